	.target	sm_90a

	.elftype	@"ET_EXEC"


//--------------------- .note.nv.tkinfo           --------------------------
	.section	.note.nv.tkinfo,"",@"SHT_NOTE"
	.sectionflags	@"SHF_NOTE_NV_TKINFO"
	.tkinfo
        /*0018*/ 	.word	0x00000002
        /*0030*/ 	.string	""
        /*0030*/ 	.string	"ptxas"
        /*0030*/ 	.string	"Cuda compilation tools, release 13.0, V13.0.88"
        /*0030*/ 	.string	"Build cuda_13.0.r13.0/compiler.36424714_0"
        /*0030*/ 	.string	"-arch sm_90a -m 64 "



//--------------------- .note.nv.cuinfo           --------------------------
	.section	.note.nv.cuinfo,"",@"SHT_NOTE"
	.sectionflags	@"SHF_NOTE_NV_CUINFO"
        /*0018*/ 	.short	0x0002
        /*001a*/ 	.short	0x005a
        /*001c*/ 	.short	0x0082
	.zero		2


//--------------------- .nv.info                  --------------------------
	.section	.nv.info,"",@"SHT_CUDA_INFO"
	.align	4


	//----- nvinfo : EIATTR_REGCOUNT
	.align		4
        /*0000*/ 	.byte	0x04, 0x2f
        /*0002*/ 	.short	(.L_23 - .L_22)
	.align		4
.L_22:
        /*0004*/ 	.word	index@(_ZN7cutlass13device_kernelIN5flash11enable_sm90INS1_16FlashAttnFwdSm90INS1_25CollectiveMainloopFwdSm90ILi2EN4cute5tupleIJNS5_1CILi1EEES8_S8_EEENS6_IJNS7_ILi128EEENS7_ILi80EEENS7_ILi256EEEEEELi256ENS_6half_tEfNS_4arch4Sm90ELb1ELb0ELb1ELb1ELb1ELb1ELb0ELb1ELb1ELb1ELb0ELb0EEENS1_21CollectiveEpilogueFwdINS6_IJSA_SC_SB_EEES9_SE_SG_Li256ELb1ELb1ELb0ELb0EEENS1_36VarlenDynamicPersistentTileSchedulerILi128ELi80ELi256ELi128ELb0ELb1ELb1ELb1ELb1ELb1EEEEEEEEEvNT_6ParamsE)
        /*0008*/ 	.word	0x000000a8


	//----- nvinfo : EIATTR_FRAME_SIZE
	.align		4
.L_23:
        /*000c*/ 	.byte	0x04, 0x11
        /*000e*/ 	.short	(.L_25 - .L_24)
	.align		4
.L_24:
        /*0010*/ 	.word	index@(_ZN7cutlass13device_kernelIN5flash11enable_sm90INS1_16FlashAttnFwdSm90INS1_25CollectiveMainloopFwdSm90ILi2EN4cute5tupleIJNS5_1CILi1EEES8_S8_EEENS6_IJNS7_ILi128EEENS7_ILi80EEENS7_ILi256EEEEEELi256ENS_6half_tEfNS_4arch4Sm90ELb1ELb0ELb1ELb1ELb1ELb1ELb0ELb1ELb1ELb1ELb0ELb0EEENS1_21CollectiveEpilogueFwdINS6_IJSA_SC_SB_EEES9_SE_SG_Li256ELb1ELb1ELb0ELb0EEENS1_36VarlenDynamicPersistentTileSchedulerILi128ELi80ELi256ELi128ELb0ELb1ELb1ELb1ELb1ELb1EEEEEEEEEvNT_6ParamsE)
        /*0014*/ 	.word	0x00000098


	//----- nvinfo : EIATTR_REGCOUNT
	.align		4
.L_25:
        /*0018*/ 	.byte	0x04, 0x2f
        /*001a*/ 	.short	(.L_27 - .L_26)
	.align		4
.L_26:
        /*001c*/ 	.word	index@(_ZN7cutlass13device_kernelIN5flash11enable_sm90INS1_16FlashAttnFwdSm90INS1_25CollectiveMainloopFwdSm90ILi2EN4cute5tupleIJNS5_1CILi1EEES8_S8_EEENS6_IJNS7_ILi128EEENS7_ILi80EEENS7_ILi256EEEEEELi256ENS_6half_tEfNS_4arch4Sm90ELb1ELb0ELb1ELb1ELb1ELb0ELb0ELb1ELb1ELb1ELb0ELb0EEENS1_21CollectiveEpilogueFwdINS6_IJSA_SC_SB_EEES9_SE_SG_Li256ELb1ELb1ELb0ELb0EEENS1_36VarlenDynamicPersistentTileSchedulerILi128ELi80ELi256ELi128ELb0ELb1ELb1ELb1ELb1ELb1EEEEEEEEEvNT_6ParamsE)
        /*0020*/ 	.word	0x000000a8


	//----- nvinfo : EIATTR_FRAME_SIZE
	.align		4
.L_27:
        /*0024*/ 	.byte	0x04, 0x11
        /*0026*/ 	.short	(.L_29 - .L_28)
	.align		4
.L_28:
        /*0028*/ 	.word	index@(_ZN7cutlass13device_kernelIN5flash11enable_sm90INS1_16FlashAttnFwdSm90INS1_25CollectiveMainloopFwdSm90ILi2EN4cute5tupleIJNS5_1CILi1EEES8_S8_EEENS6_IJNS7_ILi128EEENS7_ILi80EEENS7_ILi256EEEEEELi256ENS_6half_tEfNS_4arch4Sm90ELb1ELb0ELb1ELb1ELb1ELb0ELb0ELb1ELb1ELb1ELb0ELb0EEENS1_21CollectiveEpilogueFwdINS6_IJSA_SC_SB_EEES9_SE_SG_Li256ELb1ELb1ELb0ELb0EEENS1_36VarlenDynamicPersistentTileSchedulerILi128ELi80ELi256ELi128ELb0ELb1ELb1ELb1ELb1ELb1EEEEEEEEEvNT_6ParamsE)
        /*002c*/ 	.word	0x00000030


	//----- nvinfo : EIATTR_REGCOUNT
	.align		4
.L_29:
        /*0030*/ 	.byte	0x04, 0x2f
        /*0032*/ 	.short	(.L_31 - .L_30)
	.align		4
.L_30:
        /*0034*/ 	.word	index@(_ZN7cutlass13device_kernelIN5flash11enable_sm90INS1_16FlashAttnFwdSm90INS1_25CollectiveMainloopFwdSm90ILi2EN4cute5tupleIJNS5_1CILi1EEES8_S8_EEENS6_IJNS7_ILi128EEENS7_ILi80EEENS7_ILi256EEEEEELi256ENS_6half_tEfNS_4arch4Sm90ELb1ELb0ELb1ELb0ELb1ELb0ELb0ELb1ELb1ELb1ELb0ELb0EEENS1_21CollectiveEpilogueFwdINS6_IJSA_SC_SB_EEES9_SE_SG_Li256ELb0ELb1ELb0ELb0EEENS1_30DynamicPersistentTileSchedulerILi256ELi128ELb0ELb1ELb1EEEEEEEEEvNT_6ParamsE)
        /*0038*/ 	.word	0x000000a8


	//----- nvinfo : EIATTR_FRAME_SIZE
	.align		4
.L_31:
        /*003c*/ 	.byte	0x04, 0x11
        /*003e*/ 	.short	(.L_33 - .L_32)
	.align		4
.L_32:
        /*0040*/ 	.word	index@(_ZN7cutlass13device_kernelIN5flash11enable_sm90INS1_16FlashAttnFwdSm90INS1_25CollectiveMainloopFwdSm90ILi2EN4cute5tupleIJNS5_1CILi1EEES8_S8_EEENS6_IJNS7_ILi128EEENS7_ILi80EEENS7_ILi256EEEEEELi256ENS_6half_tEfNS_4arch4Sm90ELb1ELb0ELb1ELb0ELb1ELb0ELb0ELb1ELb1ELb1ELb0ELb0EEENS1_21CollectiveEpilogueFwdINS6_IJSA_SC_SB_EEES9_SE_SG_Li256ELb0ELb1ELb0ELb0EEENS1_30DynamicPersistentTileSchedulerILi256ELi128ELb0ELb1ELb1EEEEEEEEEvNT_6ParamsE)
        /*0044*/ 	.word	0x00000008


	//----- nvinfo : EIATTR_REGCOUNT
	.align		4
.L_33:
        /*0048*/ 	.byte	0x04, 0x2f
        /*004a*/ 	.short	(.L_35 - .L_34)
	.align		4
.L_34:
        /*004c*/ 	.word	index@(_ZN7cutlass13device_kernelIN5flash11enable_sm90INS1_16FlashAttnFwdSm90INS1_25CollectiveMainloopFwdSm90ILi2EN4cute5tupleIJNS5_1CILi1EEES8_S8_EEENS6_IJNS7_ILi128EEENS7_ILi64EEENS7_ILi256EEEEEELi256ENS_6half_tEfNS_4arch4Sm90ELb0ELb1ELb1ELb1ELb1ELb1ELb0ELb1ELb1ELb1ELb0ELb0EEENS1_21CollectiveEpilogueFwdINS6_IJSA_SC_SB_EEES9_SE_SG_Li256ELb1ELb1ELb0ELb0EEENS1_36VarlenDynamicPersistentTileSchedulerILi128ELi64ELi256ELi128ELb0ELb1ELb1ELb1ELb0ELb1EEEEEEEEEvNT_6ParamsE)
        /*0050*/ 	.word	0x000000a8


	//----- nvinfo : EIATTR_FRAME_SIZE
	.align		4
.L_35:
        /*0054*/ 	.byte	0x04, 0x11
        /*0056*/ 	.short	(.L_37 - .L_36)
	.align		4
.L_36:
        /*0058*/ 	.word	index@(_ZN7cutlass13device_kernelIN5flash11enable_sm90INS1_16FlashAttnFwdSm90INS1_25CollectiveMainloopFwdSm90ILi2EN4cute5tupleIJNS5_1CILi1EEES8_S8_EEENS6_IJNS7_ILi128EEENS7_ILi64EEENS7_ILi256EEEEEELi256ENS_6half_tEfNS_4arch4Sm90ELb0ELb1ELb1ELb1ELb1ELb1ELb0ELb1ELb1ELb1ELb0ELb0EEENS1_21CollectiveEpilogueFwdINS6_IJSA_SC_SB_EEES9_SE_SG_Li256ELb1ELb1ELb0ELb0EEENS1_36VarlenDynamicPersistentTileSchedulerILi128ELi64ELi256ELi128ELb0ELb1ELb1ELb1ELb0ELb1EEEEEEEEEvNT_6ParamsE)
        /*005c*/ 	.word	0x000000d8


	//----- nvinfo : EIATTR_REGCOUNT
	.align		4
.L_37:
        /*0060*/ 	.byte	0x04, 0x2f
        /*0062*/ 	.short	(.L_39 - .L_38)
	.align		4
.L_38:
        /*0064*/ 	.word	index@(_ZN7cutlass13device_kernelIN5flash11enable_sm90INS1_16FlashAttnFwdSm90INS1_25CollectiveMainloopFwdSm90ILi2EN4cute5tupleIJNS5_1CILi1EEES8_S8_EEENS6_IJNS7_ILi128EEENS7_ILi64EEENS7_ILi256EEEEEELi256ENS_6half_tEfNS_4arch4Sm90ELb0ELb1ELb1ELb1ELb1ELb0ELb0ELb1ELb1ELb1ELb0ELb0EEENS1_21CollectiveEpilogueFwdINS6_IJSA_SC_SB_EEES9_SE_SG_Li256ELb1ELb1ELb0ELb0EEENS1_36VarlenDynamicPersistentTileSchedulerILi128ELi64ELi256ELi128ELb0ELb1ELb1ELb1ELb0ELb1EEEEEEEEEvNT_6ParamsE)
        /*0068*/ 	.word	0x000000a8


	//----- nvinfo : EIATTR_FRAME_SIZE
	.align		4
.L_39:
        /*006c*/ 	.byte	0x04, 0x11
        /*006e*/ 	.short	(.L_41 - .L_40)
	.align		4
.L_40:
        /*0070*/ 	.word	index@(_ZN7cutlass13device_kernelIN5flash11enable_sm90INS1_16FlashAttnFwdSm90INS1_25CollectiveMainloopFwdSm90ILi2EN4cute5tupleIJNS5_1CILi1EEES8_S8_EEENS6_IJNS7_ILi128EEENS7_ILi64EEENS7_ILi256EEEEEELi256ENS_6half_tEfNS_4arch4Sm90ELb0ELb1ELb1ELb1ELb1ELb0ELb0ELb1ELb1ELb1ELb0ELb0EEENS1_21CollectiveEpilogueFwdINS6_IJSA_SC_SB_EEES9_SE_SG_Li256ELb1ELb1ELb0ELb0EEENS1_36VarlenDynamicPersistentTileSchedulerILi128ELi64ELi256ELi128ELb0ELb1ELb1ELb1ELb0ELb1EEEEEEEEEvNT_6ParamsE)
        /*0074*/ 	.word	0x00000028


	//----- nvinfo : EIATTR_REGCOUNT
	.align		4
.L_41:
        /*0078*/ 	.byte	0x04, 0x2f
        /*007a*/ 	.short	(.L_43 - .L_42)
	.align		4
.L_42:
        /*007c*/ 	.word	index@(_ZN7cutlass13device_kernelIN5flash11enable_sm90INS1_16FlashAttnFwdSm90INS1_25CollectiveMainloopFwdSm90ILi2EN4cute5tupleIJNS5_1CILi1EEES8_S8_EEENS6_IJNS7_ILi128EEENS7_ILi64EEENS7_ILi256EEEEEELi256ENS_6half_tEfNS_4arch4Sm90ELb0ELb1ELb1ELb0ELb1ELb0ELb0ELb1ELb1ELb1ELb0ELb0EEENS1_21CollectiveEpilogueFwdINS6_IJSA_SC_SB_EEES9_SE_SG_Li256ELb0ELb1ELb0ELb0EEENS1_30DynamicPersistentTileSchedulerILi256ELi128ELb0ELb1ELb1EEEEEEEEEvNT_6ParamsE)
        /*0080*/ 	.word	0x000000a8


	//----- nvinfo : EIATTR_FRAME_SIZE
	.align		4
.L_43:
        /*0084*/ 	.byte	0x04, 0x11
        /*0086*/ 	.short	(.L_45 - .L_44)
	.align		4
.L_44:
        /*0088*/ 	.word	index@(_ZN7cutlass13device_kernelIN5flash11enable_sm90INS1_16FlashAttnFwdSm90INS1_25CollectiveMainloopFwdSm90ILi2EN4cute5tupleIJNS5_1CILi1EEES8_S8_EEENS6_IJNS7_ILi128EEENS7_ILi64EEENS7_ILi256EEEEEELi256ENS_6half_tEfNS_4arch4Sm90ELb0ELb1ELb1ELb0ELb1ELb0ELb0ELb1ELb1ELb1ELb0ELb0EEENS1_21CollectiveEpilogueFwdINS6_IJSA_SC_SB_EEES9_SE_SG_Li256ELb0ELb1ELb0ELb0EEENS1_30DynamicPersistentTileSchedulerILi256ELi128ELb0ELb1ELb1EEEEEEEEEvNT_6ParamsE)
        /*008c*/ 	.word	0x00000008


	//----- nvinfo : EIATTR_REGCOUNT
	.align		4
.L_45:
        /*0090*/ 	.byte	0x04, 0x2f
        /*0092*/ 	.short	(.L_47 - .L_46)
	.align		4
.L_46:
        /*0094*/ 	.word	index@(_ZN7cutlass13device_kernelIN5flash11enable_sm90INS1_16FlashAttnFwdSm90INS1_25CollectiveMainloopFwdSm90ILi2EN4cute5tupleIJNS5_1CILi1EEES8_S8_EEENS6_IJNS7_ILi128EEENS7_ILi80EEENS7_ILi256EEEEEELi256ENS_6half_tEfNS_4arch4Sm90ELb0ELb0ELb1ELb1ELb1ELb1ELb0ELb1ELb1ELb1ELb0ELb0EEENS1_21CollectiveEpilogueFwdINS6_IJSA_SC_SB_EEES9_SE_SG_Li256ELb1ELb1ELb0ELb0EEENS1_36VarlenDynamicPersistentTileSchedulerILi128ELi80ELi256ELi128ELb0ELb1ELb1ELb0ELb1ELb1EEEEEEEEEvNT_6ParamsE)
        /*0098*/ 	.word	0x000000a8


	//----- nvinfo : EIATTR_FRAME_SIZE
	.align		4
.L_47:
        /*009c*/ 	.byte	0x04, 0x11
        /*009e*/ 	.short	(.L_49 - .L_48)
	.align		4
.L_48:
        /*00a0*/ 	.word	index@(_ZN7cutlass13device_kernelIN5flash11enable_sm90INS1_16FlashAttnFwdSm90INS1_25CollectiveMainloopFwdSm90ILi2EN4cute5tupleIJNS5_1CILi1EEES8_S8_EEENS6_IJNS7_ILi128EEENS7_ILi80EEENS7_ILi256EEEEEELi256ENS_6half_tEfNS_4arch4Sm90ELb0ELb0ELb1ELb1ELb1ELb1ELb0ELb1ELb1ELb1ELb0ELb0EEENS1_21CollectiveEpilogueFwdINS6_IJSA_SC_SB_EEES9_SE_SG_Li256ELb1ELb1ELb0ELb0EEENS1_36VarlenDynamicPersistentTileSchedulerILi128ELi80ELi256ELi128ELb0ELb1ELb1ELb0ELb1ELb1EEEEEEEEEvNT_6ParamsE)
        /*00a4*/ 	.word	0x00000080


	//----- nvinfo : EIATTR_REGCOUNT
	.align		4
.L_49:
        /*00a8*/ 	.byte	0x04, 0x2f
        /*00aa*/ 	.short	(.L_51 - .L_50)
	.align		4
.L_50:
        /*00ac*/ 	.word	index@(_ZN7cutlass13device_kernelIN5flash11enable_sm90INS1_16FlashAttnFwdSm90INS1_25CollectiveMainloopFwdSm90ILi2EN4cute5tupleIJNS5_1CILi1EEES8_S8_EEENS6_IJNS7_ILi128EEENS7_ILi80EEENS7_ILi256EEEEEELi256ENS_6half_tEfNS_4arch4Sm90ELb0ELb0ELb1ELb1ELb1ELb0ELb0ELb1ELb1ELb1ELb0ELb0EEENS1_21CollectiveEpilogueFwdINS6_IJSA_SC_SB_EEES9_SE_SG_Li256ELb1ELb1ELb0ELb0EEENS1_36VarlenDynamicPersistentTileSchedulerILi128ELi80ELi256ELi128ELb0ELb1ELb1ELb0ELb1ELb1EEEEEEEEEvNT_6ParamsE)
        /*00b0*/ 	.word	0x000000a8


	//----- nvinfo : EIATTR_FRAME_SIZE
	.align		4
.L_51:
        /*00b4*/ 	.byte	0x04, 0x11
        /*00b6*/ 	.short	(.L_53 - .L_52)
	.align		4
.L_52:
        /*00b8*/ 	.word	index@(_ZN7cutlass13device_kernelIN5flash11enable_sm90INS1_16FlashAttnFwdSm90INS1_25CollectiveMainloopFwdSm90ILi2EN4cute5tupleIJNS5_1CILi1EEES8_S8_EEENS6_IJNS7_ILi128EEENS7_ILi80EEENS7_ILi256EEEEEELi256ENS_6half_tEfNS_4arch4Sm90ELb0ELb0ELb1ELb1ELb1ELb0ELb0ELb1ELb1ELb1ELb0ELb0EEENS1_21CollectiveEpilogueFwdINS6_IJSA_SC_SB_EEES9_SE_SG_Li256ELb1ELb1ELb0ELb0EEENS1_36VarlenDynamicPersistentTileSchedulerILi128ELi80ELi256ELi128ELb0ELb1ELb1ELb0ELb1ELb1EEEEEEEEEvNT_6ParamsE)
        /*00bc*/ 	.word	0x00000028


	//----- nvinfo : EIATTR_REGCOUNT
	.align		4
.L_53:
        /*00c0*/ 	.byte	0x04, 0x2f
        /*00c2*/ 	.short	(.L_55 - .L_54)
	.align		4
.L_54:
        /*00c4*/ 	.word	index@(_ZN7cutlass13device_kernelIN5flash11enable_sm90INS1_16FlashAttnFwdSm90INS1_25CollectiveMainloopFwdSm90ILi2EN4cute5tupleIJNS5_1CILi1EEES8_S8_EEENS6_IJNS7_ILi128EEENS7_ILi80EEENS7_ILi256EEEEEELi256ENS_6half_tEfNS_4arch4Sm90ELb0ELb0ELb1ELb0ELb1ELb0ELb0ELb1ELb1ELb1ELb0ELb0EEENS1_21CollectiveEpilogueFwdINS6_IJSA_SC_SB_EEES9_SE_SG_Li256ELb0ELb1ELb0ELb0EEENS1_29StaticPersistentTileSchedulerILb0EEEEEEEEEvNT_6ParamsE)
        /*00c8*/ 	.word	0x000000a8


	//----- nvinfo : EIATTR_FRAME_SIZE
	.align		4
.L_55:
        /*00cc*/ 	.byte	0x04, 0x11
        /*00ce*/ 	.short	(.L_57 - .L_56)
	.align		4
.L_56:
        /*00d0*/ 	.word	index@(_ZN7cutlass13device_kernelIN5flash11enable_sm90INS1_16FlashAttnFwdSm90INS1_25CollectiveMainloopFwdSm90ILi2EN4cute5tupleIJNS5_1CILi1EEES8_S8_EEENS6_IJNS7_ILi128EEENS7_ILi80EEENS7_ILi256EEEEEELi256ENS_6half_tEfNS_4arch4Sm90ELb0ELb0ELb1ELb0ELb1ELb0ELb0ELb1ELb1ELb1ELb0ELb0EEENS1_21CollectiveEpilogueFwdINS6_IJSA_SC_SB_EEES9_SE_SG_Li256ELb0ELb1ELb0ELb0EEENS1_29StaticPersistentTileSchedulerILb0EEEEEEEEEvNT_6ParamsE)
        /*00d4*/ 	.word	0x00000010


	//----- nvinfo : EIATTR_MIN_STACK_SIZE
	.align		4
.L_57:
        /*00d8*/ 	.byte	0x04, 0x12
        /*00da*/ 	.short	(.L_59 - .L_58)
	.align		4
.L_58:
        /*00dc*/ 	.word	index@(_ZN7cutlass13device_kernelIN5flash11enable_sm90INS1_16FlashAttnFwdSm90INS1_25CollectiveMainloopFwdSm90ILi2EN4cute5tupleIJNS5_1CILi1EEES8_S8_EEENS6_IJNS7_ILi128EEENS7_ILi80EEENS7_ILi256EEEEEELi256ENS_6half_tEfNS_4arch4Sm90ELb0ELb0ELb1ELb0ELb1ELb0ELb0ELb1ELb1ELb1ELb0ELb0EEENS1_21CollectiveEpilogueFwdINS6_IJSA_SC_SB_EEES9_SE_SG_Li256ELb0ELb1ELb0ELb0EEENS1_29StaticPersistentTileSchedulerILb0EEEEEEEEEvNT_6ParamsE)
        /*00e0*/ 	.word	0x00000010


	//----- nvinfo : EIATTR_MIN_STACK_SIZE
	.align		4
.L_59:
        /*00e4*/ 	.byte	0x04, 0x12
        /*00e6*/ 	.short	(.L_61 - .L_60)
	.align		4
.L_60:
        /*00e8*/ 	.word	index@(_ZN7cutlass13device_kernelIN5flash11enable_sm90INS1_16FlashAttnFwdSm90INS1_25CollectiveMainloopFwdSm90ILi2EN4cute5tupleIJNS5_1CILi1EEES8_S8_EEENS6_IJNS7_ILi128EEENS7_ILi80EEENS7_ILi256EEEEEELi256ENS_6half_tEfNS_4arch4Sm90ELb0ELb0ELb1ELb1ELb1ELb0ELb0ELb1ELb1ELb1ELb0ELb0EEENS1_21CollectiveEpilogueFwdINS6_IJSA_SC_SB_EEES9_SE_SG_Li256ELb1ELb1ELb0ELb0EEENS1_36VarlenDynamicPersistentTileSchedulerILi128ELi80ELi256ELi128ELb0ELb1ELb1ELb0ELb1ELb1EEEEEEEEEvNT_6ParamsE)
        /*00ec*/ 	.word	0x00000028


	//----- nvinfo : EIATTR_MIN_STACK_SIZE
	.align		4
.L_61:
        /*00f0*/ 	.byte	0x04, 0x12
        /*00f2*/ 	.short	(.L_63 - .L_62)
	.align		4
.L_62:
        /*00f4*/ 	.word	index@(_ZN7cutlass13device_kernelIN5flash11enable_sm90INS1_16FlashAttnFwdSm90INS1_25CollectiveMainloopFwdSm90ILi2EN4cute5tupleIJNS5_1CILi1EEES8_S8_EEENS6_IJNS7_ILi128EEENS7_ILi80EEENS7_ILi256EEEEEELi256ENS_6half_tEfNS_4arch4Sm90ELb0ELb0ELb1ELb1ELb1ELb1ELb0ELb1ELb1ELb1ELb0ELb0EEENS1_21CollectiveEpilogueFwdINS6_IJSA_SC_SB_EEES9_SE_SG_Li256ELb1ELb1ELb0ELb0EEENS1_36VarlenDynamicPersistentTileSchedulerILi128ELi80ELi256ELi128ELb0ELb1ELb1ELb0ELb1ELb1EEEEEEEEEvNT_6ParamsE)
        /*00f8*/ 	.word	0x00000080


	//----- nvinfo : EIATTR_MIN_STACK_SIZE
	.align		4
.L_63:
        /*00fc*/ 	.byte	0x04, 0x12
        /*00fe*/ 	.short	(.L_65 - .L_64)
	.align		4
.L_64:
        /*0100*/ 	.word	index@(_ZN7cutlass13device_kernelIN5flash11enable_sm90INS1_16FlashAttnFwdSm90INS1_25CollectiveMainloopFwdSm90ILi2EN4cute5tupleIJNS5_1CILi1EEES8_S8_EEENS6_IJNS7_ILi128EEENS7_ILi64EEENS7_ILi256EEEEEELi256ENS_6half_tEfNS_4arch4Sm90ELb0ELb1ELb1ELb0ELb1ELb0ELb0ELb1ELb1ELb1ELb0ELb0EEENS1_21CollectiveEpilogueFwdINS6_IJSA_SC_SB_EEES9_SE_SG_Li256ELb0ELb1ELb0ELb0EEENS1_30DynamicPersistentTileSchedulerILi256ELi128ELb0ELb1ELb1EEEEEEEEEvNT_6ParamsE)
        /*0104*/ 	.word	0x00000008


	//----- nvinfo : EIATTR_MIN_STACK_SIZE
	.align		4
.L_65:
        /*0108*/ 	.byte	0x04, 0x12
        /*010a*/ 	.short	(.L_67 - .L_66)
	.align		4
.L_66:
        /*010c*/ 	.word	index@(_ZN7cutlass13device_kernelIN5flash11enable_sm90INS1_16FlashAttnFwdSm90INS1_25CollectiveMainloopFwdSm90ILi2EN4cute5tupleIJNS5_1CILi1EEES8_S8_EEENS6_IJNS7_ILi128EEENS7_ILi64EEENS7_ILi256EEEEEELi256ENS_6half_tEfNS_4arch4Sm90ELb0ELb1ELb1ELb1ELb1ELb0ELb0ELb1ELb1ELb1ELb0ELb0EEENS1_21CollectiveEpilogueFwdINS6_IJSA_SC_SB_EEES9_SE_SG_Li256ELb1ELb1ELb0ELb0EEENS1_36VarlenDynamicPersistentTileSchedulerILi128ELi64ELi256ELi128ELb0ELb1ELb1ELb1ELb0ELb1EEEEEEEEEvNT_6ParamsE)
        /*0110*/ 	.word	0x00000028


	//----- nvinfo : EIATTR_MIN_STACK_SIZE
	.align		4
.L_67:
        /*0114*/ 	.byte	0x04, 0x12
        /*0116*/ 	.short	(.L_69 - .L_68)
	.align		4
.L_68:
        /*0118*/ 	.word	index@(_ZN7cutlass13device_kernelIN5flash11enable_sm90INS1_16FlashAttnFwdSm90INS1_25CollectiveMainloopFwdSm90ILi2EN4cute5tupleIJNS5_1CILi1EEES8_S8_EEENS6_IJNS7_ILi128EEENS7_ILi64EEENS7_ILi256EEEEEELi256ENS_6half_tEfNS_4arch4Sm90ELb0ELb1ELb1ELb1ELb1ELb1ELb0ELb1ELb1ELb1ELb0ELb0EEENS1_21CollectiveEpilogueFwdINS6_IJSA_SC_SB_EEES9_SE_SG_Li256ELb1ELb1ELb0ELb0EEENS1_36VarlenDynamicPersistentTileSchedulerILi128ELi64ELi256ELi128ELb0ELb1ELb1ELb1ELb0ELb1EEEEEEEEEvNT_6ParamsE)
        /*011c*/ 	.word	0x000000d8


	//----- nvinfo : EIATTR_MIN_STACK_SIZE
	.align		4
.L_69:
        /*0120*/ 	.byte	0x04, 0x12
        /*0122*/ 	.short	(.L_71 - .L_70)
	.align		4
.L_70:
        /*0124*/ 	.word	index@(_ZN7cutlass13device_kernelIN5flash11enable_sm90INS1_16FlashAttnFwdSm90INS1_25CollectiveMainloopFwdSm90ILi2EN4cute5tupleIJNS5_1CILi1EEES8_S8_EEENS6_IJNS7_ILi128EEENS7_ILi80EEENS7_ILi256EEEEEELi256ENS_6half_tEfNS_4arch4Sm90ELb1ELb0ELb1ELb0ELb1ELb0ELb0ELb1ELb1ELb1ELb0ELb0EEENS1_21CollectiveEpilogueFwdINS6_IJSA_SC_SB_EEES9_SE_SG_Li256ELb0ELb1ELb0ELb0EEENS1_30DynamicPersistentTileSchedulerILi256ELi128ELb0ELb1ELb1EEEEEEEEEvNT_6ParamsE)
        /*0128*/ 	.word	0x00000008


	//----- nvinfo : EIATTR_MIN_STACK_SIZE
	.align		4
.L_71:
        /*012c*/ 	.byte	0x04, 0x12
        /*012e*/ 	.short	(.L_73 - .L_72)
	.align		4
.L_72:
        /*0130*/ 	.word	index@(_ZN7cutlass13device_kernelIN5flash11enable_sm90INS1_16FlashAttnFwdSm90INS1_25CollectiveMainloopFwdSm90ILi2EN4cute5tupleIJNS5_1CILi1EEES8_S8_EEENS6_IJNS7_ILi128EEENS7_ILi80EEENS7_ILi256EEEEEELi256ENS_6half_tEfNS_4arch4Sm90ELb1ELb0ELb1ELb1ELb1ELb0ELb0ELb1ELb1ELb1ELb0ELb0EEENS1_21CollectiveEpilogueFwdINS6_IJSA_SC_SB_EEES9_SE_SG_Li256ELb1ELb1ELb0ELb0EEENS1_36VarlenDynamicPersistentTileSchedulerILi128ELi80ELi256ELi128ELb0ELb1ELb1ELb1ELb1ELb1EEEEEEEEEvNT_6ParamsE)
        /*0134*/ 	.word	0x00000030


	//----- nvinfo : EIATTR_MIN_STACK_SIZE
	.align		4
.L_73:
        /*0138*/ 	.byte	0x04, 0x12
        /*013a*/ 	.short	(.L_75 - .L_74)
	.align		4
.L_74:
        /*013c*/ 	.word	index@(_ZN7cutlass13device_kernelIN5flash11enable_sm90INS1_16FlashAttnFwdSm90INS1_25CollectiveMainloopFwdSm90ILi2EN4cute5tupleIJNS5_1CILi1EEES8_S8_EEENS6_IJNS7_ILi128EEENS7_ILi80EEENS7_ILi256EEEEEELi256ENS_6half_tEfNS_4arch4Sm90ELb1ELb0ELb1ELb1ELb1ELb1ELb0ELb1ELb1ELb1ELb0ELb0EEENS1_21CollectiveEpilogueFwdINS6_IJSA_SC_SB_EEES9_SE_SG_Li256ELb1ELb1ELb0ELb0EEENS1_36VarlenDynamicPersistentTileSchedulerILi128ELi80ELi256ELi128ELb0ELb1ELb1ELb1ELb1ELb1EEEEEEEEEvNT_6ParamsE)
        /*0140*/ 	.word	0x00000098
.L_75:


//--------------------- .nv.compat                --------------------------
	.section	.nv.compat,"",@"SHT_CUDA_COMPAT_INFO"
	.align	4
        /*0000*/ 	.byte	0x02, 0x09, 0x01, 0x00, 0x02, 0x02, 0x04, 0x00, 0x02, 0x05, 0x05, 0x00, 0x03, 0x07, 0x01, 0x01
        /*0010*/ 	.byte	0x02, 0x03, 0x01, 0x00, 0x02, 0x06, 0x01, 0x00, 0x04, 0x0b, 0x08, 0x00, 0x00, 0x00, 0x00, 0x00
        /*0020*/ 	.byte	0x00, 0x00, 0x00, 0x00


//--------------------- .nv.info._ZN7cutlass13device_kernelIN5flash11enable_sm90INS1_16FlashAttnFwdSm90INS1_25CollectiveMainloopFwdSm90ILi2EN4cute5tupleIJNS5_1CILi1EEES8_S8_EEENS6_IJNS7_ILi128EEENS7_ILi80EEENS7_ILi256EEEEEELi256ENS_6half_tEfNS_4arch4Sm90ELb0ELb0ELb1ELb0ELb1ELb0ELb0ELb1ELb1ELb1ELb0ELb0EEENS1_21CollectiveEpilogueFwdINS6_IJSA_SC_SB_EEES9_SE_SG_Li256ELb0ELb1ELb0ELb0EEENS1_29StaticPersistentTileSchedulerILb0EEEEEEEEEvNT_6ParamsE --------------------------
	.section	.nv.info._ZN7cutlass13device_kernelIN5flash11enable_sm90INS1_16FlashAttnFwdSm90INS1_25CollectiveMainloopFwdSm90ILi2EN4cute5tupleIJNS5_1CILi1EEES8_S8_EEENS6_IJNS7_ILi128EEENS7_ILi80EEENS7_ILi256EEEEEELi256ENS_6half_tEfNS_4arch4Sm90ELb0ELb0ELb1ELb0ELb1ELb0ELb0ELb1ELb1ELb1ELb0ELb0EEENS1_21CollectiveEpilogueFwdINS6_IJSA_SC_SB_EEES9_SE_SG_Li256ELb0ELb1ELb0ELb0EEENS1_29StaticPersistentTileSchedulerILb0EEEEEEEEEvNT_6ParamsE,"",@"SHT_CUDA_INFO"
	.sectionflags	@""
	.align	4


	//----- nvinfo : EIATTR_CUDA_API_VERSION
	.align		4
        /*0000*/ 	.byte	0x04, 0x37
        /*0002*/ 	.short	(.L_77 - .L_76)
.L_76:
        /*0004*/ 	.word	0x00000082


	//----- nvinfo : EIATTR_KPARAM_INFO
	.align		4
.L_77:
        /*0008*/ 	.byte	0x04, 0x17
        /*000a*/ 	.short	(.L_79 - .L_78)
.L_78:
        /*000c*/ 	.word	0x00000000
        /*0010*/ 	.short	0x0000
        /*0012*/ 	.short	0x0070
        /*0014*/ 	.byte	0x00, 0xf0, 0x01, 0x28


	//----- nvinfo : EIATTR_SPARSE_MMA_MASK
	.align		4
.L_79:
        /*0018*/ 	.byte	0x03, 0x50
        /*001a*/ 	.short	0x0000


	//----- nvinfo : EIATTR_MAXREG_COUNT
	.align		4
        /*001c*/ 	.byte	0x03, 0x1b
        /*001e*/ 	.short	0x00a8


	//----- nvinfo : EIATTR_NUM_BARRIERS
	.align		4
        /*0020*/ 	.byte	0x02, 0x4c
        /*0022*/ 	.byte	0x09
	.zero		1


	//----- nvinfo : EIATTR_EXTERNS
	.align		4
        /*0024*/ 	.byte	0x04, 0x0f
        /*0026*/ 	.short	(.L_81 - .L_80)


	//   ....[0]....
	.align		4
.L_80:
        /*0028*/ 	.word	index@(__assertfail)


	//----- nvinfo : EIATTR_ANNOTATIONS
	.align		4
.L_81:
        /*002c*/ 	.byte	0x04, 0x55
        /*002e*/ 	.short	(.L_83 - .L_82)


	//   ....[0]....
.L_82:
        /*0030*/ 	.word	0x00000001
        /*0034*/ 	.byte	0xa0, 0x08, 0x00, 0x00, 0x01, 0x00, 0x00, 0x00, 0x50, 0x09, 0x00, 0x00, 0x01, 0x00, 0x00, 0x00
        /*0044*/ 	.byte	0x50, 0xcd, 0x00, 0x00, 0x01, 0x00, 0x00, 0x00, 0x30, 0xce, 0x00, 0x00, 0x01, 0x00, 0x00, 0x00
        /*0054*/ 	.byte	0x00, 0xd1, 0x00, 0x00, 0x01, 0x00, 0x00, 0x00, 0xb0, 0xd1, 0x00, 0x00, 0x01, 0x00, 0x00, 0x00
        /*0064*/ 	.byte	0x50, 0xd8, 0x00, 0x00, 0x01, 0x00, 0x00, 0x00, 0xf0, 0xe3, 0x00, 0x00, 0x01, 0x00, 0x00, 0x00
        /*0074*/ 	.byte	0x30, 0xec, 0x00, 0x00, 0x01, 0x00, 0x00, 0x00, 0x80, 0x03, 0x01, 0x00, 0x01, 0x00, 0x00, 0x00
        /*0084*/ 	.byte	0x30, 0x04, 0x01, 0x00, 0x01, 0x00, 0x00, 0x00, 0xb0, 0x05, 0x01, 0x00


	//----- nvinfo : EIATTR_MERCURY_ISA_VERSION
	.align		4
.L_83:
        /*0090*/ 	.byte	0x03, 0x5f
        /*0092*/ 	.short	0x0101


	//----- nvinfo : EIATTR_INT_WARP_WIDE_INSTR_OFFSETS
	.align		4
        /*0094*/ 	.byte	0x04, 0x31
        /*0096*/ 	.short	(.L_85 - .L_84)


	//   ....[0]....
.L_84:
        /*0098*/ 	.word	0x000000c0


	//   ....[1]....
        /*009c*/ 	.word	0x000000d0


	//   ....[2]....
        /*00a0*/ 	.word	0x00000170


	//----- nvinfo : EIATTR_COOP_GROUP_MASK_REGIDS
	.align		4
.L_85:
        /*00a4*/ 	.byte	0x04, 0x29
        /*00a6*/ 	.short	(.L_87 - .L_86)


	//   ....[0]....
.L_86:
        /*00a8*/ 	.word	0xffffffff


	//   ....[1]....
        /*00ac*/ 	.word	0xffffffff


	//   ....[2]....
        /*00b0*/ 	.word	0xffffffff


	//   ....[3]....
        /*00b4*/ 	.word	0xffffffff


	//   ....[4]....
        /*00b8*/ 	.word	0xffffffff


	//   ....[5]....
        /*00bc*/ 	.word	0xffffffff


	//   ....[6]....
        /*00c0*/ 	.word	0xffffffff


	//   ....[7]....
        /*00c4*/ 	.word	0xffffffff


	//   ....[8]....
        /*00c8*/ 	.word	0xffffffff


	//   ....[9]....
        /*00cc*/ 	.word	0xffffffff


	//   ....[10]....
        /*00d0*/ 	.word	0xffffffff


	//   ....[11]....
        /*00d4*/ 	.word	0xffffffff


	//   ....[12]....
        /*00d8*/ 	.word	0xffffffff


	//   ....[13]....
        /*00dc*/ 	.word	0xffffffff


	//   ....[14]....
        /*00e0*/ 	.word	0xffffffff


	//   ....[15]....
        /*00e4*/ 	.word	0xffffffff


	//   ....[16]....
        /*00e8*/ 	.word	0xffffffff


	//   ....[17]....
        /*00ec*/ 	.word	0xffffffff


	//   ....[18]....
        /*00f0*/ 	.word	0xffffffff


	//   ....[19]....
        /*00f4*/ 	.word	0xffffffff


	//   ....[20]....
        /*00f8*/ 	.word	0xffffffff


	//   ....[21]....
        /*00fc*/ 	.word	0xffffffff


	//   ....[22]....
        /*0100*/ 	.word	0xffffffff


	//   ....[23]....
        /*0104*/ 	.word	0xffffffff


	//   ....[24]....
        /*0108*/ 	.word	0xffffffff


	//   ....[25]....
        /*010c*/ 	.word	0xffffffff


	//   ....[26]....
        /*0110*/ 	.word	0xffffffff


	//   ....[27]....
        /*0114*/ 	.word	0xffffffff


	//   ....[28]....
        /*0118*/ 	.word	0xffffffff


	//   ....[29]....
        /*011c*/ 	.word	0xffffffff


	//   ....[30]....
        /*0120*/ 	.word	0xffffffff


	//   ....[31]....
        /*0124*/ 	.word	0xffffffff


	//   ....[32]....
        /*0128*/ 	.word	0xffffffff


	//   ....[33]....
        /*012c*/ 	.word	0xffffffff


	//   ....[34]....
        /*0130*/ 	.word	0xffffffff


	//   ....[35]....
        /*0134*/ 	.word	0xffffffff


	//   ....[36]....
        /*0138*/ 	.word	0xffffffff


	//   ....[37]....
        /*013c*/ 	.word	0xffffffff


	//   ....[38]....
        /*0140*/ 	.word	0xffffffff


	//   ....[39]....
        /*0144*/ 	.word	0xffffffff


	//   ....[40]....
        /*0148*/ 	.word	0xffffffff


	//   ....[41]....
        /*014c*/ 	.word	0xffffffff


	//   ....[42]....
        /*0150*/ 	.word	0xffffffff


	//   ....[43]....
        /*0154*/ 	.word	0xffffffff


	//   ....[44]....
        /*0158*/ 	.word	0xffffffff


	//   ....[45]....
        /*015c*/ 	.word	0xffffffff


	//   ....[46]....
        /*0160*/ 	.word	0xffffffff


	//   ....[47]....
        /*0164*/ 	.word	0xffffffff


	//   ....[48]....
        /*0168*/ 	.word	0xffffffff


	//   ....[49]....
        /*016c*/ 	.word	0xffffffff


	//   ....[50]....
        /*0170*/ 	.word	0xffffffff


	//   ....[51]....
        /*0174*/ 	.word	0xffffffff


	//   ....[52]....
        /*0178*/ 	.word	0xffffffff


	//   ....[53]....
        /*017c*/ 	.word	0xffffffff


	//   ....[54]....
        /*0180*/ 	.word	0xffffffff


	//   ....[55]....
        /*0184*/ 	.word	0xffffffff


	//   ....[56]....
        /*0188*/ 	.word	0xffffffff


	//   ....[57]....
        /*018c*/ 	.word	0xffffffff


	//   ....[58]....
        /*0190*/ 	.word	0xffffffff


	//   ....[59]....
        /*0194*/ 	.word	0xffffffff


	//   ....[60]....
        /*0198*/ 	.word	0xffffffff


	//   ....[61]....
        /*019c*/ 	.word	0xffffffff


	//   ....[62]....
        /*01a0*/ 	.word	0xffffffff


	//   ....[63]....
        /*01a4*/ 	.word	0xffffffff


	//   ....[64]....
        /*01a8*/ 	.word	0xffffffff


	//   ....[65]....
        /*01ac*/ 	.word	0xffffffff


	//   ....[66]....
        /*01b0*/ 	.word	0xffffffff


	//   ....[67]....
        /*01b4*/ 	.word	0xffffffff


	//   ....[68]....
        /*01b8*/ 	.word	0xffffffff


	//   ....[69]....
        /*01bc*/ 	.word	0xffffffff


	//   ....[70]....
        /*01c0*/ 	.word	0xffffffff


	//   ....[71]....
        /*01c4*/ 	.word	0xffffffff


	//   ....[72]....
        /*01c8*/ 	.word	0xffffffff


	//   ....[73]....
        /*01cc*/ 	.word	0xffffffff


	//   ....[74]....
        /*01d0*/ 	.word	0xffffffff


	//   ....[75]....
        /*01d4*/ 	.word	0xffffffff


	//   ....[76]....
        /*01d8*/ 	.word	0xffffffff


	//   ....[77]....
        /*01dc*/ 	.word	0xffffffff


	//   ....[78]....
        /*01e0*/ 	.word	0xffffffff


	//   ....[79]....
        /*01e4*/ 	.word	0xffffffff


	//   ....[80]....
        /*01e8*/ 	.word	0xffffffff


	//   ....[81]....
        /*01ec*/ 	.word	0xffffffff


	//   ....[82]....
        /*01f0*/ 	.word	0xffffffff


	//   ....[83]....
        /*01f4*/ 	.word	0xffffffff


	//   ....[84]....
        /*01f8*/ 	.word	0xffffffff


	//   ....[85]....
        /*01fc*/ 	.word	0xffffffff


	//   ....[86]....
        /*0200*/ 	.word	0xffffffff


	//   ....[87]....
        /*0204*/ 	.word	0xffffffff


	//   ....[88]....
        /*0208*/ 	.word	0x0500000f


	//   ....[89]....
        /*020c*/ 	.word	0x0500000f


	//   ....[90]....
        /*0210*/ 	.word	0x0500000f


	//   ....[91]....
        /*0214*/ 	.word	0x0500000f


	//   ....[92]....
        /*0218*/ 	.word	0x0500000f


	//   ....[93]....
        /*021c*/ 	.word	0x0500000f


	//   ....[94]....
        /*0220*/ 	.word	0x0500000f


	//   ....[95]....
        /*0224*/ 	.word	0x0500000f


	//   ....[96]....
        /*0228*/ 	.word	0x0500000f


	//   ....[97]....
        /*022c*/ 	.word	0x0500000f


	//   ....[98]....
        /*0230*/ 	.word	0x0500000f


	//   ....[99]....
        /*0234*/ 	.word	0x0500000f


	//   ....[100]....
        /*0238*/ 	.word	0x0500000f


	//   ....[101]....
        /*023c*/ 	.word	0x0500000f


	//   ....[102]....
        /*0240*/ 	.word	0x0500000f


	//   ....[103]....
        /*0244*/ 	.word	0x0500000f


	//   ....[104]....
        /*0248*/ 	.word	0x0500000f


	//   ....[105]....
        /*024c*/ 	.word	0x0500000f


	//   ....[106]....
        /*0250*/ 	.word	0x0500000f


	//   ....[107]....
        /*0254*/ 	.word	0x0500000f


	//   ....[108]....
        /*0258*/ 	.word	0x0500000f


	//   ....[109]....
        /*025c*/ 	.word	0x0500000f


	//   ....[110]....
        /*0260*/ 	.word	0x0500000f


	//   ....[111]....
        /*0264*/ 	.word	0x0500000f


	//   ....[112]....
        /*0268*/ 	.word	0x0500000f


	//   ....[113]....
        /*026c*/ 	.word	0x0500000f


	//   ....[114]....
        /*0270*/ 	.word	0x0500000f


	//   ....[115]....
        /*0274*/ 	.word	0x0500000f


	//   ....[116]....
        /*0278*/ 	.word	0x0500000f


	//   ....[117]....
        /*027c*/ 	.word	0x0500000f


	//   ....[118]....
        /*0280*/ 	.word	0x0500000f


	//   ....[119]....
        /*0284*/ 	.word	0x0500000f


	//   ....[120]....
        /*0288*/ 	.word	0x0500000f


	//   ....[121]....
        /*028c*/ 	.word	0x0500000f


	//   ....[122]....
        /*0290*/ 	.word	0x0500000f


	//   ....[123]....
        /*0294*/ 	.word	0x0500000f


	//   ....[124]....
        /*0298*/ 	.word	0x0500000f


	//   ....[125]....
        /*029c*/ 	.word	0x0500000f


	//   ....[126]....
        /*02a0*/ 	.word	0x0500000f


	//   ....[127]....
        /*02a4*/ 	.word	0x0500000f


	//   ....[128]....
        /*02a8*/ 	.word	0x0500000f


	//   ....[129]....
        /*02ac*/ 	.word	0x0500000f


	//   ....[130]....
        /*02b0*/ 	.word	0x0500000f


	//   ....[131]....
        /*02b4*/ 	.word	0x0500000f


	//   ....[132]....
        /*02b8*/ 	.word	0x0500000f


	//   ....[133]....
        /*02bc*/ 	.word	0x0500000f


	//   ....[134]....
        /*02c0*/ 	.word	0x0500000f


	//   ....[135]....
        /*02c4*/ 	.word	0x0500000f


	//   ....[136]....
        /*02c8*/ 	.word	0x0500000f


	//   ....[137]....
        /*02cc*/ 	.word	0x0500000f


	//   ....[138]....
        /*02d0*/ 	.word	0x0500000f


	//   ....[139]....
        /*02d4*/ 	.word	0x0500000f


	//   ....[140]....
        /*02d8*/ 	.word	0x0500000f


	//   ....[141]....
        /*02dc*/ 	.word	0x0500000f


	//   ....[142]....
        /*02e0*/ 	.word	0x0500000f


	//   ....[143]....
        /*02e4*/ 	.word	0x0500000f


	//   ....[144]....
        /*02e8*/ 	.word	0x0500000f


	//   ....[145]....
        /*02ec*/ 	.word	0x0500000f


	//----- nvinfo : EIATTR_COOP_GROUP_INSTR_OFFSETS
	.align		4
.L_87:
        /*02f0*/ 	.byte	0x04, 0x28
        /*02f2*/ 	.short	(.L_89 - .L_88)


	//   ....[0]....
.L_88:
        /*02f4*/ 	.word	0x00000070


	//   ....[1]....
        /*02f8*/ 	.word	0x000000b0


	//   ....[2]....
        /*02fc*/ 	.word	0x000002d0


	//   ....[3]....
        /*0300*/ 	.word	0x00000430


	//   ....[4]....
        /*0304*/ 	.word	0x00000550


	//   ....[5]....
        /*0308*/ 	.word	0x000006b0


	//   ....[6]....
        /*030c*/ 	.word	0x00000d40


	//   ....[7]....
        /*0310*/ 	.word	0x00004620


	//   ....[8]....
        /*0314*/ 	.word	0x000046a0


	//   ....[9]....
        /*0318*/ 	.word	0x00004a30


	//   ....[10]....
        /*031c*/ 	.word	0x00004ab0


	//   ....[11]....
        /*0320*/ 	.word	0x00008df0


	//   ....[12]....
        /*0324*/ 	.word	0x00008e10


	//   ....[13]....
        /*0328*/ 	.word	0x00008e30


	//   ....[14]....
        /*032c*/ 	.word	0x00008e50


	//   ....[15]....
        /*0330*/ 	.word	0x0000a210


	//   ....[16]....
        /*0334*/ 	.word	0x0000a250


	//   ....[17]....
        /*0338*/ 	.word	0x0000a2f0


	//   ....[18]....
        /*033c*/ 	.word	0x0000a310


	//   ....[19]....
        /*0340*/ 	.word	0x0000c050


	//   ....[20]....
        /*0344*/ 	.word	0x0000c080


	//   ....[21]....
        /*0348*/ 	.word	0x0000c1b0


	//   ....[22]....
        /*034c*/ 	.word	0x0000c1f0


	//   ....[23]....
        /*0350*/ 	.word	0x0000c680


	//   ....[24]....
        /*0354*/ 	.word	0x0000c6c0


	//   ....[25]....
        /*0358*/ 	.word	0x0000c830


	//   ....[26]....
        /*035c*/ 	.word	0x0000c850


	//   ....[27]....
        /*0360*/ 	.word	0x0000c980


	//   ....[28]....
        /*0364*/ 	.word	0x0000c9a0


	//   ....[29]....
        /*0368*/ 	.word	0x0000cae0


	//   ....[30]....
        /*036c*/ 	.word	0x0000cb10


	//   ....[31]....
        /*0370*/ 	.word	0x0000dd50


	//   ....[32]....
        /*0374*/ 	.word	0x0000dd80


	//   ....[33]....
        /*0378*/ 	.word	0x0000ddb0


	//   ....[34]....
        /*037c*/ 	.word	0x0000de10


	//   ....[35]....
        /*0380*/ 	.word	0x0000de70


	//   ....[36]....
        /*0384*/ 	.word	0x0000dec0


	//   ....[37]....
        /*0388*/ 	.word	0x0000df70


	//   ....[38]....
        /*038c*/ 	.word	0x0000df90


	//   ....[39]....
        /*0390*/ 	.word	0x0000e030


	//   ....[40]....
        /*0394*/ 	.word	0x0000e050


	//   ....[41]....
        /*0398*/ 	.word	0x0000e6e0


	//   ....[42]....
        /*039c*/ 	.word	0x0000e700


	//   ....[43]....
        /*03a0*/ 	.word	0x0000e730


	//   ....[44]....
        /*03a4*/ 	.word	0x0000e770


	//   ....[45]....
        /*03a8*/ 	.word	0x0000e800


	//   ....[46]....
        /*03ac*/ 	.word	0x0000e820


	//   ....[47]....
        /*03b0*/ 	.word	0x0000e8c0


	//   ....[48]....
        /*03b4*/ 	.word	0x0000e8e0


	//   ....[49]....
        /*03b8*/ 	.word	0x0000e980


	//   ....[50]....
        /*03bc*/ 	.word	0x0000e9b0


	//   ....[51]....
        /*03c0*/ 	.word	0x0000ea40


	//   ....[52]....
        /*03c4*/ 	.word	0x0000ea60


	//   ....[53]....
        /*03c8*/ 	.word	0x0000eb00


	//   ....[54]....
        /*03cc*/ 	.word	0x0000eb20


	//   ....[55]....
        /*03d0*/ 	.word	0x0000ebc0


	//   ....[56]....
        /*03d4*/ 	.word	0x0000ebe0


	//   ....[57]....
        /*03d8*/ 	.word	0x0000f260


	//   ....[58]....
        /*03dc*/ 	.word	0x0000f290


	//   ....[59]....
        /*03e0*/ 	.word	0x0000f2a0


	//   ....[60]....
        /*03e4*/ 	.word	0x0000f2c0


	//   ....[61]....
        /*03e8*/ 	.word	0x0000f330


	//   ....[62]....
        /*03ec*/ 	.word	0x0000f350


	//   ....[63]....
        /*03f0*/ 	.word	0x0000f3b0


	//   ....[64]....
        /*03f4*/ 	.word	0x0000f3d0


	//   ....[65]....
        /*03f8*/ 	.word	0x0000f430


	//   ....[66]....
        /*03fc*/ 	.word	0x0000f450


	//   ....[67]....
        /*0400*/ 	.word	0x0000f720


	//   ....[68]....
        /*0404*/ 	.word	0x0000f740


	//   ....[69]....
        /*0408*/ 	.word	0x0000f760


	//   ....[70]....
        /*040c*/ 	.word	0x0000f800


	//   ....[71]....
        /*0410*/ 	.word	0x0000f820


	//   ....[72]....
        /*0414*/ 	.word	0x0000f8c0


	//   ....[73]....
        /*0418*/ 	.word	0x0000f8e0


	//   ....[74]....
        /*041c*/ 	.word	0x0000f980


	//   ....[75]....
        /*0420*/ 	.word	0x0000f9a0


	//   ....[76]....
        /*0424*/ 	.word	0x0000f9b0


	//   ....[77]....
        /*0428*/ 	.word	0x0000feb0


	//   ....[78]....
        /*042c*/ 	.word	0x0000fed0


	//   ....[79]....
        /*0430*/ 	.word	0x0000fef0


	//   ....[80]....
        /*0434*/ 	.word	0x0000ff30


	//   ....[81]....
        /*0438*/ 	.word	0x0000ffc0


	//   ....[82]....
        /*043c*/ 	.word	0x0000fff0


	//   ....[83]....
        /*0440*/ 	.word	0x00010080


	//   ....[84]....
        /*0444*/ 	.word	0x000100b0


	//   ....[85]....
        /*0448*/ 	.word	0x000100c0


	//   ....[86]....
        /*044c*/ 	.word	0x00010150


	//   ....[87]....
        /*0450*/ 	.word	0x00010530


	//   ....[88]....
        /*0454*/ 	.word	0x00010a30


	//   ....[89]....
        /*0458*/ 	.word	0x00010b20


	//   ....[90]....
        /*045c*/ 	.word	0x00010bd0


	//   ....[91]....
        /*0460*/ 	.word	0x00010c90


	//   ....[92]....
        /*0464*/ 	.word	0x00010d60


	//   ....[93]....
        /*0468*/ 	.word	0x00010df0


	//   ....[94]....
        /*046c*/ 	.word	0x00010ed0


	//   ....[95]....
        /*0470*/ 	.word	0x00010f60


	//   ....[96]....
        /*0474*/ 	.word	0x00011040


	//   ....[97]....
        /*0478*/ 	.word	0x000110c0


	//   ....[98]....
        /*047c*/ 	.word	0x000111a0


	//   ....[99]....
        /*0480*/ 	.word	0x00011230


	//   ....[100]....
        /*0484*/ 	.word	0x000112a0


	//   ....[101]....
        /*0488*/ 	.word	0x00011320


	//   ....[102]....
        /*048c*/ 	.word	0x000113f0


	//   ....[103]....
        /*0490*/ 	.word	0x00011460


	//   ....[104]....
        /*0494*/ 	.word	0x00011560


	//   ....[105]....
        /*0498*/ 	.word	0x000115f0


	//   ....[106]....
        /*049c*/ 	.word	0x000116d0


	//   ....[107]....
        /*04a0*/ 	.word	0x00011750


	//   ....[108]....
        /*04a4*/ 	.word	0x00011840


	//   ....[109]....
        /*04a8*/ 	.word	0x000118b0


	//   ....[110]....
        /*04ac*/ 	.word	0x000119b0


	//   ....[111]....
        /*04b0*/ 	.word	0x00011a40


	//   ....[112]....
        /*04b4*/ 	.word	0x00011b20


	//   ....[113]....
        /*04b8*/ 	.word	0x00011ba0


	//   ....[114]....
        /*04bc*/ 	.word	0x00011c70


	//   ....[115]....
        /*04c0*/ 	.word	0x00011db0


	//   ....[116]....
        /*04c4*/ 	.word	0x00011e60


	//   ....[117]....
        /*04c8*/ 	.word	0x00011ec0


	//   ....[118]....
        /*04cc*/ 	.word	0x00011f90


	//   ....[119]....
        /*04d0*/ 	.word	0x00011ff0


	//   ....[120]....
        /*04d4*/ 	.word	0x000120c0


	//   ....[121]....
        /*04d8*/ 	.word	0x00012120


	//   ....[122]....
        /*04dc*/ 	.word	0x000121f0


	//   ....[123]....
        /*04e0*/ 	.word	0x00012250


	//   ....[124]....
        /*04e4*/ 	.word	0x00012320


	//   ....[125]....
        /*04e8*/ 	.word	0x00012400


	//   ....[126]....
        /*04ec*/ 	.word	0x000124a0


	//   ....[127]....
        /*04f0*/ 	.word	0x00012500


	//   ....[128]....
        /*04f4*/ 	.word	0x00012610


	//   ....[129]....
        /*04f8*/ 	.word	0x00012670


	//   ....[130]....
        /*04fc*/ 	.word	0x00012780


	//   ....[131]....
        /*0500*/ 	.word	0x000127e0


	//   ....[132]....
        /*0504*/ 	.word	0x000128f0


	//   ....[133]....
        /*0508*/ 	.word	0x00012950


	//   ....[134]....
        /*050c*/ 	.word	0x00012a10


	//   ....[135]....
        /*0510*/ 	.word	0x00012b70


	//   ....[136]....
        /*0514*/ 	.word	0x00012c10


	//   ....[137]....
        /*0518*/ 	.word	0x00012c70


	//   ....[138]....
        /*051c*/ 	.word	0x00012d40


	//   ....[139]....
        /*0520*/ 	.word	0x00012e20


	//   ....[140]....
        /*0524*/ 	.word	0x00012ee0


	//   ....[141]....
        /*0528*/ 	.word	0x00012fc0


	//   ....[142]....
        /*052c*/ 	.word	0x00013080


	//   ....[143]....
        /*0530*/ 	.word	0x00013160


	//   ....[144]....
        /*0534*/ 	.word	0x00013220


	//   ....[145]....
        /*0538*/ 	.word	0x000133b0


	//----- nvinfo : EIATTR_REG_RECONFIG
	.align		4
.L_89:
        /*053c*/ 	.byte	0x01, 0x54
	.zero		2


	//----- nvinfo : EIATTR_SYSCALL_OFFSETS
	.align		4
        /*0540*/ 	.byte	0x04, 0x46
        /*0542*/ 	.short	(.L_91 - .L_90)


	//   ....[0]....
.L_90:
        /*0544*/ 	.word	0x000010f0


	//   ....[1]....
        /*0548*/ 	.word	0x0000d540


	//   ....[2]....
        /*054c*/ 	.word	0x0000d680


	//   ....[3]....
        /*0550*/ 	.word	0x0000d770


	//   ....[4]....
        /*0554*/ 	.word	0x0000e3e0


	//----- nvinfo : EIATTR_MBARRIER_INSTR_OFFSETS
	.align		4
.L_91:
        /*0558*/ 	.byte	0x04, 0x39
        /*055a*/ 	.short	(.L_93 - .L_92)


	//   ....[0]....
.L_92:
        /*055c*/ 	.word	0x00000180
        /*0560*/ 	.word	0x000000ff
        /*0564*/ 	.word	0x00038800
        /*0568*/ 	.short	0x0100
        /*056a*/ 	.byte	0x08
	.zero		1


	//   ....[1]....
        /*056c*/ 	.word	0x00000190
        /*0570*/ 	.word	0x000000ff
        /*0574*/ 	.word	0x00038820
        /*0578*/ 	.short	0x0100
        /*057a*/ 	.byte	0x08
	.zero		1


	//   ....[2]....
        /*057c*/ 	.word	0x00000280
        /*0580*/ 	.word	0x000000ff
        /*0584*/ 	.word	0x00038830
        /*0588*/ 	.short	0x0100
        /*058a*/ 	.byte	0x08
	.zero		1


	//   ....[3]....
        /*058c*/ 	.word	0x00000290
        /*0590*/ 	.word	0x000000ff
        /*0594*/ 	.word	0x00038840
        /*0598*/ 	.short	0x0100
        /*059a*/ 	.byte	0x08
	.zero		1


	//   ....[4]....
        /*059c*/ 	.word	0x000002a0
        /*05a0*/ 	.word	0x000000ff
        /*05a4*/ 	.word	0x00038838
        /*05a8*/ 	.short	0x0100
        /*05aa*/ 	.byte	0x08
	.zero		1


	//   ....[5]....
        /*05ac*/ 	.word	0x000002b0
        /*05b0*/ 	.word	0x000000ff
        /*05b4*/ 	.word	0x00038848
        /*05b8*/ 	.short	0x0100
        /*05ba*/ 	.byte	0x08
	.zero		1


	//   ....[6]....
        /*05bc*/ 	.word	0x000003e0
        /*05c0*/ 	.word	0x000000ff
        /*05c4*/ 	.word	0x00038850
        /*05c8*/ 	.short	0x0100
        /*05ca*/ 	.byte	0x08
	.zero		1


	//   ....[7]....
        /*05cc*/ 	.word	0x000003f0
        /*05d0*/ 	.word	0x000000ff
        /*05d4*/ 	.word	0x00038860
        /*05d8*/ 	.short	0x0100
        /*05da*/ 	.byte	0x08
	.zero		1


	//   ....[8]....
        /*05dc*/ 	.word	0x00000400
        /*05e0*/ 	.word	0x000000ff
        /*05e4*/ 	.word	0x00038858
        /*05e8*/ 	.short	0x0100
        /*05ea*/ 	.byte	0x08
	.zero		1


	//   ....[9]....
        /*05ec*/ 	.word	0x00000410
        /*05f0*/ 	.word	0x000000ff
        /*05f4*/ 	.word	0x00038868
        /*05f8*/ 	.short	0x0100
        /*05fa*/ 	.byte	0x08
	.zero		1


	//   ....[10]....
        /*05fc*/ 	.word	0x00000500
        /*0600*/ 	.word	0x000000ff
        /*0604*/ 	.word	0x00038870
        /*0608*/ 	.short	0x0100
        /*060a*/ 	.byte	0x06
	.zero		1


	//   ....[11]....
        /*060c*/ 	.word	0x00000510
        /*0610*/ 	.word	0x000000ff
        /*0614*/ 	.word	0x00038880
        /*0618*/ 	.short	0x0100
        /*061a*/ 	.byte	0x06
	.zero		1


	//   ....[12]....
        /*061c*/ 	.word	0x00000520
        /*0620*/ 	.word	0x000000ff
        /*0624*/ 	.word	0x00038878
        /*0628*/ 	.short	0x0100
        /*062a*/ 	.byte	0x06
	.zero		1


	//   ....[13]....
        /*062c*/ 	.word	0x00000530
        /*0630*/ 	.word	0x000000ff
        /*0634*/ 	.word	0x00038888
        /*0638*/ 	.short	0x0100
        /*063a*/ 	.byte	0x06
	.zero		1


	//   ....[14]....
        /*063c*/ 	.word	0x00000660
        /*0640*/ 	.word	0x000000ff
        /*0644*/ 	.word	0x00038890
        /*0648*/ 	.short	0x0100
        /*064a*/ 	.byte	0x08
	.zero		1


	//   ....[15]....
        /*064c*/ 	.word	0x00000670
        /*0650*/ 	.word	0x000000ff
        /*0654*/ 	.word	0x000388a0
        /*0658*/ 	.short	0x0100
        /*065a*/ 	.byte	0x08
	.zero		1


	//   ....[16]....
        /*065c*/ 	.word	0x00000680
        /*0660*/ 	.word	0x000000ff
        /*0664*/ 	.word	0x00038898
        /*0668*/ 	.short	0x0100
        /*066a*/ 	.byte	0x08
	.zero		1


	//   ....[17]....
        /*066c*/ 	.word	0x00000690
        /*0670*/ 	.word	0x000000ff
        /*0674*/ 	.word	0x000388a8
        /*0678*/ 	.short	0x0100
        /*067a*/ 	.byte	0x08
	.zero		1


	//   ....[18]....
        /*067c*/ 	.word	0x000007d0
        /*0680*/ 	.word	0x000000ff
        /*0684*/ 	.word	0x000388b0
        /*0688*/ 	.short	0x0100
        /*068a*/ 	.byte	0x08
	.zero		1


	//   ....[19]....
        /*068c*/ 	.word	0x000007e0
        /*0690*/ 	.word	0x000000ff
        /*0694*/ 	.word	0x000388c0
        /*0698*/ 	.short	0x0100
        /*069a*/ 	.byte	0x08
	.zero		1


	//   ....[20]....
        /*069c*/ 	.word	0x000007f0
        /*06a0*/ 	.word	0x000000ff
        /*06a4*/ 	.word	0x000388b8
        /*06a8*/ 	.short	0x0100
        /*06aa*/ 	.byte	0x08
	.zero		1


	//   ....[21]....
        /*06ac*/ 	.word	0x00000800
        /*06b0*/ 	.word	0x000000ff
        /*06b4*/ 	.word	0x000388c8
        /*06b8*/ 	.short	0x0100
        /*06ba*/ 	.byte	0x08
	.zero		1


	//   ....[22]....
        /*06bc*/ 	.word	0x00001170
        /*06c0*/ 	.word	0x000000ff
        /*06c4*/ 	.word	0x00038800
        /*06c8*/ 	.short	0x010a
        /*06ca*/ 	.byte	0x28
	.zero		1


	//   ....[23]....
        /*06cc*/ 	.word	0x00001200
        /*06d0*/ 	.word	0x00000000
        /*06d4*/ 	.word	0x00038830
        /*06d8*/ 	.short	0x010a
        /*06da*/ 	.byte	0x3f
	.zero		1


	//   ....[24]....
        /*06dc*/ 	.word	0x00001250
        /*06e0*/ 	.word	0x00000000
        /*06e4*/ 	.word	0x00038830
        /*06e8*/ 	.short	0x010a
        /*06ea*/ 	.byte	0x3f
	.zero		1


	//   ....[25]....
        /*06ec*/ 	.word	0x00003d40
        /*06f0*/ 	.word	0x000000ff
        /*06f4*/ 	.word	0x00000000
        /*06f8*/ 	.short	0x0101
        /*06fa*/ 	.byte	0x04
	.zero		1


	//   ....[26]....
        /*06fc*/ 	.word	0x000059e0
        /*0700*/ 	.word	0x000000ff
        /*0704*/ 	.word	0x00038830
        /*0708*/ 	.short	0x010a
        /*070a*/ 	.byte	0x3d
	.zero		1


	//   ....[27]....
        /*070c*/ 	.word	0x00005a20
        /*0710*/ 	.word	0x000000ff
        /*0714*/ 	.word	0x00038830
        /*0718*/ 	.short	0x010a
        /*071a*/ 	.byte	0x3d
	.zero		1


	//   ....[28]....
        /*071c*/ 	.word	0x00008380
        /*0720*/ 	.word	0x000000ff
        /*0724*/ 	.word	0x00038850
        /*0728*/ 	.short	0x010a
        /*072a*/ 	.byte	0x04
	.zero		1


	//   ....[29]....
        /*072c*/ 	.word	0x000083c0
        /*0730*/ 	.word	0x000000ff
        /*0734*/ 	.word	0x00038850
        /*0738*/ 	.short	0x010a
        /*073a*/ 	.byte	0x04
	.zero		1


	//   ....[30]....
        /*073c*/ 	.word	0x000089e0
        /*0740*/ 	.word	0x000000ff
        /*0744*/ 	.word	0x00000000
        /*0748*/ 	.short	0x0101
        /*074a*/ 	.byte	0x3d
	.zero		1


	//   ....[31]....
        /*074c*/ 	.word	0x000097e0
        /*0750*/ 	.word	0x000000ff
        /*0754*/ 	.word	0x00000000
        /*0758*/ 	.short	0x0101
        /*075a*/ 	.byte	0x04
	.zero		1


	//   ....[32]....
        /*075c*/ 	.word	0x0000a160
        /*0760*/ 	.word	0x000000ff
        /*0764*/ 	.word	0x00038850
        /*0768*/ 	.short	0x010a
        /*076a*/ 	.byte	0x0c
	.zero		1


	//   ....[33]....
        /*076c*/ 	.word	0x0000a1a0
        /*0770*/ 	.word	0x000000ff
        /*0774*/ 	.word	0x00038850
        /*0778*/ 	.short	0x010a
        /*077a*/ 	.byte	0x0c
	.zero		1


	//   ....[34]....
        /*077c*/ 	.word	0x0000b0d0
        /*0780*/ 	.word	0x000000ff
        /*0784*/ 	.word	0x00000000
        /*0788*/ 	.short	0x0101
        /*078a*/ 	.byte	0x05
	.zero		1


	//   ....[35]....
        /*078c*/ 	.word	0x0000c6a0
        /*0790*/ 	.word	0x000000ff
        /*0794*/ 	.word	0x00000000
        /*0798*/ 	.short	0x0101
        /*079a*/ 	.byte	0x04
	.zero		1


	//   ....[36]....
        /*079c*/ 	.word	0x0000dbd0
        /*07a0*/ 	.word	0x00000000
        /*07a4*/ 	.word	0x00038840
        /*07a8*/ 	.short	0x010a
        /*07aa*/ 	.byte	0x3f
	.zero		1


	//   ....[37]....
        /*07ac*/ 	.word	0x0000e1c0
        /*07b0*/ 	.word	0x00000000
        /*07b4*/ 	.word	0x00038830
        /*07b8*/ 	.short	0x0107
        /*07ba*/ 	.byte	0x3f
	.zero		1


	//   ....[38]....
        /*07bc*/ 	.word	0x0000e280
        /*07c0*/ 	.word	0x00000000
        /*07c4*/ 	.word	0x00038830
        /*07c8*/ 	.short	0x0101
        /*07ca*/ 	.byte	0x3f
	.zero		1


	//   ....[39]....
        /*07cc*/ 	.word	0x0000ecf0
        /*07d0*/ 	.word	0x000000ff
        /*07d4*/ 	.word	0x00038800
        /*07d8*/ 	.short	0x0107
        /*07da*/ 	.byte	0x27
	.zero		1


	//   ....[40]....
        /*07dc*/ 	.word	0x0000ed50
        /*07e0*/ 	.word	0x000000ff
        /*07e4*/ 	.word	0x00038800
        /*07e8*/ 	.short	0x0101
        /*07ea*/ 	.byte	0x27
	.zero		1


	//   ....[41]....
        /*07ec*/ 	.word	0x0000ed70
        /*07f0*/ 	.word	0x000000ff
        /*07f4*/ 	.word	0x00038820
        /*07f8*/ 	.short	0x010a
        /*07fa*/ 	.byte	0x27
	.zero		1


	//   ....[42]....
        /*07fc*/ 	.word	0x0000f080
        /*0800*/ 	.word	0x00000007
        /*0804*/ 	.word	0x00038840
        /*0808*/ 	.short	0x010a
        /*080a*/ 	.byte	0x3f
	.zero		1


	//   ....[43]....
        /*080c*/ 	.word	0x0000f540
        /*0810*/ 	.word	0x00000007
        /*0814*/ 	.word	0x00038830
        /*0818*/ 	.short	0x0107
        /*081a*/ 	.byte	0x3f
	.zero		1


	//   ....[44]....
        /*081c*/ 	.word	0x0000f5f0
        /*0820*/ 	.word	0x00000007
        /*0824*/ 	.word	0x00038830
        /*0828*/ 	.short	0x0101
        /*082a*/ 	.byte	0x3f
	.zero		1


	//   ....[45]....
        /*082c*/ 	.word	0x0000f670
        /*0830*/ 	.word	0x00000007
        /*0834*/ 	.word	0x00038860
        /*0838*/ 	.short	0x010a
        /*083a*/ 	.byte	0x3f
	.zero		1


	//   ....[46]....
        /*083c*/ 	.word	0x0000fbf0
        /*0840*/ 	.word	0x00000007
        /*0844*/ 	.word	0x00038850
        /*0848*/ 	.short	0x0107
        /*084a*/ 	.byte	0x3f
	.zero		1


	//   ....[47]....
        /*084c*/ 	.word	0x0000fd10
        /*0850*/ 	.word	0x00000007
        /*0854*/ 	.word	0x00038850
        /*0858*/ 	.short	0x0101
        /*085a*/ 	.byte	0x3f
	.zero		1


	//   ....[48]....
        /*085c*/ 	.word	0x0000fdf0
        /*0860*/ 	.word	0x00000004
        /*0864*/ 	.word	0x00038860
        /*0868*/ 	.short	0x010a
        /*086a*/ 	.byte	0x3f
	.zero		1


	//   ....[49]....
        /*086c*/ 	.word	0x000102d0
        /*0870*/ 	.word	0x00000004
        /*0874*/ 	.word	0x00038850
        /*0878*/ 	.short	0x0107
        /*087a*/ 	.byte	0x3f
	.zero		1


	//   ....[50]....
        /*087c*/ 	.word	0x000103c0
        /*0880*/ 	.word	0x00000004
        /*0884*/ 	.word	0x00038850
        /*0888*/ 	.short	0x0101
        /*088a*/ 	.byte	0x3f
	.zero		1


	//   ....[51]....
        /*088c*/ 	.word	0x000104b0
        /*0890*/ 	.word	0x00000005
        /*0894*/ 	.word	0x00038820
        /*0898*/ 	.short	0x010a
        /*089a*/ 	.byte	0x3f
	.zero		1


	//   ....[52]....
        /*089c*/ 	.word	0x00010650
        /*08a0*/ 	.word	0x00000003
        /*08a4*/ 	.word	0x00038840
        /*08a8*/ 	.short	0x010a
        /*08aa*/ 	.byte	0x3f
	.zero		1


	//   ....[53]....
        /*08ac*/ 	.word	0x000106f0
        /*08b0*/ 	.word	0x00000005
        /*08b4*/ 	.word	0x00038840
        /*08b8*/ 	.short	0x010a
        /*08ba*/ 	.byte	0x3f
	.zero		1


	//   ....[54]....
        /*08bc*/ 	.word	0x00010730
        /*08c0*/ 	.word	0x00000003
        /*08c4*/ 	.word	0x00038860
        /*08c8*/ 	.short	0x010a
        /*08ca*/ 	.byte	0x3f
	.zero		1


	//   ....[55]....
        /*08cc*/ 	.word	0x00010770
        /*08d0*/ 	.word	0x00000005
        /*08d4*/ 	.word	0x00038860
        /*08d8*/ 	.short	0x010a
        /*08da*/ 	.byte	0x3f
	.zero		1


	//   ....[56]....
        /*08dc*/ 	.word	0x000107e0
        /*08e0*/ 	.word	0x00000003
        /*08e4*/ 	.word	0x00038800
        /*08e8*/ 	.short	0x010a
        /*08ea*/ 	.byte	0x3f
	.zero		1


	//   ....[57]....
        /*08ec*/ 	.word	0x00010830
        /*08f0*/ 	.word	0x00000000
        /*08f4*/ 	.word	0x00038830
        /*08f8*/ 	.short	0x010a
        /*08fa*/ 	.byte	0x3f
	.zero		1


	//   ....[58]....
        /*08fc*/ 	.word	0x00010890
        /*0900*/ 	.word	0x00000099
        /*0904*/ 	.word	0x00038830
        /*0908*/ 	.short	0x010a
        /*090a*/ 	.byte	0x3f
	.zero		1


	//   ....[59]....
        /*090c*/ 	.word	0x000108f0
        /*0910*/ 	.word	0x00000002
        /*0914*/ 	.word	0x00038850
        /*0918*/ 	.short	0x010a
        /*091a*/ 	.byte	0x3f
	.zero		1


	//   ....[60]....
        /*091c*/ 	.word	0x00010950
        /*0920*/ 	.word	0x00000007
        /*0924*/ 	.word	0x00038850
        /*0928*/ 	.short	0x010a
        /*092a*/ 	.byte	0x3f
	.zero		1


	//   ....[61]....
        /*092c*/ 	.word	0x00010a70
        /*0930*/ 	.word	0x00000000
        /*0934*/ 	.word	0x00038840
        /*0938*/ 	.short	0x010a
        /*093a*/ 	.byte	0x3f
	.zero		1


	//   ....[62]....
        /*093c*/ 	.word	0x00011cb0
        /*0940*/ 	.word	0x00000003
        /*0944*/ 	.word	0x00038820
        /*0948*/ 	.short	0x010a
        /*094a*/ 	.byte	0x3f
	.zero		1


	//   ....[63]....
        /*094c*/ 	.word	0x00011d00
        /*0950*/ 	.word	0x00000007
        /*0954*/ 	.word	0x00038840
        /*0958*/ 	.short	0x010a
        /*095a*/ 	.byte	0x3f
	.zero		1


	//   ....[64]....
        /*095c*/ 	.word	0x00012350
        /*0960*/ 	.word	0x00000007
        /*0964*/ 	.word	0x00038860
        /*0968*/ 	.short	0x010a
        /*096a*/ 	.byte	0x3f
	.zero		1


	//   ....[65]....
        /*096c*/ 	.word	0x00012ac0
        /*0970*/ 	.word	0x00000004
        /*0974*/ 	.word	0x00038860
        /*0978*/ 	.short	0x010a
        /*097a*/ 	.byte	0x3f
	.zero		1


	//   ....[66]....
        /*097c*/ 	.word	0x000132d0
        /*0980*/ 	.word	0x00000005
        /*0984*/ 	.word	0x00038820
        /*0988*/ 	.short	0x010a
        /*098a*/ 	.byte	0x3f
	.zero		1


	//   ....[67]....
        /*098c*/ 	.word	0x00013470
        /*0990*/ 	.word	0x00000003
        /*0994*/ 	.word	0x00038840
        /*0998*/ 	.short	0x010a
        /*099a*/ 	.byte	0x3f
	.zero		1


	//   ....[68]....
        /*099c*/ 	.word	0x000134c0
        /*09a0*/ 	.word	0x00000005
        /*09a4*/ 	.word	0x00038840
        /*09a8*/ 	.short	0x010a
        /*09aa*/ 	.byte	0x3f
	.zero		1


	//   ....[69]....
        /*09ac*/ 	.word	0x00013510
        /*09b0*/ 	.word	0x00000003
        /*09b4*/ 	.word	0x00038860
        /*09b8*/ 	.short	0x010a
        /*09ba*/ 	.byte	0x3f
	.zero		1


	//----- nvinfo : EIATTR_NUM_MBARRIERS
	.align		4
.L_93:
        /*09bc*/ 	.byte	0x03, 0x38
        /*09be*/ 	.short	0x0016


	//----- nvinfo : EIATTR_EXIT_INSTR_OFFSETS
	.align		4
        /*09c0*/ 	.byte	0x04, 0x1c
        /*09c2*/ 	.short	(.L_95 - .L_94)


	//   ....[0]....
.L_94:
        /*09c4*/ 	.word	0x00000940


	//   ....[1]....
        /*09c8*/ 	.word	0x0000ccb0


	//   ....[2]....
        /*09cc*/ 	.word	0x000107c0


	//----- nvinfo : EIATTR_MAX_THREADS
	.align		4
.L_95:
        /*09d0*/ 	.byte	0x04, 0x05
        /*09d2*/ 	.short	(.L_97 - .L_96)
.L_96:
        /*09d4*/ 	.word	0x00000180
        /*09d8*/ 	.word	0x00000001
        /*09dc*/ 	.word	0x00000001


	//----- nvinfo : EIATTR_CRS_STACK_SIZE
	.align		4
.L_97:
        /*09e0*/ 	.byte	0x04, 0x1e
        /*09e2*/ 	.short	(.L_99 - .L_98)
.L_98:
        /*09e4*/ 	.word	0x00000000


	//----- nvinfo : EIATTR_CBANK_PARAM_SIZE
	.align		4
.L_99:
        /*09e8*/ 	.byte	0x03, 0x19
        /*09ea*/ 	.short	0x0a70


	//----- nvinfo : EIATTR_PARAM_CBANK
	.align		4
        /*09ec*/ 	.byte	0x04, 0x0a
        /*09ee*/ 	.short	(.L_101 - .L_100)
	.align		4
.L_100:
        /*09f0*/ 	.word	index@(.nv.constant0._ZN7cutlass13device_kernelIN5flash11enable_sm90INS1_16FlashAttnFwdSm90INS1_25CollectiveMainloopFwdSm90ILi2EN4cute5tupleIJNS5_1CILi1EEES8_S8_EEENS6_IJNS7_ILi128EEENS7_ILi80EEENS7_ILi256EEEEEELi256ENS_6half_tEfNS_4arch4Sm90ELb0ELb0ELb1ELb0ELb1ELb0ELb0ELb1ELb1ELb1ELb0ELb0EEENS1_21CollectiveEpilogueFwdINS6_IJSA_SC_SB_EEES9_SE_SG_Li256ELb0ELb1ELb0ELb0EEENS1_29StaticPersistentTileSchedulerILb0EEEEEEEEEvNT_6ParamsE)
        /*09f4*/ 	.short	0x0210
        /*09f6*/ 	.short	0x0a70


	//----- nvinfo : EIATTR_SW_WAR
	.align		4
.L_101:
        /*09f8*/ 	.byte	0x04, 0x36
        /*09fa*/ 	.short	(.L_103 - .L_102)
.L_102:
        /*09fc*/ 	.word	0x00000008
.L_103:


//--------------------- .nv.info._ZN7cutlass13device_kernelIN5flash11enable_sm90INS1_16FlashAttnFwdSm90INS1_25CollectiveMainloopFwdSm90ILi2EN4cute5tupleIJNS5_1CILi1EEES8_S8_EEENS6_IJNS7_ILi128EEENS7_ILi80EEENS7_ILi256EEEEEELi256ENS_6half_tEfNS_4arch4Sm90ELb0ELb0ELb1ELb1ELb1ELb0ELb0ELb1ELb1ELb1ELb0ELb0EEENS1_21CollectiveEpilogueFwdINS6_IJSA_SC_SB_EEES9_SE_SG_Li256ELb1ELb1ELb0ELb0EEENS1_36VarlenDynamicPersistentTileSchedulerILi128ELi80ELi256ELi128ELb0ELb1ELb1ELb0ELb1ELb1EEEEEEEEEvNT_6ParamsE --------------------------
	.section	.nv.info._ZN7cutlass13device_kernelIN5flash11enable_sm90INS1_16FlashAttnFwdSm90INS1_25CollectiveMainloopFwdSm90ILi2EN4cute5tupleIJNS5_1CILi1EEES8_S8_EEENS6_IJNS7_ILi128EEENS7_ILi80EEENS7_ILi256EEEEEELi256ENS_6half_tEfNS_4arch4Sm90ELb0ELb0ELb1ELb1ELb1ELb0ELb0ELb1ELb1ELb1ELb0ELb0EEENS1_21CollectiveEpilogueFwdINS6_IJSA_SC_SB_EEES9_SE_SG_Li256ELb1ELb1ELb0ELb0EEENS1_36VarlenDynamicPersistentTileSchedulerILi128ELi80ELi256ELi128ELb0ELb1ELb1ELb0ELb1ELb1EEEEEEEEEvNT_6ParamsE,"",@"SHT_CUDA_INFO"
	.sectionflags	@""
	.align	4


	//----- nvinfo : EIATTR_CUDA_API_VERSION
	.align		4
        /*0000*/ 	.byte	0x04, 0x37
        /*0002*/ 	.short	(.L_105 - .L_104)
.L_104:
        /*0004*/ 	.word	0x00000082


	//----- nvinfo : EIATTR_KPARAM_INFO
	.align		4
.L_105:
        /*0008*/ 	.byte	0x04, 0x17
        /*000a*/ 	.short	(.L_107 - .L_106)
.L_106:
        /*000c*/ 	.word	0x00000000
        /*0010*/ 	.short	0x0000
        /*0012*/ 	.short	0x0070
        /*0014*/ 	.byte	0x00, 0xf0, 0x01, 0x2a


	//----- nvinfo : EIATTR_SPARSE_MMA_MASK
	.align		4
.L_107:
        /*0018*/ 	.byte	0x03, 0x50
        /*001a*/ 	.short	0x0000


	//----- nvinfo : EIATTR_MAXREG_COUNT
	.align		4
        /*001c*/ 	.byte	0x03, 0x1b
        /*001e*/ 	.short	0x00a8


	//----- nvinfo : EIATTR_NUM_BARRIERS
	.align		4
        /*0020*/ 	.byte	0x02, 0x4c
        /*0022*/ 	.byte	0x09
	.zero		1


	//----- nvinfo : EIATTR_EXTERNS
	.align		4
        /*0024*/ 	.byte	0x04, 0x0f
        /*0026*/ 	.short	(.L_109 - .L_108)


	//   ....[0]....
	.align		4
.L_108:
        /*0028*/ 	.word	index@(__assertfail)


	//----- nvinfo : EIATTR_ANNOTATIONS
	.align		4
.L_109:
        /*002c*/ 	.byte	0x04, 0x55
        /*002e*/ 	.short	(.L_111 - .L_110)


	//   ....[0]....
.L_110:
        /*0030*/ 	.word	0x00000001
        /*0034*/ 	.byte	0xa0, 0x08, 0x00, 0x00, 0x01, 0x00, 0x00, 0x00, 0xa0, 0x09, 0x00, 0x00, 0x01, 0x00, 0x00, 0x00
        /* <DEDUP_REMOVED lines=14> */
        /*0124*/ 	.byte	0x20, 0x37, 0x01, 0x00, 0x01, 0x00, 0x00, 0x00, 0xc0, 0x38, 0x01, 0x00


	//----- nvinfo : EIATTR_MERCURY_ISA_VERSION
	.align		4
.L_111:
        /*0130*/ 	.byte	0x03, 0x5f
        /*0132*/ 	.short	0x0101


	//----- nvinfo : EIATTR_UNUSED_LOAD_BYTE_OFFSET
	.align		4
        /*0134*/ 	.byte	0x04, 0x44
        /*0136*/ 	.short	(.L_113 - .L_112)


	//   ....[0]....
.L_112:
        /*0138*/ 	.word	0x00000950
        /*013c*/ 	.word	0x0000fff0


	//   ....[1]....
        /*0140*/ 	.word	0x0000b600
        /*0144*/ 	.word	0x0000fff0


	//----- nvinfo : EIATTR_INT_WARP_WIDE_INSTR_OFFSETS
	.align		4
.L_113:
        /*0148*/ 	.byte	0x04, 0x31
        /*014a*/ 	.short	(.L_115 - .L_114)


	//   ....[0]....
.L_114:
        /*014c*/ 	.word	0x000000c0


	//   ....[1]....
        /*0150*/ 	.word	0x000000d0


	//   ....[2]....
        /*0154*/ 	.word	0x00000170


	//   ....[3]....
        /*0158*/ 	.word	0x0000f590


	//   ....[4]....
        /*015c*/ 	.word	0x0000f620


	//   ....[5]....
        /*0160*/ 	.word	0x000125b0


	//   ....[6]....
        /*0164*/ 	.word	0x00012640


	//----- nvinfo : EIATTR_COOP_GROUP_MASK_REGIDS
	.align		4
.L_115:
        /*0168*/ 	.byte	0x04, 0x29
        /*016a*/ 	.short	(.L_117 - .L_116)


	//   ....[0]....
.L_116:
        /*016c*/ 	.word	0xffffffff


	//   ....[1]....
        /*0170*/ 	.word	0xffffffff


	//   ....[2]....
        /*0174*/ 	.word	0xffffffff


	//   ....[3]....
        /*0178*/ 	.word	0xffffffff


	//   ....[4]....
        /*017c*/ 	.word	0xffffffff


	//   ....[5]....
        /*0180*/ 	.word	0xffffffff


	//   ....[6]....
        /*0184*/ 	.word	0xffffffff


	//   ....[7]....
        /*0188*/ 	.word	0xffffffff


	//   ....[8]....
        /*018c*/ 	.word	0xffffffff


	//   ....[9]....
        /*0190*/ 	.word	0xffffffff


	//   ....[10]....
        /*0194*/ 	.word	0xffffffff


	//   ....[11]....
        /*0198*/ 	.word	0xffffffff


	//   ....[12]....
        /*019c*/ 	.word	0xffffffff


	//   ....[13]....
        /*01a0*/ 	.word	0xffffffff


	//   ....[14]....
        /*01a4*/ 	.word	0xffffffff


	//   ....[15]....
        /*01a8*/ 	.word	0xffffffff


	//   ....[16]....
        /*01ac*/ 	.word	0xffffffff


	//   ....[17]....
        /*01b0*/ 	.word	0xffffffff


	//   ....[18]....
        /*01b4*/ 	.word	0xffffffff


	//   ....[19]....
        /*01b8*/ 	.word	0xffffffff


	//   ....[20]....
        /*01bc*/ 	.word	0xffffffff


	//   ....[21]....
        /*01c0*/ 	.word	0xffffffff


	//   ....[22]....
        /*01c4*/ 	.word	0xffffffff


	//   ....[23]....
        /*01c8*/ 	.word	0xffffffff


	//   ....[24]....
        /*01cc*/ 	.word	0xffffffff


	//   ....[25]....
        /*01d0*/ 	.word	0xffffffff


	//   ....[26]....
        /*01d4*/ 	.word	0xffffffff


	//   ....[27]....
        /*01d8*/ 	.word	0xffffffff


	//   ....[28]....
        /*01dc*/ 	.word	0xffffffff


	//   ....[29]....
        /*01e0*/ 	.word	0xffffffff


	//   ....[30]....
        /*01e4*/ 	.word	0xffffffff


	//   ....[31]....
        /*01e8*/ 	.word	0xffffffff


	//   ....[32]....
        /*01ec*/ 	.word	0xffffffff


	//   ....[33]....
        /*01f0*/ 	.word	0xffffffff


	//   ....[34]....
        /*01f4*/ 	.word	0xffffffff


	//   ....[35]....
        /*01f8*/ 	.word	0xffffffff


	//   ....[36]....
        /*01fc*/ 	.word	0xffffffff


	//   ....[37]....
        /*0200*/ 	.word	0xffffffff


	//   ....[38]....
        /*0204*/ 	.word	0xffffffff


	//   ....[39]....
        /*0208*/ 	.word	0xffffffff


	//   ....[40]....
        /*020c*/ 	.word	0xffffffff


	//   ....[41]....
        /*0210*/ 	.word	0xffffffff


	//   ....[42]....
        /*0214*/ 	.word	0xffffffff


	//   ....[43]....
        /*0218*/ 	.word	0xffffffff


	//   ....[44]....
        /*021c*/ 	.word	0xffffffff


	//   ....[45]....
        /*0220*/ 	.word	0xffffffff


	//   ....[46]....
        /*0224*/ 	.word	0xffffffff


	//   ....[47]....
        /*0228*/ 	.word	0xffffffff


	//   ....[48]....
        /*022c*/ 	.word	0xffffffff


	//   ....[49]....
        /*0230*/ 	.word	0xffffffff


	//   ....[50]....
        /*0234*/ 	.word	0xffffffff


	//   ....[51]....
        /*0238*/ 	.word	0xffffffff


	//   ....[52]....
        /*023c*/ 	.word	0xffffffff


	//   ....[53]....
        /*0240*/ 	.word	0xffffffff


	//   ....[54]....
        /*0244*/ 	.word	0xffffffff


	//   ....[55]....
        /*0248*/ 	.word	0xffffffff


	//   ....[56]....
        /*024c*/ 	.word	0xffffffff


	//   ....[57]....
        /*0250*/ 	.word	0xffffffff


	//   ....[58]....
        /*0254*/ 	.word	0xffffffff


	//   ....[59]....
        /*0258*/ 	.word	0xffffffff


	//   ....[60]....
        /*025c*/ 	.word	0xffffffff


	//   ....[61]....
        /*0260*/ 	.word	0xffffffff


	//   ....[62]....
        /*0264*/ 	.word	0xffffffff


	//   ....[63]....
        /*0268*/ 	.word	0xffffffff


	//   ....[64]....
        /*026c*/ 	.word	0xffffffff


	//   ....[65]....
        /*0270*/ 	.word	0xffffffff


	//   ....[66]....
        /*0274*/ 	.word	0xffffffff


	//   ....[67]....
        /*0278*/ 	.word	0xffffffff


	//   ....[68]....
        /*027c*/ 	.word	0xffffffff


	//   ....[69]....
        /*0280*/ 	.word	0xffffffff


	//   ....[70]....
        /*0284*/ 	.word	0xffffffff


	//   ....[71]....
        /*0288*/ 	.word	0xffffffff


	//   ....[72]....
        /*028c*/ 	.word	0xffffffff


	//   ....[73]....
        /*0290*/ 	.word	0xffffffff


	//   ....[74]....
        /*0294*/ 	.word	0xffffffff


	//   ....[75]....
        /*0298*/ 	.word	0xffffffff


	//   ....[76]....
        /*029c*/ 	.word	0xffffffff


	//   ....[77]....
        /*02a0*/ 	.word	0xffffffff


	//   ....[78]....
        /*02a4*/ 	.word	0xffffffff


	//   ....[79]....
        /*02a8*/ 	.word	0xffffffff


	//   ....[80]....
        /*02ac*/ 	.word	0xffffffff


	//   ....[81]....
        /*02b0*/ 	.word	0xffffffff


	//   ....[82]....
        /*02b4*/ 	.word	0xffffffff


	//   ....[83]....
        /*02b8*/ 	.word	0xffffffff


	//   ....[84]....
        /*02bc*/ 	.word	0xffffffff


	//   ....[85]....
        /*02c0*/ 	.word	0xffffffff


	//   ....[86]....
        /*02c4*/ 	.word	0xffffffff


	//   ....[87]....
        /*02c8*/ 	.word	0xffffffff


	//   ....[88]....
        /*02cc*/ 	.word	0xffffffff


	//   ....[89]....
        /*02d0*/ 	.word	0xffffffff


	//   ....[90]....
        /*02d4*/ 	.word	0xffffffff


	//   ....[91]....
        /*02d8*/ 	.word	0xffffffff


	//   ....[92]....
        /*02dc*/ 	.word	0xffffffff


	//   ....[93]....
        /*02e0*/ 	.word	0xffffffff


	//   ....[94]....
        /*02e4*/ 	.word	0xffffffff


	//   ....[95]....
        /*02e8*/ 	.word	0xffffffff


	//   ....[96]....
        /*02ec*/ 	.word	0xffffffff


	//   ....[97]....
        /*02f0*/ 	.word	0xffffffff


	//   ....[98]....
        /*02f4*/ 	.word	0xffffffff


	//   ....[99]....
        /*02f8*/ 	.word	0xffffffff


	//   ....[100]....
        /*02fc*/ 	.word	0xffffffff


	//   ....[101]....
        /*0300*/ 	.word	0xffffffff


	//   ....[102]....
        /*0304*/ 	.word	0xffffffff


	//   ....[103]....
        /*0308*/ 	.word	0xffffffff


	//   ....[104]....
        /*030c*/ 	.word	0xffffffff


	//   ....[105]....
        /*0310*/ 	.word	0xffffffff


	//   ....[106]....
        /*0314*/ 	.word	0xffffffff


	//   ....[107]....
        /*0318*/ 	.word	0xffffffff


	//   ....[108]....
        /*031c*/ 	.word	0xffffffff


	//   ....[109]....
        /*0320*/ 	.word	0xffffffff


	//   ....[110]....
        /*0324*/ 	.word	0xffffffff


	//   ....[111]....
        /*0328*/ 	.word	0xffffffff


	//   ....[112]....
        /*032c*/ 	.word	0xffffffff


	//   ....[113]....
        /*0330*/ 	.word	0xffffffff


	//   ....[114]....
        /*0334*/ 	.word	0xffffffff


	//   ....[115]....
        /*0338*/ 	.word	0xffffffff


	//   ....[116]....
        /*033c*/ 	.word	0xffffffff


	//   ....[117]....
        /*0340*/ 	.word	0xffffffff


	//   ....[118]....
        /*0344*/ 	.word	0xffffffff


	//   ....[119]....
        /*0348*/ 	.word	0xffffffff


	//   ....[120]....
        /*034c*/ 	.word	0xffffffff


	//   ....[121]....
        /*0350*/ 	.word	0xffffffff


	//   ....[122]....
        /*0354*/ 	.word	0xffffffff


	//   ....[123]....
        /*0358*/ 	.word	0xffffffff


	//   ....[124]....
        /*035c*/ 	.word	0xffffffff


	//   ....[125]....
        /*0360*/ 	.word	0xffffffff


	//   ....[126]....
        /*0364*/ 	.word	0xffffffff


	//   ....[127]....
        /*0368*/ 	.word	0xffffffff


	//   ....[128]....
        /*036c*/ 	.word	0xffffffff


	//   ....[129]....
        /*0370*/ 	.word	0x0500000f


	//   ....[130]....
        /*0374*/ 	.word	0x0500000f


	//   ....[131]....
        /*0378*/ 	.word	0x0500000f


	//   ....[132]....
        /*037c*/ 	.word	0x0500000f


	//   ....[133]....
        /*0380*/ 	.word	0x0500000f


	//   ....[134]....
        /*0384*/ 	.word	0x0500000f


	//   ....[135]....
        /*0388*/ 	.word	0x0500000f


	//   ....[136]....
        /*038c*/ 	.word	0x0500000f


	//   ....[137]....
        /*0390*/ 	.word	0x0500000f


	//   ....[138]....
        /*0394*/ 	.word	0x0500000f


	//   ....[139]....
        /*0398*/ 	.word	0x0500000f


	//   ....[140]....
        /*039c*/ 	.word	0x0500000f


	//   ....[141]....
        /*03a0*/ 	.word	0x0500000f


	//   ....[142]....
        /*03a4*/ 	.word	0x0500000f


	//   ....[143]....
        /*03a8*/ 	.word	0x0500000f


	//   ....[144]....
        /*03ac*/ 	.word	0x0500000f


	//   ....[145]....
        /*03b0*/ 	.word	0x0500000f


	//   ....[146]....
        /*03b4*/ 	.word	0x0500000f


	//   ....[147]....
        /*03b8*/ 	.word	0x0500000f


	//   ....[148]....
        /*03bc*/ 	.word	0x0500000f


	//   ....[149]....
        /*03c0*/ 	.word	0x0500000f


	//   ....[150]....
        /*03c4*/ 	.word	0x0500000f


	//   ....[151]....
        /*03c8*/ 	.word	0x0500000f


	//   ....[152]....
        /*03cc*/ 	.word	0x0500000f


	//   ....[153]....
        /*03d0*/ 	.word	0x0500000f


	//   ....[154]....
        /*03d4*/ 	.word	0x0500000f


	//   ....[155]....
        /*03d8*/ 	.word	0x0500000f


	//   ....[156]....
        /*03dc*/ 	.word	0x0500000f


	//   ....[157]....
        /*03e0*/ 	.word	0x0500000f


	//   ....[158]....
        /*03e4*/ 	.word	0x0500000f


	//   ....[159]....
        /*03e8*/ 	.word	0x0500000f


	//   ....[160]....
        /*03ec*/ 	.word	0x0500000f


	//   ....[161]....
        /*03f0*/ 	.word	0x0500000f


	//   ....[162]....
        /*03f4*/ 	.word	0x0500000f


	//   ....[163]....
        /*03f8*/ 	.word	0x0500000f


	//   ....[164]....
        /*03fc*/ 	.word	0x0500000f


	//   ....[165]....
        /*0400*/ 	.word	0x0500000f


	//   ....[166]....
        /*0404*/ 	.word	0x0500000f


	//   ....[167]....
        /*0408*/ 	.word	0x0500000f


	//   ....[168]....
        /*040c*/ 	.word	0x0500000f


	//   ....[169]....
        /*0410*/ 	.word	0x0500000f


	//   ....[170]....
        /*0414*/ 	.word	0x0500000f


	//   ....[171]....
        /*0418*/ 	.word	0x0500000f


	//   ....[172]....
        /*041c*/ 	.word	0x0500000f


	//   ....[173]....
        /*0420*/ 	.word	0x0500000f


	//   ....[174]....
        /*0424*/ 	.word	0x0500000f


	//   ....[175]....
        /*0428*/ 	.word	0x0500000f


	//   ....[176]....
        /*042c*/ 	.word	0x0500000f


	//   ....[177]....
        /*0430*/ 	.word	0x0500000f


	//   ....[178]....
        /*0434*/ 	.word	0x0500000f


	//   ....[179]....
        /*0438*/ 	.word	0x0500000f


	//   ....[180]....
        /*043c*/ 	.word	0x0500000f


	//   ....[181]....
        /*0440*/ 	.word	0x0500000f


	//   ....[182]....
        /*0444*/ 	.word	0x0500000f


	//   ....[183]....
        /*0448*/ 	.word	0x0500000f


	//   ....[184]....
        /*044c*/ 	.word	0x0500000f


	//   ....[185]....
        /*0450*/ 	.word	0x0500000f


	//   ....[186]....
        /*0454*/ 	.word	0x0500000f


	//   ....[187]....
        /*0458*/ 	.word	0x0500000f


	//   ....[188]....
        /*045c*/ 	.word	0x0500000f


	//   ....[189]....
        /*0460*/ 	.word	0x0500000f


	//   ....[190]....
        /*0464*/ 	.word	0x0500000f


	//   ....[191]....
        /*0468*/ 	.word	0x0500000f


	//   ....[192]....
        /*046c*/ 	.word	0x0500000f


	//   ....[193]....
        /*0470*/ 	.word	0x0500000f


	//   ....[194]....
        /*0474*/ 	.word	0x0500000f


	//   ....[195]....
        /*0478*/ 	.word	0x0500000f


	//   ....[196]....
        /*047c*/ 	.word	0x0500000f


	//   ....[197]....
        /*0480*/ 	.word	0x0500000f


	//   ....[198]....
        /*0484*/ 	.word	0x0500000f


	//   ....[199]....
        /*0488*/ 	.word	0x0500000f


	//   ....[200]....
        /*048c*/ 	.word	0x0500000f


	//   ....[201]....
        /*0490*/ 	.word	0x0500000f


	//   ....[202]....
        /*0494*/ 	.word	0x0500000f


	//   ....[203]....
        /*0498*/ 	.word	0x0500000f


	//----- nvinfo : EIATTR_COOP_GROUP_INSTR_OFFSETS
	.align		4
.L_117:
        /*049c*/ 	.byte	0x04, 0x28
        /*049e*/ 	.short	(.L_119 - .L_118)


	//   ....[0]....
.L_118:
        /*04a0*/ 	.word	0x00000070


	//   ....[1]....
        /*04a4*/ 	.word	0x000000b0


	//   ....[2]....
        /*04a8*/ 	.word	0x000002d0


	//   ....[3]....
        /*04ac*/ 	.word	0x00000430


	//   ....[4]....
        /*04b0*/ 	.word	0x00000550


	//   ....[5]....
        /*04b4*/ 	.word	0x000006b0


	//   ....[6]....
        /*04b8*/ 	.word	0x000015f0


	//   ....[7]....
        /*04bc*/ 	.word	0x00004d30


	//   ....[8]....
        /*04c0*/ 	.word	0x00004db0


	//   ....[9]....
        /*04c4*/ 	.word	0x00005160


	//   ....[10]....
        /*04c8*/ 	.word	0x000051e0


	//   ....[11]....
        /*04cc*/ 	.word	0x000094f0


	//   ....[12]....
        /*04d0*/ 	.word	0x00009510


	//   ....[13]....
        /*04d4*/ 	.word	0x00009530


	//   ....[14]....
        /*04d8*/ 	.word	0x00009550


	//   ....[15]....
        /*04dc*/ 	.word	0x0000a8f0


	//   ....[16]....
        /*04e0*/ 	.word	0x0000a930


	//   ....[17]....
        /*04e4*/ 	.word	0x0000aa00


	//   ....[18]....
        /*04e8*/ 	.word	0x0000aa10


	//   ....[19]....
        /*04ec*/ 	.word	0x0000c780


	//   ....[20]....
        /*04f0*/ 	.word	0x0000c7c0


	//   ....[21]....
        /*04f4*/ 	.word	0x0000c830


	//   ....[22]....
        /*04f8*/ 	.word	0x0000c870


	//   ....[23]....
        /*04fc*/ 	.word	0x0000d0b0


	//   ....[24]....
        /*0500*/ 	.word	0x0000d0f0


	//   ....[25]....
        /*0504*/ 	.word	0x0000d260


	//   ....[26]....
        /*0508*/ 	.word	0x0000d280


	//   ....[27]....
        /*050c*/ 	.word	0x0000d3c0


	//   ....[28]....
        /*0510*/ 	.word	0x0000d3e0


	//   ....[29]....
        /*0514*/ 	.word	0x0000d530


	//   ....[30]....
        /*0518*/ 	.word	0x0000d550


	//   ....[31]....
        /*051c*/ 	.word	0x0000df90


	//   ....[32]....
        /*0520*/ 	.word	0x0000dfb0


	//   ....[33]....
        /*0524*/ 	.word	0x0000e0f0


	//   ....[34]....
        /*0528*/ 	.word	0x0000e110


	//   ....[35]....
        /*052c*/ 	.word	0x0000e250


	//   ....[36]....
        /*0530*/ 	.word	0x0000e270


	//   ....[37]....
        /*0534*/ 	.word	0x0000e3c0


	//   ....[38]....
        /*0538*/ 	.word	0x0000e3e0


	//   ....[39]....
        /*053c*/ 	.word	0x0000e5b0


	//   ....[40]....
        /*0540*/ 	.word	0x0000e780


	//   ....[41]....
        /*0544*/ 	.word	0x0000e7b0


	//   ....[42]....
        /*0548*/ 	.word	0x0000e7e0


	//   ....[43]....
        /*054c*/ 	.word	0x0000e810


	//   ....[44]....
        /*0550*/ 	.word	0x0000e840


	//   ....[45]....
        /*0554*/ 	.word	0x0000e870


	//   ....[46]....
        /*0558*/ 	.word	0x0000e9c0


	//   ....[47]....
        /*055c*/ 	.word	0x0000e9f0


	//   ....[48]....
        /*0560*/ 	.word	0x0000ea20


	//   ....[49]....
        /*0564*/ 	.word	0x0000ea50


	//   ....[50]....
        /*0568*/ 	.word	0x0000ea80


	//   ....[51]....
        /*056c*/ 	.word	0x0000eab0


	//   ....[52]....
        /*0570*/ 	.word	0x0000eb40


	//   ....[53]....
        /*0574*/ 	.word	0x0000eb70


	//   ....[54]....
        /*0578*/ 	.word	0x0000ebf0


	//   ....[55]....
        /*057c*/ 	.word	0x00010190


	//   ....[56]....
        /*0580*/ 	.word	0x000101d0


	//   ....[57]....
        /*0584*/ 	.word	0x00010200


	//   ....[58]....
        /*0588*/ 	.word	0x000102b0


	//   ....[59]....
        /*058c*/ 	.word	0x000102f0


	//   ....[60]....
        /*0590*/ 	.word	0x00010350


	//   ....[61]....
        /*0594*/ 	.word	0x00010390


	//   ....[62]....
        /*0598*/ 	.word	0x000103f0


	//   ....[63]....
        /*059c*/ 	.word	0x00010410


	//   ....[64]....
        /*05a0*/ 	.word	0x00010440


	//   ....[65]....
        /*05a4*/ 	.word	0x00010c40


	//   ....[66]....
        /*05a8*/ 	.word	0x00010c70


	//   ....[67]....
        /*05ac*/ 	.word	0x00010cd0


	//   ....[68]....
        /*05b0*/ 	.word	0x00010d30


	//   ....[69]....
        /*05b4*/ 	.word	0x00010d70


	//   ....[70]....
        /*05b8*/ 	.word	0x00010df0


	//   ....[71]....
        /*05bc*/ 	.word	0x00010e40


	//   ....[72]....
        /*05c0*/ 	.word	0x00010eb0


	//   ....[73]....
        /*05c4*/ 	.word	0x00010f00


	//   ....[74]....
        /*05c8*/ 	.word	0x00010f70


	//   ....[75]....
        /*05cc*/ 	.word	0x00010fb0


	//   ....[76]....
        /*05d0*/ 	.word	0x00011030


	//   ....[77]....
        /*05d4*/ 	.word	0x00011080


	//   ....[78]....
        /*05d8*/ 	.word	0x000110f0


	//   ....[79]....
        /*05dc*/ 	.word	0x00011140


	//   ....[80]....
        /*05e0*/ 	.word	0x00011190


	//   ....[81]....
        /*05e4*/ 	.word	0x00011950


	//   ....[82]....
        /*05e8*/ 	.word	0x00011980


	//   ....[83]....
        /*05ec*/ 	.word	0x000119b0


	//   ....[84]....
        /*05f0*/ 	.word	0x00011a70


	//   ....[85]....
        /*05f4*/ 	.word	0x00011aa0


	//   ....[86]....
        /*05f8*/ 	.word	0x00011af0


	//   ....[87]....
        /*05fc*/ 	.word	0x00011b20


	//   ....[88]....
        /*0600*/ 	.word	0x00011b70


	//   ....[89]....
        /*0604*/ 	.word	0x00011ba0


	//   ....[90]....
        /*0608*/ 	.word	0x00011c10


	//   ....[91]....
        /*060c*/ 	.word	0x00011ef0


	//   ....[92]....
        /*0610*/ 	.word	0x00011f10


	//   ....[93]....
        /*0614*/ 	.word	0x00011f20


	//   ....[94]....
        /*0618*/ 	.word	0x00011fd0


	//   ....[95]....
        /*061c*/ 	.word	0x00011fe0


	//   ....[96]....
        /*0620*/ 	.word	0x00012090


	//   ....[97]....
        /*0624*/ 	.word	0x000120a0


	//   ....[98]....
        /*0628*/ 	.word	0x00012150


	//   ....[99]....
        /*062c*/ 	.word	0x00012160


	//   ....[100]....
        /*0630*/ 	.word	0x00012170


	//   ....[101]....
        /*0634*/ 	.word	0x00012790


	//   ....[102]....
        /*0638*/ 	.word	0x000127d0


	//   ....[103]....
        /*063c*/ 	.word	0x00012810


	//   ....[104]....
        /*0640*/ 	.word	0x00012840


	//   ....[105]....
        /*0644*/ 	.word	0x00012860


	//   ....[106]....
        /*0648*/ 	.word	0x00012910


	//   ....[107]....
        /*064c*/ 	.word	0x000129c0


	//   ....[108]....
        /*0650*/ 	.word	0x000129f0


	//   ....[109]....
        /*0654*/ 	.word	0x00012a00


	//   ....[110]....
        /*0658*/ 	.word	0x00012a90


	//   ....[111]....
        /*065c*/ 	.word	0x00012ec0


	//   ....[112]....
        /*0660*/ 	.word	0x00012f10


	//   ....[113]....
        /*0664*/ 	.word	0x00012f40


	//   ....[114]....
        /*0668*/ 	.word	0x00012f50


	//   ....[115]....
        /*066c*/ 	.word	0x00012f80


	//   ....[116]....
        /*0670*/ 	.word	0x00012fb0


	//   ....[117]....
        /*0674*/ 	.word	0x00012fe0


	//   ....[118]....
        /*0678*/ 	.word	0x00013010


	//   ....[119]....
        /*067c*/ 	.word	0x00013190


	//   ....[120]....
        /*0680*/ 	.word	0x000131c0


	//   ....[121]....
        /*0684*/ 	.word	0x000131f0


	//   ....[122]....
        /*0688*/ 	.word	0x00013220


	//   ....[123]....
        /*068c*/ 	.word	0x00013250


	//   ....[124]....
        /*0690*/ 	.word	0x00013280


	//   ....[125]....
        /*0694*/ 	.word	0x00013340


	//   ....[126]....
        /*0698*/ 	.word	0x00013360


	//   ....[127]....
        /*069c*/ 	.word	0x000133d0


	//   ....[128]....
        /*06a0*/ 	.word	0x00013840


	//   ....[129]....
        /*06a4*/ 	.word	0x00013d30


	//   ....[130]....
        /*06a8*/ 	.word	0x00013e20


	//   ....[131]....
        /*06ac*/ 	.word	0x00013ef0


	//   ....[132]....
        /*06b0*/ 	.word	0x00013f60


	//   ....[133]....
        /*06b4*/ 	.word	0x00014000


	//   ....[134]....
        /*06b8*/ 	.word	0x000140e0


	//   ....[135]....
        /*06bc*/ 	.word	0x000141e0


	//   ....[136]....
        /*06c0*/ 	.word	0x00014250


	//   ....[137]....
        /*06c4*/ 	.word	0x00014340


	//   ....[138]....
        /*06c8*/ 	.word	0x000143b0


	//   ....[139]....
        /*06cc*/ 	.word	0x00014490


	//   ....[140]....
        /*06d0*/ 	.word	0x00014540


	//   ....[141]....
        /*06d4*/ 	.word	0x000145b0


	//   ....[142]....
        /*06d8*/ 	.word	0x00014630


	//   ....[143]....
        /*06dc*/ 	.word	0x00014700


	//   ....[144]....
        /*06e0*/ 	.word	0x00014780


	//   ....[145]....
        /*06e4*/ 	.word	0x00014870


	//   ....[146]....
        /*06e8*/ 	.word	0x000148f0


	//   ....[147]....
        /*06ec*/ 	.word	0x000149e0


	//   ....[148]....
        /*06f0*/ 	.word	0x00014a60


	//   ....[149]....
        /*06f4*/ 	.word	0x00014b50


	//   ....[150]....
        /*06f8*/ 	.word	0x00014bd0


	//   ....[151]....
        /*06fc*/ 	.word	0x00014cc0


	//   ....[152]....
        /*0700*/ 	.word	0x00014d40


	//   ....[153]....
        /*0704*/ 	.word	0x00014e30


	//   ....[154]....
        /*0708*/ 	.word	0x00014eb0


	//   ....[155]....
        /*070c*/ 	.word	0x00014f80


	//   ....[156]....
        /*0710*/ 	.word	0x000150b0


	//   ....[157]....
        /*0714*/ 	.word	0x00015180


	//   ....[158]....
        /*0718*/ 	.word	0x00015250


	//   ....[159]....
        /*071c*/ 	.word	0x00015330


	//   ....[160]....
        /*0720*/ 	.word	0x00015390


	//   ....[161]....
        /*0724*/ 	.word	0x00015470


	//   ....[162]....
        /*0728*/ 	.word	0x000154d0


	//   ....[163]....
        /*072c*/ 	.word	0x000155b0


	//   ....[164]....
        /*0730*/ 	.word	0x00015610


	//   ....[165]....
        /*0734*/ 	.word	0x00015720


	//   ....[166]....
        /*0738*/ 	.word	0x00015810


	//   ....[167]....
        /*073c*/ 	.word	0x000158b0


	//   ....[168]....
        /*0740*/ 	.word	0x00015910


	//   ....[169]....
        /*0744*/ 	.word	0x00015a30


	//   ....[170]....
        /*0748*/ 	.word	0x00015a90


	//   ....[171]....
        /*074c*/ 	.word	0x00015bb0


	//   ....[172]....
        /*0750*/ 	.word	0x00015c10


	//   ....[173]....
        /*0754*/ 	.word	0x00015d30


	//   ....[174]....
        /*0758*/ 	.word	0x00015d90


	//   ....[175]....
        /*075c*/ 	.word	0x00015e60


	//   ....[176]....
        /*0760*/ 	.word	0x00015fc0


	//   ....[177]....
        /*0764*/ 	.word	0x00016070


	//   ....[178]....
        /*0768*/ 	.word	0x000161c0


	//   ....[179]....
        /*076c*/ 	.word	0x00016270


	//   ....[180]....
        /*0770*/ 	.word	0x000162d0


	//   ....[181]....
        /*0774*/ 	.word	0x00016390


	//   ....[182]....
        /*0778*/ 	.word	0x00016470


	//   ....[183]....
        /*077c*/ 	.word	0x00016530


	//   ....[184]....
        /*0780*/ 	.word	0x00016610


	//   ....[185]....
        /*0784*/ 	.word	0x000166d0


	//   ....[186]....
        /*0788*/ 	.word	0x000167e0


	//   ....[187]....
        /*078c*/ 	.word	0x00016880


	//   ....[188]....
        /*0790*/ 	.word	0x000169a0


	//   ....[189]....
        /*0794*/ 	.word	0x00016a10


	//   ....[190]....
        /*0798*/ 	.word	0x00016a80


	//   ....[191]....
        /*079c*/ 	.word	0x00016af0


	//   ....[192]....
        /*07a0*/ 	.word	0x00016b60


	//   ....[193]....
        /*07a4*/ 	.word	0x00016be0


	//   ....[194]....
        /*07a8*/ 	.word	0x00016c70


	//   ....[195]....
        /*07ac*/ 	.word	0x00016d00


	//   ....[196]....
        /*07b0*/ 	.word	0x00016d70


	//   ....[197]....
        /*07b4*/ 	.word	0x00016de0


	//   ....[198]....
        /*07b8*/ 	.word	0x00016e50


	//   ....[199]....
        /*07bc*/ 	.word	0x00016ed0


	//   ....[200]....
        /*07c0*/ 	.word	0x00016f40


	//   ....[201]....
        /*07c4*/ 	.word	0x00016fe0


	//   ....[202]....
        /*07c8*/ 	.word	0x00017070


	//   ....[203]....
        /*07cc*/ 	.word	0x00017190


	//----- nvinfo : EIATTR_REG_RECONFIG
	.align		4
.L_119:
        /*07d0*/ 	.byte	0x01, 0x54
	.zero		2


	//----- nvinfo : EIATTR_SYSCALL_OFFSETS
	.align		4
        /*07d4*/ 	.byte	0x04, 0x46
        /*07d6*/ 	.short	(.L_121 - .L_120)


	//   ....[0]....
.L_120:
        /*07d8*/ 	.word	0x000017d0


	//   ....[1]....
        /*07dc*/ 	.word	0x0000f780


	//   ....[2]....
        /*07e0*/ 	.word	0x0000f8d0


	//   ....[3]....
        /*07e4*/ 	.word	0x0000f9c0


	//   ....[4]....
        /*07e8*/ 	.word	0x00010890


	//----- nvinfo : EIATTR_MBARRIER_INSTR_OFFSETS
	.align		4
.L_121:
        /*07ec*/ 	.byte	0x04, 0x39
        /*07ee*/ 	.short	(.L_123 - .L_122)


	//   ....[0]....
.L_122:
        /*07f0*/ 	.word	0x00000180
        /*07f4*/ 	.word	0x000000ff
        /*07f8*/ 	.word	0x00038800
        /*07fc*/ 	.short	0x0100
        /*07fe*/ 	.byte	0x08
	.zero		1


	//   ....[1]....
        /*0800*/ 	.word	0x00000190
        /*0804*/ 	.word	0x000000ff
        /*0808*/ 	.word	0x00038820
        /*080c*/ 	.short	0x0100
        /*080e*/ 	.byte	0x08
	.zero		1


	//   ....[2]....
        /*0810*/ 	.word	0x00000280
        /*0814*/ 	.word	0x000000ff
        /*0818*/ 	.word	0x00038830
        /*081c*/ 	.short	0x0100
        /*081e*/ 	.byte	0x08
	.zero		1


	//   ....[3]....
        /*0820*/ 	.word	0x00000290
        /*0824*/ 	.word	0x000000ff
        /*0828*/ 	.word	0x00038840
        /*082c*/ 	.short	0x0100
        /*082e*/ 	.byte	0x08
	.zero		1


	//   ....[4]....
        /*0830*/ 	.word	0x000002a0
        /*0834*/ 	.word	0x000000ff
        /*0838*/ 	.word	0x00038838
        /*083c*/ 	.short	0x0100
        /*083e*/ 	.byte	0x08
	.zero		1


	//   ....[5]....
        /*0840*/ 	.word	0x000002b0
        /*0844*/ 	.word	0x000000ff
        /*0848*/ 	.word	0x00038848
        /*084c*/ 	.short	0x0100
        /*084e*/ 	.byte	0x08
	.zero		1


	//   ....[6]....
        /*0850*/ 	.word	0x000003e0
        /*0854*/ 	.word	0x000000ff
        /*0858*/ 	.word	0x00038850
        /*085c*/ 	.short	0x0100
        /*085e*/ 	.byte	0x08
	.zero		1


	//   ....[7]....
        /*0860*/ 	.word	0x000003f0
        /*0864*/ 	.word	0x000000ff
        /*0868*/ 	.word	0x00038860
        /*086c*/ 	.short	0x0100
        /*086e*/ 	.byte	0x08
	.zero		1


	//   ....[8]....
        /*0870*/ 	.word	0x00000400
        /*0874*/ 	.word	0x000000ff
        /*0878*/ 	.word	0x00038858
        /*087c*/ 	.short	0x0100
        /*087e*/ 	.byte	0x08
	.zero		1


	//   ....[9]....
        /*0880*/ 	.word	0x00000410
        /*0884*/ 	.word	0x000000ff
        /*0888*/ 	.word	0x00038868
        /*088c*/ 	.short	0x0100
        /*088e*/ 	.byte	0x08
	.zero		1


	//   ....[10]....
        /*0890*/ 	.word	0x00000500
        /*0894*/ 	.word	0x000000ff
        /*0898*/ 	.word	0x00038870
        /*089c*/ 	.short	0x0100
        /*089e*/ 	.byte	0x06
	.zero		1


	//   ....[11]....
        /*08a0*/ 	.word	0x00000510
        /*08a4*/ 	.word	0x000000ff
        /*08a8*/ 	.word	0x00038880
        /*08ac*/ 	.short	0x0100
        /*08ae*/ 	.byte	0x06
	.zero		1


	//   ....[12]....
        /*08b0*/ 	.word	0x00000520
        /*08b4*/ 	.word	0x000000ff
        /*08b8*/ 	.word	0x00038878
        /*08bc*/ 	.short	0x0100
        /*08be*/ 	.byte	0x06
	.zero		1


	//   ....[13]....
        /*08c0*/ 	.word	0x00000530
        /*08c4*/ 	.word	0x000000ff
        /*08c8*/ 	.word	0x00038888
        /*08cc*/ 	.short	0x0100
        /*08ce*/ 	.byte	0x06
	.zero		1


	//   ....[14]....
        /*08d0*/ 	.word	0x00000660
        /*08d4*/ 	.word	0x000000ff
        /*08d8*/ 	.word	0x00038890
        /*08dc*/ 	.short	0x0100
        /*08de*/ 	.byte	0x08
	.zero		1


	//   ....[15]....
        /*08e0*/ 	.word	0x00000670
        /*08e4*/ 	.word	0x000000ff
        /*08e8*/ 	.word	0x000388a0
        /*08ec*/ 	.short	0x0100
        /*08ee*/ 	.byte	0x08
	.zero		1


	//   ....[16]....
        /*08f0*/ 	.word	0x00000680
        /*08f4*/ 	.word	0x000000ff
        /*08f8*/ 	.word	0x00038898
        /*08fc*/ 	.short	0x0100
        /*08fe*/ 	.byte	0x08
	.zero		1


	//   ....[17]....
        /*0900*/ 	.word	0x00000690
        /*0904*/ 	.word	0x000000ff
        /*0908*/ 	.word	0x000388a8
        /*090c*/ 	.short	0x0100
        /*090e*/ 	.byte	0x08
	.zero		1


	//   ....[18]....
        /*0910*/ 	.word	0x000007d0
        /*0914*/ 	.word	0x000000ff
        /*0918*/ 	.word	0x000388b0
        /*091c*/ 	.short	0x0100
        /*091e*/ 	.byte	0x08
	.zero		1


	//   ....[19]....
        /*0920*/ 	.word	0x000007e0
        /*0924*/ 	.word	0x000000ff
        /*0928*/ 	.word	0x000388c0
        /*092c*/ 	.short	0x0100
        /*092e*/ 	.byte	0x08
	.zero		1


	//   ....[20]....
        /*0930*/ 	.word	0x000007f0
        /*0934*/ 	.word	0x000000ff
        /*0938*/ 	.word	0x000388b8
        /*093c*/ 	.short	0x0100
        /*093e*/ 	.byte	0x08
	.zero		1


	//   ....[21]....
        /*0940*/ 	.word	0x00000800
        /*0944*/ 	.word	0x000000ff
        /*0948*/ 	.word	0x000388c8
        /*094c*/ 	.short	0x0100
        /*094e*/ 	.byte	0x08
	.zero		1


	//   ....[22]....
        /*0950*/ 	.word	0x00001870
        /*0954*/ 	.word	0x000000ff
        /*0958*/ 	.word	0x00038800
        /*095c*/ 	.short	0x010a
        /*095e*/ 	.byte	0x28
	.zero		1


	//   ....[23]....
        /*0960*/ 	.word	0x00001900
        /*0964*/ 	.word	0x00000000
        /*0968*/ 	.word	0x00038830
        /*096c*/ 	.short	0x010a
        /*096e*/ 	.byte	0x3f
	.zero		1


	//   ....[24]....
        /*0970*/ 	.word	0x00001950
        /*0974*/ 	.word	0x00000000
        /*0978*/ 	.word	0x00038830
        /*097c*/ 	.short	0x010a
        /*097e*/ 	.byte	0x3f
	.zero		1


	//   ....[25]....
        /*0980*/ 	.word	0x00004440
        /*0984*/ 	.word	0x000000ff
        /*0988*/ 	.word	0x00000000
        /*098c*/ 	.short	0x0101
        /*098e*/ 	.byte	0x04
	.zero		1


	//   ....[26]....
        /*0990*/ 	.word	0x000060e0
        /*0994*/ 	.word	0x000000ff
        /*0998*/ 	.word	0x00038830
        /*099c*/ 	.short	0x010a
        /*099e*/ 	.byte	0x3d
	.zero		1


	//   ....[27]....
        /*09a0*/ 	.word	0x00006120
        /*09a4*/ 	.word	0x000000ff
        /*09a8*/ 	.word	0x00038830
        /*09ac*/ 	.short	0x010a
        /*09ae*/ 	.byte	0x3d
	.zero		1


	//   ....[28]....
        /*09b0*/ 	.word	0x00008a80
        /*09b4*/ 	.word	0x000000ff
        /*09b8*/ 	.word	0x00038850
        /*09bc*/ 	.short	0x010a
        /*09be*/ 	.byte	0x04
	.zero		1


	//   ....[29]....
        /*09c0*/ 	.word	0x00008ac0
        /*09c4*/ 	.word	0x000000ff
        /*09c8*/ 	.word	0x00038850
        /*09cc*/ 	.short	0x010a
        /*09ce*/ 	.byte	0x04
	.zero		1


	//   ....[30]....
        /*09d0*/ 	.word	0x00009110
        /*09d4*/ 	.word	0x000000ff
        /*09d8*/ 	.word	0x00000000
        /*09dc*/ 	.short	0x0101
        /*09de*/ 	.byte	0x3d
	.zero		1


	//   ....[31]....
        /*09e0*/ 	.word	0x00009ef0
        /*09e4*/ 	.word	0x000000ff
        /*09e8*/ 	.word	0x00000000
        /*09ec*/ 	.short	0x0101
        /*09ee*/ 	.byte	0x04
	.zero		1


	//   ....[32]....
        /*09f0*/ 	.word	0x0000a860
        /*09f4*/ 	.word	0x000000ff
        /*09f8*/ 	.word	0x00038850
        /*09fc*/ 	.short	0x010a
        /*09fe*/ 	.byte	0x07
	.zero		1


	//   ....[33]....
        /*0a00*/ 	.word	0x0000a8a0
        /*0a04*/ 	.word	0x000000ff
        /*0a08*/ 	.word	0x00038850
        /*0a0c*/ 	.short	0x010a
        /*0a0e*/ 	.byte	0x07
	.zero		1


	//   ....[34]....
        /*0a10*/ 	.word	0x0000ada0
        /*0a14*/ 	.word	0x000000ff
        /*0a18*/ 	.word	0x00000000
        /*0a1c*/ 	.short	0x0101
        /*0a1e*/ 	.byte	0x04
	.zero		1


	//   ....[35]....
        /*0a20*/ 	.word	0x0000d0e0
        /*0a24*/ 	.word	0x000000ff
        /*0a28*/ 	.word	0x00000000
        /*0a2c*/ 	.short	0x0101
        /*0a2e*/ 	.byte	0x0a
	.zero		1


	//   ....[36]....
        /*0a30*/ 	.word	0x0000ffa0
        /*0a34*/ 	.word	0x00000005
        /*0a38*/ 	.word	0x00038840
        /*0a3c*/ 	.short	0x010a
        /*0a3e*/ 	.byte	0x3f
	.zero		1


	//   ....[37]....
        /*0a40*/ 	.word	0x000105b0
        /*0a44*/ 	.word	0x00000005
        /*0a48*/ 	.word	0x00038830
        /*0a4c*/ 	.short	0x0107
        /*0a4e*/ 	.byte	0x3f
	.zero		1


	//   ....[38]....
        /*0a50*/ 	.word	0x00010690
        /*0a54*/ 	.word	0x00000005
        /*0a58*/ 	.word	0x00038830
        /*0a5c*/ 	.short	0x0101
        /*0a5e*/ 	.byte	0x3f
	.zero		1


	//   ....[39]....
        /*0a60*/ 	.word	0x00011280
        /*0a64*/ 	.word	0x00000016
        /*0a68*/ 	.word	0x00038800
        /*0a6c*/ 	.short	0x0107
        /*0a6e*/ 	.byte	0x3f
	.zero		1


	//   ....[40]....
        /*0a70*/ 	.word	0x00011380
        /*0a74*/ 	.word	0x00000016
        /*0a78*/ 	.word	0x00038800
        /*0a7c*/ 	.short	0x0101
        /*0a7e*/ 	.byte	0x3f
	.zero		1


	//   ....[41]....
        /*0a80*/ 	.word	0x000113a0
        /*0a84*/ 	.word	0x00000016
        /*0a88*/ 	.word	0x00038820
        /*0a8c*/ 	.short	0x010a
        /*0a8e*/ 	.byte	0x3f
	.zero		1


	//   ....[42]....
        /*0a90*/ 	.word	0x000117a0
        /*0a94*/ 	.word	0x00000006
        /*0a98*/ 	.word	0x00038840
        /*0a9c*/ 	.short	0x010a
        /*0a9e*/ 	.byte	0x3f
	.zero		1


	//   ....[43]....
        /*0aa0*/ 	.word	0x00011d20
        /*0aa4*/ 	.word	0x00000006
        /*0aa8*/ 	.word	0x00038830
        /*0aac*/ 	.short	0x0107
        /*0aae*/ 	.byte	0x3f
	.zero		1


	//   ....[44]....
        /*0ab0*/ 	.word	0x00011dd0
        /*0ab4*/ 	.word	0x00000006
        /*0ab8*/ 	.word	0x00038830
        /*0abc*/ 	.short	0x0101
        /*0abe*/ 	.byte	0x3f
	.zero		1


	//   ....[45]....
        /*0ac0*/ 	.word	0x00011e30
        /*0ac4*/ 	.word	0x00000006
        /*0ac8*/ 	.word	0x00038860
        /*0acc*/ 	.short	0x010a
        /*0ace*/ 	.byte	0x3f
	.zero		1


	//   ....[46]....
        /*0ad0*/ 	.word	0x00012320
        /*0ad4*/ 	.word	0x00000006
        /*0ad8*/ 	.word	0x00038850
        /*0adc*/ 	.short	0x0107
        /*0ade*/ 	.byte	0x3f
	.zero		1


	//   ....[47]....
        /*0ae0*/ 	.word	0x000124e0
        /*0ae4*/ 	.word	0x00000006
        /*0ae8*/ 	.word	0x00038850
        /*0aec*/ 	.short	0x0101
        /*0aee*/ 	.byte	0x3f
	.zero		1


	//   ....[48]....
        /*0af0*/ 	.word	0x000126e0
        /*0af4*/ 	.word	0x00000004
        /*0af8*/ 	.word	0x00038860
        /*0afc*/ 	.short	0x010a
        /*0afe*/ 	.byte	0x3f
	.zero		1


	//   ....[49]....
        /*0b00*/ 	.word	0x00012c10
        /*0b04*/ 	.word	0x00000004
        /*0b08*/ 	.word	0x00038850
        /*0b0c*/ 	.short	0x0107
        /*0b0e*/ 	.byte	0x3f
	.zero		1


	//   ....[50]....
        /*0b10*/ 	.word	0x00012cc0
        /*0b14*/ 	.word	0x00000004
        /*0b18*/ 	.word	0x00038850
        /*0b1c*/ 	.short	0x0101
        /*0b1e*/ 	.byte	0x3f
	.zero		1


	//   ....[51]....
        /*0b20*/ 	.word	0x000137c0
        /*0b24*/ 	.word	0x00000004
        /*0b28*/ 	.word	0x00038820
        /*0b2c*/ 	.short	0x010a
        /*0b2e*/ 	.byte	0x3f
	.zero		1


	//   ....[52]....
        /*0b30*/ 	.word	0x00013960
        /*0b34*/ 	.word	0x00000005
        /*0b38*/ 	.word	0x00038840
        /*0b3c*/ 	.short	0x010a
        /*0b3e*/ 	.byte	0x3f
	.zero		1


	//   ....[53]....
        /*0b40*/ 	.word	0x00013a00
        /*0b44*/ 	.word	0x0000001b
        /*0b48*/ 	.word	0x00038840
        /*0b4c*/ 	.short	0x010a
        /*0b4e*/ 	.byte	0x3f
	.zero		1


	//   ....[54]....
        /*0b50*/ 	.word	0x00013a40
        /*0b54*/ 	.word	0x00000005
        /*0b58*/ 	.word	0x00038860
        /*0b5c*/ 	.short	0x010a
        /*0b5e*/ 	.byte	0x3f
	.zero		1


	//   ....[55]....
        /*0b60*/ 	.word	0x00013a80
        /*0b64*/ 	.word	0x0000001b
        /*0b68*/ 	.word	0x00038860
        /*0b6c*/ 	.short	0x010a
        /*0b6e*/ 	.byte	0x3f
	.zero		1


	//   ....[56]....
        /*0b70*/ 	.word	0x00013af0
        /*0b74*/ 	.word	0x00000003
        /*0b78*/ 	.word	0x00038800
        /*0b7c*/ 	.short	0x010a
        /*0b7e*/ 	.byte	0x3f
	.zero		1


	//   ....[57]....
        /*0b80*/ 	.word	0x00013b40
        /*0b84*/ 	.word	0x00000000
        /*0b88*/ 	.word	0x00038830
        /*0b8c*/ 	.short	0x010a
        /*0b8e*/ 	.byte	0x3f
	.zero		1


	//   ....[58]....
        /*0b90*/ 	.word	0x00013ba0
        /*0b94*/ 	.word	0x00000099
        /*0b98*/ 	.word	0x00038830
        /*0b9c*/ 	.short	0x010a
        /*0b9e*/ 	.byte	0x3f
	.zero		1


	//   ....[59]....
        /*0ba0*/ 	.word	0x00013c00
        /*0ba4*/ 	.word	0x00000002
        /*0ba8*/ 	.word	0x00038850
        /*0bac*/ 	.short	0x010a
        /*0bae*/ 	.byte	0x3f
	.zero		1


	//   ....[60]....
        /*0bb0*/ 	.word	0x00013c60
        /*0bb4*/ 	.word	0x00000007
        /*0bb8*/ 	.word	0x00038850
        /*0bbc*/ 	.short	0x010a
        /*0bbe*/ 	.byte	0x3f
	.zero		1


	//   ....[61]....
        /*0bc0*/ 	.word	0x00013d70
        /*0bc4*/ 	.word	0x00000005
        /*0bc8*/ 	.word	0x00038840
        /*0bcc*/ 	.short	0x010a
        /*0bce*/ 	.byte	0x3f
	.zero		1


	//   ....[62]....
        /*0bd0*/ 	.word	0x00014fb0
        /*0bd4*/ 	.word	0x00000016
        /*0bd8*/ 	.word	0x00038820
        /*0bdc*/ 	.short	0x010a
        /*0bde*/ 	.byte	0x3f
	.zero		1


	//   ....[63]....
        /*0be0*/ 	.word	0x00015000
        /*0be4*/ 	.word	0x00000006
        /*0be8*/ 	.word	0x00038840
        /*0bec*/ 	.short	0x010a
        /*0bee*/ 	.byte	0x3f
	.zero		1


	//   ....[64]....
        /*0bf0*/ 	.word	0x00015760
        /*0bf4*/ 	.word	0x00000006
        /*0bf8*/ 	.word	0x00038860
        /*0bfc*/ 	.short	0x010a
        /*0bfe*/ 	.byte	0x3f
	.zero		1


	//   ....[65]....
        /*0c00*/ 	.word	0x00015f10
        /*0c04*/ 	.word	0x00000004
        /*0c08*/ 	.word	0x00038860
        /*0c0c*/ 	.short	0x010a
        /*0c0e*/ 	.byte	0x3f
	.zero		1


	//   ....[66]....
        /*0c10*/ 	.word	0x000170b0
        /*0c14*/ 	.word	0x00000004
        /*0c18*/ 	.word	0x00038820
        /*0c1c*/ 	.short	0x010a
        /*0c1e*/ 	.byte	0x3f
	.zero		1


	//   ....[67]....
        /*0c20*/ 	.word	0x00017250
        /*0c24*/ 	.word	0x00000005
        /*0c28*/ 	.word	0x00038840
        /*0c2c*/ 	.short	0x010a
        /*0c2e*/ 	.byte	0x3f
	.zero		1


	//   ....[68]....
        /*0c30*/ 	.word	0x000172a0
        /*0c34*/ 	.word	0x0000001b
        /*0c38*/ 	.word	0x00038840
        /*0c3c*/ 	.short	0x010a
        /*0c3e*/ 	.byte	0x3f
	.zero		1


	//   ....[69]....
        /*0c40*/ 	.word	0x000172f0
        /*0c44*/ 	.word	0x00000005
        /*0c48*/ 	.word	0x00038860
        /*0c4c*/ 	.short	0x010a
        /*0c4e*/ 	.byte	0x3f
	.zero		1


	//----- nvinfo : EIATTR_NUM_MBARRIERS
	.align		4
.L_123:
        /*0c50*/ 	.byte	0x03, 0x38
        /*0c52*/ 	.short	0x0016


	//----- nvinfo : EIATTR_EXIT_INSTR_OFFSETS
	.align		4
        /*0c54*/ 	.byte	0x04, 0x1c
        /*0c56*/ 	.short	(.L_125 - .L_124)


	//   ....[0]....
.L_124:
        /*0c58*/ 	.word	0x00000990


	//   ....[1]....
        /*0c5c*/ 	.word	0x0000e560


	//   ....[2]....
        /*0c60*/ 	.word	0x00013ad0


	//----- nvinfo : EIATTR_MAX_THREADS
	.align		4
.L_125:
        /*0c64*/ 	.byte	0x04, 0x05
        /*0c66*/ 	.short	(.L_127 - .L_126)
.L_126:
        /*0c68*/ 	.word	0x00000180
        /*0c6c*/ 	.word	0x00000001
        /*0c70*/ 	.word	0x00000001


	//----- nvinfo : EIATTR_CRS_STACK_SIZE
	.align		4
.L_127:
        /*0c74*/ 	.byte	0x04, 0x1e
        /*0c76*/ 	.short	(.L_129 - .L_128)
.L_128:
        /*0c78*/ 	.word	0x00000000


	//----- nvinfo : EIATTR_CBANK_PARAM_SIZE
	.align		4
.L_129:
        /*0c7c*/ 	.byte	0x03, 0x19
        /*0c7e*/ 	.short	0x0af0


	//----- nvinfo : EIATTR_PARAM_CBANK
	.align		4
        /*0c80*/ 	.byte	0x04, 0x0a
        /*0c82*/ 	.short	(.L_131 - .L_130)
	.align		4
.L_130:
        /*0c84*/ 	.word	index@(.nv.constant0._ZN7cutlass13device_kernelIN5flash11enable_sm90INS1_16FlashAttnFwdSm90INS1_25CollectiveMainloopFwdSm90ILi2EN4cute5tupleIJNS5_1CILi1EEES8_S8_EEENS6_IJNS7_ILi128EEENS7_ILi80EEENS7_ILi256EEEEEELi256ENS_6half_tEfNS_4arch4Sm90ELb0ELb0ELb1ELb1ELb1ELb0ELb0ELb1ELb1ELb1ELb0ELb0EEENS1_21CollectiveEpilogueFwdINS6_IJSA_SC_SB_EEES9_SE_SG_Li256ELb1ELb1ELb0ELb0EEENS1_36VarlenDynamicPersistentTileSchedulerILi128ELi80ELi256ELi128ELb0ELb1ELb1ELb0ELb1ELb1EEEEEEEEEvNT_6ParamsE)
        /*0c88*/ 	.short	0x0210
        /*0c8a*/ 	.short	0x0af0


	//----- nvinfo : EIATTR_SW_WAR
	.align		4
.L_131:
        /*0c8c*/ 	.byte	0x04, 0x36
        /*0c8e*/ 	.short	(.L_133 - .L_132)
.L_132:
        /*0c90*/ 	.word	0x00000008
.L_133:


//--------------------- .nv.info._ZN7cutlass13device_kernelIN5flash11enable_sm90INS1_16FlashAttnFwdSm90INS1_25CollectiveMainloopFwdSm90ILi2EN4cute5tupleIJNS5_1CILi1EEES8_S8_EEENS6_IJNS7_ILi128EEENS7_ILi80EEENS7_ILi256EEEEEELi256ENS_6half_tEfNS_4arch4Sm90ELb0ELb0ELb1ELb1ELb1ELb1ELb0ELb1ELb1ELb1ELb0ELb0EEENS1_21CollectiveEpilogueFwdINS6_IJSA_SC_SB_EEES9_SE_SG_Li256ELb1ELb1ELb0ELb0EEENS1_36VarlenDynamicPersistentTileSchedulerILi128ELi80ELi256ELi128ELb0ELb1ELb1ELb0ELb1ELb1EEEEEEEEEvNT_6ParamsE --------------------------
	.section	.nv.info._ZN7cutlass13device_kernelIN5flash11enable_sm90INS1_16FlashAttnFwdSm90INS1_25CollectiveMainloopFwdSm90ILi2EN4cute5tupleIJNS5_1CILi1EEES8_S8_EEENS6_IJNS7_ILi128EEENS7_ILi80EEENS7_ILi256EEEEEELi256ENS_6half_tEfNS_4arch4Sm90ELb0ELb0ELb1ELb1ELb1ELb1ELb0ELb1ELb1ELb1ELb0ELb0EEENS1_21CollectiveEpilogueFwdINS6_IJSA_SC_SB_EEES9_SE_SG_Li256ELb1ELb1ELb0ELb0EEENS1_36VarlenDynamicPersistentTileSchedulerILi128ELi80ELi256ELi128ELb0ELb1ELb1ELb0ELb1ELb1EEEEEEEEEvNT_6ParamsE,"",@"SHT_CUDA_INFO"
	.sectionflags	@""
	.align	4


	//----- nvinfo : EIATTR_CUDA_API_VERSION
	.align		4
        /*0000*/ 	.byte	0x04, 0x37
        /*0002*/ 	.short	(.L_135 - .L_134)
.L_134:
        /*0004*/ 	.word	0x00000082


	//----- nvinfo : EIATTR_KPARAM_INFO
	.align		4
.L_135:
        /*0008*/ 	.byte	0x04, 0x17
        /*000a*/ 	.short	(.L_137 - .L_136)
.L_136:
        /*000c*/ 	.word	0x00000000
        /*0010*/ 	.short	0x0000
        /*0012*/ 	.short	0x0070
        /*0014*/ 	.byte	0x00, 0xf0, 0x01, 0x2a


	//----- nvinfo : EIATTR_SPARSE_MMA_MASK
	.align		4
.L_137:
        /*0018*/ 	.byte	0x03, 0x50
        /*001a*/ 	.short	0x0000


	//----- nvinfo : EIATTR_MAXREG_COUNT
	.align		4
        /*001c*/ 	.byte	0x03, 0x1b
        /*001e*/ 	.short	0x00a8


	//----- nvinfo : EIATTR_NUM_BARRIERS
	.align		4
        /*0020*/ 	.byte	0x02, 0x4c
        /*0022*/ 	.byte	0x10
	.zero		1


	//----- nvinfo : EIATTR_EXTERNS
	.align		4
        /*0024*/ 	.byte	0x04, 0x0f
        /*0026*/ 	.short	(.L_139 - .L_138)


	//   ....[0]....
	.align		4
.L_138:
        /*0028*/ 	.word	index@(__assertfail)


	//----- nvinfo : EIATTR_ANNOTATIONS
	.align		4
.L_139:
        /*002c*/ 	.byte	0x04, 0x55
        /*002e*/ 	.short	(.L_141 - .L_140)


	//   ....[0]....
.L_140:
        /* <DEDUP_REMOVED lines=50> */


	//----- nvinfo : EIATTR_MERCURY_ISA_VERSION
	.align		4
.L_141:
        /*0340*/ 	.byte	0x03, 0x5f
        /*0342*/ 	.short	0x0101


	//----- nvinfo : EIATTR_UNUSED_LOAD_BYTE_OFFSET
	.align		4
        /*0344*/ 	.byte	0x04, 0x44
        /*0346*/ 	.short	(.L_143 - .L_142)


	//   ....[0]....
.L_142:
        /*0348*/ 	.word	0x00000a30
        /*034c*/ 	.word	0x0000fff0


	//   ....[1]....
        /*0350*/ 	.word	0x0001d850
        /*0354*/ 	.word	0x0000fff0


	//----- nvinfo : EIATTR_INT_WARP_WIDE_INSTR_OFFSETS
	.align		4
.L_143:
        /*0358*/ 	.byte	0x04, 0x31
        /*035a*/ 	.short	(.L_145 - .L_144)


	//   ....[0]....
.L_144:
        /*035c*/ 	.word	0x00000130


	//   ....[1]....
        /*0360*/ 	.word	0x00000170


	//   ....[2]....
        /*0364*/ 	.word	0x000001e0


	//   ....[3]....
        /*0368*/ 	.word	0x00023220


	//   ....[4]....
        /*036c*/ 	.word	0x000232c0


	//   ....[5]....
        /*0370*/ 	.word	0x00026390


	//   ....[6]....
        /*0374*/ 	.word	0x00026430


	//----- nvinfo : EIATTR_COOP_GROUP_MASK_REGIDS
	.align		4
.L_145:
        /*0378*/ 	.byte	0x04, 0x29
        /*037a*/ 	.short	(.L_147 - .L_146)


	//   ....[0]....
.L_146:
        /*037c*/ 	.word	0xffffffff


	//   ....[1]....
        /*0380*/ 	.word	0xffffffff


	//   ....[2]....
        /*0384*/ 	.word	0xffffffff


	//   ....[3]....
        /*0388*/ 	.word	0xffffffff


	//   ....[4]....
        /*038c*/ 	.word	0xffffffff


	//   ....[5]....
        /*0390*/ 	.word	0xffffffff


	//   ....[6]....
        /*0394*/ 	.word	0xffffffff


	//   ....[7]....
        /*0398*/ 	.word	0xffffffff


	//   ....[8]....
        /*039c*/ 	.word	0xffffffff


	//   ....[9]....
        /*03a0*/ 	.word	0xffffffff


	//   ....[10]....
        /*03a4*/ 	.word	0xffffffff


	//   ....[11]....
        /*03a8*/ 	.word	0xffffffff


	//   ....[12]....
        /*03ac*/ 	.word	0xffffffff


	//   ....[13]....
        /*03b0*/ 	.word	0xffffffff


	//   ....[14]....
        /*03b4*/ 	.word	0xffffffff


	//   ....[15]....
        /*03b8*/ 	.word	0xffffffff


	//   ....[16]....
        /*03bc*/ 	.word	0xffffffff


	//   ....[17]....
        /*03c0*/ 	.word	0xffffffff


	//   ....[18]....
        /*03c4*/ 	.word	0xffffffff


	//   ....[19]....
        /*03c8*/ 	.word	0xffffffff


	//   ....[20]....
        /*03cc*/ 	.word	0xffffffff


	//   ....[21]....
        /*03d0*/ 	.word	0xffffffff


	//   ....[22]....
        /*03d4*/ 	.word	0xffffffff


	//   ....[23]....
        /*03d8*/ 	.word	0xffffffff


	//   ....[24]....
        /*03dc*/ 	.word	0xffffffff


	//   ....[25]....
        /*03e0*/ 	.word	0xffffffff


	//   ....[26]....
        /*03e4*/ 	.word	0xffffffff


	//   ....[27]....
        /*03e8*/ 	.word	0xffffffff


	//   ....[28]....
        /*03ec*/ 	.word	0xffffffff


	//   ....[29]....
        /*03f0*/ 	.word	0xffffffff


	//   ....[30]....
        /*03f4*/ 	.word	0xffffffff


	//   ....[31]....
        /*03f8*/ 	.word	0xffffffff


	//   ....[32]....
        /*03fc*/ 	.word	0xffffffff


	//   ....[33]....
        /*0400*/ 	.word	0xffffffff


	//   ....[34]....
        /*0404*/ 	.word	0xffffffff


	//   ....[35]....
        /*0408*/ 	.word	0xffffffff


	//   ....[36]....
        /*040c*/ 	.word	0xffffffff


	//   ....[37]....
        /*0410*/ 	.word	0xffffffff


	//   ....[38]....
        /*0414*/ 	.word	0xffffffff


	//   ....[39]....
        /*0418*/ 	.word	0xffffffff


	//   ....[40]....
        /*041c*/ 	.word	0xffffffff


	//   ....[41]....
        /*0420*/ 	.word	0xffffffff


	//   ....[42]....
        /*0424*/ 	.word	0xffffffff


	//   ....[43]....
        /*0428*/ 	.word	0xffffffff


	//   ....[44]....
        /*042c*/ 	.word	0xffffffff


	//   ....[45]....
        /*0430*/ 	.word	0xffffffff


	//   ....[46]....
        /*0434*/ 	.word	0xffffffff


	//   ....[47]....
        /*0438*/ 	.word	0xffffffff


	//   ....[48]....
        /*043c*/ 	.word	0xffffffff


	//   ....[49]....
        /*0440*/ 	.word	0xffffffff


	//   ....[50]....
        /*0444*/ 	.word	0xffffffff


	//   ....[51]....
        /*0448*/ 	.word	0xffffffff


	//   ....[52]....
        /*044c*/ 	.word	0xffffffff


	//   ....[53]....
        /*0450*/ 	.word	0xffffffff


	//   ....[54]....
        /*0454*/ 	.word	0xffffffff


	//   ....[55]....
        /*0458*/ 	.word	0xffffffff


	//   ....[56]....
        /*045c*/ 	.word	0xffffffff


	//   ....[57]....
        /*0460*/ 	.word	0xffffffff


	//   ....[58]....
        /*0464*/ 	.word	0xffffffff


	//   ....[59]....
        /*0468*/ 	.word	0xffffffff


	//   ....[60]....
        /*046c*/ 	.word	0xffffffff


	//   ....[61]....
        /*0470*/ 	.word	0xffffffff


	//   ....[62]....
        /*0474*/ 	.word	0xffffffff


	//   ....[63]....
        /*0478*/ 	.word	0xffffffff


	//   ....[64]....
        /*047c*/ 	.word	0xffffffff


	//   ....[65]....
        /*0480*/ 	.word	0xffffffff


	//   ....[66]....
        /*0484*/ 	.word	0xffffffff


	//   ....[67]....
        /*0488*/ 	.word	0xffffffff


	//   ....[68]....
        /*048c*/ 	.word	0xffffffff


	//   ....[69]....
        /*0490*/ 	.word	0xffffffff


	//   ....[70]....
        /*0494*/ 	.word	0xffffffff


	//   ....[71]....
        /*0498*/ 	.word	0xffffffff


	//   ....[72]....
        /*049c*/ 	.word	0xffffffff


	//   ....[73]....
        /*04a0*/ 	.word	0xffffffff


	//   ....[74]....
        /*04a4*/ 	.word	0xffffffff


	//   ....[75]....
        /*04a8*/ 	.word	0xffffffff


	//   ....[76]....
        /*04ac*/ 	.word	0xffffffff


	//   ....[77]....
        /*04b0*/ 	.word	0xffffffff


	//   ....[78]....
        /*04b4*/ 	.word	0xffffffff


	//   ....[79]....
        /*04b8*/ 	.word	0xffffffff


	//   ....[80]....
        /*04bc*/ 	.word	0xffffffff


	//   ....[81]....
        /*04c0*/ 	.word	0xffffffff


	//   ....[82]....
        /*04c4*/ 	.word	0xffffffff


	//   ....[83]....
        /*04c8*/ 	.word	0xffffffff


	//   ....[84]....
        /*04cc*/ 	.word	0xffffffff


	//   ....[85]....
        /*04d0*/ 	.word	0xffffffff


	//   ....[86]....
        /*04d4*/ 	.word	0xffffffff


	//   ....[87]....
        /*04d8*/ 	.word	0xffffffff


	//   ....[88]....
        /*04dc*/ 	.word	0xffffffff


	//   ....[89]....
        /*04e0*/ 	.word	0xffffffff


	//   ....[90]....
        /*04e4*/ 	.word	0xffffffff


	//   ....[91]....
        /*04e8*/ 	.word	0xffffffff


	//   ....[92]....
        /*04ec*/ 	.word	0xffffffff


	//   ....[93]....
        /*04f0*/ 	.word	0xffffffff


	//   ....[94]....
        /*04f4*/ 	.word	0xffffffff


	//   ....[95]....
        /*04f8*/ 	.word	0xffffffff


	//   ....[96]....
        /*04fc*/ 	.word	0xffffffff


	//   ....[97]....
        /*0500*/ 	.word	0xffffffff


	//   ....[98]....
        /*0504*/ 	.word	0xffffffff


	//   ....[99]....
        /*0508*/ 	.word	0xffffffff


	//   ....[100]....
        /*050c*/ 	.word	0xffffffff


	//   ....[101]....
        /*0510*/ 	.word	0xffffffff


	//   ....[102]....
        /*0514*/ 	.word	0xffffffff


	//   ....[103]....
        /*0518*/ 	.word	0xffffffff


	//   ....[104]....
        /*051c*/ 	.word	0xffffffff


	//   ....[105]....
        /*0520*/ 	.word	0xffffffff


	//   ....[106]....
        /*0524*/ 	.word	0xffffffff


	//   ....[107]....
        /*0528*/ 	.word	0xffffffff


	//   ....[108]....
        /*052c*/ 	.word	0xffffffff


	//   ....[109]....
        /*0530*/ 	.word	0xffffffff


	//   ....[110]....
        /*0534*/ 	.word	0xffffffff


	//   ....[111]....
        /*0538*/ 	.word	0xffffffff


	//   ....[112]....
        /*053c*/ 	.word	0xffffffff


	//   ....[113]....
        /*0540*/ 	.word	0xffffffff


	//   ....[114]....
        /*0544*/ 	.word	0xffffffff


	//   ....[115]....
        /*0548*/ 	.word	0xffffffff


	//   ....[116]....
        /*054c*/ 	.word	0xffffffff


	//   ....[117]....
        /*0550*/ 	.word	0xffffffff


	//   ....[118]....
        /*0554*/ 	.word	0xffffffff


	//   ....[119]....
        /*0558*/ 	.word	0xffffffff


	//   ....[120]....
        /*055c*/ 	.word	0xffffffff


	//   ....[121]....
        /*0560*/ 	.word	0xffffffff


	//   ....[122]....
        /*0564*/ 	.word	0xffffffff


	//   ....[123]....
        /*0568*/ 	.word	0xffffffff


	//   ....[124]....
        /*056c*/ 	.word	0xffffffff


	//   ....[125]....
        /*0570*/ 	.word	0xffffffff


	//   ....[126]....
        /*0574*/ 	.word	0xffffffff


	//   ....[127]....
        /*0578*/ 	.word	0xffffffff


	//   ....[128]....
        /*057c*/ 	.word	0xffffffff


	//   ....[129]....
        /*0580*/ 	.word	0xffffffff


	//   ....[130]....
        /*0584*/ 	.word	0xffffffff


	//   ....[131]....
        /*0588*/ 	.word	0xffffffff


	//   ....[132]....
        /*058c*/ 	.word	0xffffffff


	//   ....[133]....
        /*0590*/ 	.word	0xffffffff


	//   ....[134]....
        /*0594*/ 	.word	0xffffffff


	//   ....[135]....
        /*0598*/ 	.word	0xffffffff


	//   ....[136]....
        /*059c*/ 	.word	0xffffffff


	//   ....[137]....
        /*05a0*/ 	.word	0xffffffff


	//   ....[138]....
        /*05a4*/ 	.word	0xffffffff


	//   ....[139]....
        /*05a8*/ 	.word	0xffffffff


	//   ....[140]....
        /*05ac*/ 	.word	0xffffffff


	//   ....[141]....
        /*05b0*/ 	.word	0xffffffff


	//   ....[142]....
        /*05b4*/ 	.word	0xffffffff


	//   ....[143]....
        /*05b8*/ 	.word	0xffffffff


	//   ....[144]....
        /*05bc*/ 	.word	0xffffffff


	//   ....[145]....
        /*05c0*/ 	.word	0xffffffff


	//   ....[146]....
        /*05c4*/ 	.word	0xffffffff


	//   ....[147]....
        /*05c8*/ 	.word	0xffffffff


	//   ....[148]....
        /*05cc*/ 	.word	0xffffffff


	//   ....[149]....
        /*05d0*/ 	.word	0xffffffff


	//   ....[150]....
        /*05d4*/ 	.word	0xffffffff


	//   ....[151]....
        /*05d8*/ 	.word	0xffffffff


	//   ....[152]....
        /*05dc*/ 	.word	0xffffffff


	//   ....[153]....
        /*05e0*/ 	.word	0xffffffff


	//   ....[154]....
        /*05e4*/ 	.word	0xffffffff


	//   ....[155]....
        /*05e8*/ 	.word	0xffffffff


	//   ....[156]....
        /*05ec*/ 	.word	0xffffffff


	//   ....[157]....
        /*05f0*/ 	.word	0xffffffff


	//   ....[158]....
        /*05f4*/ 	.word	0xffffffff


	//   ....[159]....
        /*05f8*/ 	.word	0xffffffff


	//   ....[160]....
        /*05fc*/ 	.word	0xffffffff


	//   ....[161]....
        /*0600*/ 	.word	0xffffffff


	//   ....[162]....
        /*0604*/ 	.word	0xffffffff


	//   ....[163]....
        /*0608*/ 	.word	0x0500000f


	//   ....[164]....
        /*060c*/ 	.word	0x0500000f


	//   ....[165]....
        /*0610*/ 	.word	0x0500000f


	//   ....[166]....
        /*0614*/ 	.word	0x0500000f


	//   ....[167]....
        /*0618*/ 	.word	0x0500000f


	//   ....[168]....
        /*061c*/ 	.word	0x0500000f


	//   ....[169]....
        /*0620*/ 	.word	0x0500000f


	//   ....[170]....
        /*0624*/ 	.word	0x0500000f


	//   ....[171]....
        /*0628*/ 	.word	0x0500000f


	//   ....[172]....
        /*062c*/ 	.word	0x0500000f


	//   ....[173]....
        /*0630*/ 	.word	0x0500000f


	//   ....[174]....
        /*0634*/ 	.word	0x0500000f


	//   ....[175]....
        /*0638*/ 	.word	0x0500000f


	//   ....[176]....
        /*063c*/ 	.word	0x0500000f


	//   ....[177]....
        /*0640*/ 	.word	0x0500000f


	//   ....[178]....
        /*0644*/ 	.word	0x0500000f


	//   ....[179]....
        /*0648*/ 	.word	0x0500000f


	//   ....[180]....
        /*064c*/ 	.word	0x0500000f


	//   ....[181]....
        /*0650*/ 	.word	0x0500000f


	//   ....[182]....
        /*0654*/ 	.word	0x0500000f


	//   ....[183]....
        /*0658*/ 	.word	0x0500000f


	//   ....[184]....
        /*065c*/ 	.word	0x0500000f


	//   ....[185]....
        /*0660*/ 	.word	0x0500000f


	//   ....[186]....
        /*0664*/ 	.word	0x0500000f


	//   ....[187]....
        /*0668*/ 	.word	0x0500000f


	//   ....[188]....
        /*066c*/ 	.word	0x0500000f


	//   ....[189]....
        /*0670*/ 	.word	0x0500000f


	//   ....[190]....
        /*0674*/ 	.word	0x0500000f


	//   ....[191]....
        /*0678*/ 	.word	0x0500000f


	//   ....[192]....
        /*067c*/ 	.word	0x0500000f


	//   ....[193]....
        /*0680*/ 	.word	0x0500000f


	//   ....[194]....
        /*0684*/ 	.word	0x0500000f


	//   ....[195]....
        /*0688*/ 	.word	0x0500000f


	//   ....[196]....
        /*068c*/ 	.word	0x0500000f


	//   ....[197]....
        /*0690*/ 	.word	0x0500000f


	//   ....[198]....
        /*0694*/ 	.word	0x0500000f


	//   ....[199]....
        /*0698*/ 	.word	0x0500000f


	//   ....[200]....
        /*069c*/ 	.word	0x0500000f


	//   ....[201]....
        /*06a0*/ 	.word	0x0500000f


	//   ....[202]....
        /*06a4*/ 	.word	0x0500000f


	//   ....[203]....
        /*06a8*/ 	.word	0x0500000f


	//   ....[204]....
        /*06ac*/ 	.word	0x0500000f


	//   ....[205]....
        /*06b0*/ 	.word	0x0500000f


	//   ....[206]....
        /*06b4*/ 	.word	0x0500000f


	//   ....[207]....
        /*06b8*/ 	.word	0x0500000f


	//   ....[208]....
        /*06bc*/ 	.word	0x0500000f


	//   ....[209]....
        /*06c0*/ 	.word	0x0500000f


	//   ....[210]....
        /*06c4*/ 	.word	0x0500000f


	//   ....[211]....
        /*06c8*/ 	.word	0x0500000f


	//   ....[212]....
        /*06cc*/ 	.word	0x0500000f


	//   ....[213]....
        /*06d0*/ 	.word	0x0500000f


	//   ....[214]....
        /*06d4*/ 	.word	0x0500000f


	//   ....[215]....
        /*06d8*/ 	.word	0x0500000f


	//   ....[216]....
        /*06dc*/ 	.word	0x0500000f


	//   ....[217]....
        /*06e0*/ 	.word	0x0500000f


	//   ....[218]....
        /*06e4*/ 	.word	0x0500000f


	//   ....[219]....
        /*06e8*/ 	.word	0x0500000f


	//   ....[220]....
        /*06ec*/ 	.word	0x0500000f


	//   ....[221]....
        /*06f0*/ 	.word	0x0500000f


	//   ....[222]....
        /*06f4*/ 	.word	0x0500000f


	//   ....[223]....
        /*06f8*/ 	.word	0x0500000f


	//   ....[224]....
        /*06fc*/ 	.word	0x0500000f


	//   ....[225]....
        /*0700*/ 	.word	0x0500000f


	//   ....[226]....
        /*0704*/ 	.word	0x0500000f


	//   ....[227]....
        /*0708*/ 	.word	0x0500000f


	//   ....[228]....
        /*070c*/ 	.word	0x0500000f


	//   ....[229]....
        /*0710*/ 	.word	0x0500000f


	//   ....[230]....
        /*0714*/ 	.word	0x0500000f


	//   ....[231]....
        /*0718*/ 	.word	0x0500000f


	//   ....[232]....
        /*071c*/ 	.word	0x0500000f


	//   ....[233]....
        /*0720*/ 	.word	0x0500000f


	//   ....[234]....
        /*0724*/ 	.word	0x0500000f


	//   ....[235]....
        /*0728*/ 	.word	0x0500000f


	//   ....[236]....
        /*072c*/ 	.word	0x0500000f


	//   ....[237]....
        /*0730*/ 	.word	0x0500000f


	//   ....[238]....
        /*0734*/ 	.word	0x0500000f


	//   ....[239]....
        /*0738*/ 	.word	0x0500000f


	//   ....[240]....
        /*073c*/ 	.word	0x0500000f


	//   ....[241]....
        /*0740*/ 	.word	0x0500000f


	//   ....[242]....
        /*0744*/ 	.word	0x0500000f


	//   ....[243]....
        /*0748*/ 	.word	0x0500000f


	//   ....[244]....
        /*074c*/ 	.word	0x0500000f


	//   ....[245]....
        /*0750*/ 	.word	0x0500000f


	//   ....[246]....
        /*0754*/ 	.word	0x0500000f


	//   ....[247]....
        /*0758*/ 	.word	0x0500000f


	//   ....[248]....
        /*075c*/ 	.word	0x0500000f


	//   ....[249]....
        /*0760*/ 	.word	0x0500000f


	//   ....[250]....
        /*0764*/ 	.word	0x0500000f


	//   ....[251]....
        /*0768*/ 	.word	0x0500000f


	//   ....[252]....
        /*076c*/ 	.word	0x0500000f


	//   ....[253]....
        /*0770*/ 	.word	0x0500000f


	//   ....[254]....
        /*0774*/ 	.word	0x0500000f


	//   ....[255]....
        /*0778*/ 	.word	0x0500000f


	//   ....[0]....
        /*077c*/ 	.word	0x0500000f


	//   ....[1]....
        /*0780*/ 	.word	0x0500000f


	//   ....[2]....
        /*0784*/ 	.word	0x0500000f


	//   ....[3]....
        /*0788*/ 	.word	0x0500000f


	//   ....[4]....
        /*078c*/ 	.word	0x0500000f


	//   ....[5]....
        /*0790*/ 	.word	0x0500000f


	//   ....[6]....
        /*0794*/ 	.word	0x0500000f


	//   ....[7]....
        /*0798*/ 	.word	0x0500000f


	//   ....[8]....
        /*079c*/ 	.word	0x0500000f


	//----- nvinfo : EIATTR_COOP_GROUP_INSTR_OFFSETS
	.align		4
.L_147:
        /*07a0*/ 	.byte	0x04, 0x28
        /*07a2*/ 	.short	(.L_149 - .L_148)


	//   ....[0]....
.L_148:
        /*07a4*/ 	.word	0x00000060


	//   ....[1]....
        /*07a8*/ 	.word	0x00000140


	//   ....[2]....
        /*07ac*/ 	.word	0x00000190


	//   ....[3]....
        /*07b0*/ 	.word	0x000003c0


	//   ....[4]....
        /*07b4*/ 	.word	0x00000520


	//   ....[5]....
        /*07b8*/ 	.word	0x00000640


	//   ....[6]....
        /*07bc*/ 	.word	0x000007a0


	//   ....[7]....
        /*07c0*/ 	.word	0x00003340


	//   ....[8]....
        /*07c4*/ 	.word	0x00003350


	//   ....[9]....
        /*07c8*/ 	.word	0x00004150


	//   ....[10]....
        /*07cc*/ 	.word	0x00004160


	//   ....[11]....
        /*07d0*/ 	.word	0x00004ef0


	//   ....[12]....
        /*07d4*/ 	.word	0x00004f00


	//   ....[13]....
        /*07d8*/ 	.word	0x00006990


	//   ....[14]....
        /*07dc*/ 	.word	0x000069a0


	//   ....[15]....
        /*07e0*/ 	.word	0x00007830


	//   ....[16]....
        /*07e4*/ 	.word	0x00007840


	//   ....[17]....
        /*07e8*/ 	.word	0x00008850


	//   ....[18]....
        /*07ec*/ 	.word	0x00008860


	//   ....[19]....
        /*07f0*/ 	.word	0x00009ac0


	//   ....[20]....
        /*07f4*/ 	.word	0x00009ad0


	//   ....[21]....
        /*07f8*/ 	.word	0x00009c90


	//   ....[22]....
        /*07fc*/ 	.word	0x00009ca0


	//   ....[23]....
        /*0800*/ 	.word	0x00009e70


	//   ....[24]....
        /*0804*/ 	.word	0x00009e80


	//   ....[25]....
        /*0808*/ 	.word	0x0000a2f0


	//   ....[26]....
        /*080c*/ 	.word	0x0000a300


	//   ....[27]....
        /*0810*/ 	.word	0x0000a480


	//   ....[28]....
        /*0814*/ 	.word	0x0000a4a0


	//   ....[29]....
        /*0818*/ 	.word	0x0000a630


	//   ....[30]....
        /*081c*/ 	.word	0x0000a650


	//   ....[31]....
        /*0820*/ 	.word	0x0000ae30


	//   ....[32]....
        /*0824*/ 	.word	0x0000b450


	//   ....[33]....
        /*0828*/ 	.word	0x0000b460


	//   ....[34]....
        /*082c*/ 	.word	0x0000b470


	//   ....[35]....
        /*0830*/ 	.word	0x0000b480


	//   ....[36]....
        /*0834*/ 	.word	0x0000e6e0


	//   ....[37]....
        /*0838*/ 	.word	0x0000e6f0


	//   ....[38]....
        /*083c*/ 	.word	0x0000e700


	//   ....[39]....
        /*0840*/ 	.word	0x0000e710


	//   ....[40]....
        /*0844*/ 	.word	0x000161b0


	//   ....[41]....
        /*0848*/ 	.word	0x00016240


	//   ....[42]....
        /*084c*/ 	.word	0x00016660


	//   ....[43]....
        /*0850*/ 	.word	0x000166f0


	//   ....[44]....
        /*0854*/ 	.word	0x0001b730


	//   ....[45]....
        /*0858*/ 	.word	0x0001b740


	//   ....[46]....
        /*085c*/ 	.word	0x0001b770


	//   ....[47]....
        /*0860*/ 	.word	0x0001b780


	//   ....[48]....
        /*0864*/ 	.word	0x0001ccd0


	//   ....[49]....
        /*0868*/ 	.word	0x0001cd60


	//   ....[50]....
        /*086c*/ 	.word	0x0001cd80


	//   ....[51]....
        /*0870*/ 	.word	0x0001cd90


	//   ....[52]....
        /*0874*/ 	.word	0x0001eab0


	//   ....[53]....
        /*0878*/ 	.word	0x0001eaf0


	//   ....[54]....
        /*087c*/ 	.word	0x0001eb20


	//   ....[55]....
        /*0880*/ 	.word	0x0001eb50


	//   ....[56]....
        /*0884*/ 	.word	0x0001f3d0


	//   ....[57]....
        /*0888*/ 	.word	0x0001f3f0


	//   ....[58]....
        /*088c*/ 	.word	0x0001f540


	//   ....[59]....
        /*0890*/ 	.word	0x0001f560


	//   ....[60]....
        /*0894*/ 	.word	0x0001f6b0


	//   ....[61]....
        /*0898*/ 	.word	0x0001f6d0


	//   ....[62]....
        /*089c*/ 	.word	0x0001f830


	//   ....[63]....
        /*08a0*/ 	.word	0x0001f850


	//   ....[64]....
        /*08a4*/ 	.word	0x000201c0


	//   ....[65]....
        /*08a8*/ 	.word	0x000201d0


	//   ....[66]....
        /*08ac*/ 	.word	0x00020320


	//   ....[67]....
        /*08b0*/ 	.word	0x00020340


	//   ....[68]....
        /*08b4*/ 	.word	0x00020490


	//   ....[69]....
        /*08b8*/ 	.word	0x000204b0


	//   ....[70]....
        /*08bc*/ 	.word	0x00020610


	//   ....[71]....
        /*08c0*/ 	.word	0x00020630


	//   ....[72]....
        /*08c4*/ 	.word	0x00020810


	//   ....[73]....
        /*08c8*/ 	.word	0x000209d0


	//   ....[74]....
        /*08cc*/ 	.word	0x00020a00


	//   ....[75]....
        /*08d0*/ 	.word	0x00020a30


	//   ....[76]....
        /*08d4*/ 	.word	0x00020a60


	//   ....[77]....
        /*08d8*/ 	.word	0x00020a90


	//   ....[78]....
        /*08dc*/ 	.word	0x00020ac0


	//   ....[79]....
        /*08e0*/ 	.word	0x00020c40


	//   ....[80]....
        /*08e4*/ 	.word	0x00020c70


	//   ....[81]....
        /*08e8*/ 	.word	0x00020ca0


	//   ....[82]....
        /*08ec*/ 	.word	0x00020cd0


	//   ....[83]....
        /*08f0*/ 	.word	0x00020d00


	//   ....[84]....
        /*08f4*/ 	.word	0x00020d30


	//   ....[85]....
        /*08f8*/ 	.word	0x00020dc0


	//   ....[86]....
        /*08fc*/ 	.word	0x00020df0


	//   ....[87]....
        /*0900*/ 	.word	0x00020e70


	//   ....[88]....
        /*0904*/ 	.word	0x000219e0


	//   ....[89]....
        /*0908*/ 	.word	0x00023e40


	//   ....[90]....
        /*090c*/ 	.word	0x00023e80


	//   ....[91]....
        /*0910*/ 	.word	0x00023ec0


	//   ....[92]....
        /*0914*/ 	.word	0x00023f80


	//   ....[93]....
        /*0918*/ 	.word	0x00023fb0


	//   ....[94]....
        /*091c*/ 	.word	0x00024010


	//   ....[95]....
        /*0920*/ 	.word	0x00024050


	//   ....[96]....
        /*0924*/ 	.word	0x000240b0


	//   ....[97]....
        /*0928*/ 	.word	0x000240d0


	//   ....[98]....
        /*092c*/ 	.word	0x00024100


	//   ....[99]....
        /*0930*/ 	.word	0x00024960


	//   ....[100]....
        /*0934*/ 	.word	0x000249a0


	//   ....[101]....
        /*0938*/ 	.word	0x000249c0


	//   ....[102]....
        /*093c*/ 	.word	0x00024a60


	//   ....[103]....
        /*0940*/ 	.word	0x00024a70


	//   ....[104]....
        /*0944*/ 	.word	0x00024b20


	//   ....[105]....
        /*0948*/ 	.word	0x00024b30


	//   ....[106]....
        /*094c*/ 	.word	0x00024be0


	//   ....[107]....
        /*0950*/ 	.word	0x00024bf0


	//   ....[108]....
        /*0954*/ 	.word	0x00024ca0


	//   ....[109]....
        /*0958*/ 	.word	0x00024cb0


	//   ....[110]....
        /*095c*/ 	.word	0x00024d60


	//   ....[111]....
        /*0960*/ 	.word	0x00024d70


	//   ....[112]....
        /*0964*/ 	.word	0x00024e20


	//   ....[113]....
        /*0968*/ 	.word	0x00024e30


	//   ....[114]....
        /*096c*/ 	.word	0x00024e70


	//   ....[115]....
        /*0970*/ 	.word	0x000256c0


	//   ....[116]....
        /*0974*/ 	.word	0x00025700


	//   ....[117]....
        /*0978*/ 	.word	0x00025730


	//   ....[118]....
        /*097c*/ 	.word	0x000257f0


	//   ....[119]....
        /*0980*/ 	.word	0x00025820


	//   ....[120]....
        /*0984*/ 	.word	0x00025870


	//   ....[121]....
        /*0988*/ 	.word	0x000258a0


	//   ....[122]....
        /*098c*/ 	.word	0x000258f0


	//   ....[123]....
        /*0990*/ 	.word	0x00025920


	//   ....[124]....
        /*0994*/ 	.word	0x00025990


	//   ....[125]....
        /*0998*/ 	.word	0x00025c90


	//   ....[126]....
        /*099c*/ 	.word	0x00025cc0


	//   ....[127]....
        /*09a0*/ 	.word	0x00025d80


	//   ....[128]....
        /*09a4*/ 	.word	0x00025d90


	//   ....[129]....
        /*09a8*/ 	.word	0x00025e40


	//   ....[130]....
        /*09ac*/ 	.word	0x00025e50


	//   ....[131]....
        /*09b0*/ 	.word	0x00025f00


	//   ....[132]....
        /*09b4*/ 	.word	0x00025f10


	//   ....[133]....
        /*09b8*/ 	.word	0x00025f20


	//   ....[134]....
        /*09bc*/ 	.word	0x00025fd0


	//   ....[135]....
        /*09c0*/ 	.word	0x00026590


	//   ....[136]....
        /*09c4*/ 	.word	0x000265d0


	//   ....[137]....
        /*09c8*/ 	.word	0x00026670


	//   ....[138]....
        /*09cc*/ 	.word	0x000266a0


	//   ....[139]....
        /*09d0*/ 	.word	0x00026730


	//   ....[140]....
        /*09d4*/ 	.word	0x00026760


	//   ....[141]....
        /*09d8*/ 	.word	0x000267f0


	//   ....[142]....
        /*09dc*/ 	.word	0x00026820


	//   ....[143]....
        /*09e0*/ 	.word	0x00026830


	//   ....[144]....
        /*09e4*/ 	.word	0x000268c0


	//   ....[145]....
        /*09e8*/ 	.word	0x00026d10


	//   ....[146]....
        /*09ec*/ 	.word	0x00026d70


	//   ....[147]....
        /*09f0*/ 	.word	0x00026da0


	//   ....[148]....
        /*09f4*/ 	.word	0x00026db0


	//   ....[149]....
        /*09f8*/ 	.word	0x00026de0


	//   ....[150]....
        /*09fc*/ 	.word	0x00026e10


	//   ....[151]....
        /*0a00*/ 	.word	0x00026e40


	//   ....[152]....
        /*0a04*/ 	.word	0x00026e70


	//   ....[153]....
        /*0a08*/ 	.word	0x00027000


	//   ....[154]....
        /*0a0c*/ 	.word	0x00027030


	//   ....[155]....
        /*0a10*/ 	.word	0x00027060


	//   ....[156]....
        /*0a14*/ 	.word	0x00027090


	//   ....[157]....
        /*0a18*/ 	.word	0x000270c0


	//   ....[158]....
        /*0a1c*/ 	.word	0x000270f0


	//   ....[159]....
        /*0a20*/ 	.word	0x000271b0


	//   ....[160]....
        /*0a24*/ 	.word	0x000271d0


	//   ....[161]....
        /*0a28*/ 	.word	0x00027240


	//   ....[162]....
        /*0a2c*/ 	.word	0x000276b0


	//   ....[163]....
        /*0a30*/ 	.word	0x000279d0


	//   ....[164]....
        /*0a34*/ 	.word	0x00027a60


	//   ....[165]....
        /*0a38*/ 	.word	0x00027b00


	//   ....[166]....
        /*0a3c*/ 	.word	0x00027b90


	//   ....[167]....
        /*0a40*/ 	.word	0x00027c30


	//   ....[168]....
        /*0a44*/ 	.word	0x00027cc0


	//   ....[169]....
        /*0a48*/ 	.word	0x00027db0


	//   ....[170]....
        /*0a4c*/ 	.word	0x00027e40


	//   ....[171]....
        /*0a50*/ 	.word	0x00027ee0


	//   ....[172]....
        /*0a54*/ 	.word	0x00027f70


	//   ....[173]....
        /*0a58*/ 	.word	0x00028010


	//   ....[174]....
        /*0a5c*/ 	.word	0x000280a0


	//   ....[175]....
        /*0a60*/ 	.word	0x00028190


	//   ....[176]....
        /*0a64*/ 	.word	0x00028220


	//   ....[177]....
        /*0a68*/ 	.word	0x000282c0


	//   ....[178]....
        /*0a6c*/ 	.word	0x00028350


	//   ....[179]....
        /*0a70*/ 	.word	0x000283f0


	//   ....[180]....
        /*0a74*/ 	.word	0x00028480


	//   ....[181]....
        /*0a78*/ 	.word	0x00028570


	//   ....[182]....
        /*0a7c*/ 	.word	0x00028600


	//   ....[183]....
        /*0a80*/ 	.word	0x00028650


	//   ....[184]....
        /*0a84*/ 	.word	0x000286a0


	//   ....[185]....
        /*0a88*/ 	.word	0x00028780


	//   ....[186]....
        /*0a8c*/ 	.word	0x00028810


	//   ....[187]....
        /*0a90*/ 	.word	0x00028860


	//   ....[188]....
        /*0a94*/ 	.word	0x000288b0


	//   ....[189]....
        /*0a98*/ 	.word	0x00028b10


	//   ....[190]....
        /*0a9c*/ 	.word	0x00028df0


	//   ....[191]....
        /*0aa0*/ 	.word	0x00028ee0


	//   ....[192]....
        /*0aa4*/ 	.word	0x00028f90


	//   ....[193]....
        /*0aa8*/ 	.word	0x00029110


	//   ....[194]....
        /*0aac*/ 	.word	0x00029160


	//   ....[195]....
        /*0ab0*/ 	.word	0x00029270


	//   ....[196]....
        /*0ab4*/ 	.word	0x000292d0


	//   ....[197]....
        /*0ab8*/ 	.word	0x000293e0


	//   ....[198]....
        /*0abc*/ 	.word	0x00029440


	//   ....[199]....
        /*0ac0*/ 	.word	0x00029540


	//   ....[200]....
        /*0ac4*/ 	.word	0x00029590


	//   ....[201]....
        /*0ac8*/ 	.word	0x00029640


	//   ....[202]....
        /*0acc*/ 	.word	0x000296a0


	//   ....[203]....
        /*0ad0*/ 	.word	0x000297d0


	//   ....[204]....
        /*0ad4*/ 	.word	0x00029820


	//   ....[205]....
        /*0ad8*/ 	.word	0x00029960


	//   ....[206]....
        /*0adc*/ 	.word	0x000299b0


	//   ....[207]....
        /*0ae0*/ 	.word	0x00029af0


	//   ....[208]....
        /*0ae4*/ 	.word	0x00029b40


	//   ....[209]....
        /*0ae8*/ 	.word	0x00029c80


	//   ....[210]....
        /*0aec*/ 	.word	0x00029cd0


	//   ....[211]....
        /*0af0*/ 	.word	0x00029e10


	//   ....[212]....
        /*0af4*/ 	.word	0x00029e60


	//   ....[213]....
        /*0af8*/ 	.word	0x00029fa0


	//   ....[214]....
        /*0afc*/ 	.word	0x00029ff0


	//   ....[215]....
        /*0b00*/ 	.word	0x0002a110


	//   ....[216]....
        /*0b04*/ 	.word	0x0002a160


	//   ....[217]....
        /*0b08*/ 	.word	0x0002a290


	//   ....[218]....
        /*0b0c*/ 	.word	0x0002a330


	//   ....[219]....
        /*0b10*/ 	.word	0x0002a4d0


	//   ....[220]....
        /*0b14*/ 	.word	0x0002a520


	//   ....[221]....
        /*0b18*/ 	.word	0x0002a620


	//   ....[222]....
        /*0b1c*/ 	.word	0x0002a670


	//   ....[223]....
        /*0b20*/ 	.word	0x0002a770


	//   ....[224]....
        /*0b24*/ 	.word	0x0002a7c0


	//   ....[225]....
        /*0b28*/ 	.word	0x0002a8f0


	//   ....[226]....
        /*0b2c*/ 	.word	0x0002a940


	//   ....[227]....
        /*0b30*/ 	.word	0x0002aa30


	//   ....[228]....
        /*0b34*/ 	.word	0x0002aad0


	//   ....[229]....
        /*0b38*/ 	.word	0x0002ac10


	//   ....[230]....
        /*0b3c*/ 	.word	0x0002ac60


	//   ....[231]....
        /*0b40*/ 	.word	0x0002ada0


	//   ....[232]....
        /*0b44*/ 	.word	0x0002adf0


	//   ....[233]....
        /*0b48*/ 	.word	0x0002af30


	//   ....[234]....
        /*0b4c*/ 	.word	0x0002af80


	//   ....[235]....
        /*0b50*/ 	.word	0x0002b0c0


	//   ....[236]....
        /*0b54*/ 	.word	0x0002b110


	//   ....[237]....
        /*0b58*/ 	.word	0x0002b200


	//   ....[238]....
        /*0b5c*/ 	.word	0x0002b2b0


	//   ....[239]....
        /*0b60*/ 	.word	0x0002b460


	//   ....[240]....
        /*0b64*/ 	.word	0x0002b4b0


	//   ....[241]....
        /*0b68*/ 	.word	0x0002b5e0


	//   ....[242]....
        /*0b6c*/ 	.word	0x0002b630


	//   ....[243]....
        /*0b70*/ 	.word	0x0002b760


	//   ....[244]....
        /*0b74*/ 	.word	0x0002b7b0


	//   ....[245]....
        /*0b78*/ 	.word	0x0002b8e0


	//   ....[246]....
        /*0b7c*/ 	.word	0x0002b930


	//   ....[247]....
        /*0b80*/ 	.word	0x0002b9c0


	//   ....[248]....
        /*0b84*/ 	.word	0x0002ba60


	//   ....[249]....
        /*0b88*/ 	.word	0x0002bb90


	//   ....[250]....
        /*0b8c*/ 	.word	0x0002bc00


	//   ....[251]....
        /*0b90*/ 	.word	0x0002bc70


	//   ....[252]....
        /*0b94*/ 	.word	0x0002bce0


	//   ....[253]....
        /*0b98*/ 	.word	0x0002bd50


	//   ....[254]....
        /*0b9c*/ 	.word	0x0002bdd0


	//   ....[255]....
        /*0ba0*/ 	.word	0x0002be60


	//   ....[0]....
        /*0ba4*/ 	.word	0x0002bef0


	//   ....[1]....
        /*0ba8*/ 	.word	0x0002bf60


	//   ....[2]....
        /*0bac*/ 	.word	0x0002bfd0


	//   ....[3]....
        /*0bb0*/ 	.word	0x0002c040


	//   ....[4]....
        /*0bb4*/ 	.word	0x0002c0c0


	//   ....[5]....
        /*0bb8*/ 	.word	0x0002c130


	//   ....[6]....
        /*0bbc*/ 	.word	0x0002c1d0


	//   ....[7]....
        /*0bc0*/ 	.word	0x0002c260


	//   ....[8]....
        /*0bc4*/ 	.word	0x0002c380


	//----- nvinfo : EIATTR_REG_RECONFIG
	.align		4
.L_149:
        /*0bc8*/ 	.byte	0x01, 0x54
	.zero		2


	//----- nvinfo : EIATTR_SYSCALL_OFFSETS
	.align		4
        /*0bcc*/ 	.byte	0x04, 0x46
        /*0bce*/ 	.short	(.L_151 - .L_150)


	//   ....[0]....
.L_150:
        /*0bd0*/ 	.word	0x00001690


	//   ....[1]....
        /*0bd4*/ 	.word	0x000017e0


	//   ....[2]....
        /*0bd8*/ 	.word	0x0000afd0


	//   ....[3]....
        /*0bdc*/ 	.word	0x0000b360


	//   ....[4]....
        /*0be0*/ 	.word	0x00023420


	//   ....[5]....
        /*0be4*/ 	.word	0x00023570


	//   ....[6]....
        /*0be8*/ 	.word	0x00023660


	//   ....[7]....
        /*0bec*/ 	.word	0x00024590


	//----- nvinfo : EIATTR_MBARRIER_INSTR_OFFSETS
	.align		4
.L_151:
        /*0bf0*/ 	.byte	0x04, 0x39
        /*0bf2*/ 	.short	(.L_153 - .L_152)


	//   ....[0]....
.L_152:
        /*0bf4*/ 	.word	0x00000270
        /*0bf8*/ 	.word	0x000000ff
        /*0bfc*/ 	.word	0x00038800
        /*0c00*/ 	.short	0x0100
        /*0c02*/ 	.byte	0x08
	.zero		1


	//   ....[1]....
        /*0c04*/ 	.word	0x00000280
        /*0c08*/ 	.word	0x000000ff
        /*0c0c*/ 	.word	0x00038820
        /*0c10*/ 	.short	0x0100
        /*0c12*/ 	.byte	0x08
	.zero		1


	//   ....[2]....
        /*0c14*/ 	.word	0x00000370
        /*0c18*/ 	.word	0x000000ff
        /*0c1c*/ 	.word	0x00038830
        /*0c20*/ 	.short	0x0100
        /*0c22*/ 	.byte	0x08
	.zero		1


	//   ....[3]....
        /*0c24*/ 	.word	0x00000380
        /*0c28*/ 	.word	0x000000ff
        /*0c2c*/ 	.word	0x00038840
        /*0c30*/ 	.short	0x0100
        /*0c32*/ 	.byte	0x08
	.zero		1


	//   ....[4]....
        /*0c34*/ 	.word	0x00000390
        /*0c38*/ 	.word	0x000000ff
        /*0c3c*/ 	.word	0x00038838
        /*0c40*/ 	.short	0x0100
        /*0c42*/ 	.byte	0x08
	.zero		1


	//   ....[5]....
        /*0c44*/ 	.word	0x000003a0
        /*0c48*/ 	.word	0x000000ff
        /*0c4c*/ 	.word	0x00038848
        /*0c50*/ 	.short	0x0100
        /*0c52*/ 	.byte	0x08
	.zero		1


	//   ....[6]....
        /*0c54*/ 	.word	0x000004d0
        /*0c58*/ 	.word	0x000000ff
        /*0c5c*/ 	.word	0x00038850
        /*0c60*/ 	.short	0x0100
        /*0c62*/ 	.byte	0x08
	.zero		1


	//   ....[7]....
        /*0c64*/ 	.word	0x000004e0
        /*0c68*/ 	.word	0x000000ff
        /*0c6c*/ 	.word	0x00038860
        /*0c70*/ 	.short	0x0100
        /*0c72*/ 	.byte	0x08
	.zero		1


	//   ....[8]....
        /*0c74*/ 	.word	0x000004f0
        /*0c78*/ 	.word	0x000000ff
        /*0c7c*/ 	.word	0x00038858
        /*0c80*/ 	.short	0x0100
        /*0c82*/ 	.byte	0x08
	.zero		1


	//   ....[9]....
        /*0c84*/ 	.word	0x00000500
        /*0c88*/ 	.word	0x000000ff
        /*0c8c*/ 	.word	0x00038868
        /*0c90*/ 	.short	0x0100
        /*0c92*/ 	.byte	0x08
	.zero		1


	//   ....[10]....
        /*0c94*/ 	.word	0x000005f0
        /*0c98*/ 	.word	0x000000ff
        /*0c9c*/ 	.word	0x00038870
        /*0ca0*/ 	.short	0x0100
        /*0ca2*/ 	.byte	0x06
	.zero		1


	//   ....[11]....
        /*0ca4*/ 	.word	0x00000600
        /*0ca8*/ 	.word	0x000000ff
        /*0cac*/ 	.word	0x00038880
        /*0cb0*/ 	.short	0x0100
        /*0cb2*/ 	.byte	0x06
	.zero		1


	//   ....[12]....
        /*0cb4*/ 	.word	0x00000610
        /*0cb8*/ 	.word	0x000000ff
        /*0cbc*/ 	.word	0x00038878
        /*0cc0*/ 	.short	0x0100
        /*0cc2*/ 	.byte	0x06
	.zero		1


	//   ....[13]....
        /*0cc4*/ 	.word	0x00000620
        /*0cc8*/ 	.word	0x000000ff
        /*0ccc*/ 	.word	0x00038888
        /*0cd0*/ 	.short	0x0100
        /*0cd2*/ 	.byte	0x06
	.zero		1


	//   ....[14]....
        /*0cd4*/ 	.word	0x00000750
        /*0cd8*/ 	.word	0x000000ff
        /*0cdc*/ 	.word	0x00038890
        /*0ce0*/ 	.short	0x0100
        /*0ce2*/ 	.byte	0x08
	.zero		1


	//   ....[15]....
        /*0ce4*/ 	.word	0x00000760
        /*0ce8*/ 	.word	0x000000ff
        /*0cec*/ 	.word	0x000388a0
        /*0cf0*/ 	.short	0x0100
        /*0cf2*/ 	.byte	0x08
	.zero		1


	//   ....[16]....
        /*0cf4*/ 	.word	0x00000770
        /*0cf8*/ 	.word	0x000000ff
        /*0cfc*/ 	.word	0x00038898
        /*0d00*/ 	.short	0x0100
        /*0d02*/ 	.byte	0x08
	.zero		1


	//   ....[17]....
        /*0d04*/ 	.word	0x00000780
        /*0d08*/ 	.word	0x000000ff
        /*0d0c*/ 	.word	0x000388a8
        /*0d10*/ 	.short	0x0100
        /*0d12*/ 	.byte	0x08
	.zero		1


	//   ....[18]....
        /*0d14*/ 	.word	0x000008b0
        /*0d18*/ 	.word	0x000000ff
        /*0d1c*/ 	.word	0x000388b0
        /*0d20*/ 	.short	0x0100
        /*0d22*/ 	.byte	0x08
	.zero		1


	//   ....[19]....
        /*0d24*/ 	.word	0x000008c0
        /*0d28*/ 	.word	0x000000ff
        /*0d2c*/ 	.word	0x000388c0
        /*0d30*/ 	.short	0x0100
        /*0d32*/ 	.byte	0x08
	.zero		1


	//   ....[20]....
        /*0d34*/ 	.word	0x000008d0
        /*0d38*/ 	.word	0x000000ff
        /*0d3c*/ 	.word	0x000388b8
        /*0d40*/ 	.short	0x0100
        /*0d42*/ 	.byte	0x08
	.zero		1


	//   ....[21]....
        /*0d44*/ 	.word	0x000008e0
        /*0d48*/ 	.word	0x000000ff
        /*0d4c*/ 	.word	0x000388c8
        /*0d50*/ 	.short	0x0100
        /*0d52*/ 	.byte	0x08
	.zero		1


	//   ....[22]....
        /*0d54*/ 	.word	0x000032f0
        /*0d58*/ 	.word	0x00000059
        /*0d5c*/ 	.word	0x00038890
        /*0d60*/ 	.short	0x010a
        /*0d62*/ 	.byte	0x3f
	.zero		1


	//   ....[23]....
        /*0d64*/ 	.word	0x00006930
        /*0d68*/ 	.word	0x00000059
        /*0d6c*/ 	.word	0x00038890
        /*0d70*/ 	.short	0x010a
        /*0d72*/ 	.byte	0x3f
	.zero		1


	//   ....[24]....
        /*0d74*/ 	.word	0x00009900
        /*0d78*/ 	.word	0x00000059
        /*0d7c*/ 	.word	0x00038890
        /*0d80*/ 	.short	0x010a
        /*0d82*/ 	.byte	0x3f
	.zero		1


	//   ....[25]....
        /*0d84*/ 	.word	0x0000a100
        /*0d88*/ 	.word	0x0000000b
        /*0d8c*/ 	.word	0x00000000
        /*0d90*/ 	.short	0x0101
        /*0d92*/ 	.byte	0x3f
	.zero		1


	//   ....[26]....
        /*0d94*/ 	.word	0x0000a140
        /*0d98*/ 	.word	0x00000059
        /*0d9c*/ 	.word	0x000388b0
        /*0da0*/ 	.short	0x010a
        /*0da2*/ 	.byte	0x3f
	.zero		1


	//   ....[27]....
        /*0da4*/ 	.word	0x0000a890
        /*0da8*/ 	.word	0x00000059
        /*0dac*/ 	.word	0x00000000
        /*0db0*/ 	.short	0x0101
        /*0db2*/ 	.byte	0x3f
	.zero		1


	//   ....[28]....
        /*0db4*/ 	.word	0x0000b060
        /*0db8*/ 	.word	0x00000016
        /*0dbc*/ 	.word	0x00038800
        /*0dc0*/ 	.short	0x010a
        /*0dc2*/ 	.byte	0x3f
	.zero		1


	//   ....[29]....
        /*0dc4*/ 	.word	0x0000b0b0
        /*0dc8*/ 	.word	0x00000016
        /*0dcc*/ 	.word	0x00038800
        /*0dd0*/ 	.short	0x010a
        /*0dd2*/ 	.byte	0x3f
	.zero		1


	//   ....[30]....
        /*0dd4*/ 	.word	0x0000bbc0
        /*0dd8*/ 	.word	0x00000016
        /*0ddc*/ 	.word	0x00038800
        /*0de0*/ 	.short	0x010a
        /*0de2*/ 	.byte	0x3f
	.zero		1


	//   ....[31]....
        /*0de4*/ 	.word	0x0000ed60
        /*0de8*/ 	.word	0x00000016
        /*0dec*/ 	.word	0x00038800
        /*0df0*/ 	.short	0x010a
        /*0df2*/ 	.byte	0x3f
	.zero		1


	//   ....[32]....
        /*0df4*/ 	.word	0x00012120
        /*0df8*/ 	.word	0x00000000
        /*0dfc*/ 	.word	0x00038830
        /*0e00*/ 	.short	0x010a
        /*0e02*/ 	.byte	0x3f
	.zero		1


	//   ....[33]....
        /*0e04*/ 	.word	0x00012170
        /*0e08*/ 	.word	0x00000000
        /*0e0c*/ 	.word	0x00038830
        /*0e10*/ 	.short	0x010a
        /*0e12*/ 	.byte	0x3f
	.zero		1


	//   ....[34]....
        /*0e14*/ 	.word	0x000161f0
        /*0e18*/ 	.word	0x00000000
        /*0e1c*/ 	.word	0x00000000
        /*0e20*/ 	.short	0x0101
        /*0e22*/ 	.byte	0x3f
	.zero		1


	//   ....[35]....
        /*0e24*/ 	.word	0x000174b0
        /*0e28*/ 	.word	0x00000009
        /*0e2c*/ 	.word	0x00038830
        /*0e30*/ 	.short	0x010a
        /*0e32*/ 	.byte	0x3f
	.zero		1


	//   ....[36]....
        /*0e34*/ 	.word	0x00017540
        /*0e38*/ 	.word	0x00000009
        /*0e3c*/ 	.word	0x00038830
        /*0e40*/ 	.short	0x010a
        /*0e42*/ 	.byte	0x3f
	.zero		1


	//   ....[37]....
        /*0e44*/ 	.word	0x0001ac50
        /*0e48*/ 	.word	0x00000006
        /*0e4c*/ 	.word	0x00038850
        /*0e50*/ 	.short	0x010a
        /*0e52*/ 	.byte	0x3f
	.zero		1


	//   ....[38]....
        /*0e54*/ 	.word	0x0001aca0
        /*0e58*/ 	.word	0x00000006
        /*0e5c*/ 	.word	0x00038850
        /*0e60*/ 	.short	0x010a
        /*0e62*/ 	.byte	0x3f
	.zero		1


	//   ....[39]....
        /*0e64*/ 	.word	0x0001ba90
        /*0e68*/ 	.word	0x000000a0
        /*0e6c*/ 	.word	0x00000000
        /*0e70*/ 	.short	0x0101
        /*0e72*/ 	.byte	0x3f
	.zero		1


	//   ....[40]....
        /*0e74*/ 	.word	0x0001c0a0
        /*0e78*/ 	.word	0x00000006
        /*0e7c*/ 	.word	0x00000000
        /*0e80*/ 	.short	0x0101
        /*0e82*/ 	.byte	0x3f
	.zero		1


	//   ....[41]....
        /*0e84*/ 	.word	0x0001ca50
        /*0e88*/ 	.word	0x00000008
        /*0e8c*/ 	.word	0x00038850
        /*0e90*/ 	.short	0x010a
        /*0e92*/ 	.byte	0x3f
	.zero		1


	//   ....[42]....
        /*0e94*/ 	.word	0x0001caf0
        /*0e98*/ 	.word	0x00000008
        /*0e9c*/ 	.word	0x00038850
        /*0ea0*/ 	.short	0x010a
        /*0ea2*/ 	.byte	0x3f
	.zero		1


	//   ....[43]....
        /*0ea4*/ 	.word	0x0001d7a0
        /*0ea8*/ 	.word	0x00000005
        /*0eac*/ 	.word	0x00000000
        /*0eb0*/ 	.short	0x0101
        /*0eb2*/ 	.byte	0x3f
	.zero		1


	//   ....[44]....
        /*0eb4*/ 	.word	0x0001f3e0
        /*0eb8*/ 	.word	0x00000000
        /*0ebc*/ 	.word	0x00000000
        /*0ec0*/ 	.short	0x0101
        /*0ec2*/ 	.byte	0x3f
	.zero		1


	//   ....[45]....
        /*0ec4*/ 	.word	0x00021ac0
        /*0ec8*/ 	.word	0x00000016
        /*0ecc*/ 	.word	0x00038820
        /*0ed0*/ 	.short	0x010a
        /*0ed2*/ 	.byte	0x3f
	.zero		1


	//   ....[46]....
        /*0ed4*/ 	.word	0x00021b50
        /*0ed8*/ 	.word	0x00000009
        /*0edc*/ 	.word	0x000388a0
        /*0ee0*/ 	.short	0x010a
        /*0ee2*/ 	.byte	0x3f
	.zero		1


	//   ....[47]....
        /*0ee4*/ 	.word	0x000220a0
        /*0ee8*/ 	.word	0x00000009
        /*0eec*/ 	.word	0x000388c0
        /*0ef0*/ 	.short	0x010a
        /*0ef2*/ 	.byte	0x3f
	.zero		1


	//   ....[48]....
        /*0ef4*/ 	.word	0x000226a0
        /*0ef8*/ 	.word	0x00000008
        /*0efc*/ 	.word	0x000388a0
        /*0f00*/ 	.short	0x010a
        /*0f02*/ 	.byte	0x3f
	.zero		1


	//   ....[49]....
        /*0f04*/ 	.word	0x00022be0
        /*0f08*/ 	.word	0x00000008
        /*0f0c*/ 	.word	0x000388c0
        /*0f10*/ 	.short	0x010a
        /*0f12*/ 	.byte	0x3f
	.zero		1


	//   ....[50]....
        /*0f14*/ 	.word	0x00023c50
        /*0f18*/ 	.word	0x00000005
        /*0f1c*/ 	.word	0x00038840
        /*0f20*/ 	.short	0x010a
        /*0f22*/ 	.byte	0x3f
	.zero		1


	//   ....[51]....
        /*0f24*/ 	.word	0x00024280
        /*0f28*/ 	.word	0x00000005
        /*0f2c*/ 	.word	0x00038830
        /*0f30*/ 	.short	0x0107
        /*0f32*/ 	.byte	0x3f
	.zero		1


	//   ....[52]....
        /*0f34*/ 	.word	0x00024360
        /*0f38*/ 	.word	0x00000005
        /*0f3c*/ 	.word	0x00038830
        /*0f40*/ 	.short	0x0101
        /*0f42*/ 	.byte	0x3f
	.zero		1


	//   ....[53]....
        /*0f44*/ 	.word	0x00024fc0
        /*0f48*/ 	.word	0x00000016
        /*0f4c*/ 	.word	0x00038800
        /*0f50*/ 	.short	0x0107
        /*0f52*/ 	.byte	0x3f
	.zero		1


	//   ....[54]....
        /*0f54*/ 	.word	0x000250c0
        /*0f58*/ 	.word	0x00000016
        /*0f5c*/ 	.word	0x00038800
        /*0f60*/ 	.short	0x0101
        /*0f62*/ 	.byte	0x3f
	.zero		1


	//   ....[55]....
        /*0f64*/ 	.word	0x000250e0
        /*0f68*/ 	.word	0x00000016
        /*0f6c*/ 	.word	0x00038820
        /*0f70*/ 	.short	0x010a
        /*0f72*/ 	.byte	0x3f
	.zero		1


	//   ....[56]....
        /*0f74*/ 	.word	0x00025510
        /*0f78*/ 	.word	0x00000006
        /*0f7c*/ 	.word	0x00038840
        /*0f80*/ 	.short	0x010a
        /*0f82*/ 	.byte	0x3f
	.zero		1


	//   ....[57]....
        /*0f84*/ 	.word	0x00025ab0
        /*0f88*/ 	.word	0x00000006
        /*0f8c*/ 	.word	0x00038830
        /*0f90*/ 	.short	0x0107
        /*0f92*/ 	.byte	0x3f
	.zero		1


	//   ....[58]....
        /*0f94*/ 	.word	0x00025b70
        /*0f98*/ 	.word	0x00000006
        /*0f9c*/ 	.word	0x00038830
        /*0fa0*/ 	.short	0x0101
        /*0fa2*/ 	.byte	0x3f
	.zero		1


	//   ....[59]....
        /*0fa4*/ 	.word	0x00025bd0
        /*0fa8*/ 	.word	0x00000006
        /*0fac*/ 	.word	0x00038860
        /*0fb0*/ 	.short	0x010a
        /*0fb2*/ 	.byte	0x3f
	.zero		1


	//   ....[60]....
        /*0fb4*/ 	.word	0x000260e0
        /*0fb8*/ 	.word	0x00000006
        /*0fbc*/ 	.word	0x00038850
        /*0fc0*/ 	.short	0x0107
        /*0fc2*/ 	.byte	0x3f
	.zero		1


	//   ....[61]....
        /*0fc4*/ 	.word	0x000262c0
        /*0fc8*/ 	.word	0x00000006
        /*0fcc*/ 	.word	0x00038850
        /*0fd0*/ 	.short	0x0101
        /*0fd2*/ 	.byte	0x3f
	.zero		1


	//   ....[62]....
        /*0fd4*/ 	.word	0x000264e0
        /*0fd8*/ 	.word	0x00000004
        /*0fdc*/ 	.word	0x00038860
        /*0fe0*/ 	.short	0x010a
        /*0fe2*/ 	.byte	0x3f
	.zero		1


	//   ....[63]....
        /*0fe4*/ 	.word	0x00026a50
        /*0fe8*/ 	.word	0x00000004
        /*0fec*/ 	.word	0x00038850
        /*0ff0*/ 	.short	0x0107
        /*0ff2*/ 	.byte	0x3f
	.zero		1


	//   ....[64]....
        /*0ff4*/ 	.word	0x00026b10
        /*0ff8*/ 	.word	0x00000004
        /*0ffc*/ 	.word	0x00038850
        /*1000*/ 	.short	0x0101
        /*1002*/ 	.byte	0x3f
	.zero		1


	//   ....[65]....
        /*1004*/ 	.word	0x00027630
        /*1008*/ 	.word	0x00000005
        /*100c*/ 	.word	0x00038820
        /*1010*/ 	.short	0x010a
        /*1012*/ 	.byte	0x3f
	.zero		1


	//   ....[66]....
        /*1014*/ 	.word	0x000277a0
        /*1018*/ 	.word	0x00000003
        /*101c*/ 	.word	0x00038840
        /*1020*/ 	.short	0x010a
        /*1022*/ 	.byte	0x3f
	.zero		1


	//   ....[67]....
        /*1024*/ 	.word	0x00027840
        /*1028*/ 	.word	0x0000001b
        /*102c*/ 	.word	0x00038840
        /*1030*/ 	.short	0x010a
        /*1032*/ 	.byte	0x3f
	.zero		1


	//   ....[68]....
        /*1034*/ 	.word	0x00027880
        /*1038*/ 	.word	0x00000003
        /*103c*/ 	.word	0x00038860
        /*1040*/ 	.short	0x010a
        /*1042*/ 	.byte	0x3f
	.zero		1


	//   ....[69]....
        /*1044*/ 	.word	0x000278c0
        /*1048*/ 	.word	0x0000001b
        /*104c*/ 	.word	0x00038860
        /*1050*/ 	.short	0x010a
        /*1052*/ 	.byte	0x3f
	.zero		1


	//   ....[70]....
        /*1054*/ 	.word	0x00027920
        /*1058*/ 	.word	0x00000059
        /*105c*/ 	.word	0x00038890
        /*1060*/ 	.short	0x010a
        /*1062*/ 	.byte	0x3f
	.zero		1


	//   ....[71]....
        /*1064*/ 	.word	0x00027d00
        /*1068*/ 	.word	0x00000059
        /*106c*/ 	.word	0x00038890
        /*1070*/ 	.short	0x010a
        /*1072*/ 	.byte	0x3f
	.zero		1


	//   ....[72]....
        /*1074*/ 	.word	0x000280e0
        /*1078*/ 	.word	0x00000059
        /*107c*/ 	.word	0x00038890
        /*1080*/ 	.short	0x010a
        /*1082*/ 	.byte	0x3f
	.zero		1


	//   ....[73]....
        /*1084*/ 	.word	0x000284c0
        /*1088*/ 	.word	0x00000059
        /*108c*/ 	.word	0x000388b0
        /*1090*/ 	.short	0x010a
        /*1092*/ 	.byte	0x3f
	.zero		1


	//   ....[74]....
        /*1094*/ 	.word	0x000286d0
        /*1098*/ 	.word	0x00000016
        /*109c*/ 	.word	0x00038800
        /*10a0*/ 	.short	0x010a
        /*10a2*/ 	.byte	0x3f
	.zero		1


	//   ....[75]....
        /*10a4*/ 	.word	0x000288f0
        /*10a8*/ 	.word	0x00000016
        /*10ac*/ 	.word	0x00038800
        /*10b0*/ 	.short	0x010a
        /*10b2*/ 	.byte	0x3f
	.zero		1


	//   ....[76]....
        /*10b4*/ 	.word	0x00028940
        /*10b8*/ 	.word	0x00000000
        /*10bc*/ 	.word	0x00038830
        /*10c0*/ 	.short	0x010a
        /*10c2*/ 	.byte	0x3f
	.zero		1


	//   ....[77]....
        /*10c4*/ 	.word	0x00028990
        /*10c8*/ 	.word	0x00000009
        /*10cc*/ 	.word	0x00038830
        /*10d0*/ 	.short	0x010a
        /*10d2*/ 	.byte	0x3f
	.zero		1


	//   ....[78]....
        /*10d4*/ 	.word	0x000289e0
        /*10d8*/ 	.word	0x00000006
        /*10dc*/ 	.word	0x00038850
        /*10e0*/ 	.short	0x010a
        /*10e2*/ 	.byte	0x3f
	.zero		1


	//   ....[79]....
        /*10e4*/ 	.word	0x00028a30
        /*10e8*/ 	.word	0x00000008
        /*10ec*/ 	.word	0x00038850
        /*10f0*/ 	.short	0x010a
        /*10f2*/ 	.byte	0x3f
	.zero		1


	//   ....[80]....
        /*10f4*/ 	.word	0x00028bd0
        /*10f8*/ 	.word	0x00000016
        /*10fc*/ 	.word	0x00038820
        /*1100*/ 	.short	0x010a
        /*1102*/ 	.byte	0x3f
	.zero		1


	//   ....[81]....
        /*1104*/ 	.word	0x00028c20
        /*1108*/ 	.word	0x00000009
        /*110c*/ 	.word	0x000388a0
        /*1110*/ 	.short	0x010a
        /*1112*/ 	.byte	0x3f
	.zero		1


	//   ....[82]....
        /*1114*/ 	.word	0x00028c70
        /*1118*/ 	.word	0x00000009
        /*111c*/ 	.word	0x000388c0
        /*1120*/ 	.short	0x010a
        /*1122*/ 	.byte	0x3f
	.zero		1


	//   ....[83]....
        /*1124*/ 	.word	0x00028cc0
        /*1128*/ 	.word	0x00000008
        /*112c*/ 	.word	0x000388a0
        /*1130*/ 	.short	0x010a
        /*1132*/ 	.byte	0x3f
	.zero		1


	//   ....[84]....
        /*1134*/ 	.word	0x00028d10
        /*1138*/ 	.word	0x00000008
        /*113c*/ 	.word	0x000388c0
        /*1140*/ 	.short	0x010a
        /*1142*/ 	.byte	0x3f
	.zero		1


	//   ....[85]....
        /*1144*/ 	.word	0x00028e30
        /*1148*/ 	.word	0x00000005
        /*114c*/ 	.word	0x00038840
        /*1150*/ 	.short	0x010a
        /*1152*/ 	.byte	0x3f
	.zero		1


	//   ....[86]....
        /*1154*/ 	.word	0x0002a190
        /*1158*/ 	.word	0x00000016
        /*115c*/ 	.word	0x00038820
        /*1160*/ 	.short	0x010a
        /*1162*/ 	.byte	0x3f
	.zero		1


	//   ....[87]....
        /*1164*/ 	.word	0x0002a1e0
        /*1168*/ 	.word	0x00000006
        /*116c*/ 	.word	0x00038840
        /*1170*/ 	.short	0x010a
        /*1172*/ 	.byte	0x3f
	.zero		1


	//   ....[88]....
        /*1174*/ 	.word	0x0002a980
        /*1178*/ 	.word	0x00000006
        /*117c*/ 	.word	0x00038860
        /*1180*/ 	.short	0x010a
        /*1182*/ 	.byte	0x3f
	.zero		1


	//   ....[89]....
        /*1184*/ 	.word	0x0002b150
        /*1188*/ 	.word	0x00000004
        /*118c*/ 	.word	0x00038860
        /*1190*/ 	.short	0x010a
        /*1192*/ 	.byte	0x3f
	.zero		1


	//   ....[90]....
        /*1194*/ 	.word	0x0002c2a0
        /*1198*/ 	.word	0x00000005
        /*119c*/ 	.word	0x00038820
        /*11a0*/ 	.short	0x010a
        /*11a2*/ 	.byte	0x3f
	.zero		1


	//   ....[91]....
        /*11a4*/ 	.word	0x0002c440
        /*11a8*/ 	.word	0x00000003
        /*11ac*/ 	.word	0x00038840
        /*11b0*/ 	.short	0x010a
        /*11b2*/ 	.byte	0x3f
	.zero		1


	//   ....[92]....
        /*11b4*/ 	.word	0x0002c490
        /*11b8*/ 	.word	0x0000001b
        /*11bc*/ 	.word	0x00038840
        /*11c0*/ 	.short	0x010a
        /*11c2*/ 	.byte	0x3f
	.zero		1


	//   ....[93]....
        /*11c4*/ 	.word	0x0002c4e0
        /*11c8*/ 	.word	0x00000003
        /*11cc*/ 	.word	0x00038860
        /*11d0*/ 	.short	0x010a
        /*11d2*/ 	.byte	0x3f
	.zero		1


	//----- nvinfo : EIATTR_NUM_MBARRIERS
	.align		4
.L_153:
        /*11d4*/ 	.byte	0x03, 0x38
        /*11d6*/ 	.short	0x0016


	//----- nvinfo : EIATTR_EXIT_INSTR_OFFSETS
	.align		4
        /*11d8*/ 	.byte	0x04, 0x1c
        /*11da*/ 	.short	(.L_155 - .L_154)


	//   ....[0]....
.L_154:
        /*11dc*/ 	.word	0x00027910


	//----- nvinfo : EIATTR_MAX_THREADS
	.align		4
.L_155:
        /*11e0*/ 	.byte	0x04, 0x05
        /*11e2*/ 	.short	(.L_157 - .L_156)
.L_156:
        /*11e4*/ 	.word	0x00000180
        /*11e8*/ 	.word	0x00000001
        /*11ec*/ 	.word	0x00000001


	//----- nvinfo : EIATTR_CRS_STACK_SIZE
	.align		4
.L_157:
        /*11f0*/ 	.byte	0x04, 0x1e
        /*11f2*/ 	.short	(.L_159 - .L_158)
.L_158:
        /*11f4*/ 	.word	0x00000000


	//----- nvinfo : EIATTR_CBANK_PARAM_SIZE
	.align		4
.L_159:
        /*11f8*/ 	.byte	0x03, 0x19
        /*11fa*/ 	.short	0x0af0


	//----- nvinfo : EIATTR_PARAM_CBANK
	.align		4
        /*11fc*/ 	.byte	0x04, 0x0a
        /*11fe*/ 	.short	(.L_161 - .L_160)
	.align		4
.L_160:
        /*1200*/ 	.word	index@(.nv.constant0._ZN7cutlass13device_kernelIN5flash11enable_sm90INS1_16FlashAttnFwdSm90INS1_25CollectiveMainloopFwdSm90ILi2EN4cute5tupleIJNS5_1CILi1EEES8_S8_EEENS6_IJNS7_ILi128EEENS7_ILi80EEENS7_ILi256EEEEEELi256ENS_6half_tEfNS_4arch4Sm90ELb0ELb0ELb1ELb1ELb1ELb1ELb0ELb1ELb1ELb1ELb0ELb0EEENS1_21CollectiveEpilogueFwdINS6_IJSA_SC_SB_EEES9_SE_SG_Li256ELb1ELb1ELb0ELb0EEENS1_36VarlenDynamicPersistentTileSchedulerILi128ELi80ELi256ELi128ELb0ELb1ELb1ELb0ELb1ELb1EEEEEEEEEvNT_6ParamsE)
        /*1204*/ 	.short	0x0210
        /*1206*/ 	.short	0x0af0


	//----- nvinfo : EIATTR_SW_WAR
	.align		4
.L_161:
        /*1208*/ 	.byte	0x04, 0x36
        /*120a*/ 	.short	(.L_163 - .L_162)
.L_162:
        /*120c*/ 	.word	0x00000008
.L_163:


//--------------------- .nv.info._ZN7cutlass13device_kernelIN5flash11enable_sm90INS1_16FlashAttnFwdSm90INS1_25CollectiveMainloopFwdSm90ILi2EN4cute5tupleIJNS5_1CILi1EEES8_S8_EEENS6_IJNS7_ILi128EEENS7_ILi64EEENS7_ILi256EEEEEELi256ENS_6half_tEfNS_4arch4Sm90ELb0ELb1ELb1ELb0ELb1ELb0ELb0ELb1ELb1ELb1ELb0ELb0EEENS1_21CollectiveEpilogueFwdINS6_IJSA_SC_SB_EEES9_SE_SG_Li256ELb0ELb1ELb0ELb0EEENS1_30DynamicPersistentTileSchedulerILi256ELi128ELb0ELb1ELb1EEEEEEEEEvNT_6ParamsE --------------------------
	.section	.nv.info._ZN7cutlass13device_kernelIN5flash11enable_sm90INS1_16FlashAttnFwdSm90INS1_25CollectiveMainloopFwdSm90ILi2EN4cute5tupleIJNS5_1CILi1EEES8_S8_EEENS6_IJNS7_ILi128EEENS7_ILi64EEENS7_ILi256EEEEEELi256ENS_6half_tEfNS_4arch4Sm90ELb0ELb1ELb1ELb0ELb1ELb0ELb0ELb1ELb1ELb1ELb0ELb0EEENS1_21CollectiveEpilogueFwdINS6_IJSA_SC_SB_EEES9_SE_SG_Li256ELb0ELb1ELb0ELb0EEENS1_30DynamicPersistentTileSchedulerILi256ELi128ELb0ELb1ELb1EEEEEEEEEvNT_6ParamsE,"",@"SHT_CUDA_INFO"
	.sectionflags	@""
	.align	4


	//----- nvinfo : EIATTR_CUDA_API_VERSION
	.align		4
        /*0000*/ 	.byte	0x04, 0x37
        /*0002*/ 	.short	(.L_165 - .L_164)
.L_164:
        /*0004*/ 	.word	0x00000082


	//----- nvinfo : EIATTR_KPARAM_INFO
	.align		4
.L_165:
        /*0008*/ 	.byte	0x04, 0x17
        /*000a*/ 	.short	(.L_167 - .L_166)
.L_166:
        /*000c*/ 	.word	0x00000000
        /*0010*/ 	.short	0x0000
        /*0012*/ 	.short	0x0070
        /*0014*/ 	.byte	0x00, 0xf0, 0x01, 0x2a


	//----- nvinfo : EIATTR_SPARSE_MMA_MASK
	.align		4
.L_167:
        /*0018*/ 	.byte	0x03, 0x50
        /*001a*/ 	.short	0x0000


	//----- nvinfo : EIATTR_MAXREG_COUNT
	.align		4
        /*001c*/ 	.byte	0x03, 0x1b
        /*001e*/ 	.short	0x00a8


	//----- nvinfo : EIATTR_NUM_BARRIERS
	.align		4
        /*0020*/ 	.byte	0x02, 0x4c
        /*0022*/ 	.byte	0x09
	.zero		1


	//----- nvinfo : EIATTR_EXTERNS
	.align		4
        /*0024*/ 	.byte	0x04, 0x0f
        /*0026*/ 	.short	(.L_169 - .L_168)


	//   ....[0]....
	.align		4
.L_168:
        /*0028*/ 	.word	index@(__assertfail)


	//----- nvinfo : EIATTR_ANNOTATIONS
	.align		4
.L_169:
        /*002c*/ 	.byte	0x04, 0x55
        /*002e*/ 	.short	(.L_171 - .L_170)


	//   ....[0]....
.L_170:
        /*0030*/ 	.word	0x00000001
        /*0034*/ 	.byte	0xa0, 0x08, 0x00, 0x00, 0x01, 0x00, 0x00, 0x00, 0x60, 0x09, 0x00, 0x00, 0x01, 0x00, 0x00, 0x00
        /*0044*/ 	.byte	0xd0, 0x05, 0x01, 0x00, 0x01, 0x00, 0x00, 0x00, 0x70, 0x06, 0x01, 0x00, 0x01, 0x00, 0x00, 0x00
        /*0054*/ 	.byte	0x20, 0x07, 0x01, 0x00, 0x01, 0x00, 0x00, 0x00, 0xf0, 0x2d, 0x01, 0x00, 0x01, 0x00, 0x00, 0x00
        /*0064*/ 	.byte	0x10, 0x2e, 0x01, 0x00, 0x01, 0x00, 0x00, 0x00, 0x00, 0x46, 0x01, 0x00, 0x01, 0x00, 0x00, 0x00
        /*0074*/ 	.byte	0xa0, 0x47, 0x01, 0x00


	//----- nvinfo : EIATTR_MERCURY_ISA_VERSION
	.align		4
.L_171:
        /*0078*/ 	.byte	0x03, 0x5f
        /*007a*/ 	.short	0x0101


	//----- nvinfo : EIATTR_INT_WARP_WIDE_INSTR_OFFSETS
	.align		4
        /*007c*/ 	.byte	0x04, 0x31
        /*007e*/ 	.short	(.L_173 - .L_172)


	//   ....[0]....
.L_172:
        /*0080*/ 	.word	0x000000c0


	//   ....[1]....
        /*0084*/ 	.word	0x000000d0


	//   ....[2]....
        /*0088*/ 	.word	0x00000170


	//   ....[3]....
        /*008c*/ 	.word	0x00011390


	//   ....[4]....
        /*0090*/ 	.word	0x00011420


	//   ....[5]....
        /*0094*/ 	.word	0x00013e00


	//   ....[6]....
        /*0098*/ 	.word	0x00013e90


	//----- nvinfo : EIATTR_COOP_GROUP_MASK_REGIDS
	.align		4
.L_173:
        /*009c*/ 	.byte	0x04, 0x29
        /*009e*/ 	.short	(.L_175 - .L_174)


	//   ....[0]....
.L_174:
        /*00a0*/ 	.word	0xffffffff


	//   ....[1]....
        /*00a4*/ 	.word	0xffffffff


	//   ....[2]....
        /*00a8*/ 	.word	0xffffffff


	//   ....[3]....
        /*00ac*/ 	.word	0xffffffff


	//   ....[4]....
        /*00b0*/ 	.word	0xffffffff


	//   ....[5]....
        /*00b4*/ 	.word	0xffffffff


	//   ....[6]....
        /*00b8*/ 	.word	0xffffffff


	//   ....[7]....
        /*00bc*/ 	.word	0xffffffff


	//   ....[8]....
        /*00c0*/ 	.word	0xffffffff


	//   ....[9]....
        /*00c4*/ 	.word	0xffffffff


	//   ....[10]....
        /*00c8*/ 	.word	0xffffffff


	//   ....[11]....
        /*00cc*/ 	.word	0xffffffff


	//   ....[12]....
        /*00d0*/ 	.word	0xffffffff


	//   ....[13]....
        /*00d4*/ 	.word	0xffffffff


	//   ....[14]....
        /*00d8*/ 	.word	0xffffffff


	//   ....[15]....
        /*00dc*/ 	.word	0xffffffff


	//   ....[16]....
        /*00e0*/ 	.word	0xffffffff


	//   ....[17]....
        /*00e4*/ 	.word	0xffffffff


	//   ....[18]....
        /*00e8*/ 	.word	0xffffffff


	//   ....[19]....
        /*00ec*/ 	.word	0xffffffff


	//   ....[20]....
        /*00f0*/ 	.word	0xffffffff


	//   ....[21]....
        /*00f4*/ 	.word	0xffffffff


	//   ....[22]....
        /*00f8*/ 	.word	0xffffffff


	//   ....[23]....
        /*00fc*/ 	.word	0xffffffff


	//   ....[24]....
        /*0100*/ 	.word	0xffffffff


	//   ....[25]....
        /*0104*/ 	.word	0xffffffff


	//   ....[26]....
        /*0108*/ 	.word	0xffffffff


	//   ....[27]....
        /*010c*/ 	.word	0xffffffff


	//   ....[28]....
        /*0110*/ 	.word	0xffffffff


	//   ....[29]....
        /*0114*/ 	.word	0xffffffff


	//   ....[30]....
        /*0118*/ 	.word	0xffffffff


	//   ....[31]....
        /*011c*/ 	.word	0xffffffff


	//   ....[32]....
        /*0120*/ 	.word	0xffffffff


	//   ....[33]....
        /*0124*/ 	.word	0xffffffff


	//   ....[34]....
        /*0128*/ 	.word	0xffffffff


	//   ....[35]....
        /*012c*/ 	.word	0xffffffff


	//   ....[36]....
        /*0130*/ 	.word	0xffffffff


	//   ....[37]....
        /*0134*/ 	.word	0xffffffff


	//   ....[38]....
        /*0138*/ 	.word	0xffffffff


	//   ....[39]....
        /*013c*/ 	.word	0xffffffff


	//   ....[40]....
        /*0140*/ 	.word	0xffffffff


	//   ....[41]....
        /*0144*/ 	.word	0xffffffff


	//   ....[42]....
        /*0148*/ 	.word	0xffffffff


	//   ....[43]....
        /*014c*/ 	.word	0xffffffff


	//   ....[44]....
        /*0150*/ 	.word	0xffffffff


	//   ....[45]....
        /*0154*/ 	.word	0xffffffff


	//   ....[46]....
        /*0158*/ 	.word	0xffffffff


	//   ....[47]....
        /*015c*/ 	.word	0xffffffff


	//   ....[48]....
        /*0160*/ 	.word	0xffffffff


	//   ....[49]....
        /*0164*/ 	.word	0xffffffff


	//   ....[50]....
        /*0168*/ 	.word	0xffffffff


	//   ....[51]....
        /*016c*/ 	.word	0xffffffff


	//   ....[52]....
        /*0170*/ 	.word	0xffffffff


	//   ....[53]....
        /*0174*/ 	.word	0xffffffff


	//   ....[54]....
        /*0178*/ 	.word	0xffffffff


	//   ....[55]....
        /*017c*/ 	.word	0xffffffff


	//   ....[56]....
        /*0180*/ 	.word	0xffffffff


	//   ....[57]....
        /*0184*/ 	.word	0xffffffff


	//   ....[58]....
        /*0188*/ 	.word	0xffffffff


	//   ....[59]....
        /*018c*/ 	.word	0xffffffff


	//   ....[60]....
        /*0190*/ 	.word	0xffffffff


	//   ....[61]....
        /*0194*/ 	.word	0xffffffff


	//   ....[62]....
        /*0198*/ 	.word	0xffffffff


	//   ....[63]....
        /*019c*/ 	.word	0xffffffff


	//   ....[64]....
        /*01a0*/ 	.word	0xffffffff


	//   ....[65]....
        /*01a4*/ 	.word	0xffffffff


	//   ....[66]....
        /*01a8*/ 	.word	0xffffffff


	//   ....[67]....
        /*01ac*/ 	.word	0xffffffff


	//   ....[68]....
        /*01b0*/ 	.word	0xffffffff


	//   ....[69]....
        /*01b4*/ 	.word	0xffffffff


	//   ....[70]....
        /*01b8*/ 	.word	0xffffffff


	//   ....[71]....
        /*01bc*/ 	.word	0xffffffff


	//   ....[72]....
        /*01c0*/ 	.word	0xffffffff


	//   ....[73]....
        /*01c4*/ 	.word	0xffffffff


	//   ....[74]....
        /*01c8*/ 	.word	0xffffffff


	//   ....[75]....
        /*01cc*/ 	.word	0xffffffff


	//   ....[76]....
        /*01d0*/ 	.word	0xffffffff


	//   ....[77]....
        /*01d4*/ 	.word	0xffffffff


	//   ....[78]....
        /*01d8*/ 	.word	0xffffffff


	//   ....[79]....
        /*01dc*/ 	.word	0xffffffff


	//   ....[80]....
        /*01e0*/ 	.word	0xffffffff


	//   ....[81]....
        /*01e4*/ 	.word	0xffffffff


	//   ....[82]....
        /*01e8*/ 	.word	0xffffffff


	//   ....[83]....
        /*01ec*/ 	.word	0xffffffff


	//   ....[84]....
        /*01f0*/ 	.word	0xffffffff


	//   ....[85]....
        /*01f4*/ 	.word	0xffffffff


	//   ....[86]....
        /*01f8*/ 	.word	0xffffffff


	//   ....[87]....
        /*01fc*/ 	.word	0xffffffff


	//   ....[88]....
        /*0200*/ 	.word	0xffffffff


	//   ....[89]....
        /*0204*/ 	.word	0xffffffff


	//   ....[90]....
        /*0208*/ 	.word	0xffffffff


	//   ....[91]....
        /*020c*/ 	.word	0xffffffff


	//   ....[92]....
        /*0210*/ 	.word	0xffffffff


	//   ....[93]....
        /*0214*/ 	.word	0xffffffff


	//   ....[94]....
        /*0218*/ 	.word	0xffffffff


	//   ....[95]....
        /*021c*/ 	.word	0xffffffff


	//   ....[96]....
        /*0220*/ 	.word	0xffffffff


	//   ....[97]....
        /*0224*/ 	.word	0xffffffff


	//   ....[98]....
        /*0228*/ 	.word	0xffffffff


	//   ....[99]....
        /*022c*/ 	.word	0xffffffff


	//   ....[100]....
        /*0230*/ 	.word	0xffffffff


	//   ....[101]....
        /*0234*/ 	.word	0xffffffff


	//   ....[102]....
        /*0238*/ 	.word	0xffffffff


	//   ....[103]....
        /*023c*/ 	.word	0xffffffff


	//   ....[104]....
        /*0240*/ 	.word	0x0500000f


	//   ....[105]....
        /*0244*/ 	.word	0x0500000f


	//   ....[106]....
        /*0248*/ 	.word	0x0500000f


	//   ....[107]....
        /*024c*/ 	.word	0x0500000f


	//   ....[108]....
        /*0250*/ 	.word	0x0500000f


	//   ....[109]....
        /*0254*/ 	.word	0x0500000f


	//   ....[110]....
        /*0258*/ 	.word	0x0500000f


	//   ....[111]....
        /*025c*/ 	.word	0x0500000f


	//   ....[112]....
        /*0260*/ 	.word	0x0500000f


	//   ....[113]....
        /*0264*/ 	.word	0x0500000f


	//   ....[114]....
        /*0268*/ 	.word	0x0500000f


	//   ....[115]....
        /*026c*/ 	.word	0x0500000f


	//   ....[116]....
        /*0270*/ 	.word	0x0500000f


	//   ....[117]....
        /*0274*/ 	.word	0x0500000f


	//   ....[118]....
        /*0278*/ 	.word	0x0500000f


	//   ....[119]....
        /*027c*/ 	.word	0x0500000f


	//   ....[120]....
        /*0280*/ 	.word	0x0500000f


	//   ....[121]....
        /*0284*/ 	.word	0x0500000f


	//   ....[122]....
        /*0288*/ 	.word	0x0500000f


	//   ....[123]....
        /*028c*/ 	.word	0x0500000f


	//   ....[124]....
        /*0290*/ 	.word	0x0500000f


	//   ....[125]....
        /*0294*/ 	.word	0x0500000f


	//   ....[126]....
        /*0298*/ 	.word	0x0500000f


	//   ....[127]....
        /*029c*/ 	.word	0x0500000f


	//   ....[128]....
        /*02a0*/ 	.word	0x0500000f


	//   ....[129]....
        /*02a4*/ 	.word	0x0500000f


	//   ....[130]....
        /*02a8*/ 	.word	0x0500000f


	//   ....[131]....
        /*02ac*/ 	.word	0x0500000f


	//   ....[132]....
        /*02b0*/ 	.word	0x0500000f


	//   ....[133]....
        /*02b4*/ 	.word	0x0500000f


	//   ....[134]....
        /*02b8*/ 	.word	0x0500000f


	//   ....[135]....
        /*02bc*/ 	.word	0x0500000f


	//   ....[136]....
        /*02c0*/ 	.word	0x0500000f


	//   ....[137]....
        /*02c4*/ 	.word	0x0500000f


	//   ....[138]....
        /*02c8*/ 	.word	0x0500000f


	//   ....[139]....
        /*02cc*/ 	.word	0x0500000f


	//   ....[140]....
        /*02d0*/ 	.word	0x0500000f


	//   ....[141]....
        /*02d4*/ 	.word	0x0500000f


	//   ....[142]....
        /*02d8*/ 	.word	0x0500000f


	//   ....[143]....
        /*02dc*/ 	.word	0x0500000f


	//   ....[144]....
        /*02e0*/ 	.word	0x0500000f


	//   ....[145]....
        /*02e4*/ 	.word	0x0500000f


	//   ....[146]....
        /*02e8*/ 	.word	0x0500000f


	//   ....[147]....
        /*02ec*/ 	.word	0x0500000f


	//   ....[148]....
        /*02f0*/ 	.word	0x0500000f


	//   ....[149]....
        /*02f4*/ 	.word	0x0500000f


	//   ....[150]....
        /*02f8*/ 	.word	0x0500000f


	//   ....[151]....
        /*02fc*/ 	.word	0x0500000f


	//   ....[152]....
        /*0300*/ 	.word	0x0500000f


	//   ....[153]....
        /*0304*/ 	.word	0x0500000f


	//   ....[154]....
        /*0308*/ 	.word	0x0500000f


	//----- nvinfo : EIATTR_COOP_GROUP_INSTR_OFFSETS
	.align		4
.L_175:
        /*030c*/ 	.byte	0x04, 0x28
        /*030e*/ 	.short	(.L_177 - .L_176)


	//   ....[0]....
.L_176:
        /*0310*/ 	.word	0x00000070


	//   ....[1]....
        /*0314*/ 	.word	0x000000b0


	//   ....[2]....
        /*0318*/ 	.word	0x000002d0


	//   ....[3]....
        /*031c*/ 	.word	0x00000430


	//   ....[4]....
        /*0320*/ 	.word	0x00000550


	//   ....[5]....
        /*0324*/ 	.word	0x000006b0


	//   ....[6]....
        /*0328*/ 	.word	0x000019e0


	//   ....[7]....
        /*032c*/ 	.word	0x000028d0


	//   ....[8]....
        /*0330*/ 	.word	0x00002e30


	//   ....[9]....
        /*0334*/ 	.word	0x00003890


	//   ....[10]....
        /*0338*/ 	.word	0x00003980


	//   ....[11]....
        /*033c*/ 	.word	0x00003c80


	//   ....[12]....
        /*0340*/ 	.word	0x00003cf0


	//   ....[13]....
        /*0344*/ 	.word	0x00005dd0


	//   ....[14]....
        /*0348*/ 	.word	0x000062a0


	//   ....[15]....
        /*034c*/ 	.word	0x00006990


	//   ....[16]....
        /*0350*/ 	.word	0x00006a90


	//   ....[17]....
        /*0354*/ 	.word	0x00006e40


	//   ....[18]....
        /*0358*/ 	.word	0x00006e90


	//   ....[19]....
        /*035c*/ 	.word	0x000090b0


	//   ....[20]....
        /*0360*/ 	.word	0x000090c0


	//   ....[21]....
        /*0364*/ 	.word	0x000090f0


	//   ....[22]....
        /*0368*/ 	.word	0x00009100


	//   ....[23]....
        /*036c*/ 	.word	0x0000aea0


	//   ....[24]....
        /*0370*/ 	.word	0x0000b360


	//   ....[25]....
        /*0374*/ 	.word	0x0000ba50


	//   ....[26]....
        /*0378*/ 	.word	0x0000bb50


	//   ....[27]....
        /*037c*/ 	.word	0x0000bee0


	//   ....[28]....
        /*0380*/ 	.word	0x0000bf50


	//   ....[29]....
        /*0384*/ 	.word	0x0000cf70


	//   ....[30]....
        /*0388*/ 	.word	0x0000cfa0


	//   ....[31]....
        /*038c*/ 	.word	0x0000d060


	//   ....[32]....
        /*0390*/ 	.word	0x0000d070


	//   ....[33]....
        /*0394*/ 	.word	0x0000ee00


	//   ....[34]....
        /*0398*/ 	.word	0x0000ee50


	//   ....[35]....
        /*039c*/ 	.word	0x0000eeb0


	//   ....[36]....
        /*03a0*/ 	.word	0x0000eee0


	//   ....[37]....
        /*03a4*/ 	.word	0x0000f3b0


	//   ....[38]....
        /*03a8*/ 	.word	0x0000f3f0


	//   ....[39]....
        /*03ac*/ 	.word	0x0000f530


	//   ....[40]....
        /*03b0*/ 	.word	0x0000f550


	//   ....[41]....
        /*03b4*/ 	.word	0x0000f690


	//   ....[42]....
        /*03b8*/ 	.word	0x0000f6b0


	//   ....[43]....
        /*03bc*/ 	.word	0x0000f800


	//   ....[44]....
        /*03c0*/ 	.word	0x0000f820


	//   ....[45]....
        /*03c4*/ 	.word	0x0000ffb0


	//   ....[46]....
        /*03c8*/ 	.word	0x0000ffc0


	//   ....[47]....
        /*03cc*/ 	.word	0x00010100


	//   ....[48]....
        /*03d0*/ 	.word	0x00010120


	//   ....[49]....
        /*03d4*/ 	.word	0x00010260


	//   ....[50]....
        /*03d8*/ 	.word	0x00010280


	//   ....[51]....
        /*03dc*/ 	.word	0x000103d0


	//   ....[52]....
        /*03e0*/ 	.word	0x000103f0


	//   ....[53]....
        /*03e4*/ 	.word	0x00010600


	//   ....[54]....
        /*03e8*/ 	.word	0x00011f10


	//   ....[55]....
        /*03ec*/ 	.word	0x00011f30


	//   ....[56]....
        /*03f0*/ 	.word	0x00011f40


	//   ....[57]....
        /*03f4*/ 	.word	0x00011f80


	//   ....[58]....
        /*03f8*/ 	.word	0x00012020


	//   ....[59]....
        /*03fc*/ 	.word	0x00012040


	//   ....[60]....
        /*0400*/ 	.word	0x000120e0


	//   ....[61]....
        /*0404*/ 	.word	0x00012100


	//   ....[62]....
        /*0408*/ 	.word	0x00012770


	//   ....[63]....
        /*040c*/ 	.word	0x00012790


	//   ....[64]....
        /*0410*/ 	.word	0x000127c0


	//   ....[65]....
        /*0414*/ 	.word	0x00012800


	//   ....[66]....
        /*0418*/ 	.word	0x00012890


	//   ....[67]....
        /*041c*/ 	.word	0x000128c0


	//   ....[68]....
        /*0420*/ 	.word	0x00012950


	//   ....[69]....
        /*0424*/ 	.word	0x00012980


	//   ....[70]....
        /*0428*/ 	.word	0x00012a10


	//   ....[71]....
        /*042c*/ 	.word	0x00012a30


	//   ....[72]....
        /*0430*/ 	.word	0x00012ad0


	//   ....[73]....
        /*0434*/ 	.word	0x00012b00


	//   ....[74]....
        /*0438*/ 	.word	0x00012b90


	//   ....[75]....
        /*043c*/ 	.word	0x00012bc0


	//   ....[76]....
        /*0440*/ 	.word	0x00012c50


	//   ....[77]....
        /*0444*/ 	.word	0x00012c70


	//   ....[78]....
        /*0448*/ 	.word	0x000133c0


	//   ....[79]....
        /*044c*/ 	.word	0x000133f0


	//   ....[80]....
        /*0450*/ 	.word	0x00013400


	//   ....[81]....
        /*0454*/ 	.word	0x00013420


	//   ....[82]....
        /*0458*/ 	.word	0x00013490


	//   ....[83]....
        /*045c*/ 	.word	0x000134b0


	//   ....[84]....
        /*0460*/ 	.word	0x00013510


	//   ....[85]....
        /*0464*/ 	.word	0x00013530


	//   ....[86]....
        /*0468*/ 	.word	0x00013800


	//   ....[87]....
        /*046c*/ 	.word	0x00013820


	//   ....[88]....
        /*0470*/ 	.word	0x00013840


	//   ....[89]....
        /*0474*/ 	.word	0x000138e0


	//   ....[90]....
        /*0478*/ 	.word	0x00013900


	//   ....[91]....
        /*047c*/ 	.word	0x000139a0


	//   ....[92]....
        /*0480*/ 	.word	0x000139c0


	//   ....[93]....
        /*0484*/ 	.word	0x000139d0


	//   ....[94]....
        /*0488*/ 	.word	0x00013ff0


	//   ....[95]....
        /*048c*/ 	.word	0x00014010


	//   ....[96]....
        /*0490*/ 	.word	0x00014020


	//   ....[97]....
        /*0494*/ 	.word	0x00014040


	//   ....[98]....
        /*0498*/ 	.word	0x00014100


	//   ....[99]....
        /*049c*/ 	.word	0x00014130


	//   ....[100]....
        /*04a0*/ 	.word	0x00014140


	//   ....[101]....
        /*04a4*/ 	.word	0x000141d0


	//   ....[102]....
        /*04a8*/ 	.word	0x00014540


	//   ....[103]....
        /*04ac*/ 	.word	0x00014720


	//   ....[104]....
        /*04b0*/ 	.word	0x00014d90


	//   ....[105]....
        /*04b4*/ 	.word	0x00014e70


	//   ....[106]....
        /*04b8*/ 	.word	0x00014f10


	//   ....[107]....
        /*04bc*/ 	.word	0x00014f90


	//   ....[108]....
        /*04c0*/ 	.word	0x00015060


	//   ....[109]....
        /*04c4*/ 	.word	0x000150f0


	//   ....[110]....
        /*04c8*/ 	.word	0x000151d0


	//   ....[111]....
        /*04cc*/ 	.word	0x00015260


	//   ....[112]....
        /*04d0*/ 	.word	0x00015330


	//   ....[113]....
        /*04d4*/ 	.word	0x000153c0


	//   ....[114]....
        /*04d8*/ 	.word	0x00015430


	//   ....[115]....
        /*04dc*/ 	.word	0x000154b0


	//   ....[116]....
        /*04e0*/ 	.word	0x00015580


	//   ....[117]....
        /*04e4*/ 	.word	0x000155f0


	//   ....[118]....
        /*04e8*/ 	.word	0x000156f0


	//   ....[119]....
        /*04ec*/ 	.word	0x00015770


	//   ....[120]....
        /*04f0*/ 	.word	0x00015860


	//   ....[121]....
        /*04f4*/ 	.word	0x000158d0


	//   ....[122]....
        /*04f8*/ 	.word	0x000159d0


	//   ....[123]....
        /*04fc*/ 	.word	0x00015a40


	//   ....[124]....
        /*0500*/ 	.word	0x00015b40


	//   ....[125]....
        /*0504*/ 	.word	0x00015bc0


	//   ....[126]....
        /*0508*/ 	.word	0x00015cb0


	//   ....[127]....
        /*050c*/ 	.word	0x00015d20


	//   ....[128]....
        /*0510*/ 	.word	0x00015e00


	//   ....[129]....
        /*0514*/ 	.word	0x00015f30


	//   ....[130]....
        /*0518*/ 	.word	0x00015fe0


	//   ....[131]....
        /*051c*/ 	.word	0x00016040


	//   ....[132]....
        /*0520*/ 	.word	0x00016110


	//   ....[133]....
        /*0524*/ 	.word	0x00016170


	//   ....[134]....
        /*0528*/ 	.word	0x00016240


	//   ....[135]....
        /*052c*/ 	.word	0x000162a0


	//   ....[136]....
        /*0530*/ 	.word	0x00016370


	//   ....[137]....
        /*0534*/ 	.word	0x00016450


	//   ....[138]....
        /*0538*/ 	.word	0x000164f0


	//   ....[139]....
        /*053c*/ 	.word	0x00016550


	//   ....[140]....
        /*0540*/ 	.word	0x00016660


	//   ....[141]....
        /*0544*/ 	.word	0x000166c0


	//   ....[142]....
        /*0548*/ 	.word	0x000167d0


	//   ....[143]....
        /*054c*/ 	.word	0x00016830


	//   ....[144]....
        /*0550*/ 	.word	0x000168f0


	//   ....[145]....
        /*0554*/ 	.word	0x00016a50


	//   ....[146]....
        /*0558*/ 	.word	0x00016af0


	//   ....[147]....
        /*055c*/ 	.word	0x00016b50


	//   ....[148]....
        /*0560*/ 	.word	0x00016c20


	//   ....[149]....
        /*0564*/ 	.word	0x00016d00


	//   ....[150]....
        /*0568*/ 	.word	0x00016dc0


	//   ....[151]....
        /*056c*/ 	.word	0x00016ea0


	//   ....[152]....
        /*0570*/ 	.word	0x00016f60


	//   ....[153]....
        /*0574*/ 	.word	0x00017070


	//   ....[154]....
        /*0578*/ 	.word	0x00017190


	//----- nvinfo : EIATTR_REG_RECONFIG
	.align		4
.L_177:
        /*057c*/ 	.byte	0x01, 0x54
	.zero		2


	//----- nvinfo : EIATTR_SYSCALL_OFFSETS
	.align		4
        /*0580*/ 	.byte	0x04, 0x46
        /*0582*/ 	.short	(.L_179 - .L_178)


	//   ....[0]....
.L_178:
        /*0584*/ 	.word	0x00001bc0


	//   ....[1]....
        /*0588*/ 	.word	0x00011580


	//   ....[2]....
        /*058c*/ 	.word	0x000116d0


	//   ....[3]....
        /*0590*/ 	.word	0x000117c0


	//   ....[4]....
        /*0594*/ 	.word	0x00012420


	//----- nvinfo : EIATTR_MBARRIER_INSTR_OFFSETS
	.align		4
.L_179:
        /*0598*/ 	.byte	0x04, 0x39
        /*059a*/ 	.short	(.L_181 - .L_180)


	//   ....[0]....
.L_180:
        /*059c*/ 	.word	0x00000180
        /*05a0*/ 	.word	0x000000ff
        /*05a4*/ 	.word	0x00030800
        /*05a8*/ 	.short	0x0100
        /*05aa*/ 	.byte	0x08
	.zero		1


	//   ....[1]....
        /*05ac*/ 	.word	0x00000190
        /*05b0*/ 	.word	0x000000ff
        /*05b4*/ 	.word	0x00030820
        /*05b8*/ 	.short	0x0100
        /*05ba*/ 	.byte	0x08
	.zero		1


	//   ....[2]....
        /*05bc*/ 	.word	0x00000280
        /*05c0*/ 	.word	0x000000ff
        /*05c4*/ 	.word	0x00030830
        /*05c8*/ 	.short	0x0100
        /*05ca*/ 	.byte	0x08
	.zero		1


	//   ....[3]....
        /*05cc*/ 	.word	0x00000290
        /*05d0*/ 	.word	0x000000ff
        /*05d4*/ 	.word	0x00030840
        /*05d8*/ 	.short	0x0100
        /*05da*/ 	.byte	0x08
	.zero		1


	//   ....[4]....
        /*05dc*/ 	.word	0x000002a0
        /*05e0*/ 	.word	0x000000ff
        /*05e4*/ 	.word	0x00030838
        /*05e8*/ 	.short	0x0100
        /*05ea*/ 	.byte	0x08
	.zero		1


	//   ....[5]....
        /*05ec*/ 	.word	0x000002b0
        /*05f0*/ 	.word	0x000000ff
        /*05f4*/ 	.word	0x00030848
        /*05f8*/ 	.short	0x0100
        /*05fa*/ 	.byte	0x08
	.zero		1


	//   ....[6]....
        /*05fc*/ 	.word	0x000003e0
        /*0600*/ 	.word	0x000000ff
        /*0604*/ 	.word	0x00030850
        /*0608*/ 	.short	0x0100
        /*060a*/ 	.byte	0x08
	.zero		1


	//   ....[7]....
        /*060c*/ 	.word	0x000003f0
        /*0610*/ 	.word	0x000000ff
        /*0614*/ 	.word	0x00030860
        /*0618*/ 	.short	0x0100
        /*061a*/ 	.byte	0x08
	.zero		1


	//   ....[8]....
        /*061c*/ 	.word	0x00000400
        /*0620*/ 	.word	0x000000ff
        /*0624*/ 	.word	0x00030858
        /*0628*/ 	.short	0x0100
        /*062a*/ 	.byte	0x08
	.zero		1


	//   ....[9]....
        /*062c*/ 	.word	0x00000410
        /*0630*/ 	.word	0x000000ff
        /*0634*/ 	.word	0x00030868
        /*0638*/ 	.short	0x0100
        /*063a*/ 	.byte	0x08
	.zero		1


	//   ....[10]....
        /*063c*/ 	.word	0x00000500
        /*0640*/ 	.word	0x000000ff
        /*0644*/ 	.word	0x00030870
        /*0648*/ 	.short	0x0100
        /*064a*/ 	.byte	0x06
	.zero		1


	//   ....[11]....
        /*064c*/ 	.word	0x00000510
        /*0650*/ 	.word	0x000000ff
        /*0654*/ 	.word	0x00030880
        /*0658*/ 	.short	0x0100
        /*065a*/ 	.byte	0x06
	.zero		1


	//   ....[12]....
        /*065c*/ 	.word	0x00000520
        /*0660*/ 	.word	0x000000ff
        /*0664*/ 	.word	0x00030878
        /*0668*/ 	.short	0x0100
        /*066a*/ 	.byte	0x06
	.zero		1


	//   ....[13]....
        /*066c*/ 	.word	0x00000530
        /*0670*/ 	.word	0x000000ff
        /*0674*/ 	.word	0x00030888
        /*0678*/ 	.short	0x0100
        /*067a*/ 	.byte	0x06
	.zero		1


	//   ....[14]....
        /*067c*/ 	.word	0x00000660
        /*0680*/ 	.word	0x000000ff
        /*0684*/ 	.word	0x00030890
        /*0688*/ 	.short	0x0100
        /*068a*/ 	.byte	0x08
	.zero		1


	//   ....[15]....
        /*068c*/ 	.word	0x00000670
        /*0690*/ 	.word	0x000000ff
        /*0694*/ 	.word	0x000308a0
        /*0698*/ 	.short	0x0100
        /*069a*/ 	.byte	0x08
	.zero		1


	//   ....[16]....
        /*069c*/ 	.word	0x00000680
        /*06a0*/ 	.word	0x000000ff
        /*06a4*/ 	.word	0x00030898
        /*06a8*/ 	.short	0x0100
        /*06aa*/ 	.byte	0x08
	.zero		1


	//   ....[17]....
        /*06ac*/ 	.word	0x00000690
        /*06b0*/ 	.word	0x000000ff
        /*06b4*/ 	.word	0x000308a8
        /*06b8*/ 	.short	0x0100
        /*06ba*/ 	.byte	0x08
	.zero		1


	//   ....[18]....
        /*06bc*/ 	.word	0x000007d0
        /*06c0*/ 	.word	0x000000ff
        /*06c4*/ 	.word	0x000308b0
        /*06c8*/ 	.short	0x0100
        /*06ca*/ 	.byte	0x08
	.zero		1


	//   ....[19]....
        /*06cc*/ 	.word	0x000007e0
        /*06d0*/ 	.word	0x000000ff
        /*06d4*/ 	.word	0x000308c0
        /*06d8*/ 	.short	0x0100
        /*06da*/ 	.byte	0x08
	.zero		1


	//   ....[20]....
        /*06dc*/ 	.word	0x000007f0
        /*06e0*/ 	.word	0x000000ff
        /*06e4*/ 	.word	0x000308b8
        /*06e8*/ 	.short	0x0100
        /*06ea*/ 	.byte	0x08
	.zero		1


	//   ....[21]....
        /*06ec*/ 	.word	0x00000800
        /*06f0*/ 	.word	0x000000ff
        /*06f4*/ 	.word	0x000308c8
        /*06f8*/ 	.short	0x0100
        /*06fa*/ 	.byte	0x08
	.zero		1


	//   ....[22]....
        /*06fc*/ 	.word	0x00001c60
        /*0700*/ 	.word	0x000000ff
        /*0704*/ 	.word	0x00030800
        /*0708*/ 	.short	0x010a
        /*070a*/ 	.byte	0x28
	.zero		1


	//   ....[23]....
        /*070c*/ 	.word	0x00001ce0
        /*0710*/ 	.word	0x00000003
        /*0714*/ 	.word	0x00030830
        /*0718*/ 	.short	0x010a
        /*071a*/ 	.byte	0x3f
	.zero		1


	//   ....[24]....
        /*071c*/ 	.word	0x00001d20
        /*0720*/ 	.word	0x00000003
        /*0724*/ 	.word	0x00030830
        /*0728*/ 	.short	0x010a
        /*072a*/ 	.byte	0x3f
	.zero		1


	//   ....[25]....
        /*072c*/ 	.word	0x000029c0
        /*0730*/ 	.word	0x000000ff
        /*0734*/ 	.word	0x00000000
        /*0738*/ 	.short	0x0101
        /*073a*/ 	.byte	0x04
	.zero		1


	//   ....[26]....
        /*073c*/ 	.word	0x00004a10
        /*0740*/ 	.word	0x000000ff
        /*0744*/ 	.word	0x00030830
        /*0748*/ 	.short	0x010a
        /*074a*/ 	.byte	0x07
	.zero		1


	//   ....[27]....
        /*074c*/ 	.word	0x00004a50
        /*0750*/ 	.word	0x000000ff
        /*0754*/ 	.word	0x00030830
        /*0758*/ 	.short	0x010a
        /*075a*/ 	.byte	0x07
	.zero		1


	//   ....[28]....
        /*075c*/ 	.word	0x000058f0
        /*0760*/ 	.word	0x000000ff
        /*0764*/ 	.word	0x00030850
        /*0768*/ 	.short	0x010a
        /*076a*/ 	.byte	0x06
	.zero		1


	//   ....[29]....
        /*076c*/ 	.word	0x00005930
        /*0770*/ 	.word	0x000000ff
        /*0774*/ 	.word	0x00030850
        /*0778*/ 	.short	0x010a
        /*077a*/ 	.byte	0x06
	.zero		1


	//   ....[30]....
        /*077c*/ 	.word	0x00005e70
        /*0780*/ 	.word	0x000000ff
        /*0784*/ 	.word	0x00000000
        /*0788*/ 	.short	0x0101
        /*078a*/ 	.byte	0x07
	.zero		1


	//   ....[31]....
        /*078c*/ 	.word	0x00007560
        /*0790*/ 	.word	0x000000ff
        /*0794*/ 	.word	0x00000000
        /*0798*/ 	.short	0x0101
        /*079a*/ 	.byte	0x06
	.zero		1


	//   ....[32]....
        /*079c*/ 	.word	0x00007940
        /*07a0*/ 	.word	0x000000ff
        /*07a4*/ 	.word	0x00030830
        /*07a8*/ 	.short	0x010a
        /*07aa*/ 	.byte	0x07
	.zero		1


	//   ....[33]....
        /*07ac*/ 	.word	0x00007980
        /*07b0*/ 	.word	0x000000ff
        /*07b4*/ 	.word	0x00030830
        /*07b8*/ 	.short	0x010a
        /*07ba*/ 	.byte	0x07
	.zero		1


	//   ....[34]....
        /*07bc*/ 	.word	0x00008820
        /*07c0*/ 	.word	0x000000ff
        /*07c4*/ 	.word	0x00030850
        /*07c8*/ 	.short	0x010a
        /*07ca*/ 	.byte	0x06
	.zero		1


	//   ....[35]....
        /*07cc*/ 	.word	0x00008860
        /*07d0*/ 	.word	0x000000ff
        /*07d4*/ 	.word	0x00030850
        /*07d8*/ 	.short	0x010a
        /*07da*/ 	.byte	0x06
	.zero		1


	//   ....[36]....
        /*07dc*/ 	.word	0x00008d90
        /*07e0*/ 	.word	0x000000ff
        /*07e4*/ 	.word	0x00000000
        /*07e8*/ 	.short	0x0101
        /*07ea*/ 	.byte	0x07
	.zero		1


	//   ....[37]....
        /*07ec*/ 	.word	0x00009940
        /*07f0*/ 	.word	0x000000ff
        /*07f4*/ 	.word	0x00000000
        /*07f8*/ 	.short	0x0101
        /*07fa*/ 	.byte	0x06
	.zero		1


	//   ....[38]....
        /*07fc*/ 	.word	0x00009ae0
        /*0800*/ 	.word	0x000000ff
        /*0804*/ 	.word	0x00030830
        /*0808*/ 	.short	0x010a
        /*080a*/ 	.byte	0x06
	.zero		1


	//   ....[39]....
        /*080c*/ 	.word	0x00009b20
        /*0810*/ 	.word	0x000000ff
        /*0814*/ 	.word	0x00030830
        /*0818*/ 	.short	0x010a
        /*081a*/ 	.byte	0x06
	.zero		1


	//   ....[40]....
        /*081c*/ 	.word	0x0000a9c0
        /*0820*/ 	.word	0x000000ff
        /*0824*/ 	.word	0x00030850
        /*0828*/ 	.short	0x010a
        /*082a*/ 	.byte	0x0b
	.zero		1


	//   ....[41]....
        /*082c*/ 	.word	0x0000aa00
        /*0830*/ 	.word	0x000000ff
        /*0834*/ 	.word	0x00030850
        /*0838*/ 	.short	0x010a
        /*083a*/ 	.byte	0x0b
	.zero		1


	//   ....[42]....
        /*083c*/ 	.word	0x0000af60
        /*0840*/ 	.word	0x000000ff
        /*0844*/ 	.word	0x00000000
        /*0848*/ 	.short	0x0101
        /*084a*/ 	.byte	0x04
	.zero		1


	//   ....[43]....
        /*084c*/ 	.word	0x0000c640
        /*0850*/ 	.word	0x000000ff
        /*0854*/ 	.word	0x00000000
        /*0858*/ 	.short	0x0101
        /*085a*/ 	.byte	0x0b
	.zero		1


	//   ....[44]....
        /*085c*/ 	.word	0x0000cee0
        /*0860*/ 	.word	0x000000ff
        /*0864*/ 	.word	0x00030850
        /*0868*/ 	.short	0x010a
        /*086a*/ 	.byte	0x05
	.zero		1


	//   ....[45]....
        /*086c*/ 	.word	0x0000cf20
        /*0870*/ 	.word	0x000000ff
        /*0874*/ 	.word	0x00030850
        /*0878*/ 	.short	0x010a
        /*087a*/ 	.byte	0x05
	.zero		1


	//   ....[46]....
        /*087c*/ 	.word	0x0000d4d0
        /*0880*/ 	.word	0x000000ff
        /*0884*/ 	.word	0x00000000
        /*0888*/ 	.short	0x0101
        /*088a*/ 	.byte	0x04
	.zero		1


	//   ....[47]....
        /*088c*/ 	.word	0x0000f3e0
        /*0890*/ 	.word	0x000000c4
        /*0894*/ 	.word	0x00000000
        /*0898*/ 	.short	0x0101
        /*089a*/ 	.byte	0x3f
	.zero		1


	//   ....[48]....
        /*089c*/ 	.word	0x00011d10
        /*08a0*/ 	.word	0x00000004
        /*08a4*/ 	.word	0x00030840
        /*08a8*/ 	.short	0x010a
        /*08aa*/ 	.byte	0x3f
	.zero		1


	//   ....[49]....
        /*08ac*/ 	.word	0x00012210
        /*08b0*/ 	.word	0x00000004
        /*08b4*/ 	.word	0x00030830
        /*08b8*/ 	.short	0x0107
        /*08ba*/ 	.byte	0x3f
	.zero		1


	//   ....[50]....
        /*08bc*/ 	.word	0x000122d0
        /*08c0*/ 	.word	0x00000004
        /*08c4*/ 	.word	0x00030830
        /*08c8*/ 	.short	0x0101
        /*08ca*/ 	.byte	0x3f
	.zero		1


	//   ....[51]....
        /*08cc*/ 	.word	0x00012d80
        /*08d0*/ 	.word	0x00000011
        /*08d4*/ 	.word	0x00030800
        /*08d8*/ 	.short	0x0107
        /*08da*/ 	.byte	0x3f
	.zero		1


	//   ....[52]....
        /*08dc*/ 	.word	0x00012e70
        /*08e0*/ 	.word	0x00000011
        /*08e4*/ 	.word	0x00030800
        /*08e8*/ 	.short	0x0101
        /*08ea*/ 	.byte	0x3f
	.zero		1


	//   ....[53]....
        /*08ec*/ 	.word	0x00012e90
        /*08f0*/ 	.word	0x00000011
        /*08f4*/ 	.word	0x00030820
        /*08f8*/ 	.short	0x010a
        /*08fa*/ 	.byte	0x3f
	.zero		1


	//   ....[54]....
        /*08fc*/ 	.word	0x000131e0
        /*0900*/ 	.word	0x00000007
        /*0904*/ 	.word	0x00030840
        /*0908*/ 	.short	0x010a
        /*090a*/ 	.byte	0x3f
	.zero		1


	//   ....[55]....
        /*090c*/ 	.word	0x00013620
        /*0910*/ 	.word	0x00000007
        /*0914*/ 	.word	0x00030830
        /*0918*/ 	.short	0x0107
        /*091a*/ 	.byte	0x3f
	.zero		1


	//   ....[56]....
        /*091c*/ 	.word	0x000136d0
        /*0920*/ 	.word	0x00000007
        /*0924*/ 	.word	0x00030830
        /*0928*/ 	.short	0x0101
        /*092a*/ 	.byte	0x3f
	.zero		1


	//   ....[57]....
        /*092c*/ 	.word	0x00013730
        /*0930*/ 	.word	0x00000007
        /*0934*/ 	.word	0x00030860
        /*0938*/ 	.short	0x010a
        /*093a*/ 	.byte	0x3f
	.zero		1


	//   ....[58]....
        /*093c*/ 	.word	0x00013be0
        /*0940*/ 	.word	0x00000007
        /*0944*/ 	.word	0x00030850
        /*0948*/ 	.short	0x0107
        /*094a*/ 	.byte	0x3f
	.zero		1


	//   ....[59]....
        /*094c*/ 	.word	0x00013d30
        /*0950*/ 	.word	0x00000007
        /*0954*/ 	.word	0x00030850
        /*0958*/ 	.short	0x0101
        /*095a*/ 	.byte	0x3f
	.zero		1


	//   ....[60]....
        /*095c*/ 	.word	0x00013f40
        /*0960*/ 	.word	0x00000004
        /*0964*/ 	.word	0x00030860
        /*0968*/ 	.short	0x010a
        /*096a*/ 	.byte	0x3f
	.zero		1


	//   ....[61]....
        /*096c*/ 	.word	0x00014350
        /*0970*/ 	.word	0x00000004
        /*0974*/ 	.word	0x00030850
        /*0978*/ 	.short	0x0107
        /*097a*/ 	.byte	0x3f
	.zero		1


	//   ....[62]....
        /*097c*/ 	.word	0x00014400
        /*0980*/ 	.word	0x00000004
        /*0984*/ 	.word	0x00030850
        /*0988*/ 	.short	0x0101
        /*098a*/ 	.byte	0x3f
	.zero		1


	//   ....[63]....
        /*098c*/ 	.word	0x000146a0
        /*0990*/ 	.word	0x00000005
        /*0994*/ 	.word	0x00030820
        /*0998*/ 	.short	0x010a
        /*099a*/ 	.byte	0x3f
	.zero		1


	//   ....[64]....
        /*099c*/ 	.word	0x00014840
        /*09a0*/ 	.word	0x00000003
        /*09a4*/ 	.word	0x00030840
        /*09a8*/ 	.short	0x010a
        /*09aa*/ 	.byte	0x3f
	.zero		1


	//   ....[65]....
        /*09ac*/ 	.word	0x000148e0
        /*09b0*/ 	.word	0x00000017
        /*09b4*/ 	.word	0x00030840
        /*09b8*/ 	.short	0x010a
        /*09ba*/ 	.byte	0x3f
	.zero		1


	//   ....[66]....
        /*09bc*/ 	.word	0x00014920
        /*09c0*/ 	.word	0x00000003
        /*09c4*/ 	.word	0x00030860
        /*09c8*/ 	.short	0x010a
        /*09ca*/ 	.byte	0x3f
	.zero		1


	//   ....[67]....
        /*09cc*/ 	.word	0x00014960
        /*09d0*/ 	.word	0x00000017
        /*09d4*/ 	.word	0x00030860
        /*09d8*/ 	.short	0x010a
        /*09da*/ 	.byte	0x3f
	.zero		1


	//   ....[68]....
        /*09dc*/ 	.word	0x000149d0
        /*09e0*/ 	.word	0x00000003
        /*09e4*/ 	.word	0x00030800
        /*09e8*/ 	.short	0x010a
        /*09ea*/ 	.byte	0x3f
	.zero		1


	//   ....[69]....
        /*09ec*/ 	.word	0x00014a20
        /*09f0*/ 	.word	0x00000003
        /*09f4*/ 	.word	0x00030830
        /*09f8*/ 	.short	0x010a
        /*09fa*/ 	.byte	0x3f
	.zero		1


	//   ....[70]....
        /*09fc*/ 	.word	0x00014a80
        /*0a00*/ 	.word	0x00000004
        /*0a04*/ 	.word	0x00030830
        /*0a08*/ 	.short	0x010a
        /*0a0a*/ 	.byte	0x3f
	.zero		1


	//   ....[71]....
        /*0a0c*/ 	.word	0x00014ae0
        /*0a10*/ 	.word	0x00000003
        /*0a14*/ 	.word	0x00030850
        /*0a18*/ 	.short	0x010a
        /*0a1a*/ 	.byte	0x3f
	.zero		1


	//   ....[72]....
        /*0a1c*/ 	.word	0x00014b40
        /*0a20*/ 	.word	0x00000004
        /*0a24*/ 	.word	0x00030830
        /*0a28*/ 	.short	0x010a
        /*0a2a*/ 	.byte	0x3f
	.zero		1


	//   ....[73]....
        /*0a2c*/ 	.word	0x00014ba0
        /*0a30*/ 	.word	0x00000003
        /*0a34*/ 	.word	0x00030850
        /*0a38*/ 	.short	0x010a
        /*0a3a*/ 	.byte	0x3f
	.zero		1


	//   ....[74]....
        /*0a3c*/ 	.word	0x00014c00
        /*0a40*/ 	.word	0x00000004
        /*0a44*/ 	.word	0x00030830
        /*0a48*/ 	.short	0x010a
        /*0a4a*/ 	.byte	0x3f
	.zero		1


	//   ....[75]....
        /*0a4c*/ 	.word	0x00014c60
        /*0a50*/ 	.word	0x00000003
        /*0a54*/ 	.word	0x00030850
        /*0a58*/ 	.short	0x010a
        /*0a5a*/ 	.byte	0x3f
	.zero		1


	//   ....[76]....
        /*0a5c*/ 	.word	0x00014cc0
        /*0a60*/ 	.word	0x00000007
        /*0a64*/ 	.word	0x00030850
        /*0a68*/ 	.short	0x010a
        /*0a6a*/ 	.byte	0x3f
	.zero		1


	//   ....[77]....
        /*0a6c*/ 	.word	0x00014dc0
        /*0a70*/ 	.word	0x00000004
        /*0a74*/ 	.word	0x00030840
        /*0a78*/ 	.short	0x010a
        /*0a7a*/ 	.byte	0x3f
	.zero		1


	//   ....[78]....
        /*0a7c*/ 	.word	0x00015e30
        /*0a80*/ 	.word	0x00000011
        /*0a84*/ 	.word	0x00030820
        /*0a88*/ 	.short	0x010a
        /*0a8a*/ 	.byte	0x3f
	.zero		1


	//   ....[79]....
        /*0a8c*/ 	.word	0x00015e80
        /*0a90*/ 	.word	0x00000007
        /*0a94*/ 	.word	0x00030840
        /*0a98*/ 	.short	0x010a
        /*0a9a*/ 	.byte	0x3f
	.zero		1


	//   ....[80]....
        /*0a9c*/ 	.word	0x000163a0
        /*0aa0*/ 	.word	0x00000007
        /*0aa4*/ 	.word	0x00030860
        /*0aa8*/ 	.short	0x010a
        /*0aaa*/ 	.byte	0x3f
	.zero		1


	//   ....[81]....
        /*0aac*/ 	.word	0x000169a0
        /*0ab0*/ 	.word	0x00000004
        /*0ab4*/ 	.word	0x00030860
        /*0ab8*/ 	.short	0x010a
        /*0aba*/ 	.byte	0x3f
	.zero		1


	//   ....[82]....
        /*0abc*/ 	.word	0x000170b0
        /*0ac0*/ 	.word	0x00000005
        /*0ac4*/ 	.word	0x00030820
        /*0ac8*/ 	.short	0x010a
        /*0aca*/ 	.byte	0x3f
	.zero		1


	//   ....[83]....
        /*0acc*/ 	.word	0x00017250
        /*0ad0*/ 	.word	0x00000003
        /*0ad4*/ 	.word	0x00030840
        /*0ad8*/ 	.short	0x010a
        /*0ada*/ 	.byte	0x3f
	.zero		1


	//   ....[84]....
        /*0adc*/ 	.word	0x000172a0
        /*0ae0*/ 	.word	0x00000017
        /*0ae4*/ 	.word	0x00030840
        /*0ae8*/ 	.short	0x010a
        /*0aea*/ 	.byte	0x3f
	.zero		1


	//   ....[85]....
        /*0aec*/ 	.word	0x000172f0
        /*0af0*/ 	.word	0x00000003
        /*0af4*/ 	.word	0x00030860
        /*0af8*/ 	.short	0x010a
        /*0afa*/ 	.byte	0x3f
	.zero		1


	//----- nvinfo : EIATTR_NUM_MBARRIERS
	.align		4
.L_181:
        /*0afc*/ 	.byte	0x03, 0x38
        /*0afe*/ 	.short	0x0016


	//----- nvinfo : EIATTR_EXIT_INSTR_OFFSETS
	.align		4
        /*0b00*/ 	.byte	0x04, 0x1c
        /*0b02*/ 	.short	(.L_183 - .L_182)


	//   ....[0]....
.L_182:
        /*0b04*/ 	.word	0x00000950


	//   ....[1]....
        /*0b08*/ 	.word	0x00010570


	//   ....[2]....
        /*0b0c*/ 	.word	0x000149b0


	//----- nvinfo : EIATTR_MAX_THREADS
	.align		4
.L_183:
        /*0b10*/ 	.byte	0x04, 0x05
        /*0b12*/ 	.short	(.L_185 - .L_184)
.L_184:
        /*0b14*/ 	.word	0x00000180
        /*0b18*/ 	.word	0x00000001
        /*0b1c*/ 	.word	0x00000001


	//----- nvinfo : EIATTR_CRS_STACK_SIZE
	.align		4
.L_185:
        /*0b20*/ 	.byte	0x04, 0x1e
        /*0b22*/ 	.short	(.L_187 - .L_186)
.L_186:
        /*0b24*/ 	.word	0x00000000


	//----- nvinfo : EIATTR_CBANK_PARAM_SIZE
	.align		4
.L_187:
        /*0b28*/ 	.byte	0x03, 0x19
        /*0b2a*/ 	.short	0x0af0


	//----- nvinfo : EIATTR_PARAM_CBANK
	.align		4
        /*0b2c*/ 	.byte	0x04, 0x0a
        /*0b2e*/ 	.short	(.L_189 - .L_188)
	.align		4
.L_188:
        /*0b30*/ 	.word	index@(.nv.constant0._ZN7cutlass13device_kernelIN5flash11enable_sm90INS1_16FlashAttnFwdSm90INS1_25CollectiveMainloopFwdSm90ILi2EN4cute5tupleIJNS5_1CILi1EEES8_S8_EEENS6_IJNS7_ILi128EEENS7_ILi64EEENS7_ILi256EEEEEELi256ENS_6half_tEfNS_4arch4Sm90ELb0ELb1ELb1ELb0ELb1ELb0ELb0ELb1ELb1ELb1ELb0ELb0EEENS1_21CollectiveEpilogueFwdINS6_IJSA_SC_SB_EEES9_SE_SG_Li256ELb0ELb1ELb0ELb0EEENS1_30DynamicPersistentTileSchedulerILi256ELi128ELb0ELb1ELb1EEEEEEEEEvNT_6ParamsE)
        /*0b34*/ 	.short	0x0210
        /*0b36*/ 	.short	0x0af0


	//----- nvinfo : EIATTR_SW_WAR
	.align		4
.L_189:
        /*0b38*/ 	.byte	0x04, 0x36
        /*0b3a*/ 	.short	(.L_191 - .L_190)
.L_190:
        /*0b3c*/ 	.word	0x00000008
.L_191:


//--------------------- .nv.info._ZN7cutlass13device_kernelIN5flash11enable_sm90INS1_16FlashAttnFwdSm90INS1_25CollectiveMainloopFwdSm90ILi2EN4cute5tupleIJNS5_1CILi1EEES8_S8_EEENS6_IJNS7_ILi128EEENS7_ILi64EEENS7_ILi256EEEEEELi256ENS_6half_tEfNS_4arch4Sm90ELb0ELb1ELb1ELb1ELb1ELb0ELb0ELb1ELb1ELb1ELb0ELb0EEENS1_21CollectiveEpilogueFwdINS6_IJSA_SC_SB_EEES9_SE_SG_Li256ELb1ELb1ELb0ELb0EEENS1_36VarlenDynamicPersistentTileSchedulerILi128ELi64ELi256ELi128ELb0ELb1ELb1ELb1ELb0ELb1EEEEEEEEEvNT_6ParamsE --------------------------
	.section	.nv.info._ZN7cutlass13device_kernelIN5flash11enable_sm90INS1_16FlashAttnFwdSm90INS1_25CollectiveMainloopFwdSm90ILi2EN4cute5tupleIJNS5_1CILi1EEES8_S8_EEENS6_IJNS7_ILi128EEENS7_ILi64EEENS7_ILi256EEEEEELi256ENS_6half_tEfNS_4arch4Sm90ELb0ELb1ELb1ELb1ELb1ELb0ELb0ELb1ELb1ELb1ELb0ELb0EEENS1_21CollectiveEpilogueFwdINS6_IJSA_SC_SB_EEES9_SE_SG_Li256ELb1ELb1ELb0ELb0EEENS1_36VarlenDynamicPersistentTileSchedulerILi128ELi64ELi256ELi128ELb0ELb1ELb1ELb1ELb0ELb1EEEEEEEEEvNT_6ParamsE,"",@"SHT_CUDA_INFO"
	.sectionflags	@""
	.align	4


	//----- nvinfo : EIATTR_CUDA_API_VERSION
	.align		4
        /*0000*/ 	.byte	0x04, 0x37
        /*0002*/ 	.short	(.L_193 - .L_192)
.L_192:
        /*0004*/ 	.word	0x00000082


	//----- nvinfo : EIATTR_KPARAM_INFO
	.align		4
.L_193:
        /*0008*/ 	.byte	0x04, 0x17
        /*000a*/ 	.short	(.L_195 - .L_194)
.L_194:
        /*000c*/ 	.word	0x00000000
        /*0010*/ 	.short	0x0000
        /*0012*/ 	.short	0x0070
        /*0014*/ 	.byte	0x00, 0xf0, 0x01, 0x2a


	//----- nvinfo : EIATTR_SPARSE_MMA_MASK
	.align		4
.L_195:
        /*0018*/ 	.byte	0x03, 0x50
        /*001a*/ 	.short	0x0000


	//----- nvinfo : EIATTR_MAXREG_COUNT
	.align		4
        /*001c*/ 	.byte	0x03, 0x1b
        /*001e*/ 	.short	0x00a8


	//----- nvinfo : EIATTR_NUM_BARRIERS
	.align		4
        /*0020*/ 	.byte	0x02, 0x4c
        /*0022*/ 	.byte	0x09
	.zero		1


	//----- nvinfo : EIATTR_EXTERNS
	.align		4
        /*0024*/ 	.byte	0x04, 0x0f
        /*0026*/ 	.short	(.L_197 - .L_196)


	//   ....[0]....
	.align		4
.L_196:
        /*0028*/ 	.word	index@(__assertfail)


	//----- nvinfo : EIATTR_ANNOTATIONS
	.align		4
.L_197:
        /*002c*/ 	.byte	0x04, 0x55
        /*002e*/ 	.short	(.L_199 - .L_198)


	//   ....[0]....
.L_198:
        /* <DEDUP_REMOVED lines=13> */


	//----- nvinfo : EIATTR_MERCURY_ISA_VERSION
	.align		4
.L_199:
        /*00f0*/ 	.byte	0x03, 0x5f
        /*00f2*/ 	.short	0x0101


	//----- nvinfo : EIATTR_UNUSED_LOAD_BYTE_OFFSET
	.align		4
        /*00f4*/ 	.byte	0x04, 0x44
        /*00f6*/ 	.short	(.L_201 - .L_200)


	//   ....[0]....
.L_200:
        /*00f8*/ 	.word	0x00000950
        /*00fc*/ 	.word	0x0000fff0


	//   ....[1]....
        /*0100*/ 	.word	0x0000dd70
        /*0104*/ 	.word	0x0000fff0


	//----- nvinfo : EIATTR_INT_WARP_WIDE_INSTR_OFFSETS
	.align		4
.L_201:
        /*0108*/ 	.byte	0x04, 0x31
        /*010a*/ 	.short	(.L_203 - .L_202)


	//   ....[0]....
.L_202:
        /*010c*/ 	.word	0x000000c0


	//   ....[1]....
        /*0110*/ 	.word	0x000000d0


	//   ....[2]....
        /*0114*/ 	.word	0x00000170


	//   ....[3]....
        /*0118*/ 	.word	0x00012150


	//   ....[4]....
        /*011c*/ 	.word	0x000121e0


	//   ....[5]....
        /*0120*/ 	.word	0x00014f30


	//   ....[6]....
        /*0124*/ 	.word	0x00014fc0


	//----- nvinfo : EIATTR_COOP_GROUP_MASK_REGIDS
	.align		4
.L_203:
        /*0128*/ 	.byte	0x04, 0x29
        /*012a*/ 	.short	(.L_205 - .L_204)


	//   ....[0]....
.L_204:
        /*012c*/ 	.word	0xffffffff


	//   ....[1]....
        /*0130*/ 	.word	0xffffffff


	//   ....[2]....
        /*0134*/ 	.word	0xffffffff


	//   ....[3]....
        /*0138*/ 	.word	0xffffffff


	//   ....[4]....
        /*013c*/ 	.word	0xffffffff


	//   ....[5]....
        /*0140*/ 	.word	0xffffffff


	//   ....[6]....
        /*0144*/ 	.word	0xffffffff


	//   ....[7]....
        /*0148*/ 	.word	0xffffffff


	//   ....[8]....
        /*014c*/ 	.word	0xffffffff


	//   ....[9]....
        /*0150*/ 	.word	0xffffffff


	//   ....[10]....
        /*0154*/ 	.word	0xffffffff


	//   ....[11]....
        /*0158*/ 	.word	0xffffffff


	//   ....[12]....
        /*015c*/ 	.word	0xffffffff


	//   ....[13]....
        /*0160*/ 	.word	0xffffffff


	//   ....[14]....
        /*0164*/ 	.word	0xffffffff


	//   ....[15]....
        /*0168*/ 	.word	0xffffffff


	//   ....[16]....
        /*016c*/ 	.word	0xffffffff


	//   ....[17]....
        /*0170*/ 	.word	0xffffffff


	//   ....[18]....
        /*0174*/ 	.word	0xffffffff


	//   ....[19]....
        /*0178*/ 	.word	0xffffffff


	//   ....[20]....
        /*017c*/ 	.word	0xffffffff


	//   ....[21]....
        /*0180*/ 	.word	0xffffffff


	//   ....[22]....
        /*0184*/ 	.word	0xffffffff


	//   ....[23]....
        /*0188*/ 	.word	0xffffffff


	//   ....[24]....
        /*018c*/ 	.word	0xffffffff


	//   ....[25]....
        /*0190*/ 	.word	0xffffffff


	//   ....[26]....
        /*0194*/ 	.word	0xffffffff


	//   ....[27]....
        /*0198*/ 	.word	0xffffffff


	//   ....[28]....
        /*019c*/ 	.word	0xffffffff


	//   ....[29]....
        /*01a0*/ 	.word	0xffffffff


	//   ....[30]....
        /*01a4*/ 	.word	0xffffffff


	//   ....[31]....
        /*01a8*/ 	.word	0xffffffff


	//   ....[32]....
        /*01ac*/ 	.word	0xffffffff


	//   ....[33]....
        /*01b0*/ 	.word	0xffffffff


	//   ....[34]....
        /*01b4*/ 	.word	0xffffffff


	//   ....[35]....
        /*01b8*/ 	.word	0xffffffff


	//   ....[36]....
        /*01bc*/ 	.word	0xffffffff


	//   ....[37]....
        /*01c0*/ 	.word	0xffffffff


	//   ....[38]....
        /*01c4*/ 	.word	0xffffffff


	//   ....[39]....
        /*01c8*/ 	.word	0xffffffff


	//   ....[40]....
        /*01cc*/ 	.word	0xffffffff


	//   ....[41]....
        /*01d0*/ 	.word	0xffffffff


	//   ....[42]....
        /*01d4*/ 	.word	0xffffffff


	//   ....[43]....
        /*01d8*/ 	.word	0xffffffff


	//   ....[44]....
        /*01dc*/ 	.word	0xffffffff


	//   ....[45]....
        /*01e0*/ 	.word	0xffffffff


	//   ....[46]....
        /*01e4*/ 	.word	0xffffffff


	//   ....[47]....
        /*01e8*/ 	.word	0xffffffff


	//   ....[48]....
        /*01ec*/ 	.word	0xffffffff


	//   ....[49]....
        /*01f0*/ 	.word	0xffffffff


	//   ....[50]....
        /*01f4*/ 	.word	0xffffffff


	//   ....[51]....
        /*01f8*/ 	.word	0xffffffff


	//   ....[52]....
        /*01fc*/ 	.word	0xffffffff


	//   ....[53]....
        /*0200*/ 	.word	0xffffffff


	//   ....[54]....
        /*0204*/ 	.word	0xffffffff


	//   ....[55]....
        /*0208*/ 	.word	0xffffffff


	//   ....[56]....
        /*020c*/ 	.word	0xffffffff


	//   ....[57]....
        /*0210*/ 	.word	0xffffffff


	//   ....[58]....
        /*0214*/ 	.word	0xffffffff


	//   ....[59]....
        /*0218*/ 	.word	0xffffffff


	//   ....[60]....
        /*021c*/ 	.word	0xffffffff


	//   ....[61]....
        /*0220*/ 	.word	0xffffffff


	//   ....[62]....
        /*0224*/ 	.word	0xffffffff


	//   ....[63]....
        /*0228*/ 	.word	0xffffffff


	//   ....[64]....
        /*022c*/ 	.word	0xffffffff


	//   ....[65]....
        /*0230*/ 	.word	0xffffffff


	//   ....[66]....
        /*0234*/ 	.word	0xffffffff


	//   ....[67]....
        /*0238*/ 	.word	0xffffffff


	//   ....[68]....
        /*023c*/ 	.word	0xffffffff


	//   ....[69]....
        /*0240*/ 	.word	0xffffffff


	//   ....[70]....
        /*0244*/ 	.word	0xffffffff


	//   ....[71]....
        /*0248*/ 	.word	0xffffffff


	//   ....[72]....
        /*024c*/ 	.word	0xffffffff


	//   ....[73]....
        /*0250*/ 	.word	0xffffffff


	//   ....[74]....
        /*0254*/ 	.word	0xffffffff


	//   ....[75]....
        /*0258*/ 	.word	0xffffffff


	//   ....[76]....
        /*025c*/ 	.word	0xffffffff


	//   ....[77]....
        /*0260*/ 	.word	0xffffffff


	//   ....[78]....
        /*0264*/ 	.word	0xffffffff


	//   ....[79]....
        /*0268*/ 	.word	0xffffffff


	//   ....[80]....
        /*026c*/ 	.word	0xffffffff


	//   ....[81]....
        /*0270*/ 	.word	0xffffffff


	//   ....[82]....
        /*0274*/ 	.word	0xffffffff


	//   ....[83]....
        /*0278*/ 	.word	0xffffffff


	//   ....[84]....
        /*027c*/ 	.word	0xffffffff


	//   ....[85]....
        /*0280*/ 	.word	0xffffffff


	//   ....[86]....
        /*0284*/ 	.word	0xffffffff


	//   ....[87]....
        /*0288*/ 	.word	0xffffffff


	//   ....[88]....
        /*028c*/ 	.word	0xffffffff


	//   ....[89]....
        /*0290*/ 	.word	0xffffffff


	//   ....[90]....
        /*0294*/ 	.word	0xffffffff


	//   ....[91]....
        /*0298*/ 	.word	0xffffffff


	//   ....[92]....
        /*029c*/ 	.word	0xffffffff


	//   ....[93]....
        /*02a0*/ 	.word	0xffffffff


	//   ....[94]....
        /*02a4*/ 	.word	0xffffffff


	//   ....[95]....
        /*02a8*/ 	.word	0xffffffff


	//   ....[96]....
        /*02ac*/ 	.word	0xffffffff


	//   ....[97]....
        /*02b0*/ 	.word	0xffffffff


	//   ....[98]....
        /*02b4*/ 	.word	0xffffffff


	//   ....[99]....
        /*02b8*/ 	.word	0xffffffff


	//   ....[100]....
        /*02bc*/ 	.word	0xffffffff


	//   ....[101]....
        /*02c0*/ 	.word	0xffffffff


	//   ....[102]....
        /*02c4*/ 	.word	0xffffffff


	//   ....[103]....
        /*02c8*/ 	.word	0xffffffff


	//   ....[104]....
        /*02cc*/ 	.word	0xffffffff


	//   ....[105]....
        /*02d0*/ 	.word	0xffffffff


	//   ....[106]....
        /*02d4*/ 	.word	0xffffffff


	//   ....[107]....
        /*02d8*/ 	.word	0xffffffff


	//   ....[108]....
        /*02dc*/ 	.word	0xffffffff


	//   ....[109]....
        /*02e0*/ 	.word	0xffffffff


	//   ....[110]....
        /*02e4*/ 	.word	0xffffffff


	//   ....[111]....
        /*02e8*/ 	.word	0xffffffff


	//   ....[112]....
        /*02ec*/ 	.word	0xffffffff


	//   ....[113]....
        /*02f0*/ 	.word	0xffffffff


	//   ....[114]....
        /*02f4*/ 	.word	0xffffffff


	//   ....[115]....
        /*02f8*/ 	.word	0xffffffff


	//   ....[116]....
        /*02fc*/ 	.word	0xffffffff


	//   ....[117]....
        /*0300*/ 	.word	0xffffffff


	//   ....[118]....
        /*0304*/ 	.word	0xffffffff


	//   ....[119]....
        /*0308*/ 	.word	0xffffffff


	//   ....[120]....
        /*030c*/ 	.word	0xffffffff


	//   ....[121]....
        /*0310*/ 	.word	0xffffffff


	//   ....[122]....
        /*0314*/ 	.word	0xffffffff


	//   ....[123]....
        /*0318*/ 	.word	0xffffffff


	//   ....[124]....
        /*031c*/ 	.word	0xffffffff


	//   ....[125]....
        /*0320*/ 	.word	0xffffffff


	//   ....[126]....
        /*0324*/ 	.word	0xffffffff


	//   ....[127]....
        /*0328*/ 	.word	0xffffffff


	//   ....[128]....
        /*032c*/ 	.word	0xffffffff


	//   ....[129]....
        /*0330*/ 	.word	0xffffffff


	//   ....[130]....
        /*0334*/ 	.word	0xffffffff


	//   ....[131]....
        /*0338*/ 	.word	0xffffffff


	//   ....[132]....
        /*033c*/ 	.word	0xffffffff


	//   ....[133]....
        /*0340*/ 	.word	0xffffffff


	//   ....[134]....
        /*0344*/ 	.word	0xffffffff


	//   ....[135]....
        /*0348*/ 	.word	0x0500000f


	//   ....[136]....
        /*034c*/ 	.word	0x0500000f


	//   ....[137]....
        /*0350*/ 	.word	0x0500000f


	//   ....[138]....
        /*0354*/ 	.word	0x0500000f


	//   ....[139]....
        /*0358*/ 	.word	0x0500000f


	//   ....[140]....
        /*035c*/ 	.word	0x0500000f


	//   ....[141]....
        /*0360*/ 	.word	0x0500000f


	//   ....[142]....
        /*0364*/ 	.word	0x0500000f


	//   ....[143]....
        /*0368*/ 	.word	0x0500000f


	//   ....[144]....
        /*036c*/ 	.word	0x0500000f


	//   ....[145]....
        /*0370*/ 	.word	0x0500000f


	//   ....[146]....
        /*0374*/ 	.word	0x0500000f


	//   ....[147]....
        /*0378*/ 	.word	0x0500000f


	//   ....[148]....
        /*037c*/ 	.word	0x0500000f


	//   ....[149]....
        /*0380*/ 	.word	0x0500000f


	//   ....[150]....
        /*0384*/ 	.word	0x0500000f


	//   ....[151]....
        /*0388*/ 	.word	0x0500000f


	//   ....[152]....
        /*038c*/ 	.word	0x0500000f


	//   ....[153]....
        /*0390*/ 	.word	0x0500000f


	//   ....[154]....
        /*0394*/ 	.word	0x0500000f


	//   ....[155]....
        /*0398*/ 	.word	0x0500000f


	//   ....[156]....
        /*039c*/ 	.word	0x0500000f


	//   ....[157]....
        /*03a0*/ 	.word	0x0500000f


	//   ....[158]....
        /*03a4*/ 	.word	0x0500000f


	//   ....[159]....
        /*03a8*/ 	.word	0x0500000f


	//   ....[160]....
        /*03ac*/ 	.word	0x0500000f


	//   ....[161]....
        /*03b0*/ 	.word	0x0500000f


	//   ....[162]....
        /*03b4*/ 	.word	0x0500000f


	//   ....[163]....
        /*03b8*/ 	.word	0x0500000f


	//   ....[164]....
        /*03bc*/ 	.word	0x0500000f


	//   ....[165]....
        /*03c0*/ 	.word	0x0500000f


	//   ....[166]....
        /*03c4*/ 	.word	0x0500000f


	//   ....[167]....
        /*03c8*/ 	.word	0x0500000f


	//   ....[168]....
        /*03cc*/ 	.word	0x0500000f


	//   ....[169]....
        /*03d0*/ 	.word	0x0500000f


	//   ....[170]....
        /*03d4*/ 	.word	0x0500000f


	//   ....[171]....
        /*03d8*/ 	.word	0x0500000f


	//   ....[172]....
        /*03dc*/ 	.word	0x0500000f


	//   ....[173]....
        /*03e0*/ 	.word	0x0500000f


	//   ....[174]....
        /*03e4*/ 	.word	0x0500000f


	//   ....[175]....
        /*03e8*/ 	.word	0x0500000f


	//   ....[176]....
        /*03ec*/ 	.word	0x0500000f


	//   ....[177]....
        /*03f0*/ 	.word	0x0500000f


	//   ....[178]....
        /*03f4*/ 	.word	0x0500000f


	//   ....[179]....
        /*03f8*/ 	.word	0x0500000f


	//   ....[180]....
        /*03fc*/ 	.word	0x0500000f


	//   ....[181]....
        /*0400*/ 	.word	0x0500000f


	//   ....[182]....
        /*0404*/ 	.word	0x0500000f


	//   ....[183]....
        /*0408*/ 	.word	0x0500000f


	//   ....[184]....
        /*040c*/ 	.word	0x0500000f


	//   ....[185]....
        /*0410*/ 	.word	0x0500000f


	//   ....[186]....
        /*0414*/ 	.word	0x0500000f


	//   ....[187]....
        /*0418*/ 	.word	0x0500000f


	//   ....[188]....
        /*041c*/ 	.word	0x0500000f


	//   ....[189]....
        /*0420*/ 	.word	0x0500000f


	//   ....[190]....
        /*0424*/ 	.word	0x0500000f


	//   ....[191]....
        /*0428*/ 	.word	0x0500000f


	//   ....[192]....
        /*042c*/ 	.word	0x0500000f


	//   ....[193]....
        /*0430*/ 	.word	0x0500000f


	//   ....[194]....
        /*0434*/ 	.word	0x0500000f


	//   ....[195]....
        /*0438*/ 	.word	0x0500000f


	//   ....[196]....
        /*043c*/ 	.word	0x0500000f


	//   ....[197]....
        /*0440*/ 	.word	0x0500000f


	//   ....[198]....
        /*0444*/ 	.word	0x0500000f


	//   ....[199]....
        /*0448*/ 	.word	0x0500000f


	//   ....[200]....
        /*044c*/ 	.word	0x0500000f


	//   ....[201]....
        /*0450*/ 	.word	0x0500000f


	//----- nvinfo : EIATTR_COOP_GROUP_INSTR_OFFSETS
	.align		4
.L_205:
        /*0454*/ 	.byte	0x04, 0x28
        /*0456*/ 	.short	(.L_207 - .L_206)


	//   ....[0]....
.L_206:
        /*0458*/ 	.word	0x00000070


	//   ....[1]....
        /*045c*/ 	.word	0x000000b0


	//   ....[2]....
        /*0460*/ 	.word	0x000002d0


	//   ....[3]....
        /*0464*/ 	.word	0x00000430


	//   ....[4]....
        /*0468*/ 	.word	0x00000550


	//   ....[5]....
        /*046c*/ 	.word	0x000006b0


	//   ....[6]....
        /*0470*/ 	.word	0x00001b70


	//   ....[7]....
        /*0474*/ 	.word	0x00002a70


	//   ....[8]....
        /*0478*/ 	.word	0x00002fb0


	//   ....[9]....
        /*047c*/ 	.word	0x000039e0


	//   ....[10]....
        /*0480*/ 	.word	0x00003ae0


	//   ....[11]....
        /*0484*/ 	.word	0x00003e00


	//   ....[12]....
        /*0488*/ 	.word	0x00003ea0


	//   ....[13]....
        /*048c*/ 	.word	0x00005f50


	//   ....[14]....
        /*0490*/ 	.word	0x00006400


	//   ....[15]....
        /*0494*/ 	.word	0x00006af0


	//   ....[16]....
        /*0498*/ 	.word	0x00006bf0


	//   ....[17]....
        /*049c*/ 	.word	0x00006f90


	//   ....[18]....
        /*04a0*/ 	.word	0x00007000


	//   ....[19]....
        /*04a4*/ 	.word	0x00009230


	//   ....[20]....
        /*04a8*/ 	.word	0x00009240


	//   ....[21]....
        /*04ac*/ 	.word	0x00009270


	//   ....[22]....
        /*04b0*/ 	.word	0x00009280


	//   ....[23]....
        /*04b4*/ 	.word	0x0000b020


	//   ....[24]....
        /*04b8*/ 	.word	0x0000b4d0


	//   ....[25]....
        /*04bc*/ 	.word	0x0000bbc0


	//   ....[26]....
        /*04c0*/ 	.word	0x0000bcc0


	//   ....[27]....
        /*04c4*/ 	.word	0x0000c060


	//   ....[28]....
        /*04c8*/ 	.word	0x0000c0d0


	//   ....[29]....
        /*04cc*/ 	.word	0x0000d0e0


	//   ....[30]....
        /*04d0*/ 	.word	0x0000d120


	//   ....[31]....
        /*04d4*/ 	.word	0x0000d200


	//   ....[32]....
        /*04d8*/ 	.word	0x0000d210


	//   ....[33]....
        /*04dc*/ 	.word	0x0000ee70


	//   ....[34]....
        /*04e0*/ 	.word	0x0000eeb0


	//   ....[35]....
        /*04e4*/ 	.word	0x0000eef0


	//   ....[36]....
        /*04e8*/ 	.word	0x0000ef20


	//   ....[37]....
        /*04ec*/ 	.word	0x0000f780


	//   ....[38]....
        /*04f0*/ 	.word	0x0000f7c0


	//   ....[39]....
        /*04f4*/ 	.word	0x0000f900


	//   ....[40]....
        /*04f8*/ 	.word	0x0000f920


	//   ....[41]....
        /*04fc*/ 	.word	0x0000fa60


	//   ....[42]....
        /*0500*/ 	.word	0x0000fa80


	//   ....[43]....
        /*0504*/ 	.word	0x0000fbd0


	//   ....[44]....
        /*0508*/ 	.word	0x0000fbf0


	//   ....[45]....
        /*050c*/ 	.word	0x00010590


	//   ....[46]....
        /*0510*/ 	.word	0x000105b0


	//   ....[47]....
        /*0514*/ 	.word	0x000106f0


	//   ....[48]....
        /*0518*/ 	.word	0x00010710


	//   ....[49]....
        /*051c*/ 	.word	0x00010850


	//   ....[50]....
        /*0520*/ 	.word	0x00010870


	//   ....[51]....
        /*0524*/ 	.word	0x000109c0


	//   ....[52]....
        /*0528*/ 	.word	0x000109e0


	//   ....[53]....
        /*052c*/ 	.word	0x00010bc0


	//   ....[54]....
        /*0530*/ 	.word	0x00010d70


	//   ....[55]....
        /*0534*/ 	.word	0x00010da0


	//   ....[56]....
        /*0538*/ 	.word	0x00010dd0


	//   ....[57]....
        /*053c*/ 	.word	0x00010e00


	//   ....[58]....
        /*0540*/ 	.word	0x00010e30


	//   ....[59]....
        /*0544*/ 	.word	0x00010e60


	//   ....[60]....
        /*0548*/ 	.word	0x00010fb0


	//   ....[61]....
        /*054c*/ 	.word	0x00010fe0


	//   ....[62]....
        /*0550*/ 	.word	0x00011010


	//   ....[63]....
        /*0554*/ 	.word	0x00011040


	//   ....[64]....
        /*0558*/ 	.word	0x00011070


	//   ....[65]....
        /*055c*/ 	.word	0x000110a0


	//   ....[66]....
        /*0560*/ 	.word	0x00011130


	//   ....[67]....
        /*0564*/ 	.word	0x00011190


	//   ....[68]....
        /*0568*/ 	.word	0x00011220


	//   ....[69]....
        /*056c*/ 	.word	0x00012da0


	//   ....[70]....
        /*0570*/ 	.word	0x00012dc0


	//   ....[71]....
        /*0574*/ 	.word	0x00012dd0


	//   ....[72]....
        /*0578*/ 	.word	0x00012e80


	//   ....[73]....
        /*057c*/ 	.word	0x00012ec0


	//   ....[74]....
        /*0580*/ 	.word	0x00012f20


	//   ....[75]....
        /*0584*/ 	.word	0x00012f60


	//   ....[76]....
        /*0588*/ 	.word	0x00012fb0


	//   ....[77]....
        /*058c*/ 	.word	0x000136e0


	//   ....[78]....
        /*0590*/ 	.word	0x00013710


	//   ....[79]....
        /*0594*/ 	.word	0x00013730


	//   ....[80]....
        /*0598*/ 	.word	0x000137d0


	//   ....[81]....
        /*059c*/ 	.word	0x000137e0


	//   ....[82]....
        /*05a0*/ 	.word	0x00013890


	//   ....[83]....
        /*05a4*/ 	.word	0x000138a0


	//   ....[84]....
        /*05a8*/ 	.word	0x00013950


	//   ....[85]....
        /*05ac*/ 	.word	0x00013960


	//   ....[86]....
        /*05b0*/ 	.word	0x00013a10


	//   ....[87]....
        /*05b4*/ 	.word	0x00013a20


	//   ....[88]....
        /*05b8*/ 	.word	0x00013ad0


	//   ....[89]....
        /*05bc*/ 	.word	0x00013ae0


	//   ....[90]....
        /*05c0*/ 	.word	0x00013b90


	//   ....[91]....
        /*05c4*/ 	.word	0x00013ba0


	//   ....[92]....
        /*05c8*/ 	.word	0x00013be0


	//   ....[93]....
        /*05cc*/ 	.word	0x000143f0


	//   ....[94]....
        /*05d0*/ 	.word	0x00014430


	//   ....[95]....
        /*05d4*/ 	.word	0x00014450


	//   ....[96]....
        /*05d8*/ 	.word	0x00014510


	//   ....[97]....
        /*05dc*/ 	.word	0x00014540


	//   ....[98]....
        /*05e0*/ 	.word	0x00014590


	//   ....[99]....
        /*05e4*/ 	.word	0x000145c0


	//   ....[100]....
        /*05e8*/ 	.word	0x00014630


	//   ....[101]....
        /*05ec*/ 	.word	0x00014910


	//   ....[102]....
        /*05f0*/ 	.word	0x00014930


	//   ....[103]....
        /*05f4*/ 	.word	0x000149f0


	//   ....[104]....
        /*05f8*/ 	.word	0x00014a00


	//   ....[105]....
        /*05fc*/ 	.word	0x00014ab0


	//   ....[106]....
        /*0600*/ 	.word	0x00014ac0


	//   ....[107]....
        /*0604*/ 	.word	0x00014ad0


	//   ....[108]....
        /*0608*/ 	.word	0x00014b80


	//   ....[109]....
        /*060c*/ 	.word	0x00015110


	//   ....[110]....
        /*0610*/ 	.word	0x00015150


	//   ....[111]....
        /*0614*/ 	.word	0x00015190


	//   ....[112]....
        /*0618*/ 	.word	0x000151d0


	//   ....[113]....
        /*061c*/ 	.word	0x00015280


	//   ....[114]....
        /*0620*/ 	.word	0x000152b0


	//   ....[115]....
        /*0624*/ 	.word	0x000152c0


	//   ....[116]....
        /*0628*/ 	.word	0x00015350


	//   ....[117]....
        /*062c*/ 	.word	0x00015780


	//   ....[118]....
        /*0630*/ 	.word	0x000157b0


	//   ....[119]....
        /*0634*/ 	.word	0x000157e0


	//   ....[120]....
        /*0638*/ 	.word	0x00015810


	//   ....[121]....
        /*063c*/ 	.word	0x00015840


	//   ....[122]....
        /*0640*/ 	.word	0x00015870


	//   ....[123]....
        /*0644*/ 	.word	0x000158a0


	//   ....[124]....
        /*0648*/ 	.word	0x000158d0


	//   ....[125]....
        /*064c*/ 	.word	0x00015a50


	//   ....[126]....
        /*0650*/ 	.word	0x00015a80


	//   ....[127]....
        /*0654*/ 	.word	0x00015ab0


	//   ....[128]....
        /*0658*/ 	.word	0x00015ae0


	//   ....[129]....
        /*065c*/ 	.word	0x00015b10


	//   ....[130]....
        /*0660*/ 	.word	0x00015b40


	//   ....[131]....
        /*0664*/ 	.word	0x00015c00


	//   ....[132]....
        /*0668*/ 	.word	0x00015c20


	//   ....[133]....
        /*066c*/ 	.word	0x00015c90


	//   ....[134]....
        /*0670*/ 	.word	0x00016330


	//   ....[135]....
        /*0674*/ 	.word	0x000169b0


	//   ....[136]....
        /*0678*/ 	.word	0x00016aa0


	//   ....[137]....
        /*067c*/ 	.word	0x00016b40


	//   ....[138]....
        /*0680*/ 	.word	0x00016ba0


	//   ....[139]....
        /*0684*/ 	.word	0x00016c40


	//   ....[140]....
        /*0688*/ 	.word	0x00016d20


	//   ....[141]....
        /*068c*/ 	.word	0x00016e20


	//   ....[142]....
        /*0690*/ 	.word	0x00016e90


	//   ....[143]....
        /*0694*/ 	.word	0x00016f70


	//   ....[144]....
        /*0698*/ 	.word	0x00017020


	//   ....[145]....
        /*069c*/ 	.word	0x00017080


	//   ....[146]....
        /*06a0*/ 	.word	0x000170e0


	//   ....[147]....
        /*06a4*/ 	.word	0x000171f0


	//   ....[148]....
        /*06a8*/ 	.word	0x00017250


	//   ....[149]....
        /*06ac*/ 	.word	0x00017370


	//   ....[150]....
        /*06b0*/ 	.word	0x000173d0


	//   ....[151]....
        /*06b4*/ 	.word	0x000174f0


	//   ....[152]....
        /*06b8*/ 	.word	0x00017550


	//   ....[153]....
        /*06bc*/ 	.word	0x00017670


	//   ....[154]....
        /*06c0*/ 	.word	0x000176d0


	//   ....[155]....
        /*06c4*/ 	.word	0x000177f0


	//   ....[156]....
        /*06c8*/ 	.word	0x00017850


	//   ....[157]....
        /*06cc*/ 	.word	0x00017970


	//   ....[158]....
        /*06d0*/ 	.word	0x000179d0


	//   ....[159]....
        /*06d4*/ 	.word	0x00017ad0


	//   ....[160]....
        /*06d8*/ 	.word	0x00017c00


	//   ....[161]....
        /*06dc*/ 	.word	0x00017cc0


	//   ....[162]....
        /*06e0*/ 	.word	0x00017da0


	//   ....[163]....
        /*06e4*/ 	.word	0x00017e80


	//   ....[164]....
        /*06e8*/ 	.word	0x00017ee0


	//   ....[165]....
        /*06ec*/ 	.word	0x00017fc0


	//   ....[166]....
        /*06f0*/ 	.word	0x00018020


	//   ....[167]....
        /*06f4*/ 	.word	0x00018130


	//   ....[168]....
        /*06f8*/ 	.word	0x00018220


	//   ....[169]....
        /*06fc*/ 	.word	0x000182c0


	//   ....[170]....
        /*0700*/ 	.word	0x00018320


	//   ....[171]....
        /*0704*/ 	.word	0x00018440


	//   ....[172]....
        /*0708*/ 	.word	0x000184a0


	//   ....[173]....
        /*070c*/ 	.word	0x000185c0


	//   ....[174]....
        /*0710*/ 	.word	0x00018620


	//   ....[175]....
        /*0714*/ 	.word	0x000186f0


	//   ....[176]....
        /*0718*/ 	.word	0x00018860


	//   ....[177]....
        /*071c*/ 	.word	0x00018910


	//   ....[178]....
        /*0720*/ 	.word	0x00018a60


	//   ....[179]....
        /*0724*/ 	.word	0x00018b10


	//   ....[180]....
        /*0728*/ 	.word	0x00018b70


	//   ....[181]....
        /*072c*/ 	.word	0x00018c30


	//   ....[182]....
        /*0730*/ 	.word	0x00018d10


	//   ....[183]....
        /*0734*/ 	.word	0x00018dd0


	//   ....[184]....
        /*0738*/ 	.word	0x00018ee0


	//   ....[185]....
        /*073c*/ 	.word	0x00018f80


	//   ....[186]....
        /*0740*/ 	.word	0x000190a0


	//   ....[187]....
        /*0744*/ 	.word	0x00019110


	//   ....[188]....
        /*0748*/ 	.word	0x00019180


	//   ....[189]....
        /*074c*/ 	.word	0x000191f0


	//   ....[190]....
        /*0750*/ 	.word	0x00019260


	//   ....[191]....
        /*0754*/ 	.word	0x000192e0


	//   ....[192]....
        /*0758*/ 	.word	0x00019370


	//   ....[193]....
        /*075c*/ 	.word	0x00019400


	//   ....[194]....
        /*0760*/ 	.word	0x00019470


	//   ....[195]....
        /*0764*/ 	.word	0x000194e0


	//   ....[196]....
        /*0768*/ 	.word	0x00019550


	//   ....[197]....
        /*076c*/ 	.word	0x000195d0


	//   ....[198]....
        /*0770*/ 	.word	0x00019640


	//   ....[199]....
        /*0774*/ 	.word	0x000196e0


	//   ....[200]....
        /*0778*/ 	.word	0x00019770


	//   ....[201]....
        /*077c*/ 	.word	0x00019890


	//----- nvinfo : EIATTR_REG_RECONFIG
	.align		4
.L_207:
        /*0780*/ 	.byte	0x01, 0x54
	.zero		2


	//----- nvinfo : EIATTR_SYSCALL_OFFSETS
	.align		4
        /*0784*/ 	.byte	0x04, 0x46
        /*0786*/ 	.short	(.L_209 - .L_208)


	//   ....[0]....
.L_208:
        /*0788*/ 	.word	0x00001d50


	//   ....[1]....
        /*078c*/ 	.word	0x00012340


	//   ....[2]....
        /*0790*/ 	.word	0x00012490


	//   ....[3]....
        /*0794*/ 	.word	0x00012580


	//   ....[4]....
        /*0798*/ 	.word	0x00013300


	//----- nvinfo : EIATTR_MBARRIER_INSTR_OFFSETS
	.align		4
.L_209:
        /*079c*/ 	.byte	0x04, 0x39
        /*079e*/ 	.short	(.L_211 - .L_210)


	//   ....[0]....
.L_210:
        /*07a0*/ 	.word	0x00000180
        /*07a4*/ 	.word	0x000000ff
        /*07a8*/ 	.word	0x00030800
        /*07ac*/ 	.short	0x0100
        /*07ae*/ 	.byte	0x08
	.zero		1


	//   ....[1]....
        /*07b0*/ 	.word	0x00000190
        /*07b4*/ 	.word	0x000000ff
        /*07b8*/ 	.word	0x00030820
        /*07bc*/ 	.short	0x0100
        /*07be*/ 	.byte	0x08
	.zero		1


	//   ....[2]....
        /*07c0*/ 	.word	0x00000280
        /*07c4*/ 	.word	0x000000ff
        /*07c8*/ 	.word	0x00030830
        /*07cc*/ 	.short	0x0100
        /*07ce*/ 	.byte	0x08
	.zero		1


	//   ....[3]....
        /*07d0*/ 	.word	0x00000290
        /*07d4*/ 	.word	0x000000ff
        /*07d8*/ 	.word	0x00030840
        /*07dc*/ 	.short	0x0100
        /*07de*/ 	.byte	0x08
	.zero		1


	//   ....[4]....
        /*07e0*/ 	.word	0x000002a0
        /*07e4*/ 	.word	0x000000ff
        /*07e8*/ 	.word	0x00030838
        /*07ec*/ 	.short	0x0100
        /*07ee*/ 	.byte	0x08
	.zero		1


	//   ....[5]....
        /*07f0*/ 	.word	0x000002b0
        /*07f4*/ 	.word	0x000000ff
        /*07f8*/ 	.word	0x00030848
        /*07fc*/ 	.short	0x0100
        /*07fe*/ 	.byte	0x08
	.zero		1


	//   ....[6]....
        /*0800*/ 	.word	0x000003e0
        /*0804*/ 	.word	0x000000ff
        /*0808*/ 	.word	0x00030850
        /*080c*/ 	.short	0x0100
        /*080e*/ 	.byte	0x08
	.zero		1


	//   ....[7]....
        /*0810*/ 	.word	0x000003f0
        /*0814*/ 	.word	0x000000ff
        /*0818*/ 	.word	0x00030860
        /*081c*/ 	.short	0x0100
        /*081e*/ 	.byte	0x08
	.zero		1


	//   ....[8]....
        /*0820*/ 	.word	0x00000400
        /*0824*/ 	.word	0x000000ff
        /*0828*/ 	.word	0x00030858
        /*082c*/ 	.short	0x0100
        /*082e*/ 	.byte	0x08
	.zero		1


	//   ....[9]....
        /*0830*/ 	.word	0x00000410
        /*0834*/ 	.word	0x000000ff
        /*0838*/ 	.word	0x00030868
        /*083c*/ 	.short	0x0100
        /*083e*/ 	.byte	0x08
	.zero		1


	//   ....[10]....
        /*0840*/ 	.word	0x00000500
        /*0844*/ 	.word	0x000000ff
        /*0848*/ 	.word	0x00030870
        /*084c*/ 	.short	0x0100
        /*084e*/ 	.byte	0x06
	.zero		1


	//   ....[11]....
        /*0850*/ 	.word	0x00000510
        /*0854*/ 	.word	0x000000ff
        /*0858*/ 	.word	0x00030880
        /*085c*/ 	.short	0x0100
        /*085e*/ 	.byte	0x06
	.zero		1


	//   ....[12]....
        /*0860*/ 	.word	0x00000520
        /*0864*/ 	.word	0x000000ff
        /*0868*/ 	.word	0x00030878
        /*086c*/ 	.short	0x0100
        /*086e*/ 	.byte	0x06
	.zero		1


	//   ....[13]....
        /*0870*/ 	.word	0x00000530
        /*0874*/ 	.word	0x000000ff
        /*0878*/ 	.word	0x00030888
        /*087c*/ 	.short	0x0100
        /*087e*/ 	.byte	0x06
	.zero		1


	//   ....[14]....
        /*0880*/ 	.word	0x00000660
        /*0884*/ 	.word	0x000000ff
        /*0888*/ 	.word	0x00030890
        /*088c*/ 	.short	0x0100
        /*088e*/ 	.byte	0x08
	.zero		1


	//   ....[15]....
        /*0890*/ 	.word	0x00000670
        /*0894*/ 	.word	0x000000ff
        /*0898*/ 	.word	0x000308a0
        /*089c*/ 	.short	0x0100
        /*089e*/ 	.byte	0x08
	.zero		1


	//   ....[16]....
        /*08a0*/ 	.word	0x00000680
        /*08a4*/ 	.word	0x000000ff
        /*08a8*/ 	.word	0x00030898
        /*08ac*/ 	.short	0x0100
        /*08ae*/ 	.byte	0x08
	.zero		1


	//   ....[17]....
        /*08b0*/ 	.word	0x00000690
        /*08b4*/ 	.word	0x000000ff
        /*08b8*/ 	.word	0x000308a8
        /*08bc*/ 	.short	0x0100
        /*08be*/ 	.byte	0x08
	.zero		1


	//   ....[18]....
        /*08c0*/ 	.word	0x000007d0
        /*08c4*/ 	.word	0x000000ff
        /*08c8*/ 	.word	0x000308b0
        /*08cc*/ 	.short	0x0100
        /*08ce*/ 	.byte	0x08
	.zero		1


	//   ....[19]....
        /*08d0*/ 	.word	0x000007e0
        /*08d4*/ 	.word	0x000000ff
        /*08d8*/ 	.word	0x000308c0
        /*08dc*/ 	.short	0x0100
        /*08de*/ 	.byte	0x08
	.zero		1


	//   ....[20]....
        /*08e0*/ 	.word	0x000007f0
        /*08e4*/ 	.word	0x000000ff
        /*08e8*/ 	.word	0x000308b8
        /*08ec*/ 	.short	0x0100
        /*08ee*/ 	.byte	0x08
	.zero		1


	//   ....[21]....
        /*08f0*/ 	.word	0x00000800
        /*08f4*/ 	.word	0x000000ff
        /*08f8*/ 	.word	0x000308c8
        /*08fc*/ 	.short	0x0100
        /*08fe*/ 	.byte	0x08
	.zero		1


	//   ....[22]....
        /*0900*/ 	.word	0x00001df0
        /*0904*/ 	.word	0x000000ff
        /*0908*/ 	.word	0x00030800
        /*090c*/ 	.short	0x010a
        /*090e*/ 	.byte	0x28
	.zero		1


	//   ....[23]....
        /*0910*/ 	.word	0x00001e70
        /*0914*/ 	.word	0x00000003
        /*0918*/ 	.word	0x00030830
        /*091c*/ 	.short	0x010a
        /*091e*/ 	.byte	0x3f
	.zero		1


	//   ....[24]....
        /*0920*/ 	.word	0x00001eb0
        /*0924*/ 	.word	0x00000003
        /*0928*/ 	.word	0x00030830
        /*092c*/ 	.short	0x010a
        /*092e*/ 	.byte	0x3f
	.zero		1


	//   ....[25]....
        /*0930*/ 	.word	0x00002b50
        /*0934*/ 	.word	0x000000ff
        /*0938*/ 	.word	0x00000000
        /*093c*/ 	.short	0x0101
        /*093e*/ 	.byte	0x04
	.zero		1


	//   ....[26]....
        /*0940*/ 	.word	0x00004b80
        /*0944*/ 	.word	0x000000ff
        /*0948*/ 	.word	0x00030830
        /*094c*/ 	.short	0x010a
        /*094e*/ 	.byte	0x07
	.zero		1


	//   ....[27]....
        /*0950*/ 	.word	0x00004bc0
        /*0954*/ 	.word	0x000000ff
        /*0958*/ 	.word	0x00030830
        /*095c*/ 	.short	0x010a
        /*095e*/ 	.byte	0x07
	.zero		1


	//   ....[28]....
        /*0960*/ 	.word	0x00005a70
        /*0964*/ 	.word	0x000000ff
        /*0968*/ 	.word	0x00030850
        /*096c*/ 	.short	0x010a
        /*096e*/ 	.byte	0x0e
	.zero		1


	//   ....[29]....
        /*0970*/ 	.word	0x00005ab0
        /*0974*/ 	.word	0x000000ff
        /*0978*/ 	.word	0x00030850
        /*097c*/ 	.short	0x010a
        /*097e*/ 	.byte	0x0e
	.zero		1


	//   ....[30]....
        /*0980*/ 	.word	0x00005fe0
        /*0984*/ 	.word	0x000000ff
        /*0988*/ 	.word	0x00000000
        /*098c*/ 	.short	0x0101
        /*098e*/ 	.byte	0x07
	.zero		1


	//   ....[31]....
        /*0990*/ 	.word	0x000076d0
        /*0994*/ 	.word	0x000000ff
        /*0998*/ 	.word	0x00000000
        /*099c*/ 	.short	0x0101
        /*099e*/ 	.byte	0x0e
	.zero		1


	//   ....[32]....
        /*09a0*/ 	.word	0x00007ab0
        /*09a4*/ 	.word	0x000000ff
        /*09a8*/ 	.word	0x00030830
        /*09ac*/ 	.short	0x010a
        /*09ae*/ 	.byte	0x07
	.zero		1


	//   ....[33]....
        /*09b0*/ 	.word	0x00007af0
        /*09b4*/ 	.word	0x000000ff
        /*09b8*/ 	.word	0x00030830
        /*09bc*/ 	.short	0x010a
        /*09be*/ 	.byte	0x07
	.zero		1


	//   ....[34]....
        /*09c0*/ 	.word	0x000089a0
        /*09c4*/ 	.word	0x000000ff
        /*09c8*/ 	.word	0x00030850
        /*09cc*/ 	.short	0x010a
        /*09ce*/ 	.byte	0x0e
	.zero		1


	//   ....[35]....
        /*09d0*/ 	.word	0x000089e0
        /*09d4*/ 	.word	0x000000ff
        /*09d8*/ 	.word	0x00030850
        /*09dc*/ 	.short	0x010a
        /*09de*/ 	.byte	0x0e
	.zero		1


	//   ....[36]....
        /*09e0*/ 	.word	0x00008f10
        /*09e4*/ 	.word	0x000000ff
        /*09e8*/ 	.word	0x00000000
        /*09ec*/ 	.short	0x0101
        /*09ee*/ 	.byte	0x07
	.zero		1


	//   ....[37]....
        /*09f0*/ 	.word	0x00009ac0
        /*09f4*/ 	.word	0x000000ff
        /*09f8*/ 	.word	0x00000000
        /*09fc*/ 	.short	0x0101
        /*09fe*/ 	.byte	0x0e
	.zero		1


	//   ....[38]....
        /*0a00*/ 	.word	0x00009c50
        /*0a04*/ 	.word	0x000000ff
        /*0a08*/ 	.word	0x00030830
        /*0a0c*/ 	.short	0x010a
        /*0a0e*/ 	.byte	0x06
	.zero		1


	//   ....[39]....
        /*0a10*/ 	.word	0x00009c90
        /*0a14*/ 	.word	0x000000ff
        /*0a18*/ 	.word	0x00030830
        /*0a1c*/ 	.short	0x010a
        /*0a1e*/ 	.byte	0x06
	.zero		1


	//   ....[40]....
        /*0a20*/ 	.word	0x0000ab40
        /*0a24*/ 	.word	0x000000ff
        /*0a28*/ 	.word	0x00030850
        /*0a2c*/ 	.short	0x010a
        /*0a2e*/ 	.byte	0x0a
	.zero		1


	//   ....[41]....
        /*0a30*/ 	.word	0x0000ab80
        /*0a34*/ 	.word	0x000000ff
        /*0a38*/ 	.word	0x00030850
        /*0a3c*/ 	.short	0x010a
        /*0a3e*/ 	.byte	0x0a
	.zero		1


	//   ....[42]....
        /*0a40*/ 	.word	0x0000b0d0
        /*0a44*/ 	.word	0x000000ff
        /*0a48*/ 	.word	0x00000000
        /*0a4c*/ 	.short	0x0101
        /*0a4e*/ 	.byte	0x04
	.zero		1


	//   ....[43]....
        /*0a50*/ 	.word	0x0000c7b0
        /*0a54*/ 	.word	0x000000ff
        /*0a58*/ 	.word	0x00000000
        /*0a5c*/ 	.short	0x0101
        /*0a5e*/ 	.byte	0x0a
	.zero		1


	//   ....[44]....
        /*0a60*/ 	.word	0x0000d050
        /*0a64*/ 	.word	0x000000ff
        /*0a68*/ 	.word	0x00030850
        /*0a6c*/ 	.short	0x010a
        /*0a6e*/ 	.byte	0x05
	.zero		1


	//   ....[45]....
        /*0a70*/ 	.word	0x0000d090
        /*0a74*/ 	.word	0x000000ff
        /*0a78*/ 	.word	0x00030850
        /*0a7c*/ 	.short	0x010a
        /*0a7e*/ 	.byte	0x05
	.zero		1


	//   ....[46]....
        /*0a80*/ 	.word	0x0000d660
        /*0a84*/ 	.word	0x000000ff
        /*0a88*/ 	.word	0x00000000
        /*0a8c*/ 	.short	0x0101
        /*0a8e*/ 	.byte	0x04
	.zero		1


	//   ....[47]....
        /*0a90*/ 	.word	0x0000f7b0
        /*0a94*/ 	.word	0x00000016
        /*0a98*/ 	.word	0x00000000
        /*0a9c*/ 	.short	0x0101
        /*0a9e*/ 	.byte	0x3f
	.zero		1


	//   ....[48]....
        /*0aa0*/ 	.word	0x00012b70
        /*0aa4*/ 	.word	0x00000006
        /*0aa8*/ 	.word	0x00030840
        /*0aac*/ 	.short	0x010a
        /*0aae*/ 	.byte	0x3f
	.zero		1


	//   ....[49]....
        /*0ab0*/ 	.word	0x00013080
        /*0ab4*/ 	.word	0x00000006
        /*0ab8*/ 	.word	0x00030830
        /*0abc*/ 	.short	0x0107
        /*0abe*/ 	.byte	0x3f
	.zero		1


	//   ....[50]....
        /*0ac0*/ 	.word	0x00013130
        /*0ac4*/ 	.word	0x00000006
        /*0ac8*/ 	.word	0x00030830
        /*0acc*/ 	.short	0x0101
        /*0ace*/ 	.byte	0x3f
	.zero		1


	//   ....[51]....
        /*0ad0*/ 	.word	0x00013d20
        /*0ad4*/ 	.word	0x00000016
        /*0ad8*/ 	.word	0x00030800
        /*0adc*/ 	.short	0x0107
        /*0ade*/ 	.byte	0x3f
	.zero		1


	//   ....[52]....
        /*0ae0*/ 	.word	0x00013e40
        /*0ae4*/ 	.word	0x00000016
        /*0ae8*/ 	.word	0x00030800
        /*0aec*/ 	.short	0x0101
        /*0aee*/ 	.byte	0x3f
	.zero		1


	//   ....[53]....
        /*0af0*/ 	.word	0x00013e60
        /*0af4*/ 	.word	0x00000016
        /*0af8*/ 	.word	0x00030820
        /*0afc*/ 	.short	0x010a
        /*0afe*/ 	.byte	0x3f
	.zero		1


	//   ....[54]....
        /*0b00*/ 	.word	0x00014240
        /*0b04*/ 	.word	0x00000007
        /*0b08*/ 	.word	0x00030840
        /*0b0c*/ 	.short	0x010a
        /*0b0e*/ 	.byte	0x3f
	.zero		1


	//   ....[55]....
        /*0b10*/ 	.word	0x00014740
        /*0b14*/ 	.word	0x00000007
        /*0b18*/ 	.word	0x00030830
        /*0b1c*/ 	.short	0x0107
        /*0b1e*/ 	.byte	0x3f
	.zero		1


	//   ....[56]....
        /*0b20*/ 	.word	0x000147f0
        /*0b24*/ 	.word	0x00000007
        /*0b28*/ 	.word	0x00030830
        /*0b2c*/ 	.short	0x0101
        /*0b2e*/ 	.byte	0x3f
	.zero		1


	//   ....[57]....
        /*0b30*/ 	.word	0x00014850
        /*0b34*/ 	.word	0x00000007
        /*0b38*/ 	.word	0x00030860
        /*0b3c*/ 	.short	0x010a
        /*0b3e*/ 	.byte	0x3f
	.zero		1


	//   ....[58]....
        /*0b40*/ 	.word	0x00014d00
        /*0b44*/ 	.word	0x00000007
        /*0b48*/ 	.word	0x00030850
        /*0b4c*/ 	.short	0x0107
        /*0b4e*/ 	.byte	0x3f
	.zero		1


	//   ....[59]....
        /*0b50*/ 	.word	0x00014e50
        /*0b54*/ 	.word	0x00000007
        /*0b58*/ 	.word	0x00030850
        /*0b5c*/ 	.short	0x0101
        /*0b5e*/ 	.byte	0x3f
	.zero		1


	//   ....[60]....
        /*0b60*/ 	.word	0x00015060
        /*0b64*/ 	.word	0x00000000
        /*0b68*/ 	.word	0x00030860
        /*0b6c*/ 	.short	0x010a
        /*0b6e*/ 	.byte	0x3f
	.zero		1


	//   ....[61]....
        /*0b70*/ 	.word	0x000154d0
        /*0b74*/ 	.word	0x00000000
        /*0b78*/ 	.word	0x00030850
        /*0b7c*/ 	.short	0x0107
        /*0b7e*/ 	.byte	0x3f
	.zero		1


	//   ....[62]....
        /*0b80*/ 	.word	0x00015580
        /*0b84*/ 	.word	0x00000000
        /*0b88*/ 	.word	0x00030850
        /*0b8c*/ 	.short	0x0101
        /*0b8e*/ 	.byte	0x3f
	.zero		1


	//   ....[63]....
        /*0b90*/ 	.word	0x000162b0
        /*0b94*/ 	.word	0x00000004
        /*0b98*/ 	.word	0x00030820
        /*0b9c*/ 	.short	0x010a
        /*0b9e*/ 	.byte	0x3f
	.zero		1


	//   ....[64]....
        /*0ba0*/ 	.word	0x00016450
        /*0ba4*/ 	.word	0x00000005
        /*0ba8*/ 	.word	0x00030840
        /*0bac*/ 	.short	0x010a
        /*0bae*/ 	.byte	0x3f
	.zero		1


	//   ....[65]....
        /*0bb0*/ 	.word	0x000164f0
        /*0bb4*/ 	.word	0x00000019
        /*0bb8*/ 	.word	0x00030840
        /*0bbc*/ 	.short	0x010a
        /*0bbe*/ 	.byte	0x3f
	.zero		1


	//   ....[66]....
        /*0bc0*/ 	.word	0x00016530
        /*0bc4*/ 	.word	0x00000005
        /*0bc8*/ 	.word	0x00030860
        /*0bcc*/ 	.short	0x010a
        /*0bce*/ 	.byte	0x3f
	.zero		1


	//   ....[67]....
        /*0bd0*/ 	.word	0x00016570
        /*0bd4*/ 	.word	0x00000019
        /*0bd8*/ 	.word	0x00030860
        /*0bdc*/ 	.short	0x010a
        /*0bde*/ 	.byte	0x3f
	.zero		1


	//   ....[68]....
        /*0be0*/ 	.word	0x000165e0
        /*0be4*/ 	.word	0x00000003
        /*0be8*/ 	.word	0x00030800
        /*0bec*/ 	.short	0x010a
        /*0bee*/ 	.byte	0x3f
	.zero		1


	//   ....[69]....
        /*0bf0*/ 	.word	0x00016630
        /*0bf4*/ 	.word	0x00000003
        /*0bf8*/ 	.word	0x00030830
        /*0bfc*/ 	.short	0x010a
        /*0bfe*/ 	.byte	0x3f
	.zero		1


	//   ....[70]....
        /*0c00*/ 	.word	0x00016690
        /*0c04*/ 	.word	0x00000004
        /*0c08*/ 	.word	0x00030830
        /*0c0c*/ 	.short	0x010a
        /*0c0e*/ 	.byte	0x3f
	.zero		1


	//   ....[71]....
        /*0c10*/ 	.word	0x000166f0
        /*0c14*/ 	.word	0x00000003
        /*0c18*/ 	.word	0x00030850
        /*0c1c*/ 	.short	0x010a
        /*0c1e*/ 	.byte	0x3f
	.zero		1


	//   ....[72]....
        /*0c20*/ 	.word	0x00016750
        /*0c24*/ 	.word	0x00000004
        /*0c28*/ 	.word	0x00030830
        /*0c2c*/ 	.short	0x010a
        /*0c2e*/ 	.byte	0x3f
	.zero		1


	//   ....[73]....
        /*0c30*/ 	.word	0x000167b0
        /*0c34*/ 	.word	0x00000003
        /*0c38*/ 	.word	0x00030850
        /*0c3c*/ 	.short	0x010a
        /*0c3e*/ 	.byte	0x3f
	.zero		1


	//   ....[74]....
        /*0c40*/ 	.word	0x00016810
        /*0c44*/ 	.word	0x00000004
        /*0c48*/ 	.word	0x00030830
        /*0c4c*/ 	.short	0x010a
        /*0c4e*/ 	.byte	0x3f
	.zero		1


	//   ....[75]....
        /*0c50*/ 	.word	0x00016870
        /*0c54*/ 	.word	0x00000003
        /*0c58*/ 	.word	0x00030850
        /*0c5c*/ 	.short	0x010a
        /*0c5e*/ 	.byte	0x3f
	.zero		1


	//   ....[76]....
        /*0c60*/ 	.word	0x000168d0
        /*0c64*/ 	.word	0x00000007
        /*0c68*/ 	.word	0x00030850
        /*0c6c*/ 	.short	0x010a
        /*0c6e*/ 	.byte	0x3f
	.zero		1


	//   ....[77]....
        /*0c70*/ 	.word	0x000169f0
        /*0c74*/ 	.word	0x00000006
        /*0c78*/ 	.word	0x00030840
        /*0c7c*/ 	.short	0x010a
        /*0c7e*/ 	.byte	0x3f
	.zero		1


	//   ....[78]....
        /*0c80*/ 	.word	0x00017b00
        /*0c84*/ 	.word	0x00000016
        /*0c88*/ 	.word	0x00030820
        /*0c8c*/ 	.short	0x010a
        /*0c8e*/ 	.byte	0x3f
	.zero		1


	//   ....[79]....
        /*0c90*/ 	.word	0x00017b50
        /*0c94*/ 	.word	0x00000007
        /*0c98*/ 	.word	0x00030840
        /*0c9c*/ 	.short	0x010a
        /*0c9e*/ 	.byte	0x3f
	.zero		1


	//   ....[80]....
        /*0ca0*/ 	.word	0x00018170
        /*0ca4*/ 	.word	0x00000007
        /*0ca8*/ 	.word	0x00030860
        /*0cac*/ 	.short	0x010a
        /*0cae*/ 	.byte	0x3f
	.zero		1


	//   ....[81]....
        /*0cb0*/ 	.word	0x000187b0
        /*0cb4*/ 	.word	0x00000000
        /*0cb8*/ 	.word	0x00030860
        /*0cbc*/ 	.short	0x010a
        /*0cbe*/ 	.byte	0x3f
	.zero		1


	//   ....[82]....
        /*0cc0*/ 	.word	0x000197b0
        /*0cc4*/ 	.word	0x00000004
        /*0cc8*/ 	.word	0x00030820
        /*0ccc*/ 	.short	0x010a
        /*0cce*/ 	.byte	0x3f
	.zero		1


	//   ....[83]....
        /*0cd0*/ 	.word	0x00019950
        /*0cd4*/ 	.word	0x00000005
        /*0cd8*/ 	.word	0x00030840
        /*0cdc*/ 	.short	0x010a
        /*0cde*/ 	.byte	0x3f
	.zero		1


	//   ....[84]....
        /*0ce0*/ 	.word	0x000199a0
        /*0ce4*/ 	.word	0x00000019
        /*0ce8*/ 	.word	0x00030840
        /*0cec*/ 	.short	0x010a
        /*0cee*/ 	.byte	0x3f
	.zero		1


	//   ....[85]....
        /*0cf0*/ 	.word	0x000199f0
        /*0cf4*/ 	.word	0x00000005
        /*0cf8*/ 	.word	0x00030860
        /*0cfc*/ 	.short	0x010a
        /*0cfe*/ 	.byte	0x3f
	.zero		1


	//----- nvinfo : EIATTR_NUM_MBARRIERS
	.align		4
.L_211:
        /*0d00*/ 	.byte	0x03, 0x38
        /*0d02*/ 	.short	0x0016


	//----- nvinfo : EIATTR_EXIT_INSTR_OFFSETS
	.align		4
        /*0d04*/ 	.byte	0x04, 0x1c
        /*0d06*/ 	.short	(.L_213 - .L_212)


	//   ....[0]....
.L_212:
        /*0d08*/ 	.word	0x00000990


	//   ....[1]....
        /*0d0c*/ 	.word	0x00010b60


	//   ....[2]....
        /*0d10*/ 	.word	0x000165c0


	//----- nvinfo : EIATTR_MAX_THREADS
	.align		4
.L_213:
        /*0d14*/ 	.byte	0x04, 0x05
        /*0d16*/ 	.short	(.L_215 - .L_214)
.L_214:
        /*0d18*/ 	.word	0x00000180
        /*0d1c*/ 	.word	0x00000001
        /*0d20*/ 	.word	0x00000001


	//----- nvinfo : EIATTR_CRS_STACK_SIZE
	.align		4
.L_215:
        /*0d24*/ 	.byte	0x04, 0x1e
        /*0d26*/ 	.short	(.L_217 - .L_216)
.L_216:
        /*0d28*/ 	.word	0x00000000


	//----- nvinfo : EIATTR_CBANK_PARAM_SIZE
	.align		4
.L_217:
        /*0d2c*/ 	.byte	0x03, 0x19
        /*0d2e*/ 	.short	0x0af0


	//----- nvinfo : EIATTR_PARAM_CBANK
	.align		4
        /*0d30*/ 	.byte	0x04, 0x0a
        /*0d32*/ 	.short	(.L_219 - .L_218)
	.align		4
.L_218:
        /*0d34*/ 	.word	index@(.nv.constant0._ZN7cutlass13device_kernelIN5flash11enable_sm90INS1_16FlashAttnFwdSm90INS1_25CollectiveMainloopFwdSm90ILi2EN4cute5tupleIJNS5_1CILi1EEES8_S8_EEENS6_IJNS7_ILi128EEENS7_ILi64EEENS7_ILi256EEEEEELi256ENS_6half_tEfNS_4arch4Sm90ELb0ELb1ELb1ELb1ELb1ELb0ELb0ELb1ELb1ELb1ELb0ELb0EEENS1_21CollectiveEpilogueFwdINS6_IJSA_SC_SB_EEES9_SE_SG_Li256ELb1ELb1ELb0ELb0EEENS1_36VarlenDynamicPersistentTileSchedulerILi128ELi64ELi256ELi128ELb0ELb1ELb1ELb1ELb0ELb1EEEEEEEEEvNT_6ParamsE)
        /*0d38*/ 	.short	0x0210
        /*0d3a*/ 	.short	0x0af0


	//----- nvinfo : EIATTR_SW_WAR
	.align		4
.L_219:
        /*0d3c*/ 	.byte	0x04, 0x36
        /*0d3e*/ 	.short	(.L_221 - .L_220)
.L_220:
        /*0d40*/ 	.word	0x00000008
.L_221:


//--------------------- .nv.info._ZN7cutlass13device_kernelIN5flash11enable_sm90INS1_16FlashAttnFwdSm90INS1_25CollectiveMainloopFwdSm90ILi2EN4cute5tupleIJNS5_1CILi1EEES8_S8_EEENS6_IJNS7_ILi128EEENS7_ILi64EEENS7_ILi256EEEEEELi256ENS_6half_tEfNS_4arch4Sm90ELb0ELb1ELb1ELb1ELb1ELb1ELb0ELb1ELb1ELb1ELb0ELb0EEENS1_21CollectiveEpilogueFwdINS6_IJSA_SC_SB_EEES9_SE_SG_Li256ELb1ELb1ELb0ELb0EEENS1_36VarlenDynamicPersistentTileSchedulerILi128ELi64ELi256ELi128ELb0ELb1ELb1ELb1ELb0ELb1EEEEEEEEEvNT_6ParamsE --------------------------
	.section	.nv.info._ZN7cutlass13device_kernelIN5flash11enable_sm90INS1_16FlashAttnFwdSm90INS1_25CollectiveMainloopFwdSm90ILi2EN4cute5tupleIJNS5_1CILi1EEES8_S8_EEENS6_IJNS7_ILi128EEENS7_ILi64EEENS7_ILi256EEEEEELi256ENS_6half_tEfNS_4arch4Sm90ELb0ELb1ELb1ELb1ELb1ELb1ELb0ELb1ELb1ELb1ELb0ELb0EEENS1_21CollectiveEpilogueFwdINS6_IJSA_SC_SB_EEES9_SE_SG_Li256ELb1ELb1ELb0ELb0EEENS1_36VarlenDynamicPersistentTileSchedulerILi128ELi64ELi256ELi128ELb0ELb1ELb1ELb1ELb0ELb1EEEEEEEEEvNT_6ParamsE,"",@"SHT_CUDA_INFO"
	.sectionflags	@""
	.align	4


	//----- nvinfo : EIATTR_CUDA_API_VERSION
	.align		4
        /*0000*/ 	.byte	0x04, 0x37
        /*0002*/ 	.short	(.L_223 - .L_222)
.L_222:
        /*0004*/ 	.word	0x00000082


	//----- nvinfo : EIATTR_KPARAM_INFO
	.align		4
.L_223:
        /*0008*/ 	.byte	0x04, 0x17
        /*000a*/ 	.short	(.L_225 - .L_224)
.L_224:
        /*000c*/ 	.word	0x00000000
        /*0010*/ 	.short	0x0000
        /*0012*/ 	.short	0x0070
        /*0014*/ 	.byte	0x00, 0xf0, 0x01, 0x2a


	//----- nvinfo : EIATTR_SPARSE_MMA_MASK
	.align		4
.L_225:
        /*0018*/ 	.byte	0x03, 0x50
        /*001a*/ 	.short	0x0000


	//----- nvinfo : EIATTR_MAXREG_COUNT
	.align		4
        /*001c*/ 	.byte	0x03, 0x1b
        /*001e*/ 	.short	0x00a8


	//----- nvinfo : EIATTR_NUM_BARRIERS
	.align		4
        /*0020*/ 	.byte	0x02, 0x4c
        /*0022*/ 	.byte	0x10
	.zero		1


	//----- nvinfo : EIATTR_EXTERNS
	.align		4
        /*0024*/ 	.byte	0x04, 0x0f
        /*0026*/ 	.short	(.L_227 - .L_226)


	//   ....[0]....
	.align		4
.L_226:
        /*0028*/ 	.word	index@(__assertfail)


	//----- nvinfo : EIATTR_ANNOTATIONS
	.align		4
.L_227:
        /*002c*/ 	.byte	0x04, 0x55
        /*002e*/ 	.short	(.L_229 - .L_228)


	//   ....[0]....
.L_228:
        /* <DEDUP_REMOVED lines=115> */
        /*0754*/ 	.byte	0x90, 0x98, 0x02, 0x00


	//----- nvinfo : EIATTR_MERCURY_ISA_VERSION
	.align		4
.L_229:
        /*0758*/ 	.byte	0x03, 0x5f
        /*075a*/ 	.short	0x0101


	//----- nvinfo : EIATTR_UNUSED_LOAD_BYTE_OFFSET
	.align		4
        /*075c*/ 	.byte	0x04, 0x44
        /*075e*/ 	.short	(.L_231 - .L_230)


	//   ....[0]....
.L_230:
        /*0760*/ 	.word	0x00000a30
        /*0764*/ 	.word	0x0000fff0


	//   ....[1]....
        /*0768*/ 	.word	0x0001f400
        /*076c*/ 	.word	0x0000fff0


	//----- nvinfo : EIATTR_INT_WARP_WIDE_INSTR_OFFSETS
	.align		4
.L_231:
        /*0770*/ 	.byte	0x04, 0x31
        /*0772*/ 	.short	(.L_233 - .L_232)


	//   ....[0]....
.L_232:
        /*0774*/ 	.word	0x00000120


	//   ....[1]....
        /*0778*/ 	.word	0x00000160


	//   ....[2]....
        /*077c*/ 	.word	0x00000220


	//   ....[3]....
        /*0780*/ 	.word	0x000254c0


	//   ....[4]....
        /*0784*/ 	.word	0x00025550


	//   ....[5]....
        /*0788*/ 	.word	0x000283e0


	//   ....[6]....
        /*078c*/ 	.word	0x00028470


	//----- nvinfo : EIATTR_COOP_GROUP_MASK_REGIDS
	.align		4
.L_233:
        /*0790*/ 	.byte	0x04, 0x29
        /*0792*/ 	.short	(.L_235 - .L_234)


	//   ....[0]....
.L_234:
        /*0794*/ 	.word	0xffffffff


	//   ....[1]....
        /*0798*/ 	.word	0xffffffff


	//   ....[2]....
        /*079c*/ 	.word	0xffffffff


	//   ....[3]....
        /*07a0*/ 	.word	0xffffffff


	//   ....[4]....
        /*07a4*/ 	.word	0xffffffff


	//   ....[5]....
        /*07a8*/ 	.word	0xffffffff


	//   ....[6]....
        /*07ac*/ 	.word	0xffffffff


	//   ....[7]....
        /*07b0*/ 	.word	0xffffffff


	//   ....[8]....
        /*07b4*/ 	.word	0xffffffff


	//   ....[9]....
        /*07b8*/ 	.word	0xffffffff


	//   ....[10]....
        /*07bc*/ 	.word	0xffffffff


	//   ....[11]....
        /*07c0*/ 	.word	0xffffffff


	//   ....[12]....
        /*07c4*/ 	.word	0xffffffff


	//   ....[13]....
        /*07c8*/ 	.word	0xffffffff


	//   ....[14]....
        /*07cc*/ 	.word	0xffffffff


	//   ....[15]....
        /*07d0*/ 	.word	0xffffffff


	//   ....[16]....
        /*07d4*/ 	.word	0xffffffff


	//   ....[17]....
        /*07d8*/ 	.word	0xffffffff


	//   ....[18]....
        /*07dc*/ 	.word	0xffffffff


	//   ....[19]....
        /*07e0*/ 	.word	0xffffffff


	//   ....[20]....
        /*07e4*/ 	.word	0xffffffff


	//   ....[21]....
        /*07e8*/ 	.word	0xffffffff


	//   ....[22]....
        /*07ec*/ 	.word	0xffffffff


	//   ....[23]....
        /*07f0*/ 	.word	0xffffffff


	//   ....[24]....
        /*07f4*/ 	.word	0xffffffff


	//   ....[25]....
        /*07f8*/ 	.word	0xffffffff


	//   ....[26]....
        /*07fc*/ 	.word	0xffffffff


	//   ....[27]....
        /*0800*/ 	.word	0xffffffff


	//   ....[28]....
        /*0804*/ 	.word	0xffffffff


	//   ....[29]....
        /*0808*/ 	.word	0xffffffff


	//   ....[30]....
        /*080c*/ 	.word	0xffffffff


	//   ....[31]....
        /*0810*/ 	.word	0xffffffff


	//   ....[32]....
        /*0814*/ 	.word	0xffffffff


	//   ....[33]....
        /*0818*/ 	.word	0xffffffff


	//   ....[34]....
        /*081c*/ 	.word	0xffffffff


	//   ....[35]....
        /*0820*/ 	.word	0xffffffff


	//   ....[36]....
        /*0824*/ 	.word	0xffffffff


	//   ....[37]....
        /*0828*/ 	.word	0xffffffff


	//   ....[38]....
        /*082c*/ 	.word	0xffffffff


	//   ....[39]....
        /*0830*/ 	.word	0xffffffff


	//   ....[40]....
        /*0834*/ 	.word	0xffffffff


	//   ....[41]....
        /*0838*/ 	.word	0xffffffff


	//   ....[42]....
        /*083c*/ 	.word	0xffffffff


	//   ....[43]....
        /*0840*/ 	.word	0xffffffff


	//   ....[44]....
        /*0844*/ 	.word	0xffffffff


	//   ....[45]....
        /*0848*/ 	.word	0xffffffff


	//   ....[46]....
        /*084c*/ 	.word	0xffffffff


	//   ....[47]....
        /*0850*/ 	.word	0xffffffff


	//   ....[48]....
        /*0854*/ 	.word	0xffffffff


	//   ....[49]....
        /*0858*/ 	.word	0xffffffff


	//   ....[50]....
        /*085c*/ 	.word	0xffffffff


	//   ....[51]....
        /*0860*/ 	.word	0xffffffff


	//   ....[52]....
        /*0864*/ 	.word	0xffffffff


	//   ....[53]....
        /*0868*/ 	.word	0xffffffff


	//   ....[54]....
        /*086c*/ 	.word	0xffffffff


	//   ....[55]....
        /*0870*/ 	.word	0xffffffff


	//   ....[56]....
        /*0874*/ 	.word	0xffffffff


	//   ....[57]....
        /*0878*/ 	.word	0xffffffff


	//   ....[58]....
        /*087c*/ 	.word	0xffffffff


	//   ....[59]....
        /*0880*/ 	.word	0xffffffff


	//   ....[60]....
        /*0884*/ 	.word	0xffffffff


	//   ....[61]....
        /*0888*/ 	.word	0xffffffff


	//   ....[62]....
        /*088c*/ 	.word	0xffffffff


	//   ....[63]....
        /*0890*/ 	.word	0xffffffff


	//   ....[64]....
        /*0894*/ 	.word	0xffffffff


	//   ....[65]....
        /*0898*/ 	.word	0xffffffff


	//   ....[66]....
        /*089c*/ 	.word	0xffffffff


	//   ....[67]....
        /*08a0*/ 	.word	0xffffffff


	//   ....[68]....
        /*08a4*/ 	.word	0xffffffff


	//   ....[69]....
        /*08a8*/ 	.word	0xffffffff


	//   ....[70]....
        /*08ac*/ 	.word	0xffffffff


	//   ....[71]....
        /*08b0*/ 	.word	0xffffffff


	//   ....[72]....
        /*08b4*/ 	.word	0xffffffff


	//   ....[73]....
        /*08b8*/ 	.word	0xffffffff


	//   ....[74]....
        /*08bc*/ 	.word	0xffffffff


	//   ....[75]....
        /*08c0*/ 	.word	0xffffffff


	//   ....[76]....
        /*08c4*/ 	.word	0xffffffff


	//   ....[77]....
        /*08c8*/ 	.word	0xffffffff


	//   ....[78]....
        /*08cc*/ 	.word	0xffffffff


	//   ....[79]....
        /*08d0*/ 	.word	0xffffffff


	//   ....[80]....
        /*08d4*/ 	.word	0xffffffff


	//   ....[81]....
        /*08d8*/ 	.word	0xffffffff


	//   ....[82]....
        /*08dc*/ 	.word	0xffffffff


	//   ....[83]....
        /*08e0*/ 	.word	0xffffffff


	//   ....[84]....
        /*08e4*/ 	.word	0xffffffff


	//   ....[85]....
        /*08e8*/ 	.word	0xffffffff


	//   ....[86]....
        /*08ec*/ 	.word	0xffffffff


	//   ....[87]....
        /*08f0*/ 	.word	0xffffffff


	//   ....[88]....
        /*08f4*/ 	.word	0xffffffff


	//   ....[89]....
        /*08f8*/ 	.word	0xffffffff


	//   ....[90]....
        /*08fc*/ 	.word	0xffffffff


	//   ....[91]....
        /*0900*/ 	.word	0xffffffff


	//   ....[92]....
        /*0904*/ 	.word	0xffffffff


	//   ....[93]....
        /*0908*/ 	.word	0xffffffff


	//   ....[94]....
        /*090c*/ 	.word	0xffffffff


	//   ....[95]....
        /*0910*/ 	.word	0xffffffff


	//   ....[96]....
        /*0914*/ 	.word	0xffffffff


	//   ....[97]....
        /*0918*/ 	.word	0xffffffff


	//   ....[98]....
        /*091c*/ 	.word	0xffffffff


	//   ....[99]....
        /*0920*/ 	.word	0xffffffff


	//   ....[100]....
        /*0924*/ 	.word	0xffffffff


	//   ....[101]....
        /*0928*/ 	.word	0xffffffff


	//   ....[102]....
        /*092c*/ 	.word	0xffffffff


	//   ....[103]....
        /*0930*/ 	.word	0xffffffff


	//   ....[104]....
        /*0934*/ 	.word	0xffffffff


	//   ....[105]....
        /*0938*/ 	.word	0xffffffff


	//   ....[106]....
        /*093c*/ 	.word	0xffffffff


	//   ....[107]....
        /*0940*/ 	.word	0xffffffff


	//   ....[108]....
        /*0944*/ 	.word	0xffffffff


	//   ....[109]....
        /*0948*/ 	.word	0xffffffff


	//   ....[110]....
        /*094c*/ 	.word	0xffffffff


	//   ....[111]....
        /*0950*/ 	.word	0xffffffff


	//   ....[112]....
        /*0954*/ 	.word	0xffffffff


	//   ....[113]....
        /*0958*/ 	.word	0xffffffff


	//   ....[114]....
        /*095c*/ 	.word	0xffffffff


	//   ....[115]....
        /*0960*/ 	.word	0xffffffff


	//   ....[116]....
        /*0964*/ 	.word	0xffffffff


	//   ....[117]....
        /*0968*/ 	.word	0xffffffff


	//   ....[118]....
        /*096c*/ 	.word	0xffffffff


	//   ....[119]....
        /*0970*/ 	.word	0xffffffff


	//   ....[120]....
        /*0974*/ 	.word	0xffffffff


	//   ....[121]....
        /*0978*/ 	.word	0xffffffff


	//   ....[122]....
        /*097c*/ 	.word	0xffffffff


	//   ....[123]....
        /*0980*/ 	.word	0xffffffff


	//   ....[124]....
        /*0984*/ 	.word	0xffffffff


	//   ....[125]....
        /*0988*/ 	.word	0xffffffff


	//   ....[126]....
        /*098c*/ 	.word	0xffffffff


	//   ....[127]....
        /*0990*/ 	.word	0xffffffff


	//   ....[128]....
        /*0994*/ 	.word	0xffffffff


	//   ....[129]....
        /*0998*/ 	.word	0xffffffff


	//   ....[130]....
        /*099c*/ 	.word	0xffffffff


	//   ....[131]....
        /*09a0*/ 	.word	0xffffffff


	//   ....[132]....
        /*09a4*/ 	.word	0xffffffff


	//   ....[133]....
        /*09a8*/ 	.word	0xffffffff


	//   ....[134]....
        /*09ac*/ 	.word	0xffffffff


	//   ....[135]....
        /*09b0*/ 	.word	0xffffffff


	//   ....[136]....
        /*09b4*/ 	.word	0xffffffff


	//   ....[137]....
        /*09b8*/ 	.word	0xffffffff


	//   ....[138]....
        /*09bc*/ 	.word	0xffffffff


	//   ....[139]....
        /*09c0*/ 	.word	0xffffffff


	//   ....[140]....
        /*09c4*/ 	.word	0xffffffff


	//   ....[141]....
        /*09c8*/ 	.word	0xffffffff


	//   ....[142]....
        /*09cc*/ 	.word	0xffffffff


	//   ....[143]....
        /*09d0*/ 	.word	0xffffffff


	//   ....[144]....
        /*09d4*/ 	.word	0xffffffff


	//   ....[145]....
        /*09d8*/ 	.word	0xffffffff


	//   ....[146]....
        /*09dc*/ 	.word	0xffffffff


	//   ....[147]....
        /*09e0*/ 	.word	0xffffffff


	//   ....[148]....
        /*09e4*/ 	.word	0xffffffff


	//   ....[149]....
        /*09e8*/ 	.word	0xffffffff


	//   ....[150]....
        /*09ec*/ 	.word	0xffffffff


	//   ....[151]....
        /*09f0*/ 	.word	0xffffffff


	//   ....[152]....
        /*09f4*/ 	.word	0xffffffff


	//   ....[153]....
        /*09f8*/ 	.word	0xffffffff


	//   ....[154]....
        /*09fc*/ 	.word	0xffffffff


	//   ....[155]....
        /*0a00*/ 	.word	0xffffffff


	//   ....[156]....
        /*0a04*/ 	.word	0xffffffff


	//   ....[157]....
        /*0a08*/ 	.word	0xffffffff


	//   ....[158]....
        /*0a0c*/ 	.word	0xffffffff


	//   ....[159]....
        /*0a10*/ 	.word	0xffffffff


	//   ....[160]....
        /*0a14*/ 	.word	0xffffffff


	//   ....[161]....
        /*0a18*/ 	.word	0xffffffff


	//   ....[162]....
        /*0a1c*/ 	.word	0xffffffff


	//   ....[163]....
        /*0a20*/ 	.word	0xffffffff


	//   ....[164]....
        /*0a24*/ 	.word	0xffffffff


	//   ....[165]....
        /*0a28*/ 	.word	0xffffffff


	//   ....[166]....
        /*0a2c*/ 	.word	0xffffffff


	//   ....[167]....
        /*0a30*/ 	.word	0xffffffff


	//   ....[168]....
        /*0a34*/ 	.word	0xffffffff


	//   ....[169]....
        /*0a38*/ 	.word	0xffffffff


	//   ....[170]....
        /*0a3c*/ 	.word	0xffffffff


	//   ....[171]....
        /*0a40*/ 	.word	0xffffffff


	//   ....[172]....
        /*0a44*/ 	.word	0xffffffff


	//   ....[173]....
        /*0a48*/ 	.word	0xffffffff


	//   ....[174]....
        /*0a4c*/ 	.word	0xffffffff


	//   ....[175]....
        /*0a50*/ 	.word	0xffffffff


	//   ....[176]....
        /*0a54*/ 	.word	0xffffffff


	//   ....[177]....
        /*0a58*/ 	.word	0xffffffff


	//   ....[178]....
        /*0a5c*/ 	.word	0xffffffff


	//   ....[179]....
        /*0a60*/ 	.word	0xffffffff


	//   ....[180]....
        /*0a64*/ 	.word	0xffffffff


	//   ....[181]....
        /*0a68*/ 	.word	0xffffffff


	//   ....[182]....
        /*0a6c*/ 	.word	0xffffffff


	//   ....[183]....
        /*0a70*/ 	.word	0xffffffff


	//   ....[184]....
        /*0a74*/ 	.word	0xffffffff


	//   ....[185]....
        /*0a78*/ 	.word	0x0500000f


	//   ....[186]....
        /*0a7c*/ 	.word	0x0500000f


	//   ....[187]....
        /*0a80*/ 	.word	0x0500000f


	//   ....[188]....
        /*0a84*/ 	.word	0x0500000f


	//   ....[189]....
        /*0a88*/ 	.word	0x0500000f


	//   ....[190]....
        /*0a8c*/ 	.word	0x0500000f


	//   ....[191]....
        /*0a90*/ 	.word	0x0500000f


	//   ....[192]....
        /*0a94*/ 	.word	0x0500000f


	//   ....[193]....
        /*0a98*/ 	.word	0x0500000f


	//   ....[194]....
        /*0a9c*/ 	.word	0x0500000f


	//   ....[195]....
        /*0aa0*/ 	.word	0x0500000f


	//   ....[196]....
        /*0aa4*/ 	.word	0x0500000f


	//   ....[197]....
        /*0aa8*/ 	.word	0x0500000f


	//   ....[198]....
        /*0aac*/ 	.word	0x0500000f


	//   ....[199]....
        /*0ab0*/ 	.word	0x0500000f


	//   ....[200]....
        /*0ab4*/ 	.word	0x0500000f


	//   ....[201]....
        /*0ab8*/ 	.word	0x0500000f


	//   ....[202]....
        /*0abc*/ 	.word	0x0500000f


	//   ....[203]....
        /*0ac0*/ 	.word	0x0500000f


	//   ....[204]....
        /*0ac4*/ 	.word	0x0500000f


	//   ....[205]....
        /*0ac8*/ 	.word	0x0500000f


	//   ....[206]....
        /*0acc*/ 	.word	0x0500000f


	//   ....[207]....
        /*0ad0*/ 	.word	0x0500000f


	//   ....[208]....
        /*0ad4*/ 	.word	0x0500000f


	//   ....[209]....
        /*0ad8*/ 	.word	0x0500000f


	//   ....[210]....
        /*0adc*/ 	.word	0x0500000f


	//   ....[211]....
        /*0ae0*/ 	.word	0x0500000f


	//   ....[212]....
        /*0ae4*/ 	.word	0x0500000f


	//   ....[213]....
        /*0ae8*/ 	.word	0x0500000f


	//   ....[214]....
        /*0aec*/ 	.word	0x0500000f


	//   ....[215]....
        /*0af0*/ 	.word	0x0500000f


	//   ....[216]....
        /*0af4*/ 	.word	0x0500000f


	//   ....[217]....
        /*0af8*/ 	.word	0x0500000f


	//   ....[218]....
        /*0afc*/ 	.word	0x0500000f


	//   ....[219]....
        /*0b00*/ 	.word	0x0500000f


	//   ....[220]....
        /*0b04*/ 	.word	0x0500000f


	//   ....[221]....
        /*0b08*/ 	.word	0x0500000f


	//   ....[222]....
        /*0b0c*/ 	.word	0x0500000f


	//   ....[223]....
        /*0b10*/ 	.word	0x0500000f


	//   ....[224]....
        /*0b14*/ 	.word	0x0500000f


	//   ....[225]....
        /*0b18*/ 	.word	0x0500000f


	//   ....[226]....
        /*0b1c*/ 	.word	0x0500000f


	//   ....[227]....
        /*0b20*/ 	.word	0x0500000f


	//   ....[228]....
        /*0b24*/ 	.word	0x0500000f


	//   ....[229]....
        /*0b28*/ 	.word	0x0500000f


	//   ....[230]....
        /*0b2c*/ 	.word	0x0500000f


	//   ....[231]....
        /*0b30*/ 	.word	0x0500000f


	//   ....[232]....
        /*0b34*/ 	.word	0x0500000f


	//   ....[233]....
        /*0b38*/ 	.word	0x0500000f


	//   ....[234]....
        /*0b3c*/ 	.word	0x0500000f


	//   ....[235]....
        /*0b40*/ 	.word	0x0500000f


	//   ....[236]....
        /*0b44*/ 	.word	0x0500000f


	//   ....[237]....
        /*0b48*/ 	.word	0x0500000f


	//   ....[238]....
        /*0b4c*/ 	.word	0x0500000f


	//   ....[239]....
        /*0b50*/ 	.word	0x0500000f


	//   ....[240]....
        /*0b54*/ 	.word	0x0500000f


	//   ....[241]....
        /*0b58*/ 	.word	0x0500000f


	//   ....[242]....
        /*0b5c*/ 	.word	0x0500000f


	//   ....[243]....
        /*0b60*/ 	.word	0x0500000f


	//   ....[244]....
        /*0b64*/ 	.word	0x0500000f


	//   ....[245]....
        /*0b68*/ 	.word	0x0500000f


	//   ....[246]....
        /*0b6c*/ 	.word	0x0500000f


	//   ....[247]....
        /*0b70*/ 	.word	0x0500000f


	//   ....[248]....
        /*0b74*/ 	.word	0x0500000f


	//   ....[249]....
        /*0b78*/ 	.word	0x0500000f


	//   ....[250]....
        /*0b7c*/ 	.word	0x0500000f


	//   ....[251]....
        /*0b80*/ 	.word	0x0500000f


	//   ....[252]....
        /*0b84*/ 	.word	0x0500000f


	//   ....[253]....
        /*0b88*/ 	.word	0x0500000f


	//   ....[254]....
        /*0b8c*/ 	.word	0x0500000f


	//   ....[255]....
        /*0b90*/ 	.word	0x0500000f


	//   ....[0]....
        /*0b94*/ 	.word	0x0500000f


	//   ....[1]....
        /*0b98*/ 	.word	0x0500000f


	//   ....[2]....
        /*0b9c*/ 	.word	0x0500000f


	//   ....[3]....
        /*0ba0*/ 	.word	0x0500000f


	//   ....[4]....
        /*0ba4*/ 	.word	0x0500000f


	//   ....[5]....
        /*0ba8*/ 	.word	0x0500000f


	//   ....[6]....
        /*0bac*/ 	.word	0x0500000f


	//   ....[7]....
        /*0bb0*/ 	.word	0x0500000f


	//   ....[8]....
        /*0bb4*/ 	.word	0x0500000f


	//   ....[9]....
        /*0bb8*/ 	.word	0x0500000f


	//   ....[10]....
        /*0bbc*/ 	.word	0x0500000f


	//   ....[11]....
        /*0bc0*/ 	.word	0x0500000f


	//   ....[12]....
        /*0bc4*/ 	.word	0x0500000f


	//   ....[13]....
        /*0bc8*/ 	.word	0x0500000f


	//   ....[14]....
        /*0bcc*/ 	.word	0x0500000f


	//   ....[15]....
        /*0bd0*/ 	.word	0x0500000f


	//   ....[16]....
        /*0bd4*/ 	.word	0x0500000f


	//   ....[17]....
        /*0bd8*/ 	.word	0x0500000f


	//   ....[18]....
        /*0bdc*/ 	.word	0x0500000f


	//   ....[19]....
        /*0be0*/ 	.word	0x0500000f


	//   ....[20]....
        /*0be4*/ 	.word	0x0500000f


	//   ....[21]....
        /*0be8*/ 	.word	0x0500000f


	//   ....[22]....
        /*0bec*/ 	.word	0x0500000f


	//   ....[23]....
        /*0bf0*/ 	.word	0x0500000f


	//   ....[24]....
        /*0bf4*/ 	.word	0x0500000f


	//   ....[25]....
        /*0bf8*/ 	.word	0x0500000f


	//   ....[26]....
        /*0bfc*/ 	.word	0x0500000f


	//   ....[27]....
        /*0c00*/ 	.word	0x0500000f


	//   ....[28]....
        /*0c04*/ 	.word	0x0500000f


	//   ....[29]....
        /*0c08*/ 	.word	0x0500000f


	//   ....[30]....
        /*0c0c*/ 	.word	0x0500000f


	//   ....[31]....
        /*0c10*/ 	.word	0x0500000f


	//   ....[32]....
        /*0c14*/ 	.word	0x0500000f


	//   ....[33]....
        /*0c18*/ 	.word	0x0500000f


	//   ....[34]....
        /*0c1c*/ 	.word	0x0500000f


	//   ....[35]....
        /*0c20*/ 	.word	0x0500000f


	//   ....[36]....
        /*0c24*/ 	.word	0x0500000f


	//   ....[37]....
        /*0c28*/ 	.word	0x0500000f


	//   ....[38]....
        /*0c2c*/ 	.word	0x0500000f


	//   ....[39]....
        /*0c30*/ 	.word	0x0500000f


	//   ....[40]....
        /*0c34*/ 	.word	0x0500000f


	//----- nvinfo : EIATTR_COOP_GROUP_INSTR_OFFSETS
	.align		4
.L_235:
        /*0c38*/ 	.byte	0x04, 0x28
        /*0c3a*/ 	.short	(.L_237 - .L_236)


	//   ....[0]....
.L_236:
        /*0c3c*/ 	.word	0x00000060


	//   ....[1]....
        /*0c40*/ 	.word	0x00000130


	//   ....[2]....
        /*0c44*/ 	.word	0x00000230


	//   ....[3]....
        /*0c48*/ 	.word	0x000003a0


	//   ....[4]....
        /*0c4c*/ 	.word	0x00000500


	//   ....[5]....
        /*0c50*/ 	.word	0x00000620


	//   ....[6]....
        /*0c54*/ 	.word	0x00000780


	//   ....[7]....
        /*0c58*/ 	.word	0x00003560


	//   ....[8]....
        /*0c5c*/ 	.word	0x00003570


	//   ....[9]....
        /*0c60*/ 	.word	0x000042b0


	//   ....[10]....
        /*0c64*/ 	.word	0x000042c0


	//   ....[11]....
        /*0c68*/ 	.word	0x00005870


	//   ....[12]....
        /*0c6c*/ 	.word	0x00005880


	//   ....[13]....
        /*0c70*/ 	.word	0x000067c0


	//   ....[14]....
        /*0c74*/ 	.word	0x000067d0


	//   ....[15]....
        /*0c78*/ 	.word	0x00007940


	//   ....[16]....
        /*0c7c*/ 	.word	0x00007950


	//   ....[17]....
        /*0c80*/ 	.word	0x00007b00


	//   ....[18]....
        /*0c84*/ 	.word	0x00007b10


	//   ....[19]....
        /*0c88*/ 	.word	0x00007f40


	//   ....[20]....
        /*0c8c*/ 	.word	0x00007f50


	//   ....[21]....
        /*0c90*/ 	.word	0x00008100


	//   ....[22]....
        /*0c94*/ 	.word	0x00008120


	//   ....[23]....
        /*0c98*/ 	.word	0x00008ce0


	//   ....[24]....
        /*0c9c*/ 	.word	0x000094b0


	//   ....[25]....
        /*0ca0*/ 	.word	0x000094c0


	//   ....[26]....
        /*0ca4*/ 	.word	0x000094d0


	//   ....[27]....
        /*0ca8*/ 	.word	0x000094e0


	//   ....[28]....
        /*0cac*/ 	.word	0x00009a10


	//   ....[29]....
        /*0cb0*/ 	.word	0x00009a20


	//   ....[30]....
        /*0cb4*/ 	.word	0x00009a30


	//   ....[31]....
        /*0cb8*/ 	.word	0x00009a40


	//   ....[32]....
        /*0cbc*/ 	.word	0x00009f50


	//   ....[33]....
        /*0cc0*/ 	.word	0x00009f60


	//   ....[34]....
        /*0cc4*/ 	.word	0x00009f70


	//   ....[35]....
        /*0cc8*/ 	.word	0x00009f80


	//   ....[36]....
        /*0ccc*/ 	.word	0x0000a4b0


	//   ....[37]....
        /*0cd0*/ 	.word	0x0000a4c0


	//   ....[38]....
        /*0cd4*/ 	.word	0x0000a4d0


	//   ....[39]....
        /*0cd8*/ 	.word	0x0000a4e0


	//   ....[40]....
        /*0cdc*/ 	.word	0x0000db60


	//   ....[41]....
        /*0ce0*/ 	.word	0x0000db70


	//   ....[42]....
        /*0ce4*/ 	.word	0x0000db80


	//   ....[43]....
        /*0ce8*/ 	.word	0x0000db90


	//   ....[44]....
        /*0cec*/ 	.word	0x0000e030


	//   ....[45]....
        /*0cf0*/ 	.word	0x0000e040


	//   ....[46]....
        /*0cf4*/ 	.word	0x0000e050


	//   ....[47]....
        /*0cf8*/ 	.word	0x0000e060


	//   ....[48]....
        /*0cfc*/ 	.word	0x0000e480


	//   ....[49]....
        /*0d00*/ 	.word	0x0000e490


	//   ....[50]....
        /*0d04*/ 	.word	0x0000e4a0


	//   ....[51]....
        /*0d08*/ 	.word	0x0000e4b0


	//   ....[52]....
        /*0d0c*/ 	.word	0x0000e8f0


	//   ....[53]....
        /*0d10*/ 	.word	0x0000e900


	//   ....[54]....
        /*0d14*/ 	.word	0x0000e910


	//   ....[55]....
        /*0d18*/ 	.word	0x0000e920


	//   ....[56]....
        /*0d1c*/ 	.word	0x000133e0


	//   ....[57]....
        /*0d20*/ 	.word	0x000138e0


	//   ....[58]....
        /*0d24*/ 	.word	0x00014120


	//   ....[59]....
        /*0d28*/ 	.word	0x00014160


	//   ....[60]....
        /*0d2c*/ 	.word	0x000144b0


	//   ....[61]....
        /*0d30*/ 	.word	0x00014580


	//   ....[62]....
        /*0d34*/ 	.word	0x00016a60


	//   ....[63]....
        /*0d38*/ 	.word	0x00016e50


	//   ....[64]....
        /*0d3c*/ 	.word	0x00017530


	//   ....[65]....
        /*0d40*/ 	.word	0x000176c0


	//   ....[66]....
        /*0d44*/ 	.word	0x00017b20


	//   ....[67]....
        /*0d48*/ 	.word	0x00017b80


	//   ....[68]....
        /*0d4c*/ 	.word	0x0001a0b0


	//   ....[69]....
        /*0d50*/ 	.word	0x0001a110


	//   ....[70]....
        /*0d54*/ 	.word	0x0001a2e0


	//   ....[71]....
        /*0d58*/ 	.word	0x0001a320


	//   ....[72]....
        /*0d5c*/ 	.word	0x0001c580


	//   ....[73]....
        /*0d60*/ 	.word	0x0001c9d0


	//   ....[74]....
        /*0d64*/ 	.word	0x0001d140


	//   ....[75]....
        /*0d68*/ 	.word	0x0001d240


	//   ....[76]....
        /*0d6c*/ 	.word	0x0001d6c0


	//   ....[77]....
        /*0d70*/ 	.word	0x0001d710


	//   ....[78]....
        /*0d74*/ 	.word	0x0001e8a0


	//   ....[79]....
        /*0d78*/ 	.word	0x0001e8c0


	//   ....[80]....
        /*0d7c*/ 	.word	0x0001e9a0


	//   ....[81]....
        /*0d80*/ 	.word	0x0001e9c0


	//   ....[82]....
        /*0d84*/ 	.word	0x00020460


	//   ....[83]....
        /*0d88*/ 	.word	0x000204a0


	//   ....[84]....
        /*0d8c*/ 	.word	0x00020570


	//   ....[85]....
        /*0d90*/ 	.word	0x000205a0


	//   ....[86]....
        /*0d94*/ 	.word	0x00020db0


	//   ....[87]....
        /*0d98*/ 	.word	0x00020de0


	//   ....[88]....
        /*0d9c*/ 	.word	0x00020f20


	//   ....[89]....
        /*0da0*/ 	.word	0x00020f40


	//   ....[90]....
        /*0da4*/ 	.word	0x00021080


	//   ....[91]....
        /*0da8*/ 	.word	0x000210a0


	//   ....[92]....
        /*0dac*/ 	.word	0x000211f0


	//   ....[93]....
        /*0db0*/ 	.word	0x00021210


	//   ....[94]....
        /*0db4*/ 	.word	0x00021b10


	//   ....[95]....
        /*0db8*/ 	.word	0x00021b20


	//   ....[96]....
        /*0dbc*/ 	.word	0x00021c60


	//   ....[97]....
        /*0dc0*/ 	.word	0x00021c80


	//   ....[98]....
        /*0dc4*/ 	.word	0x00021dc0


	//   ....[99]....
        /*0dc8*/ 	.word	0x00021de0


	//   ....[100]....
        /*0dcc*/ 	.word	0x00021f30


	//   ....[101]....
        /*0dd0*/ 	.word	0x00021f50


	//   ....[102]....
        /*0dd4*/ 	.word	0x00022120


	//   ....[103]....
        /*0dd8*/ 	.word	0x000222d0


	//   ....[104]....
        /*0ddc*/ 	.word	0x00022300


	//   ....[105]....
        /*0de0*/ 	.word	0x00022330


	//   ....[106]....
        /*0de4*/ 	.word	0x00022360


	//   ....[107]....
        /*0de8*/ 	.word	0x00022390


	//   ....[108]....
        /*0dec*/ 	.word	0x000223c0


	//   ....[109]....
        /*0df0*/ 	.word	0x00022530


	//   ....[110]....
        /*0df4*/ 	.word	0x00022560


	//   ....[111]....
        /*0df8*/ 	.word	0x00022590


	//   ....[112]....
        /*0dfc*/ 	.word	0x000225c0


	//   ....[113]....
        /*0e00*/ 	.word	0x000225f0


	//   ....[114]....
        /*0e04*/ 	.word	0x00022620


	//   ....[115]....
        /*0e08*/ 	.word	0x000226b0


	//   ....[116]....
        /*0e0c*/ 	.word	0x00022710


	//   ....[117]....
        /*0e10*/ 	.word	0x000227a0


	//   ....[118]....
        /*0e14*/ 	.word	0x00023840


	//   ....[119]....
        /*0e18*/ 	.word	0x00026130


	//   ....[120]....
        /*0e1c*/ 	.word	0x00026150


	//   ....[121]....
        /*0e20*/ 	.word	0x00026160


	//   ....[122]....
        /*0e24*/ 	.word	0x00026210


	//   ....[123]....
        /*0e28*/ 	.word	0x00026250


	//   ....[124]....
        /*0e2c*/ 	.word	0x000262b0


	//   ....[125]....
        /*0e30*/ 	.word	0x000262d0


	//   ....[126]....
        /*0e34*/ 	.word	0x00026300


	//   ....[127]....
        /*0e38*/ 	.word	0x00026ae0


	//   ....[128]....
        /*0e3c*/ 	.word	0x00026b10


	//   ....[129]....
        /*0e40*/ 	.word	0x00026b40


	//   ....[130]....
        /*0e44*/ 	.word	0x00026c00


	//   ....[131]....
        /*0e48*/ 	.word	0x00026c10


	//   ....[132]....
        /*0e4c*/ 	.word	0x00026cd0


	//   ....[133]....
        /*0e50*/ 	.word	0x00026ce0


	//   ....[134]....
        /*0e54*/ 	.word	0x00026da0


	//   ....[135]....
        /*0e58*/ 	.word	0x00026db0


	//   ....[136]....
        /*0e5c*/ 	.word	0x00026e70


	//   ....[137]....
        /*0e60*/ 	.word	0x00026e80


	//   ....[138]....
        /*0e64*/ 	.word	0x00026f40


	//   ....[139]....
        /*0e68*/ 	.word	0x00026f50


	//   ....[140]....
        /*0e6c*/ 	.word	0x00027000


	//   ....[141]....
        /*0e70*/ 	.word	0x00027010


	//   ....[142]....
        /*0e74*/ 	.word	0x00027020


	//   ....[143]....
        /*0e78*/ 	.word	0x00027880


	//   ....[144]....
        /*0e7c*/ 	.word	0x000278c0


	//   ....[145]....
        /*0e80*/ 	.word	0x000278e0


	//   ....[146]....
        /*0e84*/ 	.word	0x000279a0


	//   ....[147]....
        /*0e88*/ 	.word	0x000279d0


	//   ....[148]....
        /*0e8c*/ 	.word	0x00027a20


	//   ....[149]....
        /*0e90*/ 	.word	0x00027a50


	//   ....[150]....
        /*0e94*/ 	.word	0x00027ac0


	//   ....[151]....
        /*0e98*/ 	.word	0x00027db0


	//   ....[152]....
        /*0e9c*/ 	.word	0x00027dd0


	//   ....[153]....
        /*0ea0*/ 	.word	0x00027e90


	//   ....[154]....
        /*0ea4*/ 	.word	0x00027ea0


	//   ....[155]....
        /*0ea8*/ 	.word	0x00027f50


	//   ....[156]....
        /*0eac*/ 	.word	0x00027f60


	//   ....[157]....
        /*0eb0*/ 	.word	0x00027f70


	//   ....[158]....
        /*0eb4*/ 	.word	0x00028020


	//   ....[159]....
        /*0eb8*/ 	.word	0x000285d0


	//   ....[160]....
        /*0ebc*/ 	.word	0x00028610


	//   ....[161]....
        /*0ec0*/ 	.word	0x000286a0


	//   ....[162]....
        /*0ec4*/ 	.word	0x000286d0


	//   ....[163]....
        /*0ec8*/ 	.word	0x00028760


	//   ....[164]....
        /*0ecc*/ 	.word	0x00028790


	//   ....[165]....
        /*0ed0*/ 	.word	0x000287a0


	//   ....[166]....
        /*0ed4*/ 	.word	0x00028830


	//   ....[167]....
        /*0ed8*/ 	.word	0x00028c70


	//   ....[168]....
        /*0edc*/ 	.word	0x00028cc0


	//   ....[169]....
        /*0ee0*/ 	.word	0x00028cf0


	//   ....[170]....
        /*0ee4*/ 	.word	0x00028d20


	//   ....[171]....
        /*0ee8*/ 	.word	0x00028d30


	//   ....[172]....
        /*0eec*/ 	.word	0x00028d60


	//   ....[173]....
        /*0ef0*/ 	.word	0x00028d90


	//   ....[174]....
        /*0ef4*/ 	.word	0x00028dc0


	//   ....[175]....
        /*0ef8*/ 	.word	0x00028f40


	//   ....[176]....
        /*0efc*/ 	.word	0x00028f70


	//   ....[177]....
        /*0f00*/ 	.word	0x00028fa0


	//   ....[178]....
        /*0f04*/ 	.word	0x00028fd0


	//   ....[179]....
        /*0f08*/ 	.word	0x00029000


	//   ....[180]....
        /*0f0c*/ 	.word	0x00029030


	//   ....[181]....
        /*0f10*/ 	.word	0x000290f0


	//   ....[182]....
        /*0f14*/ 	.word	0x00029110


	//   ....[183]....
        /*0f18*/ 	.word	0x00029180


	//   ....[184]....
        /*0f1c*/ 	.word	0x00029820


	//   ....[185]....
        /*0f20*/ 	.word	0x00029b40


	//   ....[186]....
        /*0f24*/ 	.word	0x00029bd0


	//   ....[187]....
        /*0f28*/ 	.word	0x00029c70


	//   ....[188]....
        /*0f2c*/ 	.word	0x00029d00


	//   ....[189]....
        /*0f30*/ 	.word	0x00029df0


	//   ....[190]....
        /*0f34*/ 	.word	0x00029e80


	//   ....[191]....
        /*0f38*/ 	.word	0x00029f20


	//   ....[192]....
        /*0f3c*/ 	.word	0x00029fb0


	//   ....[193]....
        /*0f40*/ 	.word	0x0002a0a0


	//   ....[194]....
        /*0f44*/ 	.word	0x0002a130


	//   ....[195]....
        /*0f48*/ 	.word	0x0002a1d0


	//   ....[196]....
        /*0f4c*/ 	.word	0x0002a260


	//   ....[197]....
        /*0f50*/ 	.word	0x0002a350


	//   ....[198]....
        /*0f54*/ 	.word	0x0002a3e0


	//   ....[199]....
        /*0f58*/ 	.word	0x0002a430


	//   ....[200]....
        /*0f5c*/ 	.word	0x0002a480


	//   ....[201]....
        /*0f60*/ 	.word	0x0002a510


	//   ....[202]....
        /*0f64*/ 	.word	0x0002a5a0


	//   ....[203]....
        /*0f68*/ 	.word	0x0002a5f0


	//   ....[204]....
        /*0f6c*/ 	.word	0x0002a640


	//   ....[205]....
        /*0f70*/ 	.word	0x0002a6d0


	//   ....[206]....
        /*0f74*/ 	.word	0x0002a760


	//   ....[207]....
        /*0f78*/ 	.word	0x0002a7b0


	//   ....[208]....
        /*0f7c*/ 	.word	0x0002a800


	//   ....[209]....
        /*0f80*/ 	.word	0x0002a890


	//   ....[210]....
        /*0f84*/ 	.word	0x0002a920


	//   ....[211]....
        /*0f88*/ 	.word	0x0002a970


	//   ....[212]....
        /*0f8c*/ 	.word	0x0002a9c0


	//   ....[213]....
        /*0f90*/ 	.word	0x0002aab0


	//   ....[214]....
        /*0f94*/ 	.word	0x0002ab40


	//   ....[215]....
        /*0f98*/ 	.word	0x0002ab90


	//   ....[216]....
        /*0f9c*/ 	.word	0x0002abe0


	//   ....[217]....
        /*0fa0*/ 	.word	0x0002ac70


	//   ....[218]....
        /*0fa4*/ 	.word	0x0002ad00


	//   ....[219]....
        /*0fa8*/ 	.word	0x0002ad50


	//   ....[220]....
        /*0fac*/ 	.word	0x0002ada0


	//   ....[221]....
        /*0fb0*/ 	.word	0x0002ae30


	//   ....[222]....
        /*0fb4*/ 	.word	0x0002aec0


	//   ....[223]....
        /*0fb8*/ 	.word	0x0002af10


	//   ....[224]....
        /*0fbc*/ 	.word	0x0002af60


	//   ....[225]....
        /*0fc0*/ 	.word	0x0002aff0


	//   ....[226]....
        /*0fc4*/ 	.word	0x0002b080


	//   ....[227]....
        /*0fc8*/ 	.word	0x0002b0d0


	//   ....[228]....
        /*0fcc*/ 	.word	0x0002b120


	//   ....[229]....
        /*0fd0*/ 	.word	0x0002b4c0


	//   ....[230]....
        /*0fd4*/ 	.word	0x0002b7a0


	//   ....[231]....
        /*0fd8*/ 	.word	0x0002b890


	//   ....[232]....
        /*0fdc*/ 	.word	0x0002b930


	//   ....[233]....
        /*0fe0*/ 	.word	0x0002b990


	//   ....[234]....
        /*0fe4*/ 	.word	0x0002ba70


	//   ....[235]....
        /*0fe8*/ 	.word	0x0002bb40


	//   ....[236]....
        /*0fec*/ 	.word	0x0002bc40


	//   ....[237]....
        /*0ff0*/ 	.word	0x0002bcb0


	//   ....[238]....
        /*0ff4*/ 	.word	0x0002bd90


	//   ....[239]....
        /*0ff8*/ 	.word	0x0002be50


	//   ....[240]....
        /*0ffc*/ 	.word	0x0002beb0


	//   ....[241]....
        /*1000*/ 	.word	0x0002bf10


	//   ....[242]....
        /*1004*/ 	.word	0x0002c030


	//   ....[243]....
        /*1008*/ 	.word	0x0002c090


	//   ....[244]....
        /*100c*/ 	.word	0x0002c1c0


	//   ....[245]....
        /*1010*/ 	.word	0x0002c220


	//   ....[246]....
        /*1014*/ 	.word	0x0002c350


	//   ....[247]....
        /*1018*/ 	.word	0x0002c3b0


	//   ....[248]....
        /*101c*/ 	.word	0x0002c4e0


	//   ....[249]....
        /*1020*/ 	.word	0x0002c540


	//   ....[250]....
        /*1024*/ 	.word	0x0002c670


	//   ....[251]....
        /*1028*/ 	.word	0x0002c6d0


	//   ....[252]....
        /*102c*/ 	.word	0x0002c800


	//   ....[253]....
        /*1030*/ 	.word	0x0002c860


	//   ....[254]....
        /*1034*/ 	.word	0x0002c970


	//   ....[255]....
        /*1038*/ 	.word	0x0002caa0


	//   ....[0]....
        /*103c*/ 	.word	0x0002cb60


	//   ....[1]....
        /*1040*/ 	.word	0x0002cc40


	//   ....[2]....
        /*1044*/ 	.word	0x0002cd20


	//   ....[3]....
        /*1048*/ 	.word	0x0002cd80


	//   ....[4]....
        /*104c*/ 	.word	0x0002ce60


	//   ....[5]....
        /*1050*/ 	.word	0x0002cec0


	//   ....[6]....
        /*1054*/ 	.word	0x0002cfd0


	//   ....[7]....
        /*1058*/ 	.word	0x0002d0c0


	//   ....[8]....
        /*105c*/ 	.word	0x0002d160


	//   ....[9]....
        /*1060*/ 	.word	0x0002d1c0


	//   ....[10]....
        /*1064*/ 	.word	0x0002d2e0


	//   ....[11]....
        /*1068*/ 	.word	0x0002d340


	//   ....[12]....
        /*106c*/ 	.word	0x0002d460


	//   ....[13]....
        /*1070*/ 	.word	0x0002d4c0


	//   ....[14]....
        /*1074*/ 	.word	0x0002d590


	//   ....[15]....
        /*1078*/ 	.word	0x0002d700


	//   ....[16]....
        /*107c*/ 	.word	0x0002d7d0


	//   ....[17]....
        /*1080*/ 	.word	0x0002d920


	//   ....[18]....
        /*1084*/ 	.word	0x0002d9d0


	//   ....[19]....
        /*1088*/ 	.word	0x0002da30


	//   ....[20]....
        /*108c*/ 	.word	0x0002daf0


	//   ....[21]....
        /*1090*/ 	.word	0x0002dbd0


	//   ....[22]....
        /*1094*/ 	.word	0x0002dc90


	//   ....[23]....
        /*1098*/ 	.word	0x0002dda0


	//   ....[24]....
        /*109c*/ 	.word	0x0002de40


	//   ....[25]....
        /*10a0*/ 	.word	0x0002df60


	//   ....[26]....
        /*10a4*/ 	.word	0x0002dfd0


	//   ....[27]....
        /*10a8*/ 	.word	0x0002e040


	//   ....[28]....
        /*10ac*/ 	.word	0x0002e0b0


	//   ....[29]....
        /*10b0*/ 	.word	0x0002e120


	//   ....[30]....
        /*10b4*/ 	.word	0x0002e1a0


	//   ....[31]....
        /*10b8*/ 	.word	0x0002e230


	//   ....[32]....
        /*10bc*/ 	.word	0x0002e2c0


	//   ....[33]....
        /*10c0*/ 	.word	0x0002e330


	//   ....[34]....
        /*10c4*/ 	.word	0x0002e3a0


	//   ....[35]....
        /*10c8*/ 	.word	0x0002e410


	//   ....[36]....
        /*10cc*/ 	.word	0x0002e490


	//   ....[37]....
        /*10d0*/ 	.word	0x0002e500


	//   ....[38]....
        /*10d4*/ 	.word	0x0002e5a0


	//   ....[39]....
        /*10d8*/ 	.word	0x0002e630


	//   ....[40]....
        /*10dc*/ 	.word	0x0002e750


	//----- nvinfo : EIATTR_REG_RECONFIG
	.align		4
.L_237:
        /*10e0*/ 	.byte	0x01, 0x54
	.zero		2


	//----- nvinfo : EIATTR_SYSCALL_OFFSETS
	.align		4
        /*10e4*/ 	.byte	0x04, 0x46
        /*10e6*/ 	.short	(.L_239 - .L_238)


	//   ....[0]....
.L_238:
        /*10e8*/ 	.word	0x00001f10


	//   ....[1]....
        /*10ec*/ 	.word	0x00002060


	//   ....[2]....
        /*10f0*/ 	.word	0x00008e80


	//   ....[3]....
        /*10f4*/ 	.word	0x000091a0


	//   ....[4]....
        /*10f8*/ 	.word	0x000256b0


	//   ....[5]....
        /*10fc*/ 	.word	0x00025800


	//   ....[6]....
        /*1100*/ 	.word	0x000258f0


	//   ....[7]....
        /*1104*/ 	.word	0x00026720


	//----- nvinfo : EIATTR_MBARRIER_INSTR_OFFSETS
	.align		4
.L_239:
        /*1108*/ 	.byte	0x04, 0x39
        /*110a*/ 	.short	(.L_241 - .L_240)


	//   ....[0]....
.L_240:
        /*110c*/ 	.word	0x00000250
        /*1110*/ 	.word	0x000000ff
        /*1114*/ 	.word	0x00030800
        /*1118*/ 	.short	0x0100
        /*111a*/ 	.byte	0x08
	.zero		1


	//   ....[1]....
        /*111c*/ 	.word	0x00000260
        /*1120*/ 	.word	0x000000ff
        /*1124*/ 	.word	0x00030820
        /*1128*/ 	.short	0x0100
        /*112a*/ 	.byte	0x08
	.zero		1


	//   ....[2]....
        /*112c*/ 	.word	0x00000350
        /*1130*/ 	.word	0x000000ff
        /*1134*/ 	.word	0x00030830
        /*1138*/ 	.short	0x0100
        /*113a*/ 	.byte	0x08
	.zero		1


	//   ....[3]....
        /*113c*/ 	.word	0x00000360
        /*1140*/ 	.word	0x000000ff
        /*1144*/ 	.word	0x00030840
        /*1148*/ 	.short	0x0100
        /*114a*/ 	.byte	0x08
	.zero		1


	//   ....[4]....
        /*114c*/ 	.word	0x00000370
        /*1150*/ 	.word	0x000000ff
        /*1154*/ 	.word	0x00030838
        /*1158*/ 	.short	0x0100
        /*115a*/ 	.byte	0x08
	.zero		1


	//   ....[5]....
        /*115c*/ 	.word	0x00000380
        /*1160*/ 	.word	0x000000ff
        /*1164*/ 	.word	0x00030848
        /*1168*/ 	.short	0x0100
        /*116a*/ 	.byte	0x08
	.zero		1


	//   ....[6]....
        /*116c*/ 	.word	0x000004b0
        /*1170*/ 	.word	0x000000ff
        /*1174*/ 	.word	0x00030850
        /*1178*/ 	.short	0x0100
        /*117a*/ 	.byte	0x08
	.zero		1


	//   ....[7]....
        /*117c*/ 	.word	0x000004c0
        /*1180*/ 	.word	0x000000ff
        /*1184*/ 	.word	0x00030860
        /*1188*/ 	.short	0x0100
        /*118a*/ 	.byte	0x08
	.zero		1


	//   ....[8]....
        /*118c*/ 	.word	0x000004d0
        /*1190*/ 	.word	0x000000ff
        /*1194*/ 	.word	0x00030858
        /*1198*/ 	.short	0x0100
        /*119a*/ 	.byte	0x08
	.zero		1


	//   ....[9]....
        /*119c*/ 	.word	0x000004e0
        /*11a0*/ 	.word	0x000000ff
        /*11a4*/ 	.word	0x00030868
        /*11a8*/ 	.short	0x0100
        /*11aa*/ 	.byte	0x08
	.zero		1


	//   ....[10]....
        /*11ac*/ 	.word	0x000005d0
        /*11b0*/ 	.word	0x000000ff
        /*11b4*/ 	.word	0x00030870
        /*11b8*/ 	.short	0x0100
        /*11ba*/ 	.byte	0x06
	.zero		1


	//   ....[11]....
        /*11bc*/ 	.word	0x000005e0
        /*11c0*/ 	.word	0x000000ff
        /*11c4*/ 	.word	0x00030880
        /*11c8*/ 	.short	0x0100
        /*11ca*/ 	.byte	0x06
	.zero		1


	//   ....[12]....
        /*11cc*/ 	.word	0x000005f0
        /*11d0*/ 	.word	0x000000ff
        /*11d4*/ 	.word	0x00030878
        /*11d8*/ 	.short	0x0100
        /*11da*/ 	.byte	0x06
	.zero		1


	//   ....[13]....
        /*11dc*/ 	.word	0x00000600
        /*11e0*/ 	.word	0x000000ff
        /*11e4*/ 	.word	0x00030888
        /*11e8*/ 	.short	0x0100
        /*11ea*/ 	.byte	0x06
	.zero		1


	//   ....[14]....
        /*11ec*/ 	.word	0x00000730
        /*11f0*/ 	.word	0x000000ff
        /*11f4*/ 	.word	0x00030890
        /*11f8*/ 	.short	0x0100
        /*11fa*/ 	.byte	0x08
	.zero		1


	//   ....[15]....
        /*11fc*/ 	.word	0x00000740
        /*1200*/ 	.word	0x000000ff
        /*1204*/ 	.word	0x000308a0
        /*1208*/ 	.short	0x0100
        /*120a*/ 	.byte	0x08
	.zero		1


	//   ....[16]....
        /*120c*/ 	.word	0x00000750
        /*1210*/ 	.word	0x000000ff
        /*1214*/ 	.word	0x00030898
        /*1218*/ 	.short	0x0100
        /*121a*/ 	.byte	0x08
	.zero		1


	//   ....[17]....
        /*121c*/ 	.word	0x00000760
        /*1220*/ 	.word	0x000000ff
        /*1224*/ 	.word	0x000308a8
        /*1228*/ 	.short	0x0100
        /*122a*/ 	.byte	0x08
	.zero		1


	//   ....[18]....
        /*122c*/ 	.word	0x00000890
        /*1230*/ 	.word	0x000000ff
        /*1234*/ 	.word	0x000308b0
        /*1238*/ 	.short	0x0100
        /*123a*/ 	.byte	0x08
	.zero		1


	//   ....[19]....
        /*123c*/ 	.word	0x000008a0
        /*1240*/ 	.word	0x000000ff
        /*1244*/ 	.word	0x000308c0
        /*1248*/ 	.short	0x0100
        /*124a*/ 	.byte	0x08
	.zero		1


	//   ....[20]....
        /*124c*/ 	.word	0x000008b0
        /*1250*/ 	.word	0x000000ff
        /*1254*/ 	.word	0x000308b8
        /*1258*/ 	.short	0x0100
        /*125a*/ 	.byte	0x08
	.zero		1


	//   ....[21]....
        /*125c*/ 	.word	0x000008c0
        /*1260*/ 	.word	0x000000ff
        /*1264*/ 	.word	0x000308c8
        /*1268*/ 	.short	0x0100
        /*126a*/ 	.byte	0x08
	.zero		1


	//   ....[22]....
        /*126c*/ 	.word	0x00003510
        /*1270*/ 	.word	0x0000005a
        /*1274*/ 	.word	0x00030890
        /*1278*/ 	.short	0x010a
        /*127a*/ 	.byte	0x3f
	.zero		1


	//   ....[23]....
        /*127c*/ 	.word	0x00005810
        /*1280*/ 	.word	0x0000005a
        /*1284*/ 	.word	0x00030890
        /*1288*/ 	.short	0x010a
        /*128a*/ 	.byte	0x3f
	.zero		1


	//   ....[24]....
        /*128c*/ 	.word	0x00007770
        /*1290*/ 	.word	0x0000005a
        /*1294*/ 	.word	0x00030890
        /*1298*/ 	.short	0x010a
        /*129a*/ 	.byte	0x3f
	.zero		1


	//   ....[25]....
        /*129c*/ 	.word	0x00007d80
        /*12a0*/ 	.word	0x0000000b
        /*12a4*/ 	.word	0x00000000
        /*12a8*/ 	.short	0x0101
        /*12aa*/ 	.byte	0x3f
	.zero		1


	//   ....[26]....
        /*12ac*/ 	.word	0x00007dc0
        /*12b0*/ 	.word	0x0000005a
        /*12b4*/ 	.word	0x000308b0
        /*12b8*/ 	.short	0x010a
        /*12ba*/ 	.byte	0x3f
	.zero		1


	//   ....[27]....
        /*12bc*/ 	.word	0x00008380
        /*12c0*/ 	.word	0x0000005a
        /*12c4*/ 	.word	0x00000000
        /*12c8*/ 	.short	0x0101
        /*12ca*/ 	.byte	0x3f
	.zero		1


	//   ....[28]....
        /*12cc*/ 	.word	0x00008f20
        /*12d0*/ 	.word	0x00000012
        /*12d4*/ 	.word	0x00030800
        /*12d8*/ 	.short	0x010a
        /*12da*/ 	.byte	0x3f
	.zero		1


	//   ....[29]....
        /*12dc*/ 	.word	0x00008f70
        /*12e0*/ 	.word	0x00000012
        /*12e4*/ 	.word	0x00030800
        /*12e8*/ 	.short	0x010a
        /*12ea*/ 	.byte	0x3f
	.zero		1


	//   ....[30]....
        /*12ec*/ 	.word	0x0000a8c0
        /*12f0*/ 	.word	0x00000012
        /*12f4*/ 	.word	0x00030800
        /*12f8*/ 	.short	0x010a
        /*12fa*/ 	.byte	0x3f
	.zero		1


	//   ....[31]....
        /*12fc*/ 	.word	0x0000ec00
        /*1300*/ 	.word	0x00000012
        /*1304*/ 	.word	0x00030800
        /*1308*/ 	.short	0x010a
        /*130a*/ 	.byte	0x3f
	.zero		1


	//   ....[32]....
        /*130c*/ 	.word	0x000122d0
        /*1310*/ 	.word	0x0000003a
        /*1314*/ 	.word	0x00030830
        /*1318*/ 	.short	0x010a
        /*131a*/ 	.byte	0x3f
	.zero		1


	//   ....[33]....
        /*131c*/ 	.word	0x00012380
        /*1320*/ 	.word	0x0000003a
        /*1324*/ 	.word	0x00030830
        /*1328*/ 	.short	0x010a
        /*132a*/ 	.byte	0x3f
	.zero		1


	//   ....[34]....
        /*132c*/ 	.word	0x00013440
        /*1330*/ 	.word	0x0000001b
        /*1334*/ 	.word	0x00000000
        /*1338*/ 	.short	0x0101
        /*133a*/ 	.byte	0x3f
	.zero		1


	//   ....[35]....
        /*133c*/ 	.word	0x000151b0
        /*1340*/ 	.word	0x00000002
        /*1344*/ 	.word	0x00030830
        /*1348*/ 	.short	0x010a
        /*134a*/ 	.byte	0x3f
	.zero		1


	//   ....[36]....
        /*134c*/ 	.word	0x00015240
        /*1350*/ 	.word	0x00000002
        /*1354*/ 	.word	0x00030830
        /*1358*/ 	.short	0x010a
        /*135a*/ 	.byte	0x3f
	.zero		1


	//   ....[37]....
        /*135c*/ 	.word	0x00016420
        /*1360*/ 	.word	0x000000cb
        /*1364*/ 	.word	0x00030850
        /*1368*/ 	.short	0x010a
        /*136a*/ 	.byte	0x3f
	.zero		1


	//   ....[38]....
        /*136c*/ 	.word	0x00016470
        /*1370*/ 	.word	0x000000cb
        /*1374*/ 	.word	0x00030850
        /*1378*/ 	.short	0x010a
        /*137a*/ 	.byte	0x3f
	.zero		1


	//   ....[39]....
        /*137c*/ 	.word	0x00016a00
        /*1380*/ 	.word	0x00000002
        /*1384*/ 	.word	0x00000000
        /*1388*/ 	.short	0x0101
        /*138a*/ 	.byte	0x3f
	.zero		1


	//   ....[40]....
        /*138c*/ 	.word	0x00018180
        /*1390*/ 	.word	0x000000cb
        /*1394*/ 	.word	0x00000000
        /*1398*/ 	.short	0x0101
        /*139a*/ 	.byte	0x3f
	.zero		1


	//   ....[41]....
        /*139c*/ 	.word	0x00018700
        /*13a0*/ 	.word	0x000000de
        /*13a4*/ 	.word	0x00030830
        /*13a8*/ 	.short	0x010a
        /*13aa*/ 	.byte	0x3f
	.zero		1


	//   ....[42]....
        /*13ac*/ 	.word	0x00018790
        /*13b0*/ 	.word	0x000000de
        /*13b4*/ 	.word	0x00030830
        /*13b8*/ 	.short	0x010a
        /*13ba*/ 	.byte	0x3f
	.zero		1


	//   ....[43]....
        /*13bc*/ 	.word	0x00019980
        /*13c0*/ 	.word	0x0000000d
        /*13c4*/ 	.word	0x00030850
        /*13c8*/ 	.short	0x010a
        /*13ca*/ 	.byte	0x3f
	.zero		1


	//   ....[44]....
        /*13cc*/ 	.word	0x000199d0
        /*13d0*/ 	.word	0x0000000d
        /*13d4*/ 	.word	0x00030850
        /*13d8*/ 	.short	0x010a
        /*13da*/ 	.byte	0x3f
	.zero		1


	//   ....[45]....
        /*13dc*/ 	.word	0x0001a310
        /*13e0*/ 	.word	0x000000de
        /*13e4*/ 	.word	0x00000000
        /*13e8*/ 	.short	0x0101
        /*13ea*/ 	.byte	0x3f
	.zero		1


	//   ....[46]....
        /*13ec*/ 	.word	0x0001aa80
        /*13f0*/ 	.word	0x0000000d
        /*13f4*/ 	.word	0x00000000
        /*13f8*/ 	.short	0x0101
        /*13fa*/ 	.byte	0x3f
	.zero		1


	//   ....[47]....
        /*13fc*/ 	.word	0x0001ad00
        /*1400*/ 	.word	0x00000004
        /*1404*/ 	.word	0x00030830
        /*1408*/ 	.short	0x010a
        /*140a*/ 	.byte	0x3f
	.zero		1


	//   ....[48]....
        /*140c*/ 	.word	0x0001ad90
        /*1410*/ 	.word	0x00000004
        /*1414*/ 	.word	0x00030830
        /*1418*/ 	.short	0x010a
        /*141a*/ 	.byte	0x3f
	.zero		1


	//   ....[49]....
        /*141c*/ 	.word	0x0001bf90
        /*1420*/ 	.word	0x000000de
        /*1424*/ 	.word	0x00030850
        /*1428*/ 	.short	0x010a
        /*142a*/ 	.byte	0x3f
	.zero		1


	//   ....[50]....
        /*142c*/ 	.word	0x0001bfe0
        /*1430*/ 	.word	0x000000de
        /*1434*/ 	.word	0x00030850
        /*1438*/ 	.short	0x010a
        /*143a*/ 	.byte	0x3f
	.zero		1


	//   ....[51]....
        /*143c*/ 	.word	0x0001c4f0
        /*1440*/ 	.word	0x00000004
        /*1444*/ 	.word	0x00000000
        /*1448*/ 	.short	0x0101
        /*144a*/ 	.byte	0x3f
	.zero		1


	//   ....[52]....
        /*144c*/ 	.word	0x0001dd00
        /*1450*/ 	.word	0x000000de
        /*1454*/ 	.word	0x00000000
        /*1458*/ 	.short	0x0101
        /*145a*/ 	.byte	0x3f
	.zero		1


	//   ....[53]....
        /*145c*/ 	.word	0x0001e690
        /*1460*/ 	.word	0x0000000c
        /*1464*/ 	.word	0x00030850
        /*1468*/ 	.short	0x010a
        /*146a*/ 	.byte	0x3f
	.zero		1


	//   ....[54]....
        /*146c*/ 	.word	0x0001e730
        /*1470*/ 	.word	0x0000000c
        /*1474*/ 	.word	0x00030850
        /*1478*/ 	.short	0x010a
        /*147a*/ 	.byte	0x3f
	.zero		1


	//   ....[55]....
        /*147c*/ 	.word	0x0001f350
        /*1480*/ 	.word	0x00000004
        /*1484*/ 	.word	0x00000000
        /*1488*/ 	.short	0x0101
        /*148a*/ 	.byte	0x3f
	.zero		1


	//   ....[56]....
        /*148c*/ 	.word	0x00020dc0
        /*1490*/ 	.word	0x00000000
        /*1494*/ 	.word	0x00000000
        /*1498*/ 	.short	0x0101
        /*149a*/ 	.byte	0x3f
	.zero		1


	//   ....[57]....
        /*149c*/ 	.word	0x00023920
        /*14a0*/ 	.word	0x00000017
        /*14a4*/ 	.word	0x00030820
        /*14a8*/ 	.short	0x010a
        /*14aa*/ 	.byte	0x3f
	.zero		1


	//   ....[58]....
        /*14ac*/ 	.word	0x000239b0
        /*14b0*/ 	.word	0x0000000d
        /*14b4*/ 	.word	0x000308a0
        /*14b8*/ 	.short	0x010a
        /*14ba*/ 	.byte	0x3f
	.zero		1


	//   ....[59]....
        /*14bc*/ 	.word	0x00023f10
        /*14c0*/ 	.word	0x0000000d
        /*14c4*/ 	.word	0x000308c0
        /*14c8*/ 	.short	0x010a
        /*14ca*/ 	.byte	0x3f
	.zero		1


	//   ....[60]....
        /*14cc*/ 	.word	0x00024520
        /*14d0*/ 	.word	0x00000006
        /*14d4*/ 	.word	0x000308a0
        /*14d8*/ 	.short	0x010a
        /*14da*/ 	.byte	0x3f
	.zero		1


	//   ....[61]....
        /*14dc*/ 	.word	0x00024a60
        /*14e0*/ 	.word	0x00000006
        /*14e4*/ 	.word	0x000308c0
        /*14e8*/ 	.short	0x010a
        /*14ea*/ 	.byte	0x3f
	.zero		1


	//   ....[62]....
        /*14ec*/ 	.word	0x00025ef0
        /*14f0*/ 	.word	0x00000004
        /*14f4*/ 	.word	0x00030840
        /*14f8*/ 	.short	0x010a
        /*14fa*/ 	.byte	0x3f
	.zero		1


	//   ....[63]....
        /*14fc*/ 	.word	0x00026410
        /*1500*/ 	.word	0x00000004
        /*1504*/ 	.word	0x00030830
        /*1508*/ 	.short	0x0107
        /*150a*/ 	.byte	0x3f
	.zero		1


	//   ....[64]....
        /*150c*/ 	.word	0x000264d0
        /*1510*/ 	.word	0x00000004
        /*1514*/ 	.word	0x00030830
        /*1518*/ 	.short	0x0101
        /*151a*/ 	.byte	0x3f
	.zero		1


	//   ....[65]....
        /*151c*/ 	.word	0x000271a0
        /*1520*/ 	.word	0x00000017
        /*1524*/ 	.word	0x00030800
        /*1528*/ 	.short	0x0107
        /*152a*/ 	.byte	0x3f
	.zero		1


	//   ....[66]....
        /*152c*/ 	.word	0x000272c0
        /*1530*/ 	.word	0x00000017
        /*1534*/ 	.word	0x00030800
        /*1538*/ 	.short	0x0101
        /*153a*/ 	.byte	0x3f
	.zero		1


	//   ....[67]....
        /*153c*/ 	.word	0x000272e0
        /*1540*/ 	.word	0x00000017
        /*1544*/ 	.word	0x00030820
        /*1548*/ 	.short	0x010a
        /*154a*/ 	.byte	0x3f
	.zero		1


	//   ....[68]....
        /*154c*/ 	.word	0x000276d0
        /*1550*/ 	.word	0x00000007
        /*1554*/ 	.word	0x00030840
        /*1558*/ 	.short	0x010a
        /*155a*/ 	.byte	0x3f
	.zero		1


	//   ....[69]....
        /*155c*/ 	.word	0x00027bd0
        /*1560*/ 	.word	0x00000007
        /*1564*/ 	.word	0x00030830
        /*1568*/ 	.short	0x0107
        /*156a*/ 	.byte	0x3f
	.zero		1


	//   ....[70]....
        /*156c*/ 	.word	0x00027c90
        /*1570*/ 	.word	0x00000007
        /*1574*/ 	.word	0x00030830
        /*1578*/ 	.short	0x0101
        /*157a*/ 	.byte	0x3f
	.zero		1


	//   ....[71]....
        /*157c*/ 	.word	0x00027cf0
        /*1580*/ 	.word	0x00000007
        /*1584*/ 	.word	0x00030860
        /*1588*/ 	.short	0x010a
        /*158a*/ 	.byte	0x3f
	.zero		1


	//   ....[72]....
        /*158c*/ 	.word	0x000281a0
        /*1590*/ 	.word	0x00000007
        /*1594*/ 	.word	0x00030850
        /*1598*/ 	.short	0x0107
        /*159a*/ 	.byte	0x3f
	.zero		1


	//   ....[73]....
        /*159c*/ 	.word	0x00028300
        /*15a0*/ 	.word	0x00000007
        /*15a4*/ 	.word	0x00030850
        /*15a8*/ 	.short	0x0101
        /*15aa*/ 	.byte	0x3f
	.zero		1


	//   ....[74]....
        /*15ac*/ 	.word	0x00028520
        /*15b0*/ 	.word	0x00000004
        /*15b4*/ 	.word	0x00030860
        /*15b8*/ 	.short	0x010a
        /*15ba*/ 	.byte	0x3f
	.zero		1


	//   ....[75]....
        /*15bc*/ 	.word	0x000289b0
        /*15c0*/ 	.word	0x00000004
        /*15c4*/ 	.word	0x00030850
        /*15c8*/ 	.short	0x0107
        /*15ca*/ 	.byte	0x3f
	.zero		1


	//   ....[76]....
        /*15cc*/ 	.word	0x00028a70
        /*15d0*/ 	.word	0x00000004
        /*15d4*/ 	.word	0x00030850
        /*15d8*/ 	.short	0x0101
        /*15da*/ 	.byte	0x3f
	.zero		1


	//   ....[77]....
        /*15dc*/ 	.word	0x000297a0
        /*15e0*/ 	.word	0x00000005
        /*15e4*/ 	.word	0x00030820
        /*15e8*/ 	.short	0x010a
        /*15ea*/ 	.byte	0x3f
	.zero		1


	//   ....[78]....
        /*15ec*/ 	.word	0x00029910
        /*15f0*/ 	.word	0x00000003
        /*15f4*/ 	.word	0x00030840
        /*15f8*/ 	.short	0x010a
        /*15fa*/ 	.byte	0x3f
	.zero		1


	//   ....[79]....
        /*15fc*/ 	.word	0x000299b0
        /*1600*/ 	.word	0x00000019
        /*1604*/ 	.word	0x00030840
        /*1608*/ 	.short	0x010a
        /*160a*/ 	.byte	0x3f
	.zero		1


	//   ....[80]....
        /*160c*/ 	.word	0x000299f0
        /*1610*/ 	.word	0x00000003
        /*1614*/ 	.word	0x00030860
        /*1618*/ 	.short	0x010a
        /*161a*/ 	.byte	0x3f
	.zero		1


	//   ....[81]....
        /*161c*/ 	.word	0x00029a30
        /*1620*/ 	.word	0x00000019
        /*1624*/ 	.word	0x00030860
        /*1628*/ 	.short	0x010a
        /*162a*/ 	.byte	0x3f
	.zero		1


	//   ....[82]....
        /*162c*/ 	.word	0x00029a90
        /*1630*/ 	.word	0x0000005a
        /*1634*/ 	.word	0x00030890
        /*1638*/ 	.short	0x010a
        /*163a*/ 	.byte	0x3f
	.zero		1


	//   ....[83]....
        /*163c*/ 	.word	0x00029d40
        /*1640*/ 	.word	0x0000005a
        /*1644*/ 	.word	0x00030890
        /*1648*/ 	.short	0x010a
        /*164a*/ 	.byte	0x3f
	.zero		1


	//   ....[84]....
        /*164c*/ 	.word	0x00029ff0
        /*1650*/ 	.word	0x0000005a
        /*1654*/ 	.word	0x00030890
        /*1658*/ 	.short	0x010a
        /*165a*/ 	.byte	0x3f
	.zero		1


	//   ....[85]....
        /*165c*/ 	.word	0x0002a2a0
        /*1660*/ 	.word	0x0000005a
        /*1664*/ 	.word	0x000308b0
        /*1668*/ 	.short	0x010a
        /*166a*/ 	.byte	0x3f
	.zero		1


	//   ....[86]....
        /*166c*/ 	.word	0x0002aa00
        /*1670*/ 	.word	0x00000012
        /*1674*/ 	.word	0x00030800
        /*1678*/ 	.short	0x010a
        /*167a*/ 	.byte	0x3f
	.zero		1


	//   ....[87]....
        /*167c*/ 	.word	0x0002b160
        /*1680*/ 	.word	0x00000012
        /*1684*/ 	.word	0x00030800
        /*1688*/ 	.short	0x010a
        /*168a*/ 	.byte	0x3f
	.zero		1


	//   ....[88]....
        /*168c*/ 	.word	0x0002b1b0
        /*1690*/ 	.word	0x0000003a
        /*1694*/ 	.word	0x00030830
        /*1698*/ 	.short	0x010a
        /*169a*/ 	.byte	0x3f
	.zero		1


	//   ....[89]....
        /*169c*/ 	.word	0x0002b200
        /*16a0*/ 	.word	0x00000002
        /*16a4*/ 	.word	0x00030830
        /*16a8*/ 	.short	0x010a
        /*16aa*/ 	.byte	0x3f
	.zero		1


	//   ....[90]....
        /*16ac*/ 	.word	0x0002b250
        /*16b0*/ 	.word	0x000000cb
        /*16b4*/ 	.word	0x00030850
        /*16b8*/ 	.short	0x010a
        /*16ba*/ 	.byte	0x3f
	.zero		1


	//   ....[91]....
        /*16bc*/ 	.word	0x0002b2a0
        /*16c0*/ 	.word	0x000000de
        /*16c4*/ 	.word	0x00030830
        /*16c8*/ 	.short	0x010a
        /*16ca*/ 	.byte	0x3f
	.zero		1


	//   ....[92]....
        /*16cc*/ 	.word	0x0002b2f0
        /*16d0*/ 	.word	0x0000000d
        /*16d4*/ 	.word	0x00030850
        /*16d8*/ 	.short	0x010a
        /*16da*/ 	.byte	0x3f
	.zero		1


	//   ....[93]....
        /*16dc*/ 	.word	0x0002b340
        /*16e0*/ 	.word	0x00000004
        /*16e4*/ 	.word	0x00030830
        /*16e8*/ 	.short	0x010a
        /*16ea*/ 	.byte	0x3f
	.zero		1


	//   ....[94]....
        /*16ec*/ 	.word	0x0002b390
        /*16f0*/ 	.word	0x000000de
        /*16f4*/ 	.word	0x00030850
        /*16f8*/ 	.short	0x010a
        /*16fa*/ 	.byte	0x3f
	.zero		1


	//   ....[95]....
        /*16fc*/ 	.word	0x0002b3e0
        /*1700*/ 	.word	0x0000000c
        /*1704*/ 	.word	0x00030850
        /*1708*/ 	.short	0x010a
        /*170a*/ 	.byte	0x3f
	.zero		1


	//   ....[96]....
        /*170c*/ 	.word	0x0002b580
        /*1710*/ 	.word	0x00000017
        /*1714*/ 	.word	0x00030820
        /*1718*/ 	.short	0x010a
        /*171a*/ 	.byte	0x3f
	.zero		1


	//   ....[97]....
        /*171c*/ 	.word	0x0002b5d0
        /*1720*/ 	.word	0x0000000d
        /*1724*/ 	.word	0x000308a0
        /*1728*/ 	.short	0x010a
        /*172a*/ 	.byte	0x3f
	.zero		1


	//   ....[98]....
        /*172c*/ 	.word	0x0002b620
        /*1730*/ 	.word	0x0000000d
        /*1734*/ 	.word	0x000308c0
        /*1738*/ 	.short	0x010a
        /*173a*/ 	.byte	0x3f
	.zero		1


	//   ....[99]....
        /*173c*/ 	.word	0x0002b670
        /*1740*/ 	.word	0x00000006
        /*1744*/ 	.word	0x000308a0
        /*1748*/ 	.short	0x010a
        /*174a*/ 	.byte	0x3f
	.zero		1


	//   ....[100]....
        /*174c*/ 	.word	0x0002b6c0
        /*1750*/ 	.word	0x00000006
        /*1754*/ 	.word	0x000308c0
        /*1758*/ 	.short	0x010a
        /*175a*/ 	.byte	0x3f
	.zero		1


	//   ....[101]....
        /*175c*/ 	.word	0x0002b7e0
        /*1760*/ 	.word	0x00000004
        /*1764*/ 	.word	0x00030840
        /*1768*/ 	.short	0x010a
        /*176a*/ 	.byte	0x3f
	.zero		1


	//   ....[102]....
        /*176c*/ 	.word	0x0002c9a0
        /*1770*/ 	.word	0x00000017
        /*1774*/ 	.word	0x00030820
        /*1778*/ 	.short	0x010a
        /*177a*/ 	.byte	0x3f
	.zero		1


	//   ....[103]....
        /*177c*/ 	.word	0x0002c9f0
        /*1780*/ 	.word	0x00000007
        /*1784*/ 	.word	0x00030840
        /*1788*/ 	.short	0x010a
        /*178a*/ 	.byte	0x3f
	.zero		1


	//   ....[104]....
        /*178c*/ 	.word	0x0002d010
        /*1790*/ 	.word	0x00000007
        /*1794*/ 	.word	0x00030860
        /*1798*/ 	.short	0x010a
        /*179a*/ 	.byte	0x3f
	.zero		1


	//   ....[105]....
        /*179c*/ 	.word	0x0002d650
        /*17a0*/ 	.word	0x00000004
        /*17a4*/ 	.word	0x00030860
        /*17a8*/ 	.short	0x010a
        /*17aa*/ 	.byte	0x3f
	.zero		1


	//   ....[106]....
        /*17ac*/ 	.word	0x0002e670
        /*17b0*/ 	.word	0x00000005
        /*17b4*/ 	.word	0x00030820
        /*17b8*/ 	.short	0x010a
        /*17ba*/ 	.byte	0x3f
	.zero		1


	//   ....[107]....
        /*17bc*/ 	.word	0x0002e810
        /*17c0*/ 	.word	0x00000003
        /*17c4*/ 	.word	0x00030840
        /*17c8*/ 	.short	0x010a
        /*17ca*/ 	.byte	0x3f
	.zero		1


	//   ....[108]....
        /*17cc*/ 	.word	0x0002e860
        /*17d0*/ 	.word	0x00000019
        /*17d4*/ 	.word	0x00030840
        /*17d8*/ 	.short	0x010a
        /*17da*/ 	.byte	0x3f
	.zero		1


	//   ....[109]....
        /*17dc*/ 	.word	0x0002e8b0
        /*17e0*/ 	.word	0x00000003
        /*17e4*/ 	.word	0x00030860
        /*17e8*/ 	.short	0x010a
        /*17ea*/ 	.byte	0x3f
	.zero		1


	//----- nvinfo : EIATTR_NUM_MBARRIERS
	.align		4
.L_241:
        /*17ec*/ 	.byte	0x03, 0x38
        /*17ee*/ 	.short	0x0016


	//----- nvinfo : EIATTR_EXIT_INSTR_OFFSETS
	.align		4
        /*17f0*/ 	.byte	0x04, 0x1c
        /*17f2*/ 	.short	(.L_243 - .L_242)


	//   ....[0]....
.L_242:
        /*17f4*/ 	.word	0x00029a80


	//----- nvinfo : EIATTR_MAX_THREADS
	.align		4
.L_243:
        /*17f8*/ 	.byte	0x04, 0x05
        /*17fa*/ 	.short	(.L_245 - .L_244)
.L_244:
        /*17fc*/ 	.word	0x00000180
        /*1800*/ 	.word	0x00000001
        /*1804*/ 	.word	0x00000001


	//----- nvinfo : EIATTR_CRS_STACK_SIZE
	.align		4
.L_245:
        /*1808*/ 	.byte	0x04, 0x1e
        /*180a*/ 	.short	(.L_247 - .L_246)
.L_246:
        /*180c*/ 	.word	0x00000000


	//----- nvinfo : EIATTR_CBANK_PARAM_SIZE
	.align		4
.L_247:
        /*1810*/ 	.byte	0x03, 0x19
        /*1812*/ 	.short	0x0af0


	//----- nvinfo : EIATTR_PARAM_CBANK
	.align		4
        /*1814*/ 	.byte	0x04, 0x0a
        /*1816*/ 	.short	(.L_249 - .L_248)
	.align		4
.L_248:
        /*1818*/ 	.word	index@(.nv.constant0._ZN7cutlass13device_kernelIN5flash11enable_sm90INS1_16FlashAttnFwdSm90INS1_25CollectiveMainloopFwdSm90ILi2EN4cute5tupleIJNS5_1CILi1EEES8_S8_EEENS6_IJNS7_ILi128EEENS7_ILi64EEENS7_ILi256EEEEEELi256ENS_6half_tEfNS_4arch4Sm90ELb0ELb1ELb1ELb1ELb1ELb1ELb0ELb1ELb1ELb1ELb0ELb0EEENS1_21CollectiveEpilogueFwdINS6_IJSA_SC_SB_EEES9_SE_SG_Li256ELb1ELb1ELb0ELb0EEENS1_36VarlenDynamicPersistentTileSchedulerILi128ELi64ELi256ELi128ELb0ELb1ELb1ELb1ELb0ELb1EEEEEEEEEvNT_6ParamsE)
        /*181c*/ 	.short	0x0210
        /*181e*/ 	.short	0x0af0


	//----- nvinfo : EIATTR_SW_WAR
	.align		4
.L_249:
        /*1820*/ 	.byte	0x04, 0x36
        /*1822*/ 	.short	(.L_251 - .L_250)
.L_250:
        /*1824*/ 	.word	0x00000008
.L_251:


//--------------------- .nv.info._ZN7cutlass13device_kernelIN5flash11enable_sm90INS1_16FlashAttnFwdSm90INS1_25CollectiveMainloopFwdSm90ILi2EN4cute5tupleIJNS5_1CILi1EEES8_S8_EEENS6_IJNS7_ILi128EEENS7_ILi80EEENS7_ILi256EEEEEELi256ENS_6half_tEfNS_4arch4Sm90ELb1ELb0ELb1ELb0ELb1ELb0ELb0ELb1ELb1ELb1ELb0ELb0EEENS1_21CollectiveEpilogueFwdINS6_IJSA_SC_SB_EEES9_SE_SG_Li256ELb0ELb1ELb0ELb0EEENS1_30DynamicPersistentTileSchedulerILi256ELi128ELb0ELb1ELb1EEEEEEEEEvNT_6ParamsE --------------------------
	.section	.nv.info._ZN7cutlass13device_kernelIN5flash11enable_sm90INS1_16FlashAttnFwdSm90INS1_25CollectiveMainloopFwdSm90ILi2EN4cute5tupleIJNS5_1CILi1EEES8_S8_EEENS6_IJNS7_ILi128EEENS7_ILi80EEENS7_ILi256EEEEEELi256ENS_6half_tEfNS_4arch4Sm90ELb1ELb0ELb1ELb0ELb1ELb0ELb0ELb1ELb1ELb1ELb0ELb0EEENS1_21CollectiveEpilogueFwdINS6_IJSA_SC_SB_EEES9_SE_SG_Li256ELb0ELb1ELb0ELb0EEENS1_30DynamicPersistentTileSchedulerILi256ELi128ELb0ELb1ELb1EEEEEEEEEvNT_6ParamsE,"",@"SHT_CUDA_INFO"
	.sectionflags	@""
	.align	4


	//----- nvinfo : EIATTR_CUDA_API_VERSION
	.align		4
        /*0000*/ 	.byte	0x04, 0x37
        /*0002*/ 	.short	(.L_253 - .L_252)
.L_252:
        /*0004*/ 	.word	0x00000082


	//----- nvinfo : EIATTR_KPARAM_INFO
	.align		4
.L_253:
        /*0008*/ 	.byte	0x04, 0x17
        /*000a*/ 	.short	(.L_255 - .L_254)
.L_254:
        /*000c*/ 	.word	0x00000000
        /*0010*/ 	.short	0x0000
        /*0012*/ 	.short	0x0070
        /*0014*/ 	.byte	0x00, 0xf0, 0x01, 0x2a


	//----- nvinfo : EIATTR_SPARSE_MMA_MASK
	.align		4
.L_255:
        /*0018*/ 	.byte	0x03, 0x50
        /*001a*/ 	.short	0x0000


	//----- nvinfo : EIATTR_MAXREG_COUNT
	.align		4
        /*001c*/ 	.byte	0x03, 0x1b
        /*001e*/ 	.short	0x00a8


	//----- nvinfo : EIATTR_NUM_BARRIERS
	.align		4
        /*0020*/ 	.byte	0x02, 0x4c
        /*0022*/ 	.byte	0x09
	.zero		1


	//----- nvinfo : EIATTR_EXTERNS
	.align		4
        /*0024*/ 	.byte	0x04, 0x0f
        /*0026*/ 	.short	(.L_257 - .L_256)


	//   ....[0]....
	.align		4
.L_256:
        /*0028*/ 	.word	index@(__assertfail)


	//----- nvinfo : EIATTR_ANNOTATIONS
	.align		4
.L_257:
        /*002c*/ 	.byte	0x04, 0x55
        /*002e*/ 	.short	(.L_259 - .L_258)


	//   ....[0]....
.L_258:
        /*0030*/ 	.word	0x00000001
        /*0034*/ 	.byte	0xa0, 0x08, 0x00, 0x00, 0x01, 0x00, 0x00, 0x00, 0x60, 0x09, 0x00, 0x00, 0x01, 0x00, 0x00, 0x00
        /*0044*/ 	.byte	0xc0, 0x0c, 0x00, 0x00, 0x01, 0x00, 0x00, 0x00, 0x70, 0x18, 0x00, 0x00, 0x01, 0x00, 0x00, 0x00
        /*0054*/ 	.byte	0x40, 0x20, 0x01, 0x00, 0x01, 0x00, 0x00, 0x00, 0xe0, 0x20, 0x01, 0x00, 0x01, 0x00, 0x00, 0x00
        /*0064*/ 	.byte	0x60, 0x21, 0x01, 0x00, 0x01, 0x00, 0x00, 0x00, 0x20, 0x46, 0x01, 0x00, 0x01, 0x00, 0x00, 0x00
        /*0074*/ 	.byte	0x40, 0x46, 0x01, 0x00, 0x01, 0x00, 0x00, 0x00, 0x30, 0x60, 0x01, 0x00, 0x01, 0x00, 0x00, 0x00
        /*0084*/ 	.byte	0xd0, 0x61, 0x01, 0x00


	//----- nvinfo : EIATTR_MERCURY_ISA_VERSION
	.align		4
.L_259:
        /*0088*/ 	.byte	0x03, 0x5f
        /*008a*/ 	.short	0x0101


	//----- nvinfo : EIATTR_INT_WARP_WIDE_INSTR_OFFSETS
	.align		4
        /*008c*/ 	.byte	0x04, 0x31
        /*008e*/ 	.short	(.L_261 - .L_260)


	//   ....[0]....
.L_260:
        /*0090*/ 	.word	0x000000c0


	//   ....[1]....
        /*0094*/ 	.word	0x000000d0


	//   ....[2]....
        /*0098*/ 	.word	0x00000170


	//   ....[3]....
        /*009c*/ 	.word	0x00012a70


	//   ....[4]....
        /*00a0*/ 	.word	0x00012b00


	//   ....[5]....
        /*00a4*/ 	.word	0x00015770


	//   ....[6]....
        /*00a8*/ 	.word	0x00015800


	//----- nvinfo : EIATTR_COOP_GROUP_MASK_REGIDS
	.align		4
.L_261:
        /*00ac*/ 	.byte	0x04, 0x29
        /*00ae*/ 	.short	(.L_263 - .L_262)


	//   ....[0]....
.L_262:
        /*00b0*/ 	.word	0xffffffff


	//   ....[1]....
        /*00b4*/ 	.word	0xffffffff


	//   ....[2]....
        /*00b8*/ 	.word	0xffffffff


	//   ....[3]....
        /*00bc*/ 	.word	0xffffffff


	//   ....[4]....
        /*00c0*/ 	.word	0xffffffff


	//   ....[5]....
        /*00c4*/ 	.word	0xffffffff


	//   ....[6]....
        /*00c8*/ 	.word	0xffffffff


	//   ....[7]....
        /*00cc*/ 	.word	0xffffffff


	//   ....[8]....
        /*00d0*/ 	.word	0xffffffff


	//   ....[9]....
        /*00d4*/ 	.word	0xffffffff


	//   ....[10]....
        /*00d8*/ 	.word	0xffffffff


	//   ....[11]....
        /*00dc*/ 	.word	0xffffffff


	//   ....[12]....
        /*00e0*/ 	.word	0xffffffff


	//   ....[13]....
        /*00e4*/ 	.word	0xffffffff


	//   ....[14]....
        /*00e8*/ 	.word	0xffffffff


	//   ....[15]....
        /*00ec*/ 	.word	0xffffffff


	//   ....[16]....
        /*00f0*/ 	.word	0xffffffff


	//   ....[17]....
        /*00f4*/ 	.word	0xffffffff


	//   ....[18]....
        /*00f8*/ 	.word	0xffffffff


	//   ....[19]....
        /*00fc*/ 	.word	0xffffffff


	//   ....[20]....
        /*0100*/ 	.word	0xffffffff


	//   ....[21]....
        /*0104*/ 	.word	0xffffffff


	//   ....[22]....
        /*0108*/ 	.word	0xffffffff


	//   ....[23]....
        /*010c*/ 	.word	0xffffffff


	//   ....[24]....
        /*0110*/ 	.word	0xffffffff


	//   ....[25]....
        /*0114*/ 	.word	0xffffffff


	//   ....[26]....
        /*0118*/ 	.word	0xffffffff


	//   ....[27]....
        /*011c*/ 	.word	0xffffffff


	//   ....[28]....
        /*0120*/ 	.word	0xffffffff


	//   ....[29]....
        /*0124*/ 	.word	0xffffffff


	//   ....[30]....
        /*0128*/ 	.word	0xffffffff


	//   ....[31]....
        /*012c*/ 	.word	0xffffffff


	//   ....[32]....
        /*0130*/ 	.word	0xffffffff


	//   ....[33]....
        /*0134*/ 	.word	0xffffffff


	//   ....[34]....
        /*0138*/ 	.word	0xffffffff


	//   ....[35]....
        /*013c*/ 	.word	0xffffffff


	//   ....[36]....
        /*0140*/ 	.word	0xffffffff


	//   ....[37]....
        /*0144*/ 	.word	0xffffffff


	//   ....[38]....
        /*0148*/ 	.word	0xffffffff


	//   ....[39]....
        /*014c*/ 	.word	0xffffffff


	//   ....[40]....
        /*0150*/ 	.word	0xffffffff


	//   ....[41]....
        /*0154*/ 	.word	0xffffffff


	//   ....[42]....
        /*0158*/ 	.word	0xffffffff


	//   ....[43]....
        /*015c*/ 	.word	0xffffffff


	//   ....[44]....
        /*0160*/ 	.word	0xffffffff


	//   ....[45]....
        /*0164*/ 	.word	0xffffffff


	//   ....[46]....
        /*0168*/ 	.word	0xffffffff


	//   ....[47]....
        /*016c*/ 	.word	0xffffffff


	//   ....[48]....
        /*0170*/ 	.word	0xffffffff


	//   ....[49]....
        /*0174*/ 	.word	0xffffffff


	//   ....[50]....
        /*0178*/ 	.word	0xffffffff


	//   ....[51]....
        /*017c*/ 	.word	0xffffffff


	//   ....[52]....
        /*0180*/ 	.word	0xffffffff


	//   ....[53]....
        /*0184*/ 	.word	0xffffffff


	//   ....[54]....
        /*0188*/ 	.word	0xffffffff


	//   ....[55]....
        /*018c*/ 	.word	0xffffffff


	//   ....[56]....
        /*0190*/ 	.word	0xffffffff


	//   ....[57]....
        /*0194*/ 	.word	0xffffffff


	//   ....[58]....
        /*0198*/ 	.word	0xffffffff


	//   ....[59]....
        /*019c*/ 	.word	0xffffffff


	//   ....[60]....
        /*01a0*/ 	.word	0xffffffff


	//   ....[61]....
        /*01a4*/ 	.word	0xffffffff


	//   ....[62]....
        /*01a8*/ 	.word	0xffffffff


	//   ....[63]....
        /*01ac*/ 	.word	0xffffffff


	//   ....[64]....
        /*01b0*/ 	.word	0xffffffff


	//   ....[65]....
        /*01b4*/ 	.word	0xffffffff


	//   ....[66]....
        /*01b8*/ 	.word	0xffffffff


	//   ....[67]....
        /*01bc*/ 	.word	0xffffffff


	//   ....[68]....
        /*01c0*/ 	.word	0xffffffff


	//   ....[69]....
        /*01c4*/ 	.word	0xffffffff


	//   ....[70]....
        /*01c8*/ 	.word	0xffffffff


	//   ....[71]....
        /*01cc*/ 	.word	0xffffffff


	//   ....[72]....
        /*01d0*/ 	.word	0xffffffff


	//   ....[73]....
        /*01d4*/ 	.word	0xffffffff


	//   ....[74]....
        /*01d8*/ 	.word	0xffffffff


	//   ....[75]....
        /*01dc*/ 	.word	0xffffffff


	//   ....[76]....
        /*01e0*/ 	.word	0xffffffff


	//   ....[77]....
        /*01e4*/ 	.word	0xffffffff


	//   ....[78]....
        /*01e8*/ 	.word	0xffffffff


	//   ....[79]....
        /*01ec*/ 	.word	0xffffffff


	//   ....[80]....
        /*01f0*/ 	.word	0xffffffff


	//   ....[81]....
        /*01f4*/ 	.word	0xffffffff


	//   ....[82]....
        /*01f8*/ 	.word	0xffffffff


	//   ....[83]....
        /*01fc*/ 	.word	0xffffffff


	//   ....[84]....
        /*0200*/ 	.word	0xffffffff


	//   ....[85]....
        /*0204*/ 	.word	0xffffffff


	//   ....[86]....
        /*0208*/ 	.word	0xffffffff


	//   ....[87]....
        /*020c*/ 	.word	0xffffffff


	//   ....[88]....
        /*0210*/ 	.word	0xffffffff


	//   ....[89]....
        /*0214*/ 	.word	0xffffffff


	//   ....[90]....
        /*0218*/ 	.word	0xffffffff


	//   ....[91]....
        /*021c*/ 	.word	0xffffffff


	//   ....[92]....
        /*0220*/ 	.word	0xffffffff


	//   ....[93]....
        /*0224*/ 	.word	0xffffffff


	//   ....[94]....
        /*0228*/ 	.word	0xffffffff


	//   ....[95]....
        /*022c*/ 	.word	0xffffffff


	//   ....[96]....
        /*0230*/ 	.word	0xffffffff


	//   ....[97]....
        /*0234*/ 	.word	0xffffffff


	//   ....[98]....
        /*0238*/ 	.word	0xffffffff


	//   ....[99]....
        /*023c*/ 	.word	0xffffffff


	//   ....[100]....
        /*0240*/ 	.word	0xffffffff


	//   ....[101]....
        /*0244*/ 	.word	0xffffffff


	//   ....[102]....
        /*0248*/ 	.word	0xffffffff


	//   ....[103]....
        /*024c*/ 	.word	0xffffffff


	//   ....[104]....
        /*0250*/ 	.word	0xffffffff


	//   ....[105]....
        /*0254*/ 	.word	0xffffffff


	//   ....[106]....
        /*0258*/ 	.word	0x0500000f


	//   ....[107]....
        /*025c*/ 	.word	0x0500000f


	//   ....[108]....
        /*0260*/ 	.word	0x0500000f


	//   ....[109]....
        /*0264*/ 	.word	0x0500000f


	//   ....[110]....
        /*0268*/ 	.word	0x0500000f


	//   ....[111]....
        /*026c*/ 	.word	0x0500000f


	//   ....[112]....
        /*0270*/ 	.word	0x0500000f


	//   ....[113]....
        /*0274*/ 	.word	0x0500000f


	//   ....[114]....
        /*0278*/ 	.word	0x0500000f


	//   ....[115]....
        /*027c*/ 	.word	0x0500000f


	//   ....[116]....
        /*0280*/ 	.word	0x0500000f


	//   ....[117]....
        /*0284*/ 	.word	0x0500000f


	//   ....[118]....
        /*0288*/ 	.word	0x0500000f


	//   ....[119]....
        /*028c*/ 	.word	0x0500000f


	//   ....[120]....
        /*0290*/ 	.word	0x0500000f


	//   ....[121]....
        /*0294*/ 	.word	0x0500000f


	//   ....[122]....
        /*0298*/ 	.word	0x0500000f


	//   ....[123]....
        /*029c*/ 	.word	0x0500000f


	//   ....[124]....
        /*02a0*/ 	.word	0x0500000f


	//   ....[125]....
        /*02a4*/ 	.word	0x0500000f


	//   ....[126]....
        /*02a8*/ 	.word	0x0500000f


	//   ....[127]....
        /*02ac*/ 	.word	0x0500000f


	//   ....[128]....
        /*02b0*/ 	.word	0x0500000f


	//   ....[129]....
        /*02b4*/ 	.word	0x0500000f


	//   ....[130]....
        /*02b8*/ 	.word	0x0500000f


	//   ....[131]....
        /*02bc*/ 	.word	0x0500000f


	//   ....[132]....
        /*02c0*/ 	.word	0x0500000f


	//   ....[133]....
        /*02c4*/ 	.word	0x0500000f


	//   ....[134]....
        /*02c8*/ 	.word	0x0500000f


	//   ....[135]....
        /*02cc*/ 	.word	0x0500000f


	//   ....[136]....
        /*02d0*/ 	.word	0x0500000f


	//   ....[137]....
        /*02d4*/ 	.word	0x0500000f


	//   ....[138]....
        /*02d8*/ 	.word	0x0500000f


	//   ....[139]....
        /*02dc*/ 	.word	0x0500000f


	//   ....[140]....
        /*02e0*/ 	.word	0x0500000f


	//   ....[141]....
        /*02e4*/ 	.word	0x0500000f


	//   ....[142]....
        /*02e8*/ 	.word	0x0500000f


	//   ....[143]....
        /*02ec*/ 	.word	0x0500000f


	//   ....[144]....
        /*02f0*/ 	.word	0x0500000f


	//   ....[145]....
        /*02f4*/ 	.word	0x0500000f


	//   ....[146]....
        /*02f8*/ 	.word	0x0500000f


	//   ....[147]....
        /*02fc*/ 	.word	0x0500000f


	//   ....[148]....
        /*0300*/ 	.word	0x0500000f


	//   ....[149]....
        /*0304*/ 	.word	0x0500000f


	//   ....[150]....
        /*0308*/ 	.word	0x0500000f


	//   ....[151]....
        /*030c*/ 	.word	0x0500000f


	//   ....[152]....
        /*0310*/ 	.word	0x0500000f


	//   ....[153]....
        /*0314*/ 	.word	0x0500000f


	//   ....[154]....
        /*0318*/ 	.word	0x0500000f


	//   ....[155]....
        /*031c*/ 	.word	0x0500000f


	//   ....[156]....
        /*0320*/ 	.word	0x0500000f


	//   ....[157]....
        /*0324*/ 	.word	0x0500000f


	//   ....[158]....
        /*0328*/ 	.word	0x0500000f


	//   ....[159]....
        /*032c*/ 	.word	0x0500000f


	//   ....[160]....
        /*0330*/ 	.word	0x0500000f


	//   ....[161]....
        /*0334*/ 	.word	0x0500000f


	//   ....[162]....
        /*0338*/ 	.word	0x0500000f


	//   ....[163]....
        /*033c*/ 	.word	0x0500000f


	//   ....[164]....
        /*0340*/ 	.word	0x0500000f


	//----- nvinfo : EIATTR_COOP_GROUP_INSTR_OFFSETS
	.align		4
.L_263:
        /*0344*/ 	.byte	0x04, 0x28
        /*0346*/ 	.short	(.L_265 - .L_264)


	//   ....[0]....
.L_264:
        /*0348*/ 	.word	0x00000070


	//   ....[1]....
        /*034c*/ 	.word	0x000000b0


	//   ....[2]....
        /*0350*/ 	.word	0x000002d0


	//   ....[3]....
        /*0354*/ 	.word	0x00000430


	//   ....[4]....
        /*0358*/ 	.word	0x00000550


	//   ....[5]....
        /*035c*/ 	.word	0x000006b0


	//   ....[6]....
        /*0360*/ 	.word	0x00001670


	//   ....[7]....
        /*0364*/ 	.word	0x000040f0


	//   ....[8]....
        /*0368*/ 	.word	0x000041b0


	//   ....[9]....
        /*036c*/ 	.word	0x00004c30


	//   ....[10]....
        /*0370*/ 	.word	0x00004cb0


	//   ....[11]....
        /*0374*/ 	.word	0x000052c0


	//   ....[12]....
        /*0378*/ 	.word	0x00005370


	//   ....[13]....
        /*037c*/ 	.word	0x00008820


	//   ....[14]....
        /*0380*/ 	.word	0x00008e80


	//   ....[15]....
        /*0384*/ 	.word	0x00008ea0


	//   ....[16]....
        /*0388*/ 	.word	0x00008f30


	//   ....[17]....
        /*038c*/ 	.word	0x000095b0


	//   ....[18]....
        /*0390*/ 	.word	0x00009610


	//   ....[19]....
        /*0394*/ 	.word	0x0000d460


	//   ....[20]....
        /*0398*/ 	.word	0x0000d490


	//   ....[21]....
        /*039c*/ 	.word	0x0000d4b0


	//   ....[22]....
        /*03a0*/ 	.word	0x0000d4d0


	//   ....[23]....
        /*03a4*/ 	.word	0x0000e830


	//   ....[24]....
        /*03a8*/ 	.word	0x0000e860


	//   ....[25]....
        /*03ac*/ 	.word	0x0000e900


	//   ....[26]....
        /*03b0*/ 	.word	0x0000e960


	//   ....[27]....
        /*03b4*/ 	.word	0x00010570


	//   ....[28]....
        /*03b8*/ 	.word	0x000105a0


	//   ....[29]....
        /*03bc*/ 	.word	0x000105d0


	//   ....[30]....
        /*03c0*/ 	.word	0x00010630


	//   ....[31]....
        /*03c4*/ 	.word	0x00010d50


	//   ....[32]....
        /*03c8*/ 	.word	0x00010d90


	//   ....[33]....
        /*03cc*/ 	.word	0x00010f20


	//   ....[34]....
        /*03d0*/ 	.word	0x00010f40


	//   ....[35]....
        /*03d4*/ 	.word	0x00011080


	//   ....[36]....
        /*03d8*/ 	.word	0x000110a0


	//   ....[37]....
        /*03dc*/ 	.word	0x000111f0


	//   ....[38]....
        /*03e0*/ 	.word	0x00011210


	//   ....[39]....
        /*03e4*/ 	.word	0x000119f0


	//   ....[40]....
        /*03e8*/ 	.word	0x00011a20


	//   ....[41]....
        /*03ec*/ 	.word	0x00011b70


	//   ....[42]....
        /*03f0*/ 	.word	0x00011b90


	//   ....[43]....
        /*03f4*/ 	.word	0x00011cd0


	//   ....[44]....
        /*03f8*/ 	.word	0x00011cf0


	//   ....[45]....
        /*03fc*/ 	.word	0x00011e40


	//   ....[46]....
        /*0400*/ 	.word	0x00011e60


	//   ....[47]....
        /*0404*/ 	.word	0x00012070


	//   ....[48]....
        /*0408*/ 	.word	0x000135b0


	//   ....[49]....
        /*040c*/ 	.word	0x000135f0


	//   ....[50]....
        /*0410*/ 	.word	0x00013620


	//   ....[51]....
        /*0414*/ 	.word	0x00013660


	//   ....[52]....
        /*0418*/ 	.word	0x00013700


	//   ....[53]....
        /*041c*/ 	.word	0x00013720


	//   ....[54]....
        /*0420*/ 	.word	0x000137c0


	//   ....[55]....
        /*0424*/ 	.word	0x000137e0


	//   ....[56]....
        /*0428*/ 	.word	0x00013880


	//   ....[57]....
        /*042c*/ 	.word	0x000138a0


	//   ....[58]....
        /*0430*/ 	.word	0x00013f90


	//   ....[59]....
        /*0434*/ 	.word	0x00013fb0


	//   ....[60]....
        /*0438*/ 	.word	0x00013fd0


	//   ....[61]....
        /*043c*/ 	.word	0x00014030


	//   ....[62]....
        /*0440*/ 	.word	0x000140c0


	//   ....[63]....
        /*0444*/ 	.word	0x000140f0


	//   ....[64]....
        /*0448*/ 	.word	0x00014180


	//   ....[65]....
        /*044c*/ 	.word	0x000141a0


	//   ....[66]....
        /*0450*/ 	.word	0x00014240


	//   ....[67]....
        /*0454*/ 	.word	0x00014270


	//   ....[68]....
        /*0458*/ 	.word	0x00014300


	//   ....[69]....
        /*045c*/ 	.word	0x00014330


	//   ....[70]....
        /*0460*/ 	.word	0x000143c0


	//   ....[71]....
        /*0464*/ 	.word	0x000143e0


	//   ....[72]....
        /*0468*/ 	.word	0x00014480


	//   ....[73]....
        /*046c*/ 	.word	0x000144a0


	//   ....[74]....
        /*0470*/ 	.word	0x00014bf0


	//   ....[75]....
        /*0474*/ 	.word	0x00014c20


	//   ....[76]....
        /*0478*/ 	.word	0x00014c30


	//   ....[77]....
        /*047c*/ 	.word	0x00014c50


	//   ....[78]....
        /*0480*/ 	.word	0x00014cc0


	//   ....[79]....
        /*0484*/ 	.word	0x00014ce0


	//   ....[80]....
        /*0488*/ 	.word	0x00014d40


	//   ....[81]....
        /*048c*/ 	.word	0x00014d60


	//   ....[82]....
        /*0490*/ 	.word	0x00014dc0


	//   ....[83]....
        /*0494*/ 	.word	0x00014de0


	//   ....[84]....
        /*0498*/ 	.word	0x000150b0


	//   ....[85]....
        /*049c*/ 	.word	0x000150d0


	//   ....[86]....
        /*04a0*/ 	.word	0x000150f0


	//   ....[87]....
        /*04a4*/ 	.word	0x00015190


	//   ....[88]....
        /*04a8*/ 	.word	0x000151b0


	//   ....[89]....
        /*04ac*/ 	.word	0x00015250


	//   ....[90]....
        /*04b0*/ 	.word	0x00015270


	//   ....[91]....
        /*04b4*/ 	.word	0x00015310


	//   ....[92]....
        /*04b8*/ 	.word	0x00015330


	//   ....[93]....
        /*04bc*/ 	.word	0x00015340


	//   ....[94]....
        /*04c0*/ 	.word	0x00015960


	//   ....[95]....
        /*04c4*/ 	.word	0x00015980


	//   ....[96]....
        /*04c8*/ 	.word	0x00015990


	//   ....[97]....
        /*04cc*/ 	.word	0x000159b0


	//   ....[98]....
        /*04d0*/ 	.word	0x00015a70


	//   ....[99]....
        /*04d4*/ 	.word	0x00015aa0


	//   ....[100]....
        /*04d8*/ 	.word	0x00015b30


	//   ....[101]....
        /*04dc*/ 	.word	0x00015b60


	//   ....[102]....
        /*04e0*/ 	.word	0x00015b70


	//   ....[103]....
        /*04e4*/ 	.word	0x00015c00


	//   ....[104]....
        /*04e8*/ 	.word	0x00015f70


	//   ....[105]....
        /*04ec*/ 	.word	0x00016150


	//   ....[106]....
        /*04f0*/ 	.word	0x00016720


	//   ....[107]....
        /*04f4*/ 	.word	0x00016800


	//   ....[108]....
        /*04f8*/ 	.word	0x000168d0


	//   ....[109]....
        /*04fc*/ 	.word	0x00016960


	//   ....[110]....
        /*0500*/ 	.word	0x00016a30


	//   ....[111]....
        /*0504*/ 	.word	0x00016ac0


	//   ....[112]....
        /*0508*/ 	.word	0x00016ba0


	//   ....[113]....
        /*050c*/ 	.word	0x00016c20


	//   ....[114]....
        /*0510*/ 	.word	0x00016d10


	//   ....[115]....
        /*0514*/ 	.word	0x00016da0


	//   ....[116]....
        /*0518*/ 	.word	0x00016e70


	//   ....[117]....
        /*051c*/ 	.word	0x00016f10


	//   ....[118]....
        /*0520*/ 	.word	0x00016f80


	//   ....[119]....
        /*0524*/ 	.word	0x00017000


	//   ....[120]....
        /*0528*/ 	.word	0x000170d0


	//   ....[121]....
        /*052c*/ 	.word	0x00017140


	//   ....[122]....
        /*0530*/ 	.word	0x00017240


	//   ....[123]....
        /*0534*/ 	.word	0x000172c0


	//   ....[124]....
        /*0538*/ 	.word	0x000173b0


	//   ....[125]....
        /*053c*/ 	.word	0x00017420


	//   ....[126]....
        /*0540*/ 	.word	0x00017520


	//   ....[127]....
        /*0544*/ 	.word	0x000175a0


	//   ....[128]....
        /*0548*/ 	.word	0x00017690


	//   ....[129]....
        /*054c*/ 	.word	0x00017700


	//   ....[130]....
        /*0550*/ 	.word	0x00017800


	//   ....[131]....
        /*0554*/ 	.word	0x00017870


	//   ....[132]....
        /*0558*/ 	.word	0x00017950


	//   ....[133]....
        /*055c*/ 	.word	0x00017a80


	//   ....[134]....
        /*0560*/ 	.word	0x00017b20


	//   ....[135]....
        /*0564*/ 	.word	0x00017b90


	//   ....[136]....
        /*0568*/ 	.word	0x00017c60


	//   ....[137]....
        /*056c*/ 	.word	0x00017cc0


	//   ....[138]....
        /*0570*/ 	.word	0x00017d90


	//   ....[139]....
        /*0574*/ 	.word	0x00017df0


	//   ....[140]....
        /*0578*/ 	.word	0x00017ec0


	//   ....[141]....
        /*057c*/ 	.word	0x00017f20


	//   ....[142]....
        /*0580*/ 	.word	0x00017ff0


	//   ....[143]....
        /*0584*/ 	.word	0x000180d0


	//   ....[144]....
        /*0588*/ 	.word	0x00018170


	//   ....[145]....
        /*058c*/ 	.word	0x000181d0


	//   ....[146]....
        /*0590*/ 	.word	0x000182e0


	//   ....[147]....
        /*0594*/ 	.word	0x00018340


	//   ....[148]....
        /*0598*/ 	.word	0x00018450


	//   ....[149]....
        /*059c*/ 	.word	0x000184b0


	//   ....[150]....
        /*05a0*/ 	.word	0x000185c0


	//   ....[151]....
        /*05a4*/ 	.word	0x00018620


	//   ....[152]....
        /*05a8*/ 	.word	0x000186e0


	//   ....[153]....
        /*05ac*/ 	.word	0x00018840


	//   ....[154]....
        /*05b0*/ 	.word	0x000188e0


	//   ....[155]....
        /*05b4*/ 	.word	0x00018940


	//   ....[156]....
        /*05b8*/ 	.word	0x00018a10


	//   ....[157]....
        /*05bc*/ 	.word	0x00018af0


	//   ....[158]....
        /*05c0*/ 	.word	0x00018bb0


	//   ....[159]....
        /*05c4*/ 	.word	0x00018c90


	//   ....[160]....
        /*05c8*/ 	.word	0x00018d50


	//   ....[161]....
        /*05cc*/ 	.word	0x00018e30


	//   ....[162]....
        /*05d0*/ 	.word	0x00018ef0


	//   ....[163]....
        /*05d4*/ 	.word	0x00019000


	//   ....[164]....
        /*05d8*/ 	.word	0x00019120


	//----- nvinfo : EIATTR_REG_RECONFIG
	.align		4
.L_265:
        /*05dc*/ 	.byte	0x01, 0x54
	.zero		2


	//----- nvinfo : EIATTR_SYSCALL_OFFSETS
	.align		4
        /*05e0*/ 	.byte	0x04, 0x46
        /*05e2*/ 	.short	(.L_267 - .L_266)


	//   ....[0]....
.L_266:
        /*05e4*/ 	.word	0x00001860


	//   ....[1]....
        /*05e8*/ 	.word	0x00012c60


	//   ....[2]....
        /*05ec*/ 	.word	0x00012db0


	//   ....[3]....
        /*05f0*/ 	.word	0x00012ea0


	//   ....[4]....
        /*05f4*/ 	.word	0x00013c30


	//----- nvinfo : EIATTR_MBARRIER_INSTR_OFFSETS
	.align		4
.L_267:
        /*05f8*/ 	.byte	0x04, 0x39
        /*05fa*/ 	.short	(.L_269 - .L_268)


	//   ....[0]....
.L_268:
        /*05fc*/ 	.word	0x00000180
        /*0600*/ 	.word	0x000000ff
        /*0604*/ 	.word	0x00038800
        /*0608*/ 	.short	0x0100
        /*060a*/ 	.byte	0x08
	.zero		1


	//   ....[1]....
        /*060c*/ 	.word	0x00000190
        /*0610*/ 	.word	0x000000ff
        /*0614*/ 	.word	0x00038820
        /*0618*/ 	.short	0x0100
        /*061a*/ 	.byte	0x08
	.zero		1


	//   ....[2]....
        /*061c*/ 	.word	0x00000280
        /*0620*/ 	.word	0x000000ff
        /*0624*/ 	.word	0x00038830
        /*0628*/ 	.short	0x0100
        /*062a*/ 	.byte	0x08
	.zero		1


	//   ....[3]....
        /*062c*/ 	.word	0x00000290
        /*0630*/ 	.word	0x000000ff
        /*0634*/ 	.word	0x00038840
        /*0638*/ 	.short	0x0100
        /*063a*/ 	.byte	0x08
	.zero		1


	//   ....[4]....
        /*063c*/ 	.word	0x000002a0
        /*0640*/ 	.word	0x000000ff
        /*0644*/ 	.word	0x00038838
        /*0648*/ 	.short	0x0100
        /*064a*/ 	.byte	0x08
	.zero		1


	//   ....[5]....
        /*064c*/ 	.word	0x000002b0
        /*0650*/ 	.word	0x000000ff
        /*0654*/ 	.word	0x00038848
        /*0658*/ 	.short	0x0100
        /*065a*/ 	.byte	0x08
	.zero		1


	//   ....[6]....
        /*065c*/ 	.word	0x000003e0
        /*0660*/ 	.word	0x000000ff
        /*0664*/ 	.word	0x00038850
        /*0668*/ 	.short	0x0100
        /*066a*/ 	.byte	0x08
	.zero		1


	//   ....[7]....
        /*066c*/ 	.word	0x000003f0
        /*0670*/ 	.word	0x000000ff
        /*0674*/ 	.word	0x00038860
        /*0678*/ 	.short	0x0100
        /*067a*/ 	.byte	0x08
	.zero		1


	//   ....[8]....
        /*067c*/ 	.word	0x00000400
        /*0680*/ 	.word	0x000000ff
        /*0684*/ 	.word	0x00038858
        /*0688*/ 	.short	0x0100
        /*068a*/ 	.byte	0x08
	.zero		1


	//   ....[9]....
        /*068c*/ 	.word	0x00000410
        /*0690*/ 	.word	0x000000ff
        /*0694*/ 	.word	0x00038868
        /*0698*/ 	.short	0x0100
        /*069a*/ 	.byte	0x08
	.zero		1


	//   ....[10]....
        /*069c*/ 	.word	0x00000500
        /*06a0*/ 	.word	0x000000ff
        /*06a4*/ 	.word	0x00038870
        /*06a8*/ 	.short	0x0100
        /*06aa*/ 	.byte	0x06
	.zero		1


	//   ....[11]....
        /*06ac*/ 	.word	0x00000510
        /*06b0*/ 	.word	0x000000ff
        /*06b4*/ 	.word	0x00038880
        /*06b8*/ 	.short	0x0100
        /*06ba*/ 	.byte	0x06
	.zero		1


	//   ....[12]....
        /*06bc*/ 	.word	0x00000520
        /*06c0*/ 	.word	0x000000ff
        /*06c4*/ 	.word	0x00038878
        /*06c8*/ 	.short	0x0100
        /*06ca*/ 	.byte	0x06
	.zero		1


	//   ....[13]....
        /*06cc*/ 	.word	0x00000530
        /*06d0*/ 	.word	0x000000ff
        /*06d4*/ 	.word	0x00038888
        /*06d8*/ 	.short	0x0100
        /*06da*/ 	.byte	0x06
	.zero		1


	//   ....[14]....
        /*06dc*/ 	.word	0x00000660
        /*06e0*/ 	.word	0x000000ff
        /*06e4*/ 	.word	0x00038890
        /*06e8*/ 	.short	0x0100
        /*06ea*/ 	.byte	0x08
	.zero		1


	//   ....[15]....
        /*06ec*/ 	.word	0x00000670
        /*06f0*/ 	.word	0x000000ff
        /*06f4*/ 	.word	0x000388a0
        /*06f8*/ 	.short	0x0100
        /*06fa*/ 	.byte	0x08
	.zero		1


	//   ....[16]....
        /*06fc*/ 	.word	0x00000680
        /*0700*/ 	.word	0x000000ff
        /*0704*/ 	.word	0x00038898
        /*0708*/ 	.short	0x0100
        /*070a*/ 	.byte	0x08
	.zero		1


	//   ....[17]....
        /*070c*/ 	.word	0x00000690
        /*0710*/ 	.word	0x000000ff
        /*0714*/ 	.word	0x000388a8
        /*0718*/ 	.short	0x0100
        /*071a*/ 	.byte	0x08
	.zero		1


	//   ....[18]....
        /*071c*/ 	.word	0x000007d0
        /*0720*/ 	.word	0x000000ff
        /*0724*/ 	.word	0x000388b0
        /*0728*/ 	.short	0x0100
        /*072a*/ 	.byte	0x08
	.zero		1


	//   ....[19]....
        /*072c*/ 	.word	0x000007e0
        /*0730*/ 	.word	0x000000ff
        /*0734*/ 	.word	0x000388c0
        /*0738*/ 	.short	0x0100
        /*073a*/ 	.byte	0x08
	.zero		1


	//   ....[20]....
        /*073c*/ 	.word	0x000007f0
        /*0740*/ 	.word	0x000000ff
        /*0744*/ 	.word	0x000388b8
        /*0748*/ 	.short	0x0100
        /*074a*/ 	.byte	0x08
	.zero		1


	//   ....[21]....
        /*074c*/ 	.word	0x00000800
        /*0750*/ 	.word	0x000000ff
        /*0754*/ 	.word	0x000388c8
        /*0758*/ 	.short	0x0100
        /*075a*/ 	.byte	0x08
	.zero		1


	//   ....[22]....
        /*075c*/ 	.word	0x000018f0
        /*0760*/ 	.word	0x000000ff
        /*0764*/ 	.word	0x00038800
        /*0768*/ 	.short	0x010a
        /*076a*/ 	.byte	0x06
	.zero		1


	//   ....[23]....
        /*076c*/ 	.word	0x000019c0
        /*0770*/ 	.word	0x00000000
        /*0774*/ 	.word	0x00038830
        /*0778*/ 	.short	0x010a
        /*077a*/ 	.byte	0x3f
	.zero		1


	//   ....[24]....
        /*077c*/ 	.word	0x00001a00
        /*0780*/ 	.word	0x00000000
        /*0784*/ 	.word	0x00038830
        /*0788*/ 	.short	0x010a
        /*078a*/ 	.byte	0x3f
	.zero		1


	//   ....[25]....
        /*078c*/ 	.word	0x00004640
        /*0790*/ 	.word	0x000000ff
        /*0794*/ 	.word	0x00000000
        /*0798*/ 	.short	0x0101
        /*079a*/ 	.byte	0x04
	.zero		1


	//   ....[26]....
        /*079c*/ 	.word	0x00005d10
        /*07a0*/ 	.word	0x000000ff
        /*07a4*/ 	.word	0x00038830
        /*07a8*/ 	.short	0x010a
        /*07aa*/ 	.byte	0x04
	.zero		1


	//   ....[27]....
        /*07ac*/ 	.word	0x00005d60
        /*07b0*/ 	.word	0x000000ff
        /*07b4*/ 	.word	0x00038830
        /*07b8*/ 	.short	0x010a
        /*07ba*/ 	.byte	0x04
	.zero		1


	//   ....[28]....
        /*07bc*/ 	.word	0x000082d0
        /*07c0*/ 	.word	0x000000ff
        /*07c4*/ 	.word	0x00038850
        /*07c8*/ 	.short	0x010a
        /*07ca*/ 	.byte	0x04
	.zero		1


	//   ....[29]....
        /*07cc*/ 	.word	0x00008310
        /*07d0*/ 	.word	0x000000ff
        /*07d4*/ 	.word	0x00038850
        /*07d8*/ 	.short	0x010a
        /*07da*/ 	.byte	0x04
	.zero		1


	//   ....[30]....
        /*07dc*/ 	.word	0x00009030
        /*07e0*/ 	.word	0x000000ff
        /*07e4*/ 	.word	0x00000000
        /*07e8*/ 	.short	0x0101
        /*07ea*/ 	.byte	0x06
	.zero		1


	//   ....[31]....
        /*07ec*/ 	.word	0x00009e30
        /*07f0*/ 	.word	0x000000ff
        /*07f4*/ 	.word	0x00000000
        /*07f8*/ 	.short	0x0101
        /*07fa*/ 	.byte	0x04
	.zero		1


	//   ....[32]....
        /*07fc*/ 	.word	0x0000a040
        /*0800*/ 	.word	0x000000ff
        /*0804*/ 	.word	0x00038830
        /*0808*/ 	.short	0x010a
        /*080a*/ 	.byte	0x04
	.zero		1


	//   ....[33]....
        /*080c*/ 	.word	0x0000a080
        /*0810*/ 	.word	0x000000ff
        /*0814*/ 	.word	0x00038830
        /*0818*/ 	.short	0x010a
        /*081a*/ 	.byte	0x04
	.zero		1


	//   ....[34]....
        /*081c*/ 	.word	0x0000c9e0
        /*0820*/ 	.word	0x000000ff
        /*0824*/ 	.word	0x00038850
        /*0828*/ 	.short	0x010a
        /*082a*/ 	.byte	0x04
	.zero		1


	//   ....[35]....
        /*082c*/ 	.word	0x0000ca20
        /*0830*/ 	.word	0x000000ff
        /*0834*/ 	.word	0x00038850
        /*0838*/ 	.short	0x010a
        /*083a*/ 	.byte	0x04
	.zero		1


	//   ....[36]....
        /*083c*/ 	.word	0x0000d090
        /*0840*/ 	.word	0x000000ff
        /*0844*/ 	.word	0x00000000
        /*0848*/ 	.short	0x0101
        /*084a*/ 	.byte	0x06
	.zero		1


	//   ....[37]....
        /*084c*/ 	.word	0x0000de80
        /*0850*/ 	.word	0x000000ff
        /*0854*/ 	.word	0x00000000
        /*0858*/ 	.short	0x0101
        /*085a*/ 	.byte	0x04
	.zero		1


	//   ....[38]....
        /*085c*/ 	.word	0x0000e7a0
        /*0860*/ 	.word	0x000000ff
        /*0864*/ 	.word	0x00038850
        /*0868*/ 	.short	0x010a
        /*086a*/ 	.byte	0x07
	.zero		1


	//   ....[39]....
        /*086c*/ 	.word	0x0000e7e0
        /*0870*/ 	.word	0x000000ff
        /*0874*/ 	.word	0x00038850
        /*0878*/ 	.short	0x010a
        /*087a*/ 	.byte	0x07
	.zero		1


	//   ....[40]....
        /*087c*/ 	.word	0x0000ee30
        /*0880*/ 	.word	0x000000ff
        /*0884*/ 	.word	0x00000000
        /*0888*/ 	.short	0x0101
        /*088a*/ 	.byte	0x04
	.zero		1


	//   ....[41]....
        /*088c*/ 	.word	0x00010d80
        /*0890*/ 	.word	0x000000ff
        /*0894*/ 	.word	0x00000000
        /*0898*/ 	.short	0x0101
        /*089a*/ 	.byte	0x05
	.zero		1


	//   ....[42]....
        /*089c*/ 	.word	0x000133f0
        /*08a0*/ 	.word	0x00000000
        /*08a4*/ 	.word	0x00038840
        /*08a8*/ 	.short	0x010a
        /*08aa*/ 	.byte	0x3f
	.zero		1


	//   ....[43]....
        /*08ac*/ 	.word	0x00013a10
        /*08b0*/ 	.word	0x00000000
        /*08b4*/ 	.word	0x00038830
        /*08b8*/ 	.short	0x0107
        /*08ba*/ 	.byte	0x3f
	.zero		1


	//   ....[44]....
        /*08bc*/ 	.word	0x00013ad0
        /*08c0*/ 	.word	0x00000000
        /*08c4*/ 	.word	0x00038830
        /*08c8*/ 	.short	0x0101
        /*08ca*/ 	.byte	0x3f
	.zero		1


	//   ....[45]....
        /*08cc*/ 	.word	0x000145b0
        /*08d0*/ 	.word	0x00000011
        /*08d4*/ 	.word	0x00038800
        /*08d8*/ 	.short	0x0107
        /*08da*/ 	.byte	0x3f
	.zero		1


	//   ....[46]....
        /*08dc*/ 	.word	0x000146a0
        /*08e0*/ 	.word	0x00000011
        /*08e4*/ 	.word	0x00038800
        /*08e8*/ 	.short	0x0101
        /*08ea*/ 	.byte	0x3f
	.zero		1


	//   ....[47]....
        /*08ec*/ 	.word	0x000146c0
        /*08f0*/ 	.word	0x00000011
        /*08f4*/ 	.word	0x00038820
        /*08f8*/ 	.short	0x010a
        /*08fa*/ 	.byte	0x3f
	.zero		1


	//   ....[48]....
        /*08fc*/ 	.word	0x00014a10
        /*0900*/ 	.word	0x00000006
        /*0904*/ 	.word	0x00038840
        /*0908*/ 	.short	0x010a
        /*090a*/ 	.byte	0x3f
	.zero		1


	//   ....[49]....
        /*090c*/ 	.word	0x00014ed0
        /*0910*/ 	.word	0x00000006
        /*0914*/ 	.word	0x00038830
        /*0918*/ 	.short	0x0107
        /*091a*/ 	.byte	0x3f
	.zero		1


	//   ....[50]....
        /*091c*/ 	.word	0x00014f80
        /*0920*/ 	.word	0x00000006
        /*0924*/ 	.word	0x00038830
        /*0928*/ 	.short	0x0101
        /*092a*/ 	.byte	0x3f
	.zero		1


	//   ....[51]....
        /*092c*/ 	.word	0x00014fe0
        /*0930*/ 	.word	0x00000006
        /*0934*/ 	.word	0x00038860
        /*0938*/ 	.short	0x010a
        /*093a*/ 	.byte	0x3f
	.zero		1


	//   ....[52]....
        /*093c*/ 	.word	0x000154e0
        /*0940*/ 	.word	0x00000006
        /*0944*/ 	.word	0x00038850
        /*0948*/ 	.short	0x0107
        /*094a*/ 	.byte	0x3f
	.zero		1


	//   ....[53]....
        /*094c*/ 	.word	0x000156a0
        /*0950*/ 	.word	0x00000006
        /*0954*/ 	.word	0x00038850
        /*0958*/ 	.short	0x0101
        /*095a*/ 	.byte	0x3f
	.zero		1


	//   ....[54]....
        /*095c*/ 	.word	0x000158a0
        /*0960*/ 	.word	0x00000004
        /*0964*/ 	.word	0x00038860
        /*0968*/ 	.short	0x010a
        /*096a*/ 	.byte	0x3f
	.zero		1


	//   ....[55]....
        /*096c*/ 	.word	0x00015d80
        /*0970*/ 	.word	0x00000004
        /*0974*/ 	.word	0x00038850
        /*0978*/ 	.short	0x0107
        /*097a*/ 	.byte	0x3f
	.zero		1


	//   ....[56]....
        /*097c*/ 	.word	0x00015e30
        /*0980*/ 	.word	0x00000004
        /*0984*/ 	.word	0x00038850
        /*0988*/ 	.short	0x0101
        /*098a*/ 	.byte	0x3f
	.zero		1


	//   ....[57]....
        /*098c*/ 	.word	0x000160d0
        /*0990*/ 	.word	0x00000004
        /*0994*/ 	.word	0x00038820
        /*0998*/ 	.short	0x010a
        /*099a*/ 	.byte	0x3f
	.zero		1


	//   ....[58]....
        /*099c*/ 	.word	0x00016270
        /*09a0*/ 	.word	0x00000005
        /*09a4*/ 	.word	0x00038840
        /*09a8*/ 	.short	0x010a
        /*09aa*/ 	.byte	0x3f
	.zero		1


	//   ....[59]....
        /*09ac*/ 	.word	0x00016310
        /*09b0*/ 	.word	0x00000017
        /*09b4*/ 	.word	0x00038840
        /*09b8*/ 	.short	0x010a
        /*09ba*/ 	.byte	0x3f
	.zero		1


	//   ....[60]....
        /*09bc*/ 	.word	0x00016350
        /*09c0*/ 	.word	0x00000005
        /*09c4*/ 	.word	0x00038860
        /*09c8*/ 	.short	0x010a
        /*09ca*/ 	.byte	0x3f
	.zero		1


	//   ....[61]....
        /*09cc*/ 	.word	0x00016390
        /*09d0*/ 	.word	0x00000017
        /*09d4*/ 	.word	0x00038860
        /*09d8*/ 	.short	0x010a
        /*09da*/ 	.byte	0x3f
	.zero		1


	//   ....[62]....
        /*09dc*/ 	.word	0x00016410
        /*09e0*/ 	.word	0x00000003
        /*09e4*/ 	.word	0x00038800
        /*09e8*/ 	.short	0x010a
        /*09ea*/ 	.byte	0x3f
	.zero		1


	//   ....[63]....
        /*09ec*/ 	.word	0x00016460
        /*09f0*/ 	.word	0x00000000
        /*09f4*/ 	.word	0x00038830
        /*09f8*/ 	.short	0x010a
        /*09fa*/ 	.byte	0x3f
	.zero		1


	//   ....[64]....
        /*09fc*/ 	.word	0x000164d0
        /*0a00*/ 	.word	0x00000099
        /*0a04*/ 	.word	0x00038830
        /*0a08*/ 	.short	0x010a
        /*0a0a*/ 	.byte	0x3f
	.zero		1


	//   ....[65]....
        /*0a0c*/ 	.word	0x00016530
        /*0a10*/ 	.word	0x00000002
        /*0a14*/ 	.word	0x00038850
        /*0a18*/ 	.short	0x010a
        /*0a1a*/ 	.byte	0x3f
	.zero		1


	//   ....[66]....
        /*0a1c*/ 	.word	0x00016590
        /*0a20*/ 	.word	0x00000004
        /*0a24*/ 	.word	0x00038830
        /*0a28*/ 	.short	0x010a
        /*0a2a*/ 	.byte	0x3f
	.zero		1


	//   ....[67]....
        /*0a2c*/ 	.word	0x000165f0
        /*0a30*/ 	.word	0x00000002
        /*0a34*/ 	.word	0x00038850
        /*0a38*/ 	.short	0x010a
        /*0a3a*/ 	.byte	0x3f
	.zero		1


	//   ....[68]....
        /*0a3c*/ 	.word	0x00016650
        /*0a40*/ 	.word	0x00000007
        /*0a44*/ 	.word	0x00038850
        /*0a48*/ 	.short	0x010a
        /*0a4a*/ 	.byte	0x3f
	.zero		1


	//   ....[69]....
        /*0a4c*/ 	.word	0x00016750
        /*0a50*/ 	.word	0x00000000
        /*0a54*/ 	.word	0x00038840
        /*0a58*/ 	.short	0x010a
        /*0a5a*/ 	.byte	0x3f
	.zero		1


	//   ....[70]....
        /*0a5c*/ 	.word	0x00017980
        /*0a60*/ 	.word	0x00000011
        /*0a64*/ 	.word	0x00038820
        /*0a68*/ 	.short	0x010a
        /*0a6a*/ 	.byte	0x3f
	.zero		1


	//   ....[71]....
        /*0a6c*/ 	.word	0x000179d0
        /*0a70*/ 	.word	0x00000006
        /*0a74*/ 	.word	0x00038840
        /*0a78*/ 	.short	0x010a
        /*0a7a*/ 	.byte	0x3f
	.zero		1


	//   ....[72]....
        /*0a7c*/ 	.word	0x00018020
        /*0a80*/ 	.word	0x00000006
        /*0a84*/ 	.word	0x00038860
        /*0a88*/ 	.short	0x010a
        /*0a8a*/ 	.byte	0x3f
	.zero		1


	//   ....[73]....
        /*0a8c*/ 	.word	0x00018790
        /*0a90*/ 	.word	0x00000004
        /*0a94*/ 	.word	0x00038860
        /*0a98*/ 	.short	0x010a
        /*0a9a*/ 	.byte	0x3f
	.zero		1


	//   ....[74]....
        /*0a9c*/ 	.word	0x00019040
        /*0aa0*/ 	.word	0x00000004
        /*0aa4*/ 	.word	0x00038820
        /*0aa8*/ 	.short	0x010a
        /*0aaa*/ 	.byte	0x3f
	.zero		1


	//   ....[75]....
        /*0aac*/ 	.word	0x000191e0
        /*0ab0*/ 	.word	0x00000005
        /*0ab4*/ 	.word	0x00038840
        /*0ab8*/ 	.short	0x010a
        /*0aba*/ 	.byte	0x3f
	.zero		1


	//   ....[76]....
        /*0abc*/ 	.word	0x00019230
        /*0ac0*/ 	.word	0x00000017
        /*0ac4*/ 	.word	0x00038840
        /*0ac8*/ 	.short	0x010a
        /*0aca*/ 	.byte	0x3f
	.zero		1


	//   ....[77]....
        /*0acc*/ 	.word	0x00019280
        /*0ad0*/ 	.word	0x00000005
        /*0ad4*/ 	.word	0x00038860
        /*0ad8*/ 	.short	0x010a
        /*0ada*/ 	.byte	0x3f
	.zero		1


	//----- nvinfo : EIATTR_NUM_MBARRIERS
	.align		4
.L_269:
        /*0adc*/ 	.byte	0x03, 0x38
        /*0ade*/ 	.short	0x0016


	//----- nvinfo : EIATTR_EXIT_INSTR_OFFSETS
	.align		4
        /*0ae0*/ 	.byte	0x04, 0x1c
        /*0ae2*/ 	.short	(.L_271 - .L_270)


	//   ....[0]....
.L_270:
        /*0ae4*/ 	.word	0x00000950


	//   ....[1]....
        /*0ae8*/ 	.word	0x00011fe0


	//   ....[2]....
        /*0aec*/ 	.word	0x000163e0


	//----- nvinfo : EIATTR_MAX_THREADS
	.align		4
.L_271:
        /*0af0*/ 	.byte	0x04, 0x05
        /*0af2*/ 	.short	(.L_273 - .L_272)
.L_272:
        /*0af4*/ 	.word	0x00000180
        /*0af8*/ 	.word	0x00000001
        /*0afc*/ 	.word	0x00000001


	//----- nvinfo : EIATTR_CRS_STACK_SIZE
	.align		4
.L_273:
        /*0b00*/ 	.byte	0x04, 0x1e
        /*0b02*/ 	.short	(.L_275 - .L_274)
.L_274:
        /*0b04*/ 	.word	0x00000000


	//----- nvinfo : EIATTR_CBANK_PARAM_SIZE
	.align		4
.L_275:
        /*0b08*/ 	.byte	0x03, 0x19
        /*0b0a*/ 	.short	0x0af0


	//----- nvinfo : EIATTR_PARAM_CBANK
	.align		4
        /*0b0c*/ 	.byte	0x04, 0x0a
        /*0b0e*/ 	.short	(.L_277 - .L_276)
	.align		4
.L_276:
        /*0b10*/ 	.word	index@(.nv.constant0._ZN7cutlass13device_kernelIN5flash11enable_sm90INS1_16FlashAttnFwdSm90INS1_25CollectiveMainloopFwdSm90ILi2EN4cute5tupleIJNS5_1CILi1EEES8_S8_EEENS6_IJNS7_ILi128EEENS7_ILi80EEENS7_ILi256EEEEEELi256ENS_6half_tEfNS_4arch4Sm90ELb1ELb0ELb1ELb0ELb1ELb0ELb0ELb1ELb1ELb1ELb0ELb0EEENS1_21CollectiveEpilogueFwdINS6_IJSA_SC_SB_EEES9_SE_SG_Li256ELb0ELb1ELb0ELb0EEENS1_30DynamicPersistentTileSchedulerILi256ELi128ELb0ELb1ELb1EEEEEEEEEvNT_6ParamsE)
        /*0b14*/ 	.short	0x0210
        /*0b16*/ 	.short	0x0af0


	//----- nvinfo : EIATTR_SW_WAR
	.align		4
.L_277:
        /*0b18*/ 	.byte	0x04, 0x36
        /*0b1a*/ 	.short	(.L_279 - .L_278)
.L_278:
        /*0b1c*/ 	.word	0x00000008
.L_279:


//--------------------- .nv.info._ZN7cutlass13device_kernelIN5flash11enable_sm90INS1_16FlashAttnFwdSm90INS1_25CollectiveMainloopFwdSm90ILi2EN4cute5tupleIJNS5_1CILi1EEES8_S8_EEENS6_IJNS7_ILi128EEENS7_ILi80EEENS7_ILi256EEEEEELi256ENS_6half_tEfNS_4arch4Sm90ELb1ELb0ELb1ELb1ELb1ELb0ELb0ELb1ELb1ELb1ELb0ELb0EEENS1_21CollectiveEpilogueFwdINS6_IJSA_SC_SB_EEES9_SE_SG_Li256ELb1ELb1ELb0ELb0EEENS1_36VarlenDynamicPersistentTileSchedulerILi128ELi80ELi256ELi128ELb0ELb1ELb1ELb1ELb1ELb1EEEEEEEEEvNT_6ParamsE --------------------------
	.section	.nv.info._ZN7cutlass13device_kernelIN5flash11enable_sm90INS1_16FlashAttnFwdSm90INS1_25CollectiveMainloopFwdSm90ILi2EN4cute5tupleIJNS5_1CILi1EEES8_S8_EEENS6_IJNS7_ILi128EEENS7_ILi80EEENS7_ILi256EEEEEELi256ENS_6half_tEfNS_4arch4Sm90ELb1ELb0ELb1ELb1ELb1ELb0ELb0ELb1ELb1ELb1ELb0ELb0EEENS1_21CollectiveEpilogueFwdINS6_IJSA_SC_SB_EEES9_SE_SG_Li256ELb1ELb1ELb0ELb0EEENS1_36VarlenDynamicPersistentTileSchedulerILi128ELi80ELi256ELi128ELb0ELb1ELb1ELb1ELb1ELb1EEEEEEEEEvNT_6ParamsE,"",@"SHT_CUDA_INFO"
	.sectionflags	@""
	.align	4


	//----- nvinfo : EIATTR_CUDA_API_VERSION
	.align		4
        /*0000*/ 	.byte	0x04, 0x37
        /*0002*/ 	.short	(.L_281 - .L_280)
.L_280:
        /*0004*/ 	.word	0x00000082


	//----- nvinfo : EIATTR_KPARAM_INFO
	.align		4
.L_281:
        /*0008*/ 	.byte	0x04, 0x17
        /*000a*/ 	.short	(.L_283 - .L_282)
.L_282:
        /*000c*/ 	.word	0x00000000
        /*0010*/ 	.short	0x0000
        /*0012*/ 	.short	0x0070
        /*0014*/ 	.byte	0x00, 0xf0, 0x01, 0x2a


	//----- nvinfo : EIATTR_SPARSE_MMA_MASK
	.align		4
.L_283:
        /*0018*/ 	.byte	0x03, 0x50
        /*001a*/ 	.short	0x0000


	//----- nvinfo : EIATTR_MAXREG_COUNT
	.align		4
        /*001c*/ 	.byte	0x03, 0x1b
        /*001e*/ 	.short	0x00a8


	//----- nvinfo : EIATTR_NUM_BARRIERS
	.align		4
        /*0020*/ 	.byte	0x02, 0x4c
        /*0022*/ 	.byte	0x09
	.zero		1


	//----- nvinfo : EIATTR_EXTERNS
	.align		4
        /*0024*/ 	.byte	0x04, 0x0f
        /*0026*/ 	.short	(.L_285 - .L_284)


	//   ....[0]....
	.align		4
.L_284:
        /*0028*/ 	.word	index@(__assertfail)


	//----- nvinfo : EIATTR_ANNOTATIONS
	.align		4
.L_285:
        /*002c*/ 	.byte	0x04, 0x55
        /*002e*/ 	.short	(.L_287 - .L_286)


	//   ....[0]....
.L_286:
        /* <DEDUP_REMOVED lines=20> */


	//----- nvinfo : EIATTR_MERCURY_ISA_VERSION
	.align		4
.L_287:
        /*0160*/ 	.byte	0x03, 0x5f
        /*0162*/ 	.short	0x0101


	//----- nvinfo : EIATTR_UNUSED_LOAD_BYTE_OFFSET
	.align		4
        /*0164*/ 	.byte	0x04, 0x44
        /*0166*/ 	.short	(.L_289 - .L_288)


	//   ....[0]....
.L_288:
        /*0168*/ 	.word	0x00000950
        /*016c*/ 	.word	0x0000fff0


	//   ....[1]....
        /*0170*/ 	.word	0x0000f770
        /*0174*/ 	.word	0x0000fff0


	//----- nvinfo : EIATTR_INT_WARP_WIDE_INSTR_OFFSETS
	.align		4
.L_289:
        /*0178*/ 	.byte	0x04, 0x31
        /*017a*/ 	.short	(.L_291 - .L_290)


	//   ....[0]....
.L_290:
        /*017c*/ 	.word	0x000000c0


	//   ....[1]....
        /*0180*/ 	.word	0x000000d0


	//   ....[2]....
        /*0184*/ 	.word	0x00000170


	//   ....[3]....
        /*0188*/ 	.word	0x00013a00


	//   ....[4]....
        /*018c*/ 	.word	0x00013a90


	//   ....[5]....
        /*0190*/ 	.word	0x00016a40


	//   ....[6]....
        /*0194*/ 	.word	0x00016ad0


	//----- nvinfo : EIATTR_COOP_GROUP_MASK_REGIDS
	.align		4
.L_291:
        /*0198*/ 	.byte	0x04, 0x29
        /*019a*/ 	.short	(.L_293 - .L_292)


	//   ....[0]....
.L_292:
        /*019c*/ 	.word	0xffffffff


	//   ....[1]....
        /*01a0*/ 	.word	0xffffffff


	//   ....[2]....
        /*01a4*/ 	.word	0xffffffff


	//   ....[3]....
        /*01a8*/ 	.word	0xffffffff


	//   ....[4]....
        /*01ac*/ 	.word	0xffffffff


	//   ....[5]....
        /*01b0*/ 	.word	0xffffffff


	//   ....[6]....
        /*01b4*/ 	.word	0xffffffff


	//   ....[7]....
        /*01b8*/ 	.word	0xffffffff


	//   ....[8]....
        /*01bc*/ 	.word	0xffffffff


	//   ....[9]....
        /*01c0*/ 	.word	0xffffffff


	//   ....[10]....
        /*01c4*/ 	.word	0xffffffff


	//   ....[11]....
        /*01c8*/ 	.word	0xffffffff


	//   ....[12]....
        /*01cc*/ 	.word	0xffffffff


	//   ....[13]....
        /*01d0*/ 	.word	0xffffffff


	//   ....[14]....
        /*01d4*/ 	.word	0xffffffff


	//   ....[15]....
        /*01d8*/ 	.word	0xffffffff


	//   ....[16]....
        /*01dc*/ 	.word	0xffffffff


	//   ....[17]....
        /*01e0*/ 	.word	0xffffffff


	//   ....[18]....
        /*01e4*/ 	.word	0xffffffff


	//   ....[19]....
        /*01e8*/ 	.word	0xffffffff


	//   ....[20]....
        /*01ec*/ 	.word	0xffffffff


	//   ....[21]....
        /*01f0*/ 	.word	0xffffffff


	//   ....[22]....
        /*01f4*/ 	.word	0xffffffff


	//   ....[23]....
        /*01f8*/ 	.word	0xffffffff


	//   ....[24]....
        /*01fc*/ 	.word	0xffffffff


	//   ....[25]....
        /*0200*/ 	.word	0xffffffff


	//   ....[26]....
        /*0204*/ 	.word	0xffffffff


	//   ....[27]....
        /*0208*/ 	.word	0xffffffff


	//   ....[28]....
        /*020c*/ 	.word	0xffffffff


	//   ....[29]....
        /*0210*/ 	.word	0xffffffff


	//   ....[30]....
        /*0214*/ 	.word	0xffffffff


	//   ....[31]....
        /*0218*/ 	.word	0xffffffff


	//   ....[32]....
        /*021c*/ 	.word	0xffffffff


	//   ....[33]....
        /*0220*/ 	.word	0xffffffff


	//   ....[34]....
        /*0224*/ 	.word	0xffffffff


	//   ....[35]....
        /*0228*/ 	.word	0xffffffff


	//   ....[36]....
        /*022c*/ 	.word	0xffffffff


	//   ....[37]....
        /*0230*/ 	.word	0xffffffff


	//   ....[38]....
        /*0234*/ 	.word	0xffffffff


	//   ....[39]....
        /*0238*/ 	.word	0xffffffff


	//   ....[40]....
        /*023c*/ 	.word	0xffffffff


	//   ....[41]....
        /*0240*/ 	.word	0xffffffff


	//   ....[42]....
        /*0244*/ 	.word	0xffffffff


	//   ....[43]....
        /*0248*/ 	.word	0xffffffff


	//   ....[44]....
        /*024c*/ 	.word	0xffffffff


	//   ....[45]....
        /*0250*/ 	.word	0xffffffff


	//   ....[46]....
        /*0254*/ 	.word	0xffffffff


	//   ....[47]....
        /*0258*/ 	.word	0xffffffff


	//   ....[48]....
        /*025c*/ 	.word	0xffffffff


	//   ....[49]....
        /*0260*/ 	.word	0xffffffff


	//   ....[50]....
        /*0264*/ 	.word	0xffffffff


	//   ....[51]....
        /*0268*/ 	.word	0xffffffff


	//   ....[52]....
        /*026c*/ 	.word	0xffffffff


	//   ....[53]....
        /*0270*/ 	.word	0xffffffff


	//   ....[54]....
        /*0274*/ 	.word	0xffffffff


	//   ....[55]....
        /*0278*/ 	.word	0xffffffff


	//   ....[56]....
        /*027c*/ 	.word	0xffffffff


	//   ....[57]....
        /*0280*/ 	.word	0xffffffff


	//   ....[58]....
        /*0284*/ 	.word	0xffffffff


	//   ....[59]....
        /*0288*/ 	.word	0xffffffff


	//   ....[60]....
        /*028c*/ 	.word	0xffffffff


	//   ....[61]....
        /*0290*/ 	.word	0xffffffff


	//   ....[62]....
        /*0294*/ 	.word	0xffffffff


	//   ....[63]....
        /*0298*/ 	.word	0xffffffff


	//   ....[64]....
        /*029c*/ 	.word	0xffffffff


	//   ....[65]....
        /*02a0*/ 	.word	0xffffffff


	//   ....[66]....
        /*02a4*/ 	.word	0xffffffff


	//   ....[67]....
        /*02a8*/ 	.word	0xffffffff


	//   ....[68]....
        /*02ac*/ 	.word	0xffffffff


	//   ....[69]....
        /*02b0*/ 	.word	0xffffffff


	//   ....[70]....
        /*02b4*/ 	.word	0xffffffff


	//   ....[71]....
        /*02b8*/ 	.word	0xffffffff


	//   ....[72]....
        /*02bc*/ 	.word	0xffffffff


	//   ....[73]....
        /*02c0*/ 	.word	0xffffffff


	//   ....[74]....
        /*02c4*/ 	.word	0xffffffff


	//   ....[75]....
        /*02c8*/ 	.word	0xffffffff


	//   ....[76]....
        /*02cc*/ 	.word	0xffffffff


	//   ....[77]....
        /*02d0*/ 	.word	0xffffffff


	//   ....[78]....
        /*02d4*/ 	.word	0xffffffff


	//   ....[79]....
        /*02d8*/ 	.word	0xffffffff


	//   ....[80]....
        /*02dc*/ 	.word	0xffffffff


	//   ....[81]....
        /*02e0*/ 	.word	0xffffffff


	//   ....[82]....
        /*02e4*/ 	.word	0xffffffff


	//   ....[83]....
        /*02e8*/ 	.word	0xffffffff


	//   ....[84]....
        /*02ec*/ 	.word	0xffffffff


	//   ....[85]....
        /*02f0*/ 	.word	0xffffffff


	//   ....[86]....
        /*02f4*/ 	.word	0xffffffff


	//   ....[87]....
        /*02f8*/ 	.word	0xffffffff


	//   ....[88]....
        /*02fc*/ 	.word	0xffffffff


	//   ....[89]....
        /*0300*/ 	.word	0xffffffff


	//   ....[90]....
        /*0304*/ 	.word	0xffffffff


	//   ....[91]....
        /*0308*/ 	.word	0xffffffff


	//   ....[92]....
        /*030c*/ 	.word	0xffffffff


	//   ....[93]....
        /*0310*/ 	.word	0xffffffff


	//   ....[94]....
        /*0314*/ 	.word	0xffffffff


	//   ....[95]....
        /*0318*/ 	.word	0xffffffff


	//   ....[96]....
        /*031c*/ 	.word	0xffffffff


	//   ....[97]....
        /*0320*/ 	.word	0xffffffff


	//   ....[98]....
        /*0324*/ 	.word	0xffffffff


	//   ....[99]....
        /*0328*/ 	.word	0xffffffff


	//   ....[100]....
        /*032c*/ 	.word	0xffffffff


	//   ....[101]....
        /*0330*/ 	.word	0xffffffff


	//   ....[102]....
        /*0334*/ 	.word	0xffffffff


	//   ....[103]....
        /*0338*/ 	.word	0xffffffff


	//   ....[104]....
        /*033c*/ 	.word	0xffffffff


	//   ....[105]....
        /*0340*/ 	.word	0xffffffff


	//   ....[106]....
        /*0344*/ 	.word	0xffffffff


	//   ....[107]....
        /*0348*/ 	.word	0xffffffff


	//   ....[108]....
        /*034c*/ 	.word	0xffffffff


	//   ....[109]....
        /*0350*/ 	.word	0xffffffff


	//   ....[110]....
        /*0354*/ 	.word	0xffffffff


	//   ....[111]....
        /*0358*/ 	.word	0xffffffff


	//   ....[112]....
        /*035c*/ 	.word	0xffffffff


	//   ....[113]....
        /*0360*/ 	.word	0xffffffff


	//   ....[114]....
        /*0364*/ 	.word	0xffffffff


	//   ....[115]....
        /*0368*/ 	.word	0xffffffff


	//   ....[116]....
        /*036c*/ 	.word	0xffffffff


	//   ....[117]....
        /*0370*/ 	.word	0xffffffff


	//   ....[118]....
        /*0374*/ 	.word	0xffffffff


	//   ....[119]....
        /*0378*/ 	.word	0xffffffff


	//   ....[120]....
        /*037c*/ 	.word	0xffffffff


	//   ....[121]....
        /*0380*/ 	.word	0xffffffff


	//   ....[122]....
        /*0384*/ 	.word	0xffffffff


	//   ....[123]....
        /*0388*/ 	.word	0xffffffff


	//   ....[124]....
        /*038c*/ 	.word	0xffffffff


	//   ....[125]....
        /*0390*/ 	.word	0xffffffff


	//   ....[126]....
        /*0394*/ 	.word	0xffffffff


	//   ....[127]....
        /*0398*/ 	.word	0xffffffff


	//   ....[128]....
        /*039c*/ 	.word	0xffffffff


	//   ....[129]....
        /*03a0*/ 	.word	0xffffffff


	//   ....[130]....
        /*03a4*/ 	.word	0xffffffff


	//   ....[131]....
        /*03a8*/ 	.word	0xffffffff


	//   ....[132]....
        /*03ac*/ 	.word	0xffffffff


	//   ....[133]....
        /*03b0*/ 	.word	0xffffffff


	//   ....[134]....
        /*03b4*/ 	.word	0xffffffff


	//   ....[135]....
        /*03b8*/ 	.word	0xffffffff


	//   ....[136]....
        /*03bc*/ 	.word	0xffffffff


	//   ....[137]....
        /*03c0*/ 	.word	0x0500000f


	//   ....[138]....
        /*03c4*/ 	.word	0x0500000f


	//   ....[139]....
        /*03c8*/ 	.word	0x0500000f


	//   ....[140]....
        /*03cc*/ 	.word	0x0500000f


	//   ....[141]....
        /*03d0*/ 	.word	0x0500000f


	//   ....[142]....
        /*03d4*/ 	.word	0x0500000f


	//   ....[143]....
        /*03d8*/ 	.word	0x0500000f


	//   ....[144]....
        /*03dc*/ 	.word	0x0500000f


	//   ....[145]....
        /*03e0*/ 	.word	0x0500000f


	//   ....[146]....
        /*03e4*/ 	.word	0x0500000f


	//   ....[147]....
        /*03e8*/ 	.word	0x0500000f


	//   ....[148]....
        /*03ec*/ 	.word	0x0500000f


	//   ....[149]....
        /*03f0*/ 	.word	0x0500000f


	//   ....[150]....
        /*03f4*/ 	.word	0x0500000f


	//   ....[151]....
        /*03f8*/ 	.word	0x0500000f


	//   ....[152]....
        /*03fc*/ 	.word	0x0500000f


	//   ....[153]....
        /*0400*/ 	.word	0x0500000f


	//   ....[154]....
        /*0404*/ 	.word	0x0500000f


	//   ....[155]....
        /*0408*/ 	.word	0x0500000f


	//   ....[156]....
        /*040c*/ 	.word	0x0500000f


	//   ....[157]....
        /*0410*/ 	.word	0x0500000f


	//   ....[158]....
        /*0414*/ 	.word	0x0500000f


	//   ....[159]....
        /*0418*/ 	.word	0x0500000f


	//   ....[160]....
        /*041c*/ 	.word	0x0500000f


	//   ....[161]....
        /*0420*/ 	.word	0x0500000f


	//   ....[162]....
        /*0424*/ 	.word	0x0500000f


	//   ....[163]....
        /*0428*/ 	.word	0x0500000f


	//   ....[164]....
        /*042c*/ 	.word	0x0500000f


	//   ....[165]....
        /*0430*/ 	.word	0x0500000f


	//   ....[166]....
        /*0434*/ 	.word	0x0500000f


	//   ....[167]....
        /*0438*/ 	.word	0x0500000f


	//   ....[168]....
        /*043c*/ 	.word	0x0500000f


	//   ....[169]....
        /*0440*/ 	.word	0x0500000f


	//   ....[170]....
        /*0444*/ 	.word	0x0500000f


	//   ....[171]....
        /*0448*/ 	.word	0x0500000f


	//   ....[172]....
        /*044c*/ 	.word	0x0500000f


	//   ....[173]....
        /*0450*/ 	.word	0x0500000f


	//   ....[174]....
        /*0454*/ 	.word	0x0500000f


	//   ....[175]....
        /*0458*/ 	.word	0x0500000f


	//   ....[176]....
        /*045c*/ 	.word	0x0500000f


	//   ....[177]....
        /*0460*/ 	.word	0x0500000f


	//   ....[178]....
        /*0464*/ 	.word	0x0500000f


	//   ....[179]....
        /*0468*/ 	.word	0x0500000f


	//   ....[180]....
        /*046c*/ 	.word	0x0500000f


	//   ....[181]....
        /*0470*/ 	.word	0x0500000f


	//   ....[182]....
        /*0474*/ 	.word	0x0500000f


	//   ....[183]....
        /*0478*/ 	.word	0x0500000f


	//   ....[184]....
        /*047c*/ 	.word	0x0500000f


	//   ....[185]....
        /*0480*/ 	.word	0x0500000f


	//   ....[186]....
        /*0484*/ 	.word	0x0500000f


	//   ....[187]....
        /*0488*/ 	.word	0x0500000f


	//   ....[188]....
        /*048c*/ 	.word	0x0500000f


	//   ....[189]....
        /*0490*/ 	.word	0x0500000f


	//   ....[190]....
        /*0494*/ 	.word	0x0500000f


	//   ....[191]....
        /*0498*/ 	.word	0x0500000f


	//   ....[192]....
        /*049c*/ 	.word	0x0500000f


	//   ....[193]....
        /*04a0*/ 	.word	0x0500000f


	//   ....[194]....
        /*04a4*/ 	.word	0x0500000f


	//   ....[195]....
        /*04a8*/ 	.word	0x0500000f


	//   ....[196]....
        /*04ac*/ 	.word	0x0500000f


	//   ....[197]....
        /*04b0*/ 	.word	0x0500000f


	//   ....[198]....
        /*04b4*/ 	.word	0x0500000f


	//   ....[199]....
        /*04b8*/ 	.word	0x0500000f


	//   ....[200]....
        /*04bc*/ 	.word	0x0500000f


	//   ....[201]....
        /*04c0*/ 	.word	0x0500000f


	//   ....[202]....
        /*04c4*/ 	.word	0x0500000f


	//   ....[203]....
        /*04c8*/ 	.word	0x0500000f


	//   ....[204]....
        /*04cc*/ 	.word	0x0500000f


	//   ....[205]....
        /*04d0*/ 	.word	0x0500000f


	//   ....[206]....
        /*04d4*/ 	.word	0x0500000f


	//   ....[207]....
        /*04d8*/ 	.word	0x0500000f


	//   ....[208]....
        /*04dc*/ 	.word	0x0500000f


	//   ....[209]....
        /*04e0*/ 	.word	0x0500000f


	//   ....[210]....
        /*04e4*/ 	.word	0x0500000f


	//   ....[211]....
        /*04e8*/ 	.word	0x0500000f


	//----- nvinfo : EIATTR_COOP_GROUP_INSTR_OFFSETS
	.align		4
.L_293:
        /*04ec*/ 	.byte	0x04, 0x28
        /*04ee*/ 	.short	(.L_295 - .L_294)


	//   ....[0]....
.L_294:
        /*04f0*/ 	.word	0x00000070


	//   ....[1]....
        /*04f4*/ 	.word	0x000000b0


	//   ....[2]....
        /*04f8*/ 	.word	0x000002d0


	//   ....[3]....
        /*04fc*/ 	.word	0x00000430


	//   ....[4]....
        /*0500*/ 	.word	0x00000550


	//   ....[5]....
        /*0504*/ 	.word	0x000006b0


	//   ....[6]....
        /*0508*/ 	.word	0x000018f0


	//   ....[7]....
        /*050c*/ 	.word	0x00004360


	//   ....[8]....
        /*0510*/ 	.word	0x00004450


	//   ....[9]....
        /*0514*/ 	.word	0x00004e80


	//   ....[10]....
        /*0518*/ 	.word	0x00004f30


	//   ....[11]....
        /*051c*/ 	.word	0x00005520


	//   ....[12]....
        /*0520*/ 	.word	0x000055b0


	//   ....[13]....
        /*0524*/ 	.word	0x00008a60


	//   ....[14]....
        /*0528*/ 	.word	0x000090f0


	//   ....[15]....
        /*052c*/ 	.word	0x00009120


	//   ....[16]....
        /*0530*/ 	.word	0x000091c0


	//   ....[17]....
        /*0534*/ 	.word	0x000097f0


	//   ....[18]....
        /*0538*/ 	.word	0x00009850


	//   ....[19]....
        /*053c*/ 	.word	0x0000d6a0


	//   ....[20]....
        /*0540*/ 	.word	0x0000d6d0


	//   ....[21]....
        /*0544*/ 	.word	0x0000d6f0


	//   ....[22]....
        /*0548*/ 	.word	0x0000d710


	//   ....[23]....
        /*054c*/ 	.word	0x0000ea70


	//   ....[24]....
        /*0550*/ 	.word	0x0000eaa0


	//   ....[25]....
        /*0554*/ 	.word	0x0000eb30


	//   ....[26]....
        /*0558*/ 	.word	0x0000eb50


	//   ....[27]....
        /*055c*/ 	.word	0x000108d0


	//   ....[28]....
        /*0560*/ 	.word	0x00010900


	//   ....[29]....
        /*0564*/ 	.word	0x00010930


	//   ....[30]....
        /*0568*/ 	.word	0x00010960


	//   ....[31]....
        /*056c*/ 	.word	0x00011250


	//   ....[32]....
        /*0570*/ 	.word	0x00011270


	//   ....[33]....
        /*0574*/ 	.word	0x000113c0


	//   ....[34]....
        /*0578*/ 	.word	0x000113e0


	//   ....[35]....
        /*057c*/ 	.word	0x00011520


	//   ....[36]....
        /*0580*/ 	.word	0x00011540


	//   ....[37]....
        /*0584*/ 	.word	0x00011690


	//   ....[38]....
        /*0588*/ 	.word	0x000116b0


	//   ....[39]....
        /*058c*/ 	.word	0x000120e0


	//   ....[40]....
        /*0590*/ 	.word	0x000120f0


	//   ....[41]....
        /*0594*/ 	.word	0x00012230


	//   ....[42]....
        /*0598*/ 	.word	0x00012250


	//   ....[43]....
        /*059c*/ 	.word	0x00012390


	//   ....[44]....
        /*05a0*/ 	.word	0x000123b0


	//   ....[45]....
        /*05a4*/ 	.word	0x00012500


	//   ....[46]....
        /*05a8*/ 	.word	0x00012520


	//   ....[47]....
        /*05ac*/ 	.word	0x000126e0


	//   ....[48]....
        /*05b0*/ 	.word	0x000128b0


	//   ....[49]....
        /*05b4*/ 	.word	0x000128e0


	//   ....[50]....
        /*05b8*/ 	.word	0x00012910


	//   ....[51]....
        /*05bc*/ 	.word	0x00012940


	//   ....[52]....
        /*05c0*/ 	.word	0x00012970


	//   ....[53]....
        /*05c4*/ 	.word	0x000129a0


	//   ....[54]....
        /*05c8*/ 	.word	0x00012af0


	//   ....[55]....
        /*05cc*/ 	.word	0x00012b20


	//   ....[56]....
        /*05d0*/ 	.word	0x00012b50


	//   ....[57]....
        /*05d4*/ 	.word	0x00012b80


	//   ....[58]....
        /*05d8*/ 	.word	0x00012bb0


	//   ....[59]....
        /*05dc*/ 	.word	0x00012be0


	//   ....[60]....
        /*05e0*/ 	.word	0x00012c70


	//   ....[61]....
        /*05e4*/ 	.word	0x00012cd0


	//   ....[62]....
        /*05e8*/ 	.word	0x00012d60


	//   ....[63]....
        /*05ec*/ 	.word	0x00014610


	//   ....[64]....
        /*05f0*/ 	.word	0x00014650


	//   ....[65]....
        /*05f4*/ 	.word	0x00014680


	//   ....[66]....
        /*05f8*/ 	.word	0x00014730


	//   ....[67]....
        /*05fc*/ 	.word	0x00014770


	//   ....[68]....
        /*0600*/ 	.word	0x000147d0


	//   ....[69]....
        /*0604*/ 	.word	0x00014810


	//   ....[70]....
        /*0608*/ 	.word	0x00014870


	//   ....[71]....
        /*060c*/ 	.word	0x00014890


	//   ....[72]....
        /*0610*/ 	.word	0x000148c0


	//   ....[73]....
        /*0614*/ 	.word	0x000150e0


	//   ....[74]....
        /*0618*/ 	.word	0x00015110


	//   ....[75]....
        /*061c*/ 	.word	0x00015170


	//   ....[76]....
        /*0620*/ 	.word	0x000151e0


	//   ....[77]....
        /*0624*/ 	.word	0x00015230


	//   ....[78]....
        /*0628*/ 	.word	0x000152a0


	//   ....[79]....
        /*062c*/ 	.word	0x000152e0


	//   ....[80]....
        /*0630*/ 	.word	0x00015360


	//   ....[81]....
        /*0634*/ 	.word	0x000153b0


	//   ....[82]....
        /*0638*/ 	.word	0x00015420


	//   ....[83]....
        /*063c*/ 	.word	0x00015460


	//   ....[84]....
        /*0640*/ 	.word	0x000154e0


	//   ....[85]....
        /*0644*/ 	.word	0x00015530


	//   ....[86]....
        /*0648*/ 	.word	0x00015590


	//   ....[87]....
        /*064c*/ 	.word	0x000155a0


	//   ....[88]....
        /*0650*/ 	.word	0x000155e0


	//   ....[89]....
        /*0654*/ 	.word	0x00015de0


	//   ....[90]....
        /*0658*/ 	.word	0x00015e10


	//   ....[91]....
        /*065c*/ 	.word	0x00015e40


	//   ....[92]....
        /*0660*/ 	.word	0x00015f00


	//   ....[93]....
        /*0664*/ 	.word	0x00015f30


	//   ....[94]....
        /*0668*/ 	.word	0x00015f80


	//   ....[95]....
        /*066c*/ 	.word	0x00015fb0


	//   ....[96]....
        /*0670*/ 	.word	0x00016000


	//   ....[97]....
        /*0674*/ 	.word	0x00016030


	//   ....[98]....
        /*0678*/ 	.word	0x000160a0


	//   ....[99]....
        /*067c*/ 	.word	0x00016380


	//   ....[100]....
        /*0680*/ 	.word	0x000163a0


	//   ....[101]....
        /*0684*/ 	.word	0x000163b0


	//   ....[102]....
        /*0688*/ 	.word	0x00016460


	//   ....[103]....
        /*068c*/ 	.word	0x00016470


	//   ....[104]....
        /*0690*/ 	.word	0x00016520


	//   ....[105]....
        /*0694*/ 	.word	0x00016530


	//   ....[106]....
        /*0698*/ 	.word	0x000165e0


	//   ....[107]....
        /*069c*/ 	.word	0x000165f0


	//   ....[108]....
        /*06a0*/ 	.word	0x00016600


	//   ....[109]....
        /*06a4*/ 	.word	0x00016c20


	//   ....[110]....
        /*06a8*/ 	.word	0x00016c60


	//   ....[111]....
        /*06ac*/ 	.word	0x00016c90


	//   ....[112]....
        /*06b0*/ 	.word	0x00016cd0


	//   ....[113]....
        /*06b4*/ 	.word	0x00016cf0


	//   ....[114]....
        /*06b8*/ 	.word	0x00016da0


	//   ....[115]....
        /*06bc*/ 	.word	0x00016e50


	//   ....[116]....
        /*06c0*/ 	.word	0x00016e80


	//   ....[117]....
        /*06c4*/ 	.word	0x00016e90


	//   ....[118]....
        /*06c8*/ 	.word	0x00016f20


	//   ....[119]....
        /*06cc*/ 	.word	0x00017350


	//   ....[120]....
        /*06d0*/ 	.word	0x00017380


	//   ....[121]....
        /*06d4*/ 	.word	0x000173b0


	//   ....[122]....
        /*06d8*/ 	.word	0x000173e0


	//   ....[123]....
        /*06dc*/ 	.word	0x00017410


	//   ....[124]....
        /*06e0*/ 	.word	0x00017440


	//   ....[125]....
        /*06e4*/ 	.word	0x00017470


	//   ....[126]....
        /*06e8*/ 	.word	0x000174a0


	//   ....[127]....
        /*06ec*/ 	.word	0x00017620


	//   ....[128]....
        /*06f0*/ 	.word	0x00017650


	//   ....[129]....
        /*06f4*/ 	.word	0x00017680


	//   ....[130]....
        /*06f8*/ 	.word	0x000176b0


	//   ....[131]....
        /*06fc*/ 	.word	0x000176e0


	//   ....[132]....
        /*0700*/ 	.word	0x00017710


	//   ....[133]....
        /*0704*/ 	.word	0x000177d0


	//   ....[134]....
        /*0708*/ 	.word	0x000177f0


	//   ....[135]....
        /*070c*/ 	.word	0x00017860


	//   ....[136]....
        /*0710*/ 	.word	0x00017f00


	//   ....[137]....
        /*0714*/ 	.word	0x000184e0


	//   ....[138]....
        /*0718*/ 	.word	0x000185d0


	//   ....[139]....
        /*071c*/ 	.word	0x000186b0


	//   ....[140]....
        /*0720*/ 	.word	0x00018710


	//   ....[141]....
        /*0724*/ 	.word	0x000187f0


	//   ....[142]....
        /*0728*/ 	.word	0x000188c0


	//   ....[143]....
        /*072c*/ 	.word	0x000189c0


	//   ....[144]....
        /*0730*/ 	.word	0x00018a30


	//   ....[145]....
        /*0734*/ 	.word	0x00018b20


	//   ....[146]....
        /*0738*/ 	.word	0x00018b90


	//   ....[147]....
        /*073c*/ 	.word	0x00018c70


	//   ....[148]....
        /*0740*/ 	.word	0x00018d20


	//   ....[149]....
        /*0744*/ 	.word	0x00018d90


	//   ....[150]....
        /*0748*/ 	.word	0x00018e10


	//   ....[151]....
        /*074c*/ 	.word	0x00018ef0


	//   ....[152]....
        /*0750*/ 	.word	0x00018f70


	//   ....[153]....
        /*0754*/ 	.word	0x00019060


	//   ....[154]....
        /*0758*/ 	.word	0x000190e0


	//   ....[155]....
        /*075c*/ 	.word	0x000191d0


	//   ....[156]....
        /*0760*/ 	.word	0x00019250


	//   ....[157]....
        /*0764*/ 	.word	0x00019340


	//   ....[158]....
        /*0768*/ 	.word	0x000193c0


	//   ....[159]....
        /*076c*/ 	.word	0x000194b0


	//   ....[160]....
        /*0770*/ 	.word	0x00019530


	//   ....[161]....
        /*0774*/ 	.word	0x00019610


	//   ....[162]....
        /*0778*/ 	.word	0x00019690


	//   ....[163]....
        /*077c*/ 	.word	0x00019760


	//   ....[164]....
        /*0780*/ 	.word	0x00019890


	//   ....[165]....
        /*0784*/ 	.word	0x00019950


	//   ....[166]....
        /*0788*/ 	.word	0x00019a30


	//   ....[167]....
        /*078c*/ 	.word	0x00019b10


	//   ....[168]....
        /*0790*/ 	.word	0x00019b70


	//   ....[169]....
        /*0794*/ 	.word	0x00019c50


	//   ....[170]....
        /*0798*/ 	.word	0x00019cb0


	//   ....[171]....
        /*079c*/ 	.word	0x00019d90


	//   ....[172]....
        /*07a0*/ 	.word	0x00019df0


	//   ....[173]....
        /*07a4*/ 	.word	0x00019f00


	//   ....[174]....
        /*07a8*/ 	.word	0x00019ff0


	//   ....[175]....
        /*07ac*/ 	.word	0x0001a090


	//   ....[176]....
        /*07b0*/ 	.word	0x0001a0f0


	//   ....[177]....
        /*07b4*/ 	.word	0x0001a210


	//   ....[178]....
        /*07b8*/ 	.word	0x0001a270


	//   ....[179]....
        /*07bc*/ 	.word	0x0001a390


	//   ....[180]....
        /*07c0*/ 	.word	0x0001a3f0


	//   ....[181]....
        /*07c4*/ 	.word	0x0001a510


	//   ....[182]....
        /*07c8*/ 	.word	0x0001a570


	//   ....[183]....
        /*07cc*/ 	.word	0x0001a640


	//   ....[184]....
        /*07d0*/ 	.word	0x0001a7a0


	//   ....[185]....
        /*07d4*/ 	.word	0x0001a850


	//   ....[186]....
        /*07d8*/ 	.word	0x0001a9a0


	//   ....[187]....
        /*07dc*/ 	.word	0x0001aa50


	//   ....[188]....
        /*07e0*/ 	.word	0x0001aab0


	//   ....[189]....
        /*07e4*/ 	.word	0x0001ab70


	//   ....[190]....
        /*07e8*/ 	.word	0x0001ac50


	//   ....[191]....
        /*07ec*/ 	.word	0x0001ad10


	//   ....[192]....
        /*07f0*/ 	.word	0x0001adf0


	//   ....[193]....
        /*07f4*/ 	.word	0x0001aeb0


	//   ....[194]....
        /*07f8*/ 	.word	0x0001afc0


	//   ....[195]....
        /*07fc*/ 	.word	0x0001b060


	//   ....[196]....
        /*0800*/ 	.word	0x0001b180


	//   ....[197]....
        /*0804*/ 	.word	0x0001b1f0


	//   ....[198]....
        /*0808*/ 	.word	0x0001b260


	//   ....[199]....
        /*080c*/ 	.word	0x0001b2d0


	//   ....[200]....
        /*0810*/ 	.word	0x0001b340


	//   ....[201]....
        /*0814*/ 	.word	0x0001b3c0


	//   ....[202]....
        /*0818*/ 	.word	0x0001b450


	//   ....[203]....
        /*081c*/ 	.word	0x0001b4e0


	//   ....[204]....
        /*0820*/ 	.word	0x0001b550


	//   ....[205]....
        /*0824*/ 	.word	0x0001b5c0


	//   ....[206]....
        /*0828*/ 	.word	0x0001b630


	//   ....[207]....
        /*082c*/ 	.word	0x0001b6b0


	//   ....[208]....
        /*0830*/ 	.word	0x0001b720


	//   ....[209]....
        /*0834*/ 	.word	0x0001b7c0


	//   ....[210]....
        /*0838*/ 	.word	0x0001b850


	//   ....[211]....
        /*083c*/ 	.word	0x0001b970


	//----- nvinfo : EIATTR_REG_RECONFIG
	.align		4
.L_295:
        /*0840*/ 	.byte	0x01, 0x54
	.zero		2


	//----- nvinfo : EIATTR_SYSCALL_OFFSETS
	.align		4
        /*0844*/ 	.byte	0x04, 0x46
        /*0846*/ 	.short	(.L_297 - .L_296)


	//   ....[0]....
.L_296:
        /*0848*/ 	.word	0x00001ae0


	//   ....[1]....
        /*084c*/ 	.word	0x00013bf0


	//   ....[2]....
        /*0850*/ 	.word	0x00013d40


	//   ....[3]....
        /*0854*/ 	.word	0x00013e30


	//   ....[4]....
        /*0858*/ 	.word	0x00014d10


	//----- nvinfo : EIATTR_MBARRIER_INSTR_OFFSETS
	.align		4
.L_297:
        /*085c*/ 	.byte	0x04, 0x39
        /*085e*/ 	.short	(.L_299 - .L_298)


	//   ....[0]....
.L_298:
        /*0860*/ 	.word	0x00000180
        /*0864*/ 	.word	0x000000ff
        /*0868*/ 	.word	0x00038800
        /*086c*/ 	.short	0x0100
        /*086e*/ 	.byte	0x08
	.zero		1


	//   ....[1]....
        /*0870*/ 	.word	0x00000190
        /*0874*/ 	.word	0x000000ff
        /*0878*/ 	.word	0x00038820
        /*087c*/ 	.short	0x0100
        /*087e*/ 	.byte	0x08
	.zero		1


	//   ....[2]....
        /*0880*/ 	.word	0x00000280
        /*0884*/ 	.word	0x000000ff
        /*0888*/ 	.word	0x00038830
        /*088c*/ 	.short	0x0100
        /*088e*/ 	.byte	0x08
	.zero		1


	//   ....[3]....
        /*0890*/ 	.word	0x00000290
        /*0894*/ 	.word	0x000000ff
        /*0898*/ 	.word	0x00038840
        /*089c*/ 	.short	0x0100
        /*089e*/ 	.byte	0x08
	.zero		1


	//   ....[4]....
        /*08a0*/ 	.word	0x000002a0
        /*08a4*/ 	.word	0x000000ff
        /*08a8*/ 	.word	0x00038838
        /*08ac*/ 	.short	0x0100
        /*08ae*/ 	.byte	0x08
	.zero		1


	//   ....[5]....
        /*08b0*/ 	.word	0x000002b0
        /*08b4*/ 	.word	0x000000ff
        /*08b8*/ 	.word	0x00038848
        /*08bc*/ 	.short	0x0100
        /*08be*/ 	.byte	0x08
	.zero		1


	//   ....[6]....
        /*08c0*/ 	.word	0x000003e0
        /*08c4*/ 	.word	0x000000ff
        /*08c8*/ 	.word	0x00038850
        /*08cc*/ 	.short	0x0100
        /*08ce*/ 	.byte	0x08
	.zero		1


	//   ....[7]....
        /*08d0*/ 	.word	0x000003f0
        /*08d4*/ 	.word	0x000000ff
        /*08d8*/ 	.word	0x00038860
        /*08dc*/ 	.short	0x0100
        /*08de*/ 	.byte	0x08
	.zero		1


	//   ....[8]....
        /*08e0*/ 	.word	0x00000400
        /*08e4*/ 	.word	0x000000ff
        /*08e8*/ 	.word	0x00038858
        /*08ec*/ 	.short	0x0100
        /*08ee*/ 	.byte	0x08
	.zero		1


	//   ....[9]....
        /*08f0*/ 	.word	0x00000410
        /*08f4*/ 	.word	0x000000ff
        /*08f8*/ 	.word	0x00038868
        /*08fc*/ 	.short	0x0100
        /*08fe*/ 	.byte	0x08
	.zero		1


	//   ....[10]....
        /*0900*/ 	.word	0x00000500
        /*0904*/ 	.word	0x000000ff
        /*0908*/ 	.word	0x00038870
        /*090c*/ 	.short	0x0100
        /*090e*/ 	.byte	0x06
	.zero		1


	//   ....[11]....
        /*0910*/ 	.word	0x00000510
        /*0914*/ 	.word	0x000000ff
        /*0918*/ 	.word	0x00038880
        /*091c*/ 	.short	0x0100
        /*091e*/ 	.byte	0x06
	.zero		1


	//   ....[12]....
        /*0920*/ 	.word	0x00000520
        /*0924*/ 	.word	0x000000ff
        /*0928*/ 	.word	0x00038878
        /*092c*/ 	.short	0x0100
        /*092e*/ 	.byte	0x06
	.zero		1


	//   ....[13]....
        /*0930*/ 	.word	0x00000530
        /*0934*/ 	.word	0x000000ff
        /*0938*/ 	.word	0x00038888
        /*093c*/ 	.short	0x0100
        /*093e*/ 	.byte	0x06
	.zero		1


	//   ....[14]....
        /*0940*/ 	.word	0x00000660
        /*0944*/ 	.word	0x000000ff
        /*0948*/ 	.word	0x00038890
        /*094c*/ 	.short	0x0100
        /*094e*/ 	.byte	0x08
	.zero		1


	//   ....[15]....
        /*0950*/ 	.word	0x00000670
        /*0954*/ 	.word	0x000000ff
        /*0958*/ 	.word	0x000388a0
        /*095c*/ 	.short	0x0100
        /*095e*/ 	.byte	0x08
	.zero		1


	//   ....[16]....
        /*0960*/ 	.word	0x00000680
        /*0964*/ 	.word	0x000000ff
        /*0968*/ 	.word	0x00038898
        /*096c*/ 	.short	0x0100
        /*096e*/ 	.byte	0x08
	.zero		1


	//   ....[17]....
        /*0970*/ 	.word	0x00000690
        /*0974*/ 	.word	0x000000ff
        /*0978*/ 	.word	0x000388a8
        /*097c*/ 	.short	0x0100
        /*097e*/ 	.byte	0x08
	.zero		1


	//   ....[18]....
        /*0980*/ 	.word	0x000007d0
        /*0984*/ 	.word	0x000000ff
        /*0988*/ 	.word	0x000388b0
        /*098c*/ 	.short	0x0100
        /*098e*/ 	.byte	0x08
	.zero		1


	//   ....[19]....
        /*0990*/ 	.word	0x000007e0
        /*0994*/ 	.word	0x000000ff
        /*0998*/ 	.word	0x000388c0
        /*099c*/ 	.short	0x0100
        /*099e*/ 	.byte	0x08
	.zero		1


	//   ....[20]....
        /*09a0*/ 	.word	0x000007f0
        /*09a4*/ 	.word	0x000000ff
        /*09a8*/ 	.word	0x000388b8
        /*09ac*/ 	.short	0x0100
        /*09ae*/ 	.byte	0x08
	.zero		1


	//   ....[21]....
        /*09b0*/ 	.word	0x00000800
        /*09b4*/ 	.word	0x000000ff
        /*09b8*/ 	.word	0x000388c8
        /*09bc*/ 	.short	0x0100
        /*09be*/ 	.byte	0x08
	.zero		1


	//   ....[22]....
        /*09c0*/ 	.word	0x00001b70
        /*09c4*/ 	.word	0x000000ff
        /*09c8*/ 	.word	0x00038800
        /*09cc*/ 	.short	0x010a
        /*09ce*/ 	.byte	0x06
	.zero		1


	//   ....[23]....
        /*09d0*/ 	.word	0x00001c40
        /*09d4*/ 	.word	0x00000000
        /*09d8*/ 	.word	0x00038830
        /*09dc*/ 	.short	0x010a
        /*09de*/ 	.byte	0x3f
	.zero		1


	//   ....[24]....
        /*09e0*/ 	.word	0x00001c80
        /*09e4*/ 	.word	0x00000000
        /*09e8*/ 	.word	0x00038830
        /*09ec*/ 	.short	0x010a
        /*09ee*/ 	.byte	0x3f
	.zero		1


	//   ....[25]....
        /*09f0*/ 	.word	0x000048b0
        /*09f4*/ 	.word	0x000000ff
        /*09f8*/ 	.word	0x00000000
        /*09fc*/ 	.short	0x0101
        /*09fe*/ 	.byte	0x04
	.zero		1


	//   ....[26]....
        /*0a00*/ 	.word	0x00005f50
        /*0a04*/ 	.word	0x000000ff
        /*0a08*/ 	.word	0x00038830
        /*0a0c*/ 	.short	0x010a
        /*0a0e*/ 	.byte	0x04
	.zero		1


	//   ....[27]....
        /*0a10*/ 	.word	0x00005fa0
        /*0a14*/ 	.word	0x000000ff
        /*0a18*/ 	.word	0x00038830
        /*0a1c*/ 	.short	0x010a
        /*0a1e*/ 	.byte	0x04
	.zero		1


	//   ....[28]....
        /*0a20*/ 	.word	0x00008510
        /*0a24*/ 	.word	0x000000ff
        /*0a28*/ 	.word	0x00038850
        /*0a2c*/ 	.short	0x010a
        /*0a2e*/ 	.byte	0x04
	.zero		1


	//   ....[29]....
        /*0a30*/ 	.word	0x00008550
        /*0a34*/ 	.word	0x000000ff
        /*0a38*/ 	.word	0x00038850
        /*0a3c*/ 	.short	0x010a
        /*0a3e*/ 	.byte	0x04
	.zero		1


	//   ....[30]....
        /*0a40*/ 	.word	0x00008cd0
        /*0a44*/ 	.word	0x000000ff
        /*0a48*/ 	.word	0x00000000
        /*0a4c*/ 	.short	0x0101
        /*0a4e*/ 	.byte	0x06
	.zero		1


	//   ....[31]....
        /*0a50*/ 	.word	0x0000a080
        /*0a54*/ 	.word	0x000000ff
        /*0a58*/ 	.word	0x00000000
        /*0a5c*/ 	.short	0x0101
        /*0a5e*/ 	.byte	0x04
	.zero		1


	//   ....[32]....
        /*0a60*/ 	.word	0x0000a280
        /*0a64*/ 	.word	0x000000ff
        /*0a68*/ 	.word	0x00038830
        /*0a6c*/ 	.short	0x010a
        /*0a6e*/ 	.byte	0x04
	.zero		1


	//   ....[33]....
        /*0a70*/ 	.word	0x0000a2c0
        /*0a74*/ 	.word	0x000000ff
        /*0a78*/ 	.word	0x00038830
        /*0a7c*/ 	.short	0x010a
        /*0a7e*/ 	.byte	0x04
	.zero		1


	//   ....[34]....
        /*0a80*/ 	.word	0x0000cc20
        /*0a84*/ 	.word	0x000000ff
        /*0a88*/ 	.word	0x00038850
        /*0a8c*/ 	.short	0x010a
        /*0a8e*/ 	.byte	0x04
	.zero		1


	//   ....[35]....
        /*0a90*/ 	.word	0x0000cc60
        /*0a94*/ 	.word	0x000000ff
        /*0a98*/ 	.word	0x00038850
        /*0a9c*/ 	.short	0x010a
        /*0a9e*/ 	.byte	0x04
	.zero		1


	//   ....[36]....
        /*0aa0*/ 	.word	0x0000d2d0
        /*0aa4*/ 	.word	0x000000ff
        /*0aa8*/ 	.word	0x00000000
        /*0aac*/ 	.short	0x0101
        /*0aae*/ 	.byte	0x06
	.zero		1


	//   ....[37]....
        /*0ab0*/ 	.word	0x0000e0c0
        /*0ab4*/ 	.word	0x000000ff
        /*0ab8*/ 	.word	0x00000000
        /*0abc*/ 	.short	0x0101
        /*0abe*/ 	.byte	0x04
	.zero		1


	//   ....[38]....
        /*0ac0*/ 	.word	0x0000e9e0
        /*0ac4*/ 	.word	0x000000ff
        /*0ac8*/ 	.word	0x00038850
        /*0acc*/ 	.short	0x010a
        /*0ace*/ 	.byte	0x08
	.zero		1


	//   ....[39]....
        /*0ad0*/ 	.word	0x0000ea20
        /*0ad4*/ 	.word	0x000000ff
        /*0ad8*/ 	.word	0x00038850
        /*0adc*/ 	.short	0x010a
        /*0ade*/ 	.byte	0x08
	.zero		1


	//   ....[40]....
        /*0ae0*/ 	.word	0x0000f040
        /*0ae4*/ 	.word	0x000000ff
        /*0ae8*/ 	.word	0x00000000
        /*0aec*/ 	.short	0x0101
        /*0aee*/ 	.byte	0x04
	.zero		1


	//   ....[41]....
        /*0af0*/ 	.word	0x00011280
        /*0af4*/ 	.word	0x000000ff
        /*0af8*/ 	.word	0x00000000
        /*0afc*/ 	.short	0x0101
        /*0afe*/ 	.byte	0x07
	.zero		1


	//   ....[42]....
        /*0b00*/ 	.word	0x00014420
        /*0b04*/ 	.word	0x00000005
        /*0b08*/ 	.word	0x00038840
        /*0b0c*/ 	.short	0x010a
        /*0b0e*/ 	.byte	0x3f
	.zero		1


	//   ....[43]....
        /*0b10*/ 	.word	0x00014a30
        /*0b14*/ 	.word	0x00000005
        /*0b18*/ 	.word	0x00038830
        /*0b1c*/ 	.short	0x0107
        /*0b1e*/ 	.byte	0x3f
	.zero		1


	//   ....[44]....
        /*0b20*/ 	.word	0x00014b10
        /*0b24*/ 	.word	0x00000005
        /*0b28*/ 	.word	0x00038830
        /*0b2c*/ 	.short	0x0101
        /*0b2e*/ 	.byte	0x3f
	.zero		1


	//   ....[45]....
        /*0b30*/ 	.word	0x00015720
        /*0b34*/ 	.word	0x00000016
        /*0b38*/ 	.word	0x00038800
        /*0b3c*/ 	.short	0x0107
        /*0b3e*/ 	.byte	0x3f
	.zero		1


	//   ....[46]....
        /*0b40*/ 	.word	0x00015820
        /*0b44*/ 	.word	0x00000016
        /*0b48*/ 	.word	0x00038800
        /*0b4c*/ 	.short	0x0101
        /*0b4e*/ 	.byte	0x3f
	.zero		1


	//   ....[47]....
        /*0b50*/ 	.word	0x00015840
        /*0b54*/ 	.word	0x00000016
        /*0b58*/ 	.word	0x00038820
        /*0b5c*/ 	.short	0x010a
        /*0b5e*/ 	.byte	0x3f
	.zero		1


	//   ....[48]....
        /*0b60*/ 	.word	0x00015c30
        /*0b64*/ 	.word	0x00000006
        /*0b68*/ 	.word	0x00038840
        /*0b6c*/ 	.short	0x010a
        /*0b6e*/ 	.byte	0x3f
	.zero		1


	//   ....[49]....
        /*0b70*/ 	.word	0x000161b0
        /*0b74*/ 	.word	0x00000006
        /*0b78*/ 	.word	0x00038830
        /*0b7c*/ 	.short	0x0107
        /*0b7e*/ 	.byte	0x3f
	.zero		1


	//   ....[50]....
        /*0b80*/ 	.word	0x00016260
        /*0b84*/ 	.word	0x00000006
        /*0b88*/ 	.word	0x00038830
        /*0b8c*/ 	.short	0x0101
        /*0b8e*/ 	.byte	0x3f
	.zero		1


	//   ....[51]....
        /*0b90*/ 	.word	0x000162c0
        /*0b94*/ 	.word	0x00000006
        /*0b98*/ 	.word	0x00038860
        /*0b9c*/ 	.short	0x010a
        /*0b9e*/ 	.byte	0x3f
	.zero		1


	//   ....[52]....
        /*0ba0*/ 	.word	0x000167b0
        /*0ba4*/ 	.word	0x00000006
        /*0ba8*/ 	.word	0x00038850
        /*0bac*/ 	.short	0x0107
        /*0bae*/ 	.byte	0x3f
	.zero		1


	//   ....[53]....
        /*0bb0*/ 	.word	0x00016970
        /*0bb4*/ 	.word	0x00000006
        /*0bb8*/ 	.word	0x00038850
        /*0bbc*/ 	.short	0x0101
        /*0bbe*/ 	.byte	0x3f
	.zero		1


	//   ....[54]....
        /*0bc0*/ 	.word	0x00016b70
        /*0bc4*/ 	.word	0x00000004
        /*0bc8*/ 	.word	0x00038860
        /*0bcc*/ 	.short	0x010a
        /*0bce*/ 	.byte	0x3f
	.zero		1


	//   ....[55]....
        /*0bd0*/ 	.word	0x000170a0
        /*0bd4*/ 	.word	0x00000004
        /*0bd8*/ 	.word	0x00038850
        /*0bdc*/ 	.short	0x0107
        /*0bde*/ 	.byte	0x3f
	.zero		1


	//   ....[56]....
        /*0be0*/ 	.word	0x00017150
        /*0be4*/ 	.word	0x00000004
        /*0be8*/ 	.word	0x00038850
        /*0bec*/ 	.short	0x0101
        /*0bee*/ 	.byte	0x3f
	.zero		1


	//   ....[57]....
        /*0bf0*/ 	.word	0x00017e80
        /*0bf4*/ 	.word	0x00000004
        /*0bf8*/ 	.word	0x00038820
        /*0bfc*/ 	.short	0x010a
        /*0bfe*/ 	.byte	0x3f
	.zero		1


	//   ....[58]....
        /*0c00*/ 	.word	0x00018020
        /*0c04*/ 	.word	0x00000005
        /*0c08*/ 	.word	0x00038840
        /*0c0c*/ 	.short	0x010a
        /*0c0e*/ 	.byte	0x3f
	.zero		1


	//   ....[59]....
        /*0c10*/ 	.word	0x000180c0
        /*0c14*/ 	.word	0x0000001b
        /*0c18*/ 	.word	0x00038840
        /*0c1c*/ 	.short	0x010a
        /*0c1e*/ 	.byte	0x3f
	.zero		1


	//   ....[60]....
        /*0c20*/ 	.word	0x00018100
        /*0c24*/ 	.word	0x00000005
        /*0c28*/ 	.word	0x00038860
        /*0c2c*/ 	.short	0x010a
        /*0c2e*/ 	.byte	0x3f
	.zero		1


	//   ....[61]....
        /*0c30*/ 	.word	0x00018140
        /*0c34*/ 	.word	0x0000001b
        /*0c38*/ 	.word	0x00038860
        /*0c3c*/ 	.short	0x010a
        /*0c3e*/ 	.byte	0x3f
	.zero		1


	//   ....[62]....
        /*0c40*/ 	.word	0x000181c0
        /*0c44*/ 	.word	0x00000003
        /*0c48*/ 	.word	0x00038800
        /*0c4c*/ 	.short	0x010a
        /*0c4e*/ 	.byte	0x3f
	.zero		1


	//   ....[63]....
        /*0c50*/ 	.word	0x00018210
        /*0c54*/ 	.word	0x00000000
        /*0c58*/ 	.word	0x00038830
        /*0c5c*/ 	.short	0x010a
        /*0c5e*/ 	.byte	0x3f
	.zero		1


	//   ....[64]....
        /*0c60*/ 	.word	0x00018280
        /*0c64*/ 	.word	0x00000099
        /*0c68*/ 	.word	0x00038830
        /*0c6c*/ 	.short	0x010a
        /*0c6e*/ 	.byte	0x3f
	.zero		1


	//   ....[65]....
        /*0c70*/ 	.word	0x000182e0
        /*0c74*/ 	.word	0x00000002
        /*0c78*/ 	.word	0x00038850
        /*0c7c*/ 	.short	0x010a
        /*0c7e*/ 	.byte	0x3f
	.zero		1


	//   ....[66]....
        /*0c80*/ 	.word	0x00018340
        /*0c84*/ 	.word	0x00000004
        /*0c88*/ 	.word	0x00038830
        /*0c8c*/ 	.short	0x010a
        /*0c8e*/ 	.byte	0x3f
	.zero		1


	//   ....[67]....
        /*0c90*/ 	.word	0x000183a0
        /*0c94*/ 	.word	0x00000002
        /*0c98*/ 	.word	0x00038850
        /*0c9c*/ 	.short	0x010a
        /*0c9e*/ 	.byte	0x3f
	.zero		1


	//   ....[68]....
        /*0ca0*/ 	.word	0x00018400
        /*0ca4*/ 	.word	0x00000007
        /*0ca8*/ 	.word	0x00038850
        /*0cac*/ 	.short	0x010a
        /*0cae*/ 	.byte	0x3f
	.zero		1


	//   ....[69]....
        /*0cb0*/ 	.word	0x00018520
        /*0cb4*/ 	.word	0x00000005
        /*0cb8*/ 	.word	0x00038840
        /*0cbc*/ 	.short	0x010a
        /*0cbe*/ 	.byte	0x3f
	.zero		1


	//   ....[70]....
        /*0cc0*/ 	.word	0x00019790
        /*0cc4*/ 	.word	0x00000016
        /*0cc8*/ 	.word	0x00038820
        /*0ccc*/ 	.short	0x010a
        /*0cce*/ 	.byte	0x3f
	.zero		1


	//   ....[71]....
        /*0cd0*/ 	.word	0x000197e0
        /*0cd4*/ 	.word	0x00000006
        /*0cd8*/ 	.word	0x00038840
        /*0cdc*/ 	.short	0x010a
        /*0cde*/ 	.byte	0x3f
	.zero		1


	//   ....[72]....
        /*0ce0*/ 	.word	0x00019f40
        /*0ce4*/ 	.word	0x00000006
        /*0ce8*/ 	.word	0x00038860
        /*0cec*/ 	.short	0x010a
        /*0cee*/ 	.byte	0x3f
	.zero		1


	//   ....[73]....
        /*0cf0*/ 	.word	0x0001a6f0
        /*0cf4*/ 	.word	0x00000004
        /*0cf8*/ 	.word	0x00038860
        /*0cfc*/ 	.short	0x010a
        /*0cfe*/ 	.byte	0x3f
	.zero		1


	//   ....[74]....
        /*0d00*/ 	.word	0x0001b890
        /*0d04*/ 	.word	0x00000004
        /*0d08*/ 	.word	0x00038820
        /*0d0c*/ 	.short	0x010a
        /*0d0e*/ 	.byte	0x3f
	.zero		1


	//   ....[75]....
        /*0d10*/ 	.word	0x0001ba30
        /*0d14*/ 	.word	0x00000005
        /*0d18*/ 	.word	0x00038840
        /*0d1c*/ 	.short	0x010a
        /*0d1e*/ 	.byte	0x3f
	.zero		1


	//   ....[76]....
        /*0d20*/ 	.word	0x0001ba80
        /*0d24*/ 	.word	0x0000001b
        /*0d28*/ 	.word	0x00038840
        /*0d2c*/ 	.short	0x010a
        /*0d2e*/ 	.byte	0x3f
	.zero		1


	//   ....[77]....
        /*0d30*/ 	.word	0x0001bad0
        /*0d34*/ 	.word	0x00000005
        /*0d38*/ 	.word	0x00038860
        /*0d3c*/ 	.short	0x010a
        /*0d3e*/ 	.byte	0x3f
	.zero		1


	//----- nvinfo : EIATTR_NUM_MBARRIERS
	.align		4
.L_299:
        /*0d40*/ 	.byte	0x03, 0x38
        /*0d42*/ 	.short	0x0016


	//----- nvinfo : EIATTR_EXIT_INSTR_OFFSETS
	.align		4
        /*0d44*/ 	.byte	0x04, 0x1c
        /*0d46*/ 	.short	(.L_301 - .L_300)


	//   ....[0]....
.L_300:
        /*0d48*/ 	.word	0x00000990


	//   ....[1]....
        /*0d4c*/ 	.word	0x00012690


	//   ....[2]....
        /*0d50*/ 	.word	0x00018190


	//----- nvinfo : EIATTR_MAX_THREADS
	.align		4
.L_301:
        /*0d54*/ 	.byte	0x04, 0x05
        /*0d56*/ 	.short	(.L_303 - .L_302)
.L_302:
        /*0d58*/ 	.word	0x00000180
        /*0d5c*/ 	.word	0x00000001
        /*0d60*/ 	.word	0x00000001


	//----- nvinfo : EIATTR_CRS_STACK_SIZE
	.align		4
.L_303:
        /*0d64*/ 	.byte	0x04, 0x1e
        /*0d66*/ 	.short	(.L_305 - .L_304)
.L_304:
        /*0d68*/ 	.word	0x00000000


	//----- nvinfo : EIATTR_CBANK_PARAM_SIZE
	.align		4
.L_305:
        /*0d6c*/ 	.byte	0x03, 0x19
        /*0d6e*/ 	.short	0x0af0


	//----- nvinfo : EIATTR_PARAM_CBANK
	.align		4
        /*0d70*/ 	.byte	0x04, 0x0a
        /*0d72*/ 	.short	(.L_307 - .L_306)
	.align		4
.L_306:
        /*0d74*/ 	.word	index@(.nv.constant0._ZN7cutlass13device_kernelIN5flash11enable_sm90INS1_16FlashAttnFwdSm90INS1_25CollectiveMainloopFwdSm90ILi2EN4cute5tupleIJNS5_1CILi1EEES8_S8_EEENS6_IJNS7_ILi128EEENS7_ILi80EEENS7_ILi256EEEEEELi256ENS_6half_tEfNS_4arch4Sm90ELb1ELb0ELb1ELb1ELb1ELb0ELb0ELb1ELb1ELb1ELb0ELb0EEENS1_21CollectiveEpilogueFwdINS6_IJSA_SC_SB_EEES9_SE_SG_Li256ELb1ELb1ELb0ELb0EEENS1_36VarlenDynamicPersistentTileSchedulerILi128ELi80ELi256ELi128ELb0ELb1ELb1ELb1ELb1ELb1EEEEEEEEEvNT_6ParamsE)
        /*0d78*/ 	.short	0x0210
        /*0d7a*/ 	.short	0x0af0


	//----- nvinfo : EIATTR_SW_WAR
	.align		4
.L_307:
        /*0d7c*/ 	.byte	0x04, 0x36
        /*0d7e*/ 	.short	(.L_309 - .L_308)
.L_308:
        /*0d80*/ 	.word	0x00000008
.L_309:


//--------------------- .nv.info._ZN7cutlass13device_kernelIN5flash11enable_sm90INS1_16FlashAttnFwdSm90INS1_25CollectiveMainloopFwdSm90ILi2EN4cute5tupleIJNS5_1CILi1EEES8_S8_EEENS6_IJNS7_ILi128EEENS7_ILi80EEENS7_ILi256EEEEEELi256ENS_6half_tEfNS_4arch4Sm90ELb1ELb0ELb1ELb1ELb1ELb1ELb0ELb1ELb1ELb1ELb0ELb0EEENS1_21CollectiveEpilogueFwdINS6_IJSA_SC_SB_EEES9_SE_SG_Li256ELb1ELb1ELb0ELb0EEENS1_36VarlenDynamicPersistentTileSchedulerILi128ELi80ELi256ELi128ELb0ELb1ELb1ELb1ELb1ELb1EEEEEEEEEvNT_6ParamsE --------------------------
	.section	.nv.info._ZN7cutlass13device_kernelIN5flash11enable_sm90INS1_16FlashAttnFwdSm90INS1_25CollectiveMainloopFwdSm90ILi2EN4cute5tupleIJNS5_1CILi1EEES8_S8_EEENS6_IJNS7_ILi128EEENS7_ILi80EEENS7_ILi256EEEEEELi256ENS_6half_tEfNS_4arch4Sm90ELb1ELb0ELb1ELb1ELb1ELb1ELb0ELb1ELb1ELb1ELb0ELb0EEENS1_21CollectiveEpilogueFwdINS6_IJSA_SC_SB_EEES9_SE_SG_Li256ELb1ELb1ELb0ELb0EEENS1_36VarlenDynamicPersistentTileSchedulerILi128ELi80ELi256ELi128ELb0ELb1ELb1ELb1ELb1ELb1EEEEEEEEEvNT_6ParamsE,"",@"SHT_CUDA_INFO"
	.sectionflags	@""
	.align	4


	//----- nvinfo : EIATTR_CUDA_API_VERSION
	.align		4
        /*0000*/ 	.byte	0x04, 0x37
        /*0002*/ 	.short	(.L_311 - .L_310)
.L_310:
        /*0004*/ 	.word	0x00000082


	//----- nvinfo : EIATTR_KPARAM_INFO
	.align		4
.L_311:
        /*0008*/ 	.byte	0x04, 0x17
        /*000a*/ 	.short	(.L_313 - .L_312)
.L_312:
        /*000c*/ 	.word	0x00000000
        /*0010*/ 	.short	0x0000
        /*0012*/ 	.short	0x0070
        /*0014*/ 	.byte	0x00, 0xf0, 0x01, 0x2a


	//----- nvinfo : EIATTR_SPARSE_MMA_MASK
	.align		4
.L_313:
        /*0018*/ 	.byte	0x03, 0x50
        /*001a*/ 	.short	0x0000


	//----- nvinfo : EIATTR_MAXREG_COUNT
	.align		4
        /*001c*/ 	.byte	0x03, 0x1b
        /*001e*/ 	.short	0x00a8


	//----- nvinfo : EIATTR_NUM_BARRIERS
	.align		4
        /*0020*/ 	.byte	0x02, 0x4c
        /*0022*/ 	.byte	0x10
	.zero		1


	//----- nvinfo : EIATTR_EXTERNS
	.align		4
        /*0024*/ 	.byte	0x04, 0x0f
        /*0026*/ 	.short	(.L_315 - .L_314)


	//   ....[0]....
	.align		4
.L_314:
        /*0028*/ 	.word	index@(__assertfail)


	//----- nvinfo : EIATTR_ANNOTATIONS
	.align		4
.L_315:
        /*002c*/ 	.byte	0x04, 0x55
        /*002e*/ 	.short	(.L_317 - .L_316)


	//   ....[0]....
.L_316:
        /* <DEDUP_REMOVED lines=68> */


	//----- nvinfo : EIATTR_MERCURY_ISA_VERSION
	.align		4
.L_317:
        /*0458*/ 	.byte	0x03, 0x5f
        /*045a*/ 	.short	0x0101


	//----- nvinfo : EIATTR_UNUSED_LOAD_BYTE_OFFSET
	.align		4
        /*045c*/ 	.byte	0x04, 0x44
        /*045e*/ 	.short	(.L_319 - .L_318)


	//   ....[0]....
.L_318:
        /*0460*/ 	.word	0x00000a50
        /*0464*/ 	.word	0x0000fff0


	//   ....[1]....
        /*0468*/ 	.word	0x00024fb0
        /*046c*/ 	.word	0x0000fff0


	//----- nvinfo : EIATTR_INT_WARP_WIDE_INSTR_OFFSETS
	.align		4
.L_319:
        /*0470*/ 	.byte	0x04, 0x31
        /*0472*/ 	.short	(.L_321 - .L_320)


	//   ....[0]....
.L_320:
        /*0474*/ 	.word	0x00000130


	//   ....[1]....
        /*0478*/ 	.word	0x00000170


	//   ....[2]....
        /*047c*/ 	.word	0x000001e0


	//   ....[3]....
        /*0480*/ 	.word	0x0002ac20


	//   ....[4]....
        /*0484*/ 	.word	0x0002acb0


	//   ....[5]....
        /*0488*/ 	.word	0x0002dc80


	//   ....[6]....
        /*048c*/ 	.word	0x0002dd10


	//----- nvinfo : EIATTR_COOP_GROUP_MASK_REGIDS
	.align		4
.L_321:
        /*0490*/ 	.byte	0x04, 0x29
        /*0492*/ 	.short	(.L_323 - .L_322)


	//   ....[0]....
.L_322:
        /*0494*/ 	.word	0xffffffff


	//   ....[1]....
        /*0498*/ 	.word	0xffffffff


	//   ....[2]....
        /*049c*/ 	.word	0xffffffff


	//   ....[3]....
        /*04a0*/ 	.word	0xffffffff


	//   ....[4]....
        /*04a4*/ 	.word	0xffffffff


	//   ....[5]....
        /*04a8*/ 	.word	0xffffffff


	//   ....[6]....
        /*04ac*/ 	.word	0xffffffff


	//   ....[7]....
        /*04b0*/ 	.word	0xffffffff


	//   ....[8]....
        /*04b4*/ 	.word	0xffffffff


	//   ....[9]....
        /*04b8*/ 	.word	0xffffffff


	//   ....[10]....
        /*04bc*/ 	.word	0xffffffff


	//   ....[11]....
        /*04c0*/ 	.word	0xffffffff


	//   ....[12]....
        /*04c4*/ 	.word	0xffffffff


	//   ....[13]....
        /*04c8*/ 	.word	0xffffffff


	//   ....[14]....
        /*04cc*/ 	.word	0xffffffff


	//   ....[15]....
        /*04d0*/ 	.word	0xffffffff


	//   ....[16]....
        /*04d4*/ 	.word	0xffffffff


	//   ....[17]....
        /*04d8*/ 	.word	0xffffffff


	//   ....[18]....
        /*04dc*/ 	.word	0xffffffff


	//   ....[19]....
        /*04e0*/ 	.word	0xffffffff


	//   ....[20]....
        /*04e4*/ 	.word	0xffffffff


	//   ....[21]....
        /*04e8*/ 	.word	0xffffffff


	//   ....[22]....
        /*04ec*/ 	.word	0xffffffff


	//   ....[23]....
        /*04f0*/ 	.word	0xffffffff


	//   ....[24]....
        /*04f4*/ 	.word	0xffffffff


	//   ....[25]....
        /*04f8*/ 	.word	0xffffffff


	//   ....[26]....
        /*04fc*/ 	.word	0xffffffff


	//   ....[27]....
        /*0500*/ 	.word	0xffffffff


	//   ....[28]....
        /*0504*/ 	.word	0xffffffff


	//   ....[29]....
        /*0508*/ 	.word	0xffffffff


	//   ....[30]....
        /*050c*/ 	.word	0xffffffff


	//   ....[31]....
        /*0510*/ 	.word	0xffffffff


	//   ....[32]....
        /*0514*/ 	.word	0xffffffff


	//   ....[33]....
        /*0518*/ 	.word	0xffffffff


	//   ....[34]....
        /*051c*/ 	.word	0xffffffff


	//   ....[35]....
        /*0520*/ 	.word	0xffffffff


	//   ....[36]....
        /*0524*/ 	.word	0xffffffff


	//   ....[37]....
        /*0528*/ 	.word	0xffffffff


	//   ....[38]....
        /*052c*/ 	.word	0xffffffff


	//   ....[39]....
        /*0530*/ 	.word	0xffffffff


	//   ....[40]....
        /*0534*/ 	.word	0xffffffff


	//   ....[41]....
        /*0538*/ 	.word	0xffffffff


	//   ....[42]....
        /*053c*/ 	.word	0xffffffff


	//   ....[43]....
        /*0540*/ 	.word	0xffffffff


	//   ....[44]....
        /*0544*/ 	.word	0xffffffff


	//   ....[45]....
        /*0548*/ 	.word	0xffffffff


	//   ....[46]....
        /*054c*/ 	.word	0xffffffff


	//   ....[47]....
        /*0550*/ 	.word	0xffffffff


	//   ....[48]....
        /*0554*/ 	.word	0xffffffff


	//   ....[49]....
        /*0558*/ 	.word	0xffffffff


	//   ....[50]....
        /*055c*/ 	.word	0xffffffff


	//   ....[51]....
        /*0560*/ 	.word	0xffffffff


	//   ....[52]....
        /*0564*/ 	.word	0xffffffff


	//   ....[53]....
        /*0568*/ 	.word	0xffffffff


	//   ....[54]....
        /*056c*/ 	.word	0xffffffff


	//   ....[55]....
        /*0570*/ 	.word	0xffffffff


	//   ....[56]....
        /*0574*/ 	.word	0xffffffff


	//   ....[57]....
        /*0578*/ 	.word	0xffffffff


	//   ....[58]....
        /*057c*/ 	.word	0xffffffff


	//   ....[59]....
        /*0580*/ 	.word	0xffffffff


	//   ....[60]....
        /*0584*/ 	.word	0xffffffff


	//   ....[61]....
        /*0588*/ 	.word	0xffffffff


	//   ....[62]....
        /*058c*/ 	.word	0xffffffff


	//   ....[63]....
        /*0590*/ 	.word	0xffffffff


	//   ....[64]....
        /*0594*/ 	.word	0xffffffff


	//   ....[65]....
        /*0598*/ 	.word	0xffffffff


	//   ....[66]....
        /*059c*/ 	.word	0xffffffff


	//   ....[67]....
        /*05a0*/ 	.word	0xffffffff


	//   ....[68]....
        /*05a4*/ 	.word	0xffffffff


	//   ....[69]....
        /*05a8*/ 	.word	0xffffffff


	//   ....[70]....
        /*05ac*/ 	.word	0xffffffff


	//   ....[71]....
        /*05b0*/ 	.word	0xffffffff


	//   ....[72]....
        /*05b4*/ 	.word	0xffffffff


	//   ....[73]....
        /*05b8*/ 	.word	0xffffffff


	//   ....[74]....
        /*05bc*/ 	.word	0xffffffff


	//   ....[75]....
        /*05c0*/ 	.word	0xffffffff


	//   ....[76]....
        /*05c4*/ 	.word	0xffffffff


	//   ....[77]....
        /*05c8*/ 	.word	0xffffffff


	//   ....[78]....
        /*05cc*/ 	.word	0xffffffff


	//   ....[79]....
        /*05d0*/ 	.word	0xffffffff


	//   ....[80]....
        /*05d4*/ 	.word	0xffffffff


	//   ....[81]....
        /*05d8*/ 	.word	0xffffffff


	//   ....[82]....
        /*05dc*/ 	.word	0xffffffff


	//   ....[83]....
        /*05e0*/ 	.word	0xffffffff


	//   ....[84]....
        /*05e4*/ 	.word	0xffffffff


	//   ....[85]....
        /*05e8*/ 	.word	0xffffffff


	//   ....[86]....
        /*05ec*/ 	.word	0xffffffff


	//   ....[87]....
        /*05f0*/ 	.word	0xffffffff


	//   ....[88]....
        /*05f4*/ 	.word	0xffffffff


	//   ....[89]....
        /*05f8*/ 	.word	0xffffffff


	//   ....[90]....
        /*05fc*/ 	.word	0xffffffff


	//   ....[91]....
        /*0600*/ 	.word	0xffffffff


	//   ....[92]....
        /*0604*/ 	.word	0xffffffff


	//   ....[93]....
        /*0608*/ 	.word	0xffffffff


	//   ....[94]....
        /*060c*/ 	.word	0xffffffff


	//   ....[95]....
        /*0610*/ 	.word	0xffffffff


	//   ....[96]....
        /*0614*/ 	.word	0xffffffff


	//   ....[97]....
        /*0618*/ 	.word	0xffffffff


	//   ....[98]....
        /*061c*/ 	.word	0xffffffff


	//   ....[99]....
        /*0620*/ 	.word	0xffffffff


	//   ....[100]....
        /*0624*/ 	.word	0xffffffff


	//   ....[101]....
        /*0628*/ 	.word	0xffffffff


	//   ....[102]....
        /*062c*/ 	.word	0xffffffff


	//   ....[103]....
        /*0630*/ 	.word	0xffffffff


	//   ....[104]....
        /*0634*/ 	.word	0xffffffff


	//   ....[105]....
        /*0638*/ 	.word	0xffffffff


	//   ....[106]....
        /*063c*/ 	.word	0xffffffff


	//   ....[107]....
        /*0640*/ 	.word	0xffffffff


	//   ....[108]....
        /*0644*/ 	.word	0xffffffff


	//   ....[109]....
        /*0648*/ 	.word	0xffffffff


	//   ....[110]....
        /*064c*/ 	.word	0xffffffff


	//   ....[111]....
        /*0650*/ 	.word	0xffffffff


	//   ....[112]....
        /*0654*/ 	.word	0xffffffff


	//   ....[113]....
        /*0658*/ 	.word	0xffffffff


	//   ....[114]....
        /*065c*/ 	.word	0xffffffff


	//   ....[115]....
        /*0660*/ 	.word	0xffffffff


	//   ....[116]....
        /*0664*/ 	.word	0xffffffff


	//   ....[117]....
        /*0668*/ 	.word	0xffffffff


	//   ....[118]....
        /*066c*/ 	.word	0xffffffff


	//   ....[119]....
        /*0670*/ 	.word	0xffffffff


	//   ....[120]....
        /*0674*/ 	.word	0xffffffff


	//   ....[121]....
        /*0678*/ 	.word	0xffffffff


	//   ....[122]....
        /*067c*/ 	.word	0xffffffff


	//   ....[123]....
        /*0680*/ 	.word	0xffffffff


	//   ....[124]....
        /*0684*/ 	.word	0xffffffff


	//   ....[125]....
        /*0688*/ 	.word	0xffffffff


	//   ....[126]....
        /*068c*/ 	.word	0xffffffff


	//   ....[127]....
        /*0690*/ 	.word	0xffffffff


	//   ....[128]....
        /*0694*/ 	.word	0xffffffff


	//   ....[129]....
        /*0698*/ 	.word	0xffffffff


	//   ....[130]....
        /*069c*/ 	.word	0xffffffff


	//   ....[131]....
        /*06a0*/ 	.word	0xffffffff


	//   ....[132]....
        /*06a4*/ 	.word	0xffffffff


	//   ....[133]....
        /*06a8*/ 	.word	0xffffffff


	//   ....[134]....
        /*06ac*/ 	.word	0xffffffff


	//   ....[135]....
        /*06b0*/ 	.word	0xffffffff


	//   ....[136]....
        /*06b4*/ 	.word	0xffffffff


	//   ....[137]....
        /*06b8*/ 	.word	0xffffffff


	//   ....[138]....
        /*06bc*/ 	.word	0xffffffff


	//   ....[139]....
        /*06c0*/ 	.word	0xffffffff


	//   ....[140]....
        /*06c4*/ 	.word	0xffffffff


	//   ....[141]....
        /*06c8*/ 	.word	0xffffffff


	//   ....[142]....
        /*06cc*/ 	.word	0xffffffff


	//   ....[143]....
        /*06d0*/ 	.word	0xffffffff


	//   ....[144]....
        /*06d4*/ 	.word	0xffffffff


	//   ....[145]....
        /*06d8*/ 	.word	0xffffffff


	//   ....[146]....
        /*06dc*/ 	.word	0xffffffff


	//   ....[147]....
        /*06e0*/ 	.word	0xffffffff


	//   ....[148]....
        /*06e4*/ 	.word	0xffffffff


	//   ....[149]....
        /*06e8*/ 	.word	0xffffffff


	//   ....[150]....
        /*06ec*/ 	.word	0xffffffff


	//   ....[151]....
        /*06f0*/ 	.word	0xffffffff


	//   ....[152]....
        /*06f4*/ 	.word	0xffffffff


	//   ....[153]....
        /*06f8*/ 	.word	0xffffffff


	//   ....[154]....
        /*06fc*/ 	.word	0xffffffff


	//   ....[155]....
        /*0700*/ 	.word	0xffffffff


	//   ....[156]....
        /*0704*/ 	.word	0xffffffff


	//   ....[157]....
        /*0708*/ 	.word	0xffffffff


	//   ....[158]....
        /*070c*/ 	.word	0xffffffff


	//   ....[159]....
        /*0710*/ 	.word	0xffffffff


	//   ....[160]....
        /*0714*/ 	.word	0xffffffff


	//   ....[161]....
        /*0718*/ 	.word	0xffffffff


	//   ....[162]....
        /*071c*/ 	.word	0xffffffff


	//   ....[163]....
        /*0720*/ 	.word	0xffffffff


	//   ....[164]....
        /*0724*/ 	.word	0xffffffff


	//   ....[165]....
        /*0728*/ 	.word	0xffffffff


	//   ....[166]....
        /*072c*/ 	.word	0xffffffff


	//   ....[167]....
        /*0730*/ 	.word	0xffffffff


	//   ....[168]....
        /*0734*/ 	.word	0xffffffff


	//   ....[169]....
        /*0738*/ 	.word	0xffffffff


	//   ....[170]....
        /*073c*/ 	.word	0xffffffff


	//   ....[171]....
        /*0740*/ 	.word	0xffffffff


	//   ....[172]....
        /*0744*/ 	.word	0xffffffff


	//   ....[173]....
        /*0748*/ 	.word	0xffffffff


	//   ....[174]....
        /*074c*/ 	.word	0xffffffff


	//   ....[175]....
        /*0750*/ 	.word	0xffffffff


	//   ....[176]....
        /*0754*/ 	.word	0xffffffff


	//   ....[177]....
        /*0758*/ 	.word	0xffffffff


	//   ....[178]....
        /*075c*/ 	.word	0xffffffff


	//   ....[179]....
        /*0760*/ 	.word	0xffffffff


	//   ....[180]....
        /*0764*/ 	.word	0xffffffff


	//   ....[181]....
        /*0768*/ 	.word	0xffffffff


	//   ....[182]....
        /*076c*/ 	.word	0xffffffff


	//   ....[183]....
        /*0770*/ 	.word	0xffffffff


	//   ....[184]....
        /*0774*/ 	.word	0xffffffff


	//   ....[185]....
        /*0778*/ 	.word	0xffffffff


	//   ....[186]....
        /*077c*/ 	.word	0xffffffff


	//   ....[187]....
        /*0780*/ 	.word	0xffffffff


	//   ....[188]....
        /*0784*/ 	.word	0xffffffff


	//   ....[189]....
        /*0788*/ 	.word	0xffffffff


	//   ....[190]....
        /*078c*/ 	.word	0xffffffff


	//   ....[191]....
        /*0790*/ 	.word	0xffffffff


	//   ....[192]....
        /*0794*/ 	.word	0xffffffff


	//   ....[193]....
        /*0798*/ 	.word	0xffffffff


	//   ....[194]....
        /*079c*/ 	.word	0xffffffff


	//   ....[195]....
        /*07a0*/ 	.word	0x0500000f


	//   ....[196]....
        /*07a4*/ 	.word	0x0500000f


	//   ....[197]....
        /*07a8*/ 	.word	0x0500000f


	//   ....[198]....
        /*07ac*/ 	.word	0x0500000f


	//   ....[199]....
        /*07b0*/ 	.word	0x0500000f


	//   ....[200]....
        /*07b4*/ 	.word	0x0500000f


	//   ....[201]....
        /*07b8*/ 	.word	0x0500000f


	//   ....[202]....
        /*07bc*/ 	.word	0x0500000f


	//   ....[203]....
        /*07c0*/ 	.word	0x0500000f


	//   ....[204]....
        /*07c4*/ 	.word	0x0500000f


	//   ....[205]....
        /*07c8*/ 	.word	0x0500000f


	//   ....[206]....
        /*07cc*/ 	.word	0x0500000f


	//   ....[207]....
        /*07d0*/ 	.word	0x0500000f


	//   ....[208]....
        /*07d4*/ 	.word	0x0500000f


	//   ....[209]....
        /*07d8*/ 	.word	0x0500000f


	//   ....[210]....
        /*07dc*/ 	.word	0x0500000f


	//   ....[211]....
        /*07e0*/ 	.word	0x0500000f


	//   ....[212]....
        /*07e4*/ 	.word	0x0500000f


	//   ....[213]....
        /*07e8*/ 	.word	0x0500000f


	//   ....[214]....
        /*07ec*/ 	.word	0x0500000f


	//   ....[215]....
        /*07f0*/ 	.word	0x0500000f


	//   ....[216]....
        /*07f4*/ 	.word	0x0500000f


	//   ....[217]....
        /*07f8*/ 	.word	0x0500000f


	//   ....[218]....
        /*07fc*/ 	.word	0x0500000f


	//   ....[219]....
        /*0800*/ 	.word	0x0500000f


	//   ....[220]....
        /*0804*/ 	.word	0x0500000f


	//   ....[221]....
        /*0808*/ 	.word	0x0500000f


	//   ....[222]....
        /*080c*/ 	.word	0x0500000f


	//   ....[223]....
        /*0810*/ 	.word	0x0500000f


	//   ....[224]....
        /*0814*/ 	.word	0x0500000f


	//   ....[225]....
        /*0818*/ 	.word	0x0500000f


	//   ....[226]....
        /*081c*/ 	.word	0x0500000f


	//   ....[227]....
        /*0820*/ 	.word	0x0500000f


	//   ....[228]....
        /*0824*/ 	.word	0x0500000f


	//   ....[229]....
        /*0828*/ 	.word	0x0500000f


	//   ....[230]....
        /*082c*/ 	.word	0x0500000f


	//   ....[231]....
        /*0830*/ 	.word	0x0500000f


	//   ....[232]....
        /*0834*/ 	.word	0x0500000f


	//   ....[233]....
        /*0838*/ 	.word	0x0500000f


	//   ....[234]....
        /*083c*/ 	.word	0x0500000f


	//   ....[235]....
        /*0840*/ 	.word	0x0500000f


	//   ....[236]....
        /*0844*/ 	.word	0x0500000f


	//   ....[237]....
        /*0848*/ 	.word	0x0500000f


	//   ....[238]....
        /*084c*/ 	.word	0x0500000f


	//   ....[239]....
        /*0850*/ 	.word	0x0500000f


	//   ....[240]....
        /*0854*/ 	.word	0x0500000f


	//   ....[241]....
        /*0858*/ 	.word	0x0500000f


	//   ....[242]....
        /*085c*/ 	.word	0x0500000f


	//   ....[243]....
        /*0860*/ 	.word	0x0500000f


	//   ....[244]....
        /*0864*/ 	.word	0x0500000f


	//   ....[245]....
        /*0868*/ 	.word	0x0500000f


	//   ....[246]....
        /*086c*/ 	.word	0x0500000f


	//   ....[247]....
        /*0870*/ 	.word	0x0500000f


	//   ....[248]....
        /*0874*/ 	.word	0x0500000f


	//   ....[249]....
        /*0878*/ 	.word	0x0500000f


	//   ....[250]....
        /*087c*/ 	.word	0x0500000f


	//   ....[251]....
        /*0880*/ 	.word	0x0500000f


	//   ....[252]....
        /*0884*/ 	.word	0x0500000f


	//   ....[253]....
        /*0888*/ 	.word	0x0500000f


	//   ....[254]....
        /*088c*/ 	.word	0x0500000f


	//   ....[255]....
        /*0890*/ 	.word	0x0500000f


	//   ....[0]....
        /*0894*/ 	.word	0x0500000f


	//   ....[1]....
        /*0898*/ 	.word	0x0500000f


	//   ....[2]....
        /*089c*/ 	.word	0x0500000f


	//   ....[3]....
        /*08a0*/ 	.word	0x0500000f


	//   ....[4]....
        /*08a4*/ 	.word	0x0500000f


	//   ....[5]....
        /*08a8*/ 	.word	0x0500000f


	//   ....[6]....
        /*08ac*/ 	.word	0x0500000f


	//   ....[7]....
        /*08b0*/ 	.word	0x0500000f


	//   ....[8]....
        /*08b4*/ 	.word	0x0500000f


	//   ....[9]....
        /*08b8*/ 	.word	0x0500000f


	//   ....[10]....
        /*08bc*/ 	.word	0x0500000f


	//   ....[11]....
        /*08c0*/ 	.word	0x0500000f


	//   ....[12]....
        /*08c4*/ 	.word	0x0500000f


	//   ....[13]....
        /*08c8*/ 	.word	0x0500000f


	//   ....[14]....
        /*08cc*/ 	.word	0x0500000f


	//   ....[15]....
        /*08d0*/ 	.word	0x0500000f


	//   ....[16]....
        /*08d4*/ 	.word	0x0500000f


	//   ....[17]....
        /*08d8*/ 	.word	0x0500000f


	//   ....[18]....
        /*08dc*/ 	.word	0x0500000f


	//   ....[19]....
        /*08e0*/ 	.word	0x0500000f


	//   ....[20]....
        /*08e4*/ 	.word	0x0500000f


	//   ....[21]....
        /*08e8*/ 	.word	0x0500000f


	//   ....[22]....
        /*08ec*/ 	.word	0x0500000f


	//   ....[23]....
        /*08f0*/ 	.word	0x0500000f


	//   ....[24]....
        /*08f4*/ 	.word	0x0500000f


	//   ....[25]....
        /*08f8*/ 	.word	0x0500000f


	//   ....[26]....
        /*08fc*/ 	.word	0x0500000f


	//   ....[27]....
        /*0900*/ 	.word	0x0500000f


	//   ....[28]....
        /*0904*/ 	.word	0x0500000f


	//   ....[29]....
        /*0908*/ 	.word	0x0500000f


	//   ....[30]....
        /*090c*/ 	.word	0x0500000f


	//   ....[31]....
        /*0910*/ 	.word	0x0500000f


	//   ....[32]....
        /*0914*/ 	.word	0x0500000f


	//   ....[33]....
        /*0918*/ 	.word	0x0500000f


	//   ....[34]....
        /*091c*/ 	.word	0x0500000f


	//   ....[35]....
        /*0920*/ 	.word	0x0500000f


	//   ....[36]....
        /*0924*/ 	.word	0x0500000f


	//   ....[37]....
        /*0928*/ 	.word	0x0500000f


	//   ....[38]....
        /*092c*/ 	.word	0x0500000f


	//   ....[39]....
        /*0930*/ 	.word	0x0500000f


	//   ....[40]....
        /*0934*/ 	.word	0x0500000f


	//   ....[41]....
        /*0938*/ 	.word	0x0500000f


	//   ....[42]....
        /*093c*/ 	.word	0x0500000f


	//   ....[43]....
        /*0940*/ 	.word	0x0500000f


	//   ....[44]....
        /*0944*/ 	.word	0x0500000f


	//   ....[45]....
        /*0948*/ 	.word	0x0500000f


	//   ....[46]....
        /*094c*/ 	.word	0x0500000f


	//   ....[47]....
        /*0950*/ 	.word	0x0500000f


	//   ....[48]....
        /*0954*/ 	.word	0x0500000f


	//   ....[49]....
        /*0958*/ 	.word	0x0500000f


	//   ....[50]....
        /*095c*/ 	.word	0x0500000f


	//   ....[51]....
        /*0960*/ 	.word	0x0500000f


	//   ....[52]....
        /*0964*/ 	.word	0x0500000f


	//   ....[53]....
        /*0968*/ 	.word	0x0500000f


	//   ....[54]....
        /*096c*/ 	.word	0x0500000f


	//   ....[55]....
        /*0970*/ 	.word	0x0500000f


	//   ....[56]....
        /*0974*/ 	.word	0x0500000f


	//   ....[57]....
        /*0978*/ 	.word	0x0500000f


	//   ....[58]....
        /*097c*/ 	.word	0x0500000f


	//   ....[59]....
        /*0980*/ 	.word	0x0500000f


	//   ....[60]....
        /*0984*/ 	.word	0x0500000f


	//   ....[61]....
        /*0988*/ 	.word	0x0500000f


	//   ....[62]....
        /*098c*/ 	.word	0x0500000f


	//   ....[63]....
        /*0990*/ 	.word	0x0500000f


	//   ....[64]....
        /*0994*/ 	.word	0x0500000f


	//----- nvinfo : EIATTR_COOP_GROUP_INSTR_OFFSETS
	.align		4
.L_323:
        /*0998*/ 	.byte	0x04, 0x28
        /*099a*/ 	.short	(.L_325 - .L_324)


	//   ....[0]....
.L_324:
        /*099c*/ 	.word	0x00000060


	//   ....[1]....
        /*09a0*/ 	.word	0x00000140


	//   ....[2]....
        /*09a4*/ 	.word	0x00000190


	//   ....[3]....
        /*09a8*/ 	.word	0x000003c0


	//   ....[4]....
        /*09ac*/ 	.word	0x00000520


	//   ....[5]....
        /*09b0*/ 	.word	0x00000640


	//   ....[6]....
        /*09b4*/ 	.word	0x000007a0


	//   ....[7]....
        /*09b8*/ 	.word	0x00003600


	//   ....[8]....
        /*09bc*/ 	.word	0x00003610


	//   ....[9]....
        /*09c0*/ 	.word	0x000043d0


	//   ....[10]....
        /*09c4*/ 	.word	0x000043e0


	//   ....[11]....
        /*09c8*/ 	.word	0x00005130


	//   ....[12]....
        /*09cc*/ 	.word	0x00005140


	//   ....[13]....
        /*09d0*/ 	.word	0x00006b50


	//   ....[14]....
        /*09d4*/ 	.word	0x00006b60


	//   ....[15]....
        /*09d8*/ 	.word	0x00007a60


	//   ....[16]....
        /*09dc*/ 	.word	0x00007a70


	//   ....[17]....
        /*09e0*/ 	.word	0x00008a70


	//   ....[18]....
        /*09e4*/ 	.word	0x00008a80


	//   ....[19]....
        /*09e8*/ 	.word	0x00009be0


	//   ....[20]....
        /*09ec*/ 	.word	0x00009bf0


	//   ....[21]....
        /*09f0*/ 	.word	0x00009da0


	//   ....[22]....
        /*09f4*/ 	.word	0x00009db0


	//   ....[23]....
        /*09f8*/ 	.word	0x00009f70


	//   ....[24]....
        /*09fc*/ 	.word	0x00009f80


	//   ....[25]....
        /*0a00*/ 	.word	0x0000a3d0


	//   ....[26]....
        /*0a04*/ 	.word	0x0000a3e0


	//   ....[27]....
        /*0a08*/ 	.word	0x0000a560


	//   ....[28]....
        /*0a0c*/ 	.word	0x0000a580


	//   ....[29]....
        /*0a10*/ 	.word	0x0000a710


	//   ....[30]....
        /*0a14*/ 	.word	0x0000a730


	//   ....[31]....
        /*0a18*/ 	.word	0x0000afe0


	//   ....[32]....
        /*0a1c*/ 	.word	0x0000b7f0


	//   ....[33]....
        /*0a20*/ 	.word	0x0000b800


	//   ....[34]....
        /*0a24*/ 	.word	0x0000b810


	//   ....[35]....
        /*0a28*/ 	.word	0x0000b820


	//   ....[36]....
        /*0a2c*/ 	.word	0x0000bd90


	//   ....[37]....
        /*0a30*/ 	.word	0x0000bda0


	//   ....[38]....
        /*0a34*/ 	.word	0x0000bdb0


	//   ....[39]....
        /*0a38*/ 	.word	0x0000bdc0


	//   ....[40]....
        /*0a3c*/ 	.word	0x0000c300


	//   ....[41]....
        /*0a40*/ 	.word	0x0000c310


	//   ....[42]....
        /*0a44*/ 	.word	0x0000c320


	//   ....[43]....
        /*0a48*/ 	.word	0x0000c330


	//   ....[44]....
        /*0a4c*/ 	.word	0x0000c890


	//   ....[45]....
        /*0a50*/ 	.word	0x0000c8a0


	//   ....[46]....
        /*0a54*/ 	.word	0x0000c8b0


	//   ....[47]....
        /*0a58*/ 	.word	0x0000c8c0


	//   ....[48]....
        /*0a5c*/ 	.word	0x0000ff10


	//   ....[49]....
        /*0a60*/ 	.word	0x0000ff20


	//   ....[50]....
        /*0a64*/ 	.word	0x0000ff30


	//   ....[51]....
        /*0a68*/ 	.word	0x0000ff40


	//   ....[52]....
        /*0a6c*/ 	.word	0x000103b0


	//   ....[53]....
        /*0a70*/ 	.word	0x000103c0


	//   ....[54]....
        /*0a74*/ 	.word	0x000103d0


	//   ....[55]....
        /*0a78*/ 	.word	0x000103e0


	//   ....[56]....
        /*0a7c*/ 	.word	0x00010800


	//   ....[57]....
        /*0a80*/ 	.word	0x00010810


	//   ....[58]....
        /*0a84*/ 	.word	0x00010820


	//   ....[59]....
        /*0a88*/ 	.word	0x00010830


	//   ....[60]....
        /*0a8c*/ 	.word	0x00010c70


	//   ....[61]....
        /*0a90*/ 	.word	0x00010c80


	//   ....[62]....
        /*0a94*/ 	.word	0x00010c90


	//   ....[63]....
        /*0a98*/ 	.word	0x00010ca0


	//   ....[64]....
        /*0a9c*/ 	.word	0x00017cb0


	//   ....[65]....
        /*0aa0*/ 	.word	0x00018150


	//   ....[66]....
        /*0aa4*/ 	.word	0x00018160


	//   ....[67]....
        /*0aa8*/ 	.word	0x00018210


	//   ....[68]....
        /*0aac*/ 	.word	0x00018840


	//   ....[69]....
        /*0ab0*/ 	.word	0x00018860


	//   ....[70]....
        /*0ab4*/ 	.word	0x0001d580


	//   ....[71]....
        /*0ab8*/ 	.word	0x0001da90


	//   ....[72]....
        /*0abc*/ 	.word	0x0001dae0


	//   ....[73]....
        /*0ac0*/ 	.word	0x0001de30


	//   ....[74]....
        /*0ac4*/ 	.word	0x0001e0c0


	//   ....[75]....
        /*0ac8*/ 	.word	0x0001e100


	//   ....[76]....
        /*0acc*/ 	.word	0x00022e90


	//   ....[77]....
        /*0ad0*/ 	.word	0x00022ec0


	//   ....[78]....
        /*0ad4*/ 	.word	0x00022ee0


	//   ....[79]....
        /*0ad8*/ 	.word	0x00022f00


	//   ....[80]....
        /*0adc*/ 	.word	0x000242c0


	//   ....[81]....
        /*0ae0*/ 	.word	0x000244d0


	//   ....[82]....
        /*0ae4*/ 	.word	0x000244f0


	//   ....[83]....
        /*0ae8*/ 	.word	0x00024520


	//   ....[84]....
        /*0aec*/ 	.word	0x000263c0


	//   ....[85]....
        /*0af0*/ 	.word	0x00026400


	//   ....[86]....
        /*0af4*/ 	.word	0x00026440


	//   ....[87]....
        /*0af8*/ 	.word	0x00026470


	//   ....[88]....
        /*0afc*/ 	.word	0x00026ac0


	//   ....[89]....
        /*0b00*/ 	.word	0x00026af0


	//   ....[90]....
        /*0b04*/ 	.word	0x00026c30


	//   ....[91]....
        /*0b08*/ 	.word	0x00026c50


	//   ....[92]....
        /*0b0c*/ 	.word	0x00026d90


	//   ....[93]....
        /*0b10*/ 	.word	0x00026db0


	//   ....[94]....
        /*0b14*/ 	.word	0x00026f00


	//   ....[95]....
        /*0b18*/ 	.word	0x00026f20


	//   ....[96]....
        /*0b1c*/ 	.word	0x00027860


	//   ....[97]....
        /*0b20*/ 	.word	0x00027880


	//   ....[98]....
        /*0b24*/ 	.word	0x000279d0


	//   ....[99]....
        /*0b28*/ 	.word	0x000279f0


	//   ....[100]....
        /*0b2c*/ 	.word	0x00027b30


	//   ....[101]....
        /*0b30*/ 	.word	0x00027b50


	//   ....[102]....
        /*0b34*/ 	.word	0x00027ca0


	//   ....[103]....
        /*0b38*/ 	.word	0x00027cc0


	//   ....[104]....
        /*0b3c*/ 	.word	0x00027e90


	//   ....[105]....
        /*0b40*/ 	.word	0x00028040


	//   ....[106]....
        /*0b44*/ 	.word	0x00028070


	//   ....[107]....
        /*0b48*/ 	.word	0x000280a0


	//   ....[108]....
        /*0b4c*/ 	.word	0x000280d0


	//   ....[109]....
        /*0b50*/ 	.word	0x00028100


	//   ....[110]....
        /*0b54*/ 	.word	0x00028130


	//   ....[111]....
        /*0b58*/ 	.word	0x000282a0


	//   ....[112]....
        /*0b5c*/ 	.word	0x000282d0


	//   ....[113]....
        /*0b60*/ 	.word	0x00028300


	//   ....[114]....
        /*0b64*/ 	.word	0x00028330


	//   ....[115]....
        /*0b68*/ 	.word	0x00028360


	//   ....[116]....
        /*0b6c*/ 	.word	0x00028390


	//   ....[117]....
        /*0b70*/ 	.word	0x00028420


	//   ....[118]....
        /*0b74*/ 	.word	0x00028480


	//   ....[119]....
        /*0b78*/ 	.word	0x00028510


	//   ....[120]....
        /*0b7c*/ 	.word	0x00029320


	//   ....[121]....
        /*0b80*/ 	.word	0x0002b820


	//   ....[122]....
        /*0b84*/ 	.word	0x0002b860


	//   ....[123]....
        /*0b88*/ 	.word	0x0002b890


	//   ....[124]....
        /*0b8c*/ 	.word	0x0002b940


	//   ....[125]....
        /*0b90*/ 	.word	0x0002b980


	//   ....[126]....
        /*0b94*/ 	.word	0x0002b9e0


	//   ....[127]....
        /*0b98*/ 	.word	0x0002ba20


	//   ....[128]....
        /*0b9c*/ 	.word	0x0002ba80


	//   ....[129]....
        /*0ba0*/ 	.word	0x0002baa0


	//   ....[130]....
        /*0ba4*/ 	.word	0x0002bad0


	//   ....[131]....
        /*0ba8*/ 	.word	0x0002c300


	//   ....[132]....
        /*0bac*/ 	.word	0x0002c330


	//   ....[133]....
        /*0bb0*/ 	.word	0x0002c350


	//   ....[134]....
        /*0bb4*/ 	.word	0x0002c3f0


	//   ....[135]....
        /*0bb8*/ 	.word	0x0002c400


	//   ....[136]....
        /*0bbc*/ 	.word	0x0002c4b0


	//   ....[137]....
        /*0bc0*/ 	.word	0x0002c4c0


	//   ....[138]....
        /*0bc4*/ 	.word	0x0002c570


	//   ....[139]....
        /*0bc8*/ 	.word	0x0002c580


	//   ....[140]....
        /*0bcc*/ 	.word	0x0002c630


	//   ....[141]....
        /*0bd0*/ 	.word	0x0002c640


	//   ....[142]....
        /*0bd4*/ 	.word	0x0002c6f0


	//   ....[143]....
        /*0bd8*/ 	.word	0x0002c700


	//   ....[144]....
        /*0bdc*/ 	.word	0x0002c7b0


	//   ....[145]....
        /*0be0*/ 	.word	0x0002c7c0


	//   ....[146]....
        /*0be4*/ 	.word	0x0002c800


	//   ....[147]....
        /*0be8*/ 	.word	0x0002d010


	//   ....[148]....
        /*0bec*/ 	.word	0x0002d050


	//   ....[149]....
        /*0bf0*/ 	.word	0x0002d070


	//   ....[150]....
        /*0bf4*/ 	.word	0x0002d130


	//   ....[151]....
        /*0bf8*/ 	.word	0x0002d160


	//   ....[152]....
        /*0bfc*/ 	.word	0x0002d1b0


	//   ....[153]....
        /*0c00*/ 	.word	0x0002d1e0


	//   ....[154]....
        /*0c04*/ 	.word	0x0002d230


	//   ....[155]....
        /*0c08*/ 	.word	0x0002d260


	//   ....[156]....
        /*0c0c*/ 	.word	0x0002d2d0


	//   ....[157]....
        /*0c10*/ 	.word	0x0002d5b0


	//   ....[158]....
        /*0c14*/ 	.word	0x0002d5d0


	//   ....[159]....
        /*0c18*/ 	.word	0x0002d690


	//   ....[160]....
        /*0c1c*/ 	.word	0x0002d6a0


	//   ....[161]....
        /*0c20*/ 	.word	0x0002d750


	//   ....[162]....
        /*0c24*/ 	.word	0x0002d760


	//   ....[163]....
        /*0c28*/ 	.word	0x0002d810


	//   ....[164]....
        /*0c2c*/ 	.word	0x0002d820


	//   ....[165]....
        /*0c30*/ 	.word	0x0002d830


	//   ....[166]....
        /*0c34*/ 	.word	0x0002d8e0


	//   ....[167]....
        /*0c38*/ 	.word	0x0002de60


	//   ....[168]....
        /*0c3c*/ 	.word	0x0002dea0


	//   ....[169]....
        /*0c40*/ 	.word	0x0002df30


	//   ....[170]....
        /*0c44*/ 	.word	0x0002df60


	//   ....[171]....
        /*0c48*/ 	.word	0x0002dff0


	//   ....[172]....
        /*0c4c*/ 	.word	0x0002e020


	//   ....[173]....
        /*0c50*/ 	.word	0x0002e0b0


	//   ....[174]....
        /*0c54*/ 	.word	0x0002e0e0


	//   ....[175]....
        /*0c58*/ 	.word	0x0002e0f0


	//   ....[176]....
        /*0c5c*/ 	.word	0x0002e180


	//   ....[177]....
        /*0c60*/ 	.word	0x0002e5b0


	//   ....[178]....
        /*0c64*/ 	.word	0x0002e5e0


	//   ....[179]....
        /*0c68*/ 	.word	0x0002e610


	//   ....[180]....
        /*0c6c*/ 	.word	0x0002e640


	//   ....[181]....
        /*0c70*/ 	.word	0x0002e670


	//   ....[182]....
        /*0c74*/ 	.word	0x0002e6a0


	//   ....[183]....
        /*0c78*/ 	.word	0x0002e6d0


	//   ....[184]....
        /*0c7c*/ 	.word	0x0002e700


	//   ....[185]....
        /*0c80*/ 	.word	0x0002e880


	//   ....[186]....
        /*0c84*/ 	.word	0x0002e8b0


	//   ....[187]....
        /*0c88*/ 	.word	0x0002e8e0


	//   ....[188]....
        /*0c8c*/ 	.word	0x0002e910


	//   ....[189]....
        /*0c90*/ 	.word	0x0002e940


	//   ....[190]....
        /*0c94*/ 	.word	0x0002e970


	//   ....[191]....
        /*0c98*/ 	.word	0x0002ea30


	//   ....[192]....
        /*0c9c*/ 	.word	0x0002ea50


	//   ....[193]....
        /*0ca0*/ 	.word	0x0002eac0


	//   ....[194]....
        /*0ca4*/ 	.word	0x0002f160


	//   ....[195]....
        /*0ca8*/ 	.word	0x0002f4a0


	//   ....[196]....
        /*0cac*/ 	.word	0x0002f530


	//   ....[197]....
        /*0cb0*/ 	.word	0x0002f5d0


	//   ....[198]....
        /*0cb4*/ 	.word	0x0002f660


	//   ....[199]....
        /*0cb8*/ 	.word	0x0002f700


	//   ....[200]....
        /*0cbc*/ 	.word	0x0002f790


	//   ....[201]....
        /*0cc0*/ 	.word	0x0002f880


	//   ....[202]....
        /*0cc4*/ 	.word	0x0002f910


	//   ....[203]....
        /*0cc8*/ 	.word	0x0002f9b0


	//   ....[204]....
        /*0ccc*/ 	.word	0x0002fa40


	//   ....[205]....
        /*0cd0*/ 	.word	0x0002fae0


	//   ....[206]....
        /*0cd4*/ 	.word	0x0002fb70


	//   ....[207]....
        /*0cd8*/ 	.word	0x0002fc60


	//   ....[208]....
        /*0cdc*/ 	.word	0x0002fcf0


	//   ....[209]....
        /*0ce0*/ 	.word	0x0002fd90


	//   ....[210]....
        /*0ce4*/ 	.word	0x0002fe20


	//   ....[211]....
        /*0ce8*/ 	.word	0x0002fec0


	//   ....[212]....
        /*0cec*/ 	.word	0x0002ff50


	//   ....[213]....
        /*0cf0*/ 	.word	0x00030040


	//   ....[214]....
        /*0cf4*/ 	.word	0x000300d0


	//   ....[215]....
        /*0cf8*/ 	.word	0x00030120


	//   ....[216]....
        /*0cfc*/ 	.word	0x00030170


	//   ....[217]....
        /*0d00*/ 	.word	0x00030200


	//   ....[218]....
        /*0d04*/ 	.word	0x00030290


	//   ....[219]....
        /*0d08*/ 	.word	0x000302e0


	//   ....[220]....
        /*0d0c*/ 	.word	0x00030330


	//   ....[221]....
        /*0d10*/ 	.word	0x000303c0


	//   ....[222]....
        /*0d14*/ 	.word	0x00030450


	//   ....[223]....
        /*0d18*/ 	.word	0x000304a0


	//   ....[224]....
        /*0d1c*/ 	.word	0x000304f0


	//   ....[225]....
        /*0d20*/ 	.word	0x00030580


	//   ....[226]....
        /*0d24*/ 	.word	0x00030610


	//   ....[227]....
        /*0d28*/ 	.word	0x00030660


	//   ....[228]....
        /*0d2c*/ 	.word	0x000306b0


	//   ....[229]....
        /*0d30*/ 	.word	0x00030790


	//   ....[230]....
        /*0d34*/ 	.word	0x00030820


	//   ....[231]....
        /*0d38*/ 	.word	0x00030870


	//   ....[232]....
        /*0d3c*/ 	.word	0x000308c0


	//   ....[233]....
        /*0d40*/ 	.word	0x00030950


	//   ....[234]....
        /*0d44*/ 	.word	0x000309e0


	//   ....[235]....
        /*0d48*/ 	.word	0x00030a30


	//   ....[236]....
        /*0d4c*/ 	.word	0x00030a80


	//   ....[237]....
        /*0d50*/ 	.word	0x00030b10


	//   ....[238]....
        /*0d54*/ 	.word	0x00030ba0


	//   ....[239]....
        /*0d58*/ 	.word	0x00030bf0


	//   ....[240]....
        /*0d5c*/ 	.word	0x00030c40


	//   ....[241]....
        /*0d60*/ 	.word	0x00030cd0


	//   ....[242]....
        /*0d64*/ 	.word	0x00030d60


	//   ....[243]....
        /*0d68*/ 	.word	0x00030db0


	//   ....[244]....
        /*0d6c*/ 	.word	0x00030e00


	//   ....[245]....
        /*0d70*/ 	.word	0x00031100


	//   ....[246]....
        /*0d74*/ 	.word	0x000313e0


	//   ....[247]....
        /*0d78*/ 	.word	0x000314d0


	//   ....[248]....
        /*0d7c*/ 	.word	0x000315a0


	//   ....[249]....
        /*0d80*/ 	.word	0x00031610


	//   ....[250]....
        /*0d84*/ 	.word	0x000316f0


	//   ....[251]....
        /*0d88*/ 	.word	0x000317c0


	//   ....[252]....
        /*0d8c*/ 	.word	0x000318c0


	//   ....[253]....
        /*0d90*/ 	.word	0x00031930


	//   ....[254]....
        /*0d94*/ 	.word	0x00031a20


	//   ....[255]....
        /*0d98*/ 	.word	0x00031a90


	//   ....[0]....
        /*0d9c*/ 	.word	0x00031b70


	//   ....[1]....
        /*0da0*/ 	.word	0x00031c20


	//   ....[2]....
        /*0da4*/ 	.word	0x00031c80


	//   ....[3]....
        /*0da8*/ 	.word	0x00031ce0


	//   ....[4]....
        /*0dac*/ 	.word	0x00031df0


	//   ....[5]....
        /*0db0*/ 	.word	0x00031e50


	//   ....[6]....
        /*0db4*/ 	.word	0x00031f70


	//   ....[7]....
        /*0db8*/ 	.word	0x00031fd0


	//   ....[8]....
        /*0dbc*/ 	.word	0x000320f0


	//   ....[9]....
        /*0dc0*/ 	.word	0x00032150


	//   ....[10]....
        /*0dc4*/ 	.word	0x00032270


	//   ....[11]....
        /*0dc8*/ 	.word	0x000322d0


	//   ....[12]....
        /*0dcc*/ 	.word	0x000323f0


	//   ....[13]....
        /*0dd0*/ 	.word	0x00032450


	//   ....[14]....
        /*0dd4*/ 	.word	0x00032570


	//   ....[15]....
        /*0dd8*/ 	.word	0x000325d0


	//   ....[16]....
        /*0ddc*/ 	.word	0x000326d0


	//   ....[17]....
        /*0de0*/ 	.word	0x00032800


	//   ....[18]....
        /*0de4*/ 	.word	0x000328b0


	//   ....[19]....
        /*0de8*/ 	.word	0x00032990


	//   ....[20]....
        /*0dec*/ 	.word	0x00032a80


	//   ....[21]....
        /*0df0*/ 	.word	0x00032ae0


	//   ....[22]....
        /*0df4*/ 	.word	0x00032bc0


	//   ....[23]....
        /*0df8*/ 	.word	0x00032c20


	//   ....[24]....
        /*0dfc*/ 	.word	0x00032d00


	//   ....[25]....
        /*0e00*/ 	.word	0x00032d60


	//   ....[26]....
        /*0e04*/ 	.word	0x00032e70


	//   ....[27]....
        /*0e08*/ 	.word	0x00032f60


	//   ....[28]....
        /*0e0c*/ 	.word	0x00033000


	//   ....[29]....
        /*0e10*/ 	.word	0x00033060


	//   ....[30]....
        /*0e14*/ 	.word	0x00033180


	//   ....[31]....
        /*0e18*/ 	.word	0x000331e0


	//   ....[32]....
        /*0e1c*/ 	.word	0x00033300


	//   ....[33]....
        /*0e20*/ 	.word	0x00033360


	//   ....[34]....
        /*0e24*/ 	.word	0x00033480


	//   ....[35]....
        /*0e28*/ 	.word	0x000334e0


	//   ....[36]....
        /*0e2c*/ 	.word	0x000335b0


	//   ....[37]....
        /*0e30*/ 	.word	0x00033720


	//   ....[38]....
        /*0e34*/ 	.word	0x000337e0


	//   ....[39]....
        /*0e38*/ 	.word	0x00033940


	//   ....[40]....
        /*0e3c*/ 	.word	0x000339f0


	//   ....[41]....
        /*0e40*/ 	.word	0x00033a50


	//   ....[42]....
        /*0e44*/ 	.word	0x00033b10


	//   ....[43]....
        /*0e48*/ 	.word	0x00033bf0


	//   ....[44]....
        /*0e4c*/ 	.word	0x00033d00


	//   ....[45]....
        /*0e50*/ 	.word	0x00033d60


	//   ....[46]....
        /*0e54*/ 	.word	0x00033e20


	//   ....[47]....
        /*0e58*/ 	.word	0x00033f30


	//   ....[48]....
        /*0e5c*/ 	.word	0x00033fd0


	//   ....[49]....
        /*0e60*/ 	.word	0x000340f0


	//   ....[50]....
        /*0e64*/ 	.word	0x00034160


	//   ....[51]....
        /*0e68*/ 	.word	0x000341d0


	//   ....[52]....
        /*0e6c*/ 	.word	0x00034240


	//   ....[53]....
        /*0e70*/ 	.word	0x000342b0


	//   ....[54]....
        /*0e74*/ 	.word	0x00034330


	//   ....[55]....
        /*0e78*/ 	.word	0x000343c0


	//   ....[56]....
        /*0e7c*/ 	.word	0x00034450


	//   ....[57]....
        /*0e80*/ 	.word	0x000344c0


	//   ....[58]....
        /*0e84*/ 	.word	0x00034530


	//   ....[59]....
        /*0e88*/ 	.word	0x000345a0


	//   ....[60]....
        /*0e8c*/ 	.word	0x00034620


	//   ....[61]....
        /*0e90*/ 	.word	0x00034690


	//   ....[62]....
        /*0e94*/ 	.word	0x00034730


	//   ....[63]....
        /*0e98*/ 	.word	0x000347c0


	//   ....[64]....
        /*0e9c*/ 	.word	0x000348e0


	//----- nvinfo : EIATTR_REG_RECONFIG
	.align		4
.L_325:
        /*0ea0*/ 	.byte	0x01, 0x54
	.zero		2


	//----- nvinfo : EIATTR_SYSCALL_OFFSETS
	.align		4
        /*0ea4*/ 	.byte	0x04, 0x46
        /*0ea6*/ 	.short	(.L_327 - .L_326)


	//   ....[0]....
.L_326:
        /*0ea8*/ 	.word	0x00001950


	//   ....[1]....
        /*0eac*/ 	.word	0x00001aa0


	//   ....[2]....
        /*0eb0*/ 	.word	0x0000b180


	//   ....[3]....
        /*0eb4*/ 	.word	0x0000b4b0


	//   ....[4]....
        /*0eb8*/ 	.word	0x0002ae10


	//   ....[5]....
        /*0ebc*/ 	.word	0x0002af60


	//   ....[6]....
        /*0ec0*/ 	.word	0x0002b050


	//   ....[7]....
        /*0ec4*/ 	.word	0x0002bf40


	//----- nvinfo : EIATTR_MBARRIER_INSTR_OFFSETS
	.align		4
.L_327:
        /*0ec8*/ 	.byte	0x04, 0x39
        /*0eca*/ 	.short	(.L_329 - .L_328)


	//   ....[0]....
.L_328:
        /*0ecc*/ 	.word	0x00000270
        /*0ed0*/ 	.word	0x000000ff
        /*0ed4*/ 	.word	0x00038800
        /*0ed8*/ 	.short	0x0100
        /*0eda*/ 	.byte	0x08
	.zero		1


	//   ....[1]....
        /*0edc*/ 	.word	0x00000280
        /*0ee0*/ 	.word	0x000000ff
        /*0ee4*/ 	.word	0x00038820
        /*0ee8*/ 	.short	0x0100
        /*0eea*/ 	.byte	0x08
	.zero		1


	//   ....[2]....
        /*0eec*/ 	.word	0x00000370
        /*0ef0*/ 	.word	0x000000ff
        /*0ef4*/ 	.word	0x00038830
        /*0ef8*/ 	.short	0x0100
        /*0efa*/ 	.byte	0x08
	.zero		1


	//   ....[3]....
        /*0efc*/ 	.word	0x00000380
        /*0f00*/ 	.word	0x000000ff
        /*0f04*/ 	.word	0x00038840
        /*0f08*/ 	.short	0x0100
        /*0f0a*/ 	.byte	0x08
	.zero		1


	//   ....[4]....
        /*0f0c*/ 	.word	0x00000390
        /*0f10*/ 	.word	0x000000ff
        /*0f14*/ 	.word	0x00038838
        /*0f18*/ 	.short	0x0100
        /*0f1a*/ 	.byte	0x08
	.zero		1


	//   ....[5]....
        /*0f1c*/ 	.word	0x000003a0
        /*0f20*/ 	.word	0x000000ff
        /*0f24*/ 	.word	0x00038848
        /*0f28*/ 	.short	0x0100
        /*0f2a*/ 	.byte	0x08
	.zero		1


	//   ....[6]....
        /*0f2c*/ 	.word	0x000004d0
        /*0f30*/ 	.word	0x000000ff
        /*0f34*/ 	.word	0x00038850
        /*0f38*/ 	.short	0x0100
        /*0f3a*/ 	.byte	0x08
	.zero		1


	//   ....[7]....
        /*0f3c*/ 	.word	0x000004e0
        /*0f40*/ 	.word	0x000000ff
        /*0f44*/ 	.word	0x00038860
        /*0f48*/ 	.short	0x0100
        /*0f4a*/ 	.byte	0x08
	.zero		1


	//   ....[8]....
        /*0f4c*/ 	.word	0x000004f0
        /*0f50*/ 	.word	0x000000ff
        /*0f54*/ 	.word	0x00038858
        /*0f58*/ 	.short	0x0100
        /*0f5a*/ 	.byte	0x08
	.zero		1


	//   ....[9]....
        /*0f5c*/ 	.word	0x00000500
        /*0f60*/ 	.word	0x000000ff
        /*0f64*/ 	.word	0x00038868
        /*0f68*/ 	.short	0x0100
        /*0f6a*/ 	.byte	0x08
	.zero		1


	//   ....[10]....
        /*0f6c*/ 	.word	0x000005f0
        /*0f70*/ 	.word	0x000000ff
        /*0f74*/ 	.word	0x00038870
        /*0f78*/ 	.short	0x0100
        /*0f7a*/ 	.byte	0x06
	.zero		1


	//   ....[11]....
        /*0f7c*/ 	.word	0x00000600
        /*0f80*/ 	.word	0x000000ff
        /*0f84*/ 	.word	0x00038880
        /*0f88*/ 	.short	0x0100
        /*0f8a*/ 	.byte	0x06
	.zero		1


	//   ....[12]....
        /*0f8c*/ 	.word	0x00000610
        /*0f90*/ 	.word	0x000000ff
        /*0f94*/ 	.word	0x00038878
        /*0f98*/ 	.short	0x0100
        /*0f9a*/ 	.byte	0x06
	.zero		1


	//   ....[13]....
        /*0f9c*/ 	.word	0x00000620
        /*0fa0*/ 	.word	0x000000ff
        /*0fa4*/ 	.word	0x00038888
        /*0fa8*/ 	.short	0x0100
        /*0faa*/ 	.byte	0x06
	.zero		1


	//   ....[14]....
        /*0fac*/ 	.word	0x00000750
        /*0fb0*/ 	.word	0x000000ff
        /*0fb4*/ 	.word	0x00038890
        /*0fb8*/ 	.short	0x0100
        /*0fba*/ 	.byte	0x08
	.zero		1


	//   ....[15]....
        /*0fbc*/ 	.word	0x00000760
        /*0fc0*/ 	.word	0x000000ff
        /*0fc4*/ 	.word	0x000388a0
        /*0fc8*/ 	.short	0x0100
        /*0fca*/ 	.byte	0x08
	.zero		1


	//   ....[16]....
        /*0fcc*/ 	.word	0x00000770
        /*0fd0*/ 	.word	0x000000ff
        /*0fd4*/ 	.word	0x00038898
        /*0fd8*/ 	.short	0x0100
        /*0fda*/ 	.byte	0x08
	.zero		1


	//   ....[17]....
        /*0fdc*/ 	.word	0x00000780
        /*0fe0*/ 	.word	0x000000ff
        /*0fe4*/ 	.word	0x000388a8
        /*0fe8*/ 	.short	0x0100
        /*0fea*/ 	.byte	0x08
	.zero		1


	//   ....[18]....
        /*0fec*/ 	.word	0x000008b0
        /*0ff0*/ 	.word	0x000000ff
        /*0ff4*/ 	.word	0x000388b0
        /*0ff8*/ 	.short	0x0100
        /*0ffa*/ 	.byte	0x08
	.zero		1


	//   ....[19]....
        /*0ffc*/ 	.word	0x000008c0
        /*1000*/ 	.word	0x000000ff
        /*1004*/ 	.word	0x000388c0
        /*1008*/ 	.short	0x0100
        /*100a*/ 	.byte	0x08
	.zero		1


	//   ....[20]....
        /*100c*/ 	.word	0x000008d0
        /*1010*/ 	.word	0x000000ff
        /*1014*/ 	.word	0x000388b8
        /*1018*/ 	.short	0x0100
        /*101a*/ 	.byte	0x08
	.zero		1


	//   ....[21]....
        /*101c*/ 	.word	0x000008e0
        /*1020*/ 	.word	0x000000ff
        /*1024*/ 	.word	0x000388c8
        /*1028*/ 	.short	0x0100
        /*102a*/ 	.byte	0x08
	.zero		1


	//   ....[22]....
        /*102c*/ 	.word	0x000035b0
        /*1030*/ 	.word	0x00000059
        /*1034*/ 	.word	0x00038890
        /*1038*/ 	.short	0x010a
        /*103a*/ 	.byte	0x3f
	.zero		1


	//   ....[23]....
        /*103c*/ 	.word	0x00006af0
        /*1040*/ 	.word	0x00000059
        /*1044*/ 	.word	0x00038890
        /*1048*/ 	.short	0x010a
        /*104a*/ 	.byte	0x3f
	.zero		1


	//   ....[24]....
        /*104c*/ 	.word	0x00009a20
        /*1050*/ 	.word	0x00000059
        /*1054*/ 	.word	0x00038890
        /*1058*/ 	.short	0x010a
        /*105a*/ 	.byte	0x3f
	.zero		1


	//   ....[25]....
        /*105c*/ 	.word	0x0000a1f0
        /*1060*/ 	.word	0x0000000b
        /*1064*/ 	.word	0x00000000
        /*1068*/ 	.short	0x0101
        /*106a*/ 	.byte	0x3f
	.zero		1


	//   ....[26]....
        /*106c*/ 	.word	0x0000a230
        /*1070*/ 	.word	0x00000059
        /*1074*/ 	.word	0x000388b0
        /*1078*/ 	.short	0x010a
        /*107a*/ 	.byte	0x3f
	.zero		1


	//   ....[27]....
        /*107c*/ 	.word	0x0000a970
        /*1080*/ 	.word	0x00000059
        /*1084*/ 	.word	0x00000000
        /*1088*/ 	.short	0x0101
        /*108a*/ 	.byte	0x3f
	.zero		1


	//   ....[28]....
        /*108c*/ 	.word	0x0000b210
        /*1090*/ 	.word	0x00000016
        /*1094*/ 	.word	0x00038800
        /*1098*/ 	.short	0x010a
        /*109a*/ 	.byte	0x3f
	.zero		1


	//   ....[29]....
        /*109c*/ 	.word	0x0000b260
        /*10a0*/ 	.word	0x00000016
        /*10a4*/ 	.word	0x00038800
        /*10a8*/ 	.short	0x010a
        /*10aa*/ 	.byte	0x3f
	.zero		1


	//   ....[30]....
        /*10ac*/ 	.word	0x0000ccb0
        /*10b0*/ 	.word	0x00000016
        /*10b4*/ 	.word	0x00038800
        /*10b8*/ 	.short	0x010a
        /*10ba*/ 	.byte	0x3f
	.zero		1


	//   ....[31]....
        /*10bc*/ 	.word	0x00010f80
        /*10c0*/ 	.word	0x00000016
        /*10c4*/ 	.word	0x00038800
        /*10c8*/ 	.short	0x010a
        /*10ca*/ 	.byte	0x3f
	.zero		1


	//   ....[32]....
        /*10cc*/ 	.word	0x000148c0
        /*10d0*/ 	.word	0x00000000
        /*10d4*/ 	.word	0x00038830
        /*10d8*/ 	.short	0x010a
        /*10da*/ 	.byte	0x3f
	.zero		1


	//   ....[33]....
        /*10dc*/ 	.word	0x00014900
        /*10e0*/ 	.word	0x00000000
        /*10e4*/ 	.word	0x00038830
        /*10e8*/ 	.short	0x010a
        /*10ea*/ 	.byte	0x3f
	.zero		1


	//   ....[34]....
        /*10ec*/ 	.word	0x00018b50
        /*10f0*/ 	.word	0x00000000
        /*10f4*/ 	.word	0x00000000
        /*10f8*/ 	.short	0x0101
        /*10fa*/ 	.byte	0x3f
	.zero		1


	//   ....[35]....
        /*10fc*/ 	.word	0x00019740
        /*1100*/ 	.word	0x00000009
        /*1104*/ 	.word	0x00038830
        /*1108*/ 	.short	0x010a
        /*110a*/ 	.byte	0x3f
	.zero		1


	//   ....[36]....
        /*110c*/ 	.word	0x000197d0
        /*1110*/ 	.word	0x00000009
        /*1114*/ 	.word	0x00038830
        /*1118*/ 	.short	0x010a
        /*111a*/ 	.byte	0x3f
	.zero		1


	//   ....[37]....
        /*111c*/ 	.word	0x0001ced0
        /*1120*/ 	.word	0x00000007
        /*1124*/ 	.word	0x00038850
        /*1128*/ 	.short	0x010a
        /*112a*/ 	.byte	0x3f
	.zero		1


	//   ....[38]....
        /*112c*/ 	.word	0x0001cf20
        /*1130*/ 	.word	0x00000007
        /*1134*/ 	.word	0x00038850
        /*1138*/ 	.short	0x010a
        /*113a*/ 	.byte	0x3f
	.zero		1


	//   ....[39]....
        /*113c*/ 	.word	0x0001e390
        /*1140*/ 	.word	0x00000009
        /*1144*/ 	.word	0x00000000
        /*1148*/ 	.short	0x0101
        /*114a*/ 	.byte	0x3f
	.zero		1


	//   ....[40]....
        /*114c*/ 	.word	0x0001e980
        /*1150*/ 	.word	0x00000007
        /*1154*/ 	.word	0x00000000
        /*1158*/ 	.short	0x0101
        /*115a*/ 	.byte	0x3f
	.zero		1


	//   ....[41]....
        /*115c*/ 	.word	0x0001ec30
        /*1160*/ 	.word	0x00000003
        /*1164*/ 	.word	0x00038830
        /*1168*/ 	.short	0x010a
        /*116a*/ 	.byte	0x3f
	.zero		1


	//   ....[42]....
        /*116c*/ 	.word	0x0001ecc0
        /*1170*/ 	.word	0x00000003
        /*1174*/ 	.word	0x00038830
        /*1178*/ 	.short	0x010a
        /*117a*/ 	.byte	0x3f
	.zero		1


	//   ....[43]....
        /*117c*/ 	.word	0x000223c0
        /*1180*/ 	.word	0x00000006
        /*1184*/ 	.word	0x00038850
        /*1188*/ 	.short	0x010a
        /*118a*/ 	.byte	0x3f
	.zero		1


	//   ....[44]....
        /*118c*/ 	.word	0x00022410
        /*1190*/ 	.word	0x00000006
        /*1194*/ 	.word	0x00038850
        /*1198*/ 	.short	0x010a
        /*119a*/ 	.byte	0x3f
	.zero		1


	//   ....[45]....
        /*119c*/ 	.word	0x000231c0
        /*11a0*/ 	.word	0x000000a0
        /*11a4*/ 	.word	0x00000000
        /*11a8*/ 	.short	0x0101
        /*11aa*/ 	.byte	0x3f
	.zero		1


	//   ....[46]....
        /*11ac*/ 	.word	0x00023800
        /*11b0*/ 	.word	0x00000006
        /*11b4*/ 	.word	0x00000000
        /*11b8*/ 	.short	0x0101
        /*11ba*/ 	.byte	0x3f
	.zero		1


	//   ....[47]....
        /*11bc*/ 	.word	0x000241c0
        /*11c0*/ 	.word	0x00000008
        /*11c4*/ 	.word	0x00038850
        /*11c8*/ 	.short	0x010a
        /*11ca*/ 	.byte	0x3f
	.zero		1


	//   ....[48]....
        /*11cc*/ 	.word	0x00024260
        /*11d0*/ 	.word	0x00000008
        /*11d4*/ 	.word	0x00038850
        /*11d8*/ 	.short	0x010a
        /*11da*/ 	.byte	0x3f
	.zero		1


	//   ....[49]....
        /*11dc*/ 	.word	0x00024720
        /*11e0*/ 	.word	0x000000e5
        /*11e4*/ 	.word	0x00000000
        /*11e8*/ 	.short	0x0101
        /*11ea*/ 	.byte	0x3f
	.zero		1


	//   ....[50]....
        /*11ec*/ 	.word	0x00026ae0
        /*11f0*/ 	.word	0x00000000
        /*11f4*/ 	.word	0x00000000
        /*11f8*/ 	.short	0x0101
        /*11fa*/ 	.byte	0x3f
	.zero		1


	//   ....[51]....
        /*11fc*/ 	.word	0x00029400
        /*1200*/ 	.word	0x00000016
        /*1204*/ 	.word	0x00038820
        /*1208*/ 	.short	0x010a
        /*120a*/ 	.byte	0x3f
	.zero		1


	//   ....[52]....
        /*120c*/ 	.word	0x00029490
        /*1210*/ 	.word	0x0000000b
        /*1214*/ 	.word	0x000388a0
        /*1218*/ 	.short	0x010a
        /*121a*/ 	.byte	0x3f
	.zero		1


	//   ....[53]....
        /*121c*/ 	.word	0x000299e0
        /*1220*/ 	.word	0x0000000b
        /*1224*/ 	.word	0x000388c0
        /*1228*/ 	.short	0x010a
        /*122a*/ 	.byte	0x3f
	.zero		1


	//   ....[54]....
        /*122c*/ 	.word	0x00029fe0
        /*1230*/ 	.word	0x0000000a
        /*1234*/ 	.word	0x000388a0
        /*1238*/ 	.short	0x010a
        /*123a*/ 	.byte	0x3f
	.zero		1


	//   ....[55]....
        /*123c*/ 	.word	0x0002a520
        /*1240*/ 	.word	0x0000000a
        /*1244*/ 	.word	0x000388c0
        /*1248*/ 	.short	0x010a
        /*124a*/ 	.byte	0x3f
	.zero		1


	//   ....[56]....
        /*124c*/ 	.word	0x0002b630
        /*1250*/ 	.word	0x00000005
        /*1254*/ 	.word	0x00038840
        /*1258*/ 	.short	0x010a
        /*125a*/ 	.byte	0x3f
	.zero		1


	//   ....[57]....
        /*125c*/ 	.word	0x0002bc40
        /*1260*/ 	.word	0x00000005
        /*1264*/ 	.word	0x00038830
        /*1268*/ 	.short	0x0107
        /*126a*/ 	.byte	0x3f
	.zero		1


	//   ....[58]....
        /*126c*/ 	.word	0x0002bd10
        /*1270*/ 	.word	0x00000005
        /*1274*/ 	.word	0x00038830
        /*1278*/ 	.short	0x0101
        /*127a*/ 	.byte	0x3f
	.zero		1


	//   ....[59]....
        /*127c*/ 	.word	0x0002c940
        /*1280*/ 	.word	0x00000016
        /*1284*/ 	.word	0x00038800
        /*1288*/ 	.short	0x0107
        /*128a*/ 	.byte	0x3f
	.zero		1


	//   ....[60]....
        /*128c*/ 	.word	0x0002ca40
        /*1290*/ 	.word	0x00000016
        /*1294*/ 	.word	0x00038800
        /*1298*/ 	.short	0x0101
        /*129a*/ 	.byte	0x3f
	.zero		1


	//   ....[61]....
        /*129c*/ 	.word	0x0002ca60
        /*12a0*/ 	.word	0x00000016
        /*12a4*/ 	.word	0x00038820
        /*12a8*/ 	.short	0x010a
        /*12aa*/ 	.byte	0x3f
	.zero		1


	//   ....[62]....
        /*12ac*/ 	.word	0x0002ce60
        /*12b0*/ 	.word	0x00000006
        /*12b4*/ 	.word	0x00038840
        /*12b8*/ 	.short	0x010a
        /*12ba*/ 	.byte	0x3f
	.zero		1


	//   ....[63]....
        /*12bc*/ 	.word	0x0002d3e0
        /*12c0*/ 	.word	0x00000006
        /*12c4*/ 	.word	0x00038830
        /*12c8*/ 	.short	0x0107
        /*12ca*/ 	.byte	0x3f
	.zero		1


	//   ....[64]....
        /*12cc*/ 	.word	0x0002d490
        /*12d0*/ 	.word	0x00000006
        /*12d4*/ 	.word	0x00038830
        /*12d8*/ 	.short	0x0101
        /*12da*/ 	.byte	0x3f
	.zero		1


	//   ....[65]....
        /*12dc*/ 	.word	0x0002d4f0
        /*12e0*/ 	.word	0x00000006
        /*12e4*/ 	.word	0x00038860
        /*12e8*/ 	.short	0x010a
        /*12ea*/ 	.byte	0x3f
	.zero		1


	//   ....[66]....
        /*12ec*/ 	.word	0x0002d9f0
        /*12f0*/ 	.word	0x00000006
        /*12f4*/ 	.word	0x00038850
        /*12f8*/ 	.short	0x0107
        /*12fa*/ 	.byte	0x3f
	.zero		1


	//   ....[67]....
        /*12fc*/ 	.word	0x0002dbb0
        /*1300*/ 	.word	0x00000006
        /*1304*/ 	.word	0x00038850
        /*1308*/ 	.short	0x0101
        /*130a*/ 	.byte	0x3f
	.zero		1


	//   ....[68]....
        /*130c*/ 	.word	0x0002ddb0
        /*1310*/ 	.word	0x00000004
        /*1314*/ 	.word	0x00038860
        /*1318*/ 	.short	0x010a
        /*131a*/ 	.byte	0x3f
	.zero		1


	//   ....[69]....
        /*131c*/ 	.word	0x0002e300
        /*1320*/ 	.word	0x00000004
        /*1324*/ 	.word	0x00038850
        /*1328*/ 	.short	0x0107
        /*132a*/ 	.byte	0x3f
	.zero		1


	//   ....[70]....
        /*132c*/ 	.word	0x0002e3b0
        /*1330*/ 	.word	0x00000004
        /*1334*/ 	.word	0x00038850
        /*1338*/ 	.short	0x0101
        /*133a*/ 	.byte	0x3f
	.zero		1


	//   ....[71]....
        /*133c*/ 	.word	0x0002f0e0
        /*1340*/ 	.word	0x00000005
        /*1344*/ 	.word	0x00038820
        /*1348*/ 	.short	0x010a
        /*134a*/ 	.byte	0x3f
	.zero		1


	//   ....[72]....
        /*134c*/ 	.word	0x0002f270
        /*1350*/ 	.word	0x00000003
        /*1354*/ 	.word	0x00038840
        /*1358*/ 	.short	0x010a
        /*135a*/ 	.byte	0x3f
	.zero		1


	//   ....[73]....
        /*135c*/ 	.word	0x0002f310
        /*1360*/ 	.word	0x0000001b
        /*1364*/ 	.word	0x00038840
        /*1368*/ 	.short	0x010a
        /*136a*/ 	.byte	0x3f
	.zero		1


	//   ....[74]....
        /*136c*/ 	.word	0x0002f350
        /*1370*/ 	.word	0x00000003
        /*1374*/ 	.word	0x00038860
        /*1378*/ 	.short	0x010a
        /*137a*/ 	.byte	0x3f
	.zero		1


	//   ....[75]....
        /*137c*/ 	.word	0x0002f390
        /*1380*/ 	.word	0x0000001b
        /*1384*/ 	.word	0x00038860
        /*1388*/ 	.short	0x010a
        /*138a*/ 	.byte	0x3f
	.zero		1


	//   ....[76]....
        /*138c*/ 	.word	0x0002f3f0
        /*1390*/ 	.word	0x00000059
        /*1394*/ 	.word	0x00038890
        /*1398*/ 	.short	0x010a
        /*139a*/ 	.byte	0x3f
	.zero		1


	//   ....[77]....
        /*139c*/ 	.word	0x0002f7d0
        /*13a0*/ 	.word	0x00000059
        /*13a4*/ 	.word	0x00038890
        /*13a8*/ 	.short	0x010a
        /*13aa*/ 	.byte	0x3f
	.zero		1


	//   ....[78]....
        /*13ac*/ 	.word	0x0002fbb0
        /*13b0*/ 	.word	0x00000059
        /*13b4*/ 	.word	0x00038890
        /*13b8*/ 	.short	0x010a
        /*13ba*/ 	.byte	0x3f
	.zero		1


	//   ....[79]....
        /*13bc*/ 	.word	0x0002ff90
        /*13c0*/ 	.word	0x00000059
        /*13c4*/ 	.word	0x000388b0
        /*13c8*/ 	.short	0x010a
        /*13ca*/ 	.byte	0x3f
	.zero		1


	//   ....[80]....
        /*13cc*/ 	.word	0x000306e0
        /*13d0*/ 	.word	0x00000016
        /*13d4*/ 	.word	0x00038800
        /*13d8*/ 	.short	0x010a
        /*13da*/ 	.byte	0x3f
	.zero		1


	//   ....[81]....
        /*13dc*/ 	.word	0x00030e40
        /*13e0*/ 	.word	0x00000016
        /*13e4*/ 	.word	0x00038800
        /*13e8*/ 	.short	0x010a
        /*13ea*/ 	.byte	0x3f
	.zero		1


	//   ....[82]....
        /*13ec*/ 	.word	0x00030e90
        /*13f0*/ 	.word	0x00000000
        /*13f4*/ 	.word	0x00038830
        /*13f8*/ 	.short	0x010a
        /*13fa*/ 	.byte	0x3f
	.zero		1


	//   ....[83]....
        /*13fc*/ 	.word	0x00030ee0
        /*1400*/ 	.word	0x00000009
        /*1404*/ 	.word	0x00038830
        /*1408*/ 	.short	0x010a
        /*140a*/ 	.byte	0x3f
	.zero		1


	//   ....[84]....
        /*140c*/ 	.word	0x00030f30
        /*1410*/ 	.word	0x00000007
        /*1414*/ 	.word	0x00038850
        /*1418*/ 	.short	0x010a
        /*141a*/ 	.byte	0x3f
	.zero		1


	//   ....[85]....
        /*141c*/ 	.word	0x00030f80
        /*1420*/ 	.word	0x00000003
        /*1424*/ 	.word	0x00038830
        /*1428*/ 	.short	0x010a
        /*142a*/ 	.byte	0x3f
	.zero		1


	//   ....[86]....
        /*142c*/ 	.word	0x00030fd0
        /*1430*/ 	.word	0x00000006
        /*1434*/ 	.word	0x00038850
        /*1438*/ 	.short	0x010a
        /*143a*/ 	.byte	0x3f
	.zero		1


	//   ....[87]....
        /*143c*/ 	.word	0x00031020
        /*1440*/ 	.word	0x00000008
        /*1444*/ 	.word	0x00038850
        /*1448*/ 	.short	0x010a
        /*144a*/ 	.byte	0x3f
	.zero		1


	//   ....[88]....
        /*144c*/ 	.word	0x000311c0
        /*1450*/ 	.word	0x00000016
        /*1454*/ 	.word	0x00038820
        /*1458*/ 	.short	0x010a
        /*145a*/ 	.byte	0x3f
	.zero		1


	//   ....[89]....
        /*145c*/ 	.word	0x00031210
        /*1460*/ 	.word	0x0000000b
        /*1464*/ 	.word	0x000388a0
        /*1468*/ 	.short	0x010a
        /*146a*/ 	.byte	0x3f
	.zero		1


	//   ....[90]....
        /*146c*/ 	.word	0x00031260
        /*1470*/ 	.word	0x0000000b
        /*1474*/ 	.word	0x000388c0
        /*1478*/ 	.short	0x010a
        /*147a*/ 	.byte	0x3f
	.zero		1


	//   ....[91]....
        /*147c*/ 	.word	0x000312b0
        /*1480*/ 	.word	0x0000000a
        /*1484*/ 	.word	0x000388a0
        /*1488*/ 	.short	0x010a
        /*148a*/ 	.byte	0x3f
	.zero		1


	//   ....[92]....
        /*148c*/ 	.word	0x00031300
        /*1490*/ 	.word	0x0000000a
        /*1494*/ 	.word	0x000388c0
        /*1498*/ 	.short	0x010a
        /*149a*/ 	.byte	0x3f
	.zero		1


	//   ....[93]....
        /*149c*/ 	.word	0x00031420
        /*14a0*/ 	.word	0x00000005
        /*14a4*/ 	.word	0x00038840
        /*14a8*/ 	.short	0x010a
        /*14aa*/ 	.byte	0x3f
	.zero		1


	//   ....[94]....
        /*14ac*/ 	.word	0x00032700
        /*14b0*/ 	.word	0x00000016
        /*14b4*/ 	.word	0x00038820
        /*14b8*/ 	.short	0x010a
        /*14ba*/ 	.byte	0x3f
	.zero		1


	//   ....[95]....
        /*14bc*/ 	.word	0x00032750
        /*14c0*/ 	.word	0x00000006
        /*14c4*/ 	.word	0x00038840
        /*14c8*/ 	.short	0x010a
        /*14ca*/ 	.byte	0x3f
	.zero		1


	//   ....[96]....
        /*14cc*/ 	.word	0x00032eb0
        /*14d0*/ 	.word	0x00000006
        /*14d4*/ 	.word	0x00038860
        /*14d8*/ 	.short	0x010a
        /*14da*/ 	.byte	0x3f
	.zero		1


	//   ....[97]....
        /*14dc*/ 	.word	0x00033670
        /*14e0*/ 	.word	0x00000004
        /*14e4*/ 	.word	0x00038860
        /*14e8*/ 	.short	0x010a
        /*14ea*/ 	.byte	0x3f
	.zero		1


	//   ....[98]....
        /*14ec*/ 	.word	0x00034800
        /*14f0*/ 	.word	0x00000005
        /*14f4*/ 	.word	0x00038820
        /*14f8*/ 	.short	0x010a
        /*14fa*/ 	.byte	0x3f
	.zero		1


	//   ....[99]....
        /*14fc*/ 	.word	0x000349a0
        /*1500*/ 	.word	0x00000003
        /*1504*/ 	.word	0x00038840
        /*1508*/ 	.short	0x010a
        /*150a*/ 	.byte	0x3f
	.zero		1


	//   ....[100]....
        /*150c*/ 	.word	0x000349f0
        /*1510*/ 	.word	0x0000001b
        /*1514*/ 	.word	0x00038840
        /*1518*/ 	.short	0x010a
        /*151a*/ 	.byte	0x3f
	.zero		1


	//   ....[101]....
        /*151c*/ 	.word	0x00034a40
        /*1520*/ 	.word	0x00000003
        /*1524*/ 	.word	0x00038860
        /*1528*/ 	.short	0x010a
        /*152a*/ 	.byte	0x3f
	.zero		1


	//----- nvinfo : EIATTR_NUM_MBARRIERS
	.align		4
.L_329:
        /*152c*/ 	.byte	0x03, 0x38
        /*152e*/ 	.short	0x0016


	//----- nvinfo : EIATTR_EXIT_INSTR_OFFSETS
	.align		4
        /*1530*/ 	.byte	0x04, 0x1c
        /*1532*/ 	.short	(.L_331 - .L_330)


	//   ....[0]....
.L_330:
        /*1534*/ 	.word	0x0002f3e0


	//----- nvinfo : EIATTR_MAX_THREADS
	.align		4
.L_331:
        /*1538*/ 	.byte	0x04, 0x05
        /*153a*/ 	.short	(.L_333 - .L_332)
.L_332:
        /*153c*/ 	.word	0x00000180
        /*1540*/ 	.word	0x00000001
        /*1544*/ 	.word	0x00000001


	//----- nvinfo : EIATTR_CRS_STACK_SIZE
	.align		4
.L_333:
        /*1548*/ 	.byte	0x04, 0x1e
        /*154a*/ 	.short	(.L_335 - .L_334)
.L_334:
        /*154c*/ 	.word	0x00000000


	//----- nvinfo : EIATTR_CBANK_PARAM_SIZE
	.align		4
.L_335:
        /*1550*/ 	.byte	0x03, 0x19
        /*1552*/ 	.short	0x0af0


	//----- nvinfo : EIATTR_PARAM_CBANK
	.align		4
        /*1554*/ 	.byte	0x04, 0x0a
        /*1556*/ 	.short	(.L_337 - .L_336)
	.align		4
.L_336:
        /*1558*/ 	.word	index@(.nv.constant0._ZN7cutlass13device_kernelIN5flash11enable_sm90INS1_16FlashAttnFwdSm90INS1_25CollectiveMainloopFwdSm90ILi2EN4cute5tupleIJNS5_1CILi1EEES8_S8_EEENS6_IJNS7_ILi128EEENS7_ILi80EEENS7_ILi256EEEEEELi256ENS_6half_tEfNS_4arch4Sm90ELb1ELb0ELb1ELb1ELb1ELb1ELb0ELb1ELb1ELb1ELb0ELb0EEENS1_21CollectiveEpilogueFwdINS6_IJSA_SC_SB_EEES9_SE_SG_Li256ELb1ELb1ELb0ELb0EEENS1_36VarlenDynamicPersistentTileSchedulerILi128ELi80ELi256ELi128ELb0ELb1ELb1ELb1ELb1ELb1EEEEEEEEEvNT_6ParamsE)
        /*155c*/ 	.short	0x0210
        /*155e*/ 	.short	0x0af0


	//----- nvinfo : EIATTR_SW_WAR
	.align		4
.L_337:
        /*1560*/ 	.byte	0x04, 0x36
        /*1562*/ 	.short	(.L_339 - .L_338)
.L_338:
        /*1564*/ 	.word	0x00000008
.L_339:


//--------------------- .nv.callgraph             --------------------------
	.section	.nv.callgraph,"",@"SHT_CUDA_CALLGRAPH"
	.align	4
	.sectionentsize	8
	.align		4
        /*0000*/ 	.word	0x00000000
	.align		4
        /*0004*/ 	.word	0xffffffff
	.align		4
        /*0008*/ 	.word	index@(_ZN7cutlass13device_kernelIN5flash11enable_sm90INS1_16FlashAttnFwdSm90INS1_25CollectiveMainloopFwdSm90ILi2EN4cute5tupleIJNS5_1CILi1EEES8_S8_EEENS6_IJNS7_ILi128EEENS7_ILi80EEENS7_ILi256EEEEEELi256ENS_6half_tEfNS_4arch4Sm90ELb0ELb0ELb1ELb0ELb1ELb0ELb0ELb1ELb1ELb1ELb0ELb0EEENS1_21CollectiveEpilogueFwdINS6_IJSA_SC_SB_EEES9_SE_SG_Li256ELb0ELb1ELb0ELb0EEENS1_29StaticPersistentTileSchedulerILb0EEEEEEEEEvNT_6ParamsE)
	.align		4
        /*000c*/ 	.word	index@(__assertfail)
	.align		4
        /*0010*/ 	.word	index@(_ZN7cutlass13device_kernelIN5flash11enable_sm90INS1_16FlashAttnFwdSm90INS1_25CollectiveMainloopFwdSm90ILi2EN4cute5tupleIJNS5_1CILi1EEES8_S8_EEENS6_IJNS7_ILi128EEENS7_ILi80EEENS7_ILi256EEEEEELi256ENS_6half_tEfNS_4arch4Sm90ELb0ELb0ELb1ELb1ELb1ELb0ELb0ELb1ELb1ELb1ELb0ELb0EEENS1_21CollectiveEpilogueFwdINS6_IJSA_SC_SB_EEES9_SE_SG_Li256ELb1ELb1ELb0ELb0EEENS1_36VarlenDynamicPersistentTileSchedulerILi128ELi80ELi256ELi128ELb0ELb1ELb1ELb0ELb1ELb1EEEEEEEEEvNT_6ParamsE)
	.align		4
        /*0014*/ 	.word	index@(__assertfail)
	.align		4
        /*0018*/ 	.word	index@(_ZN7cutlass13device_kernelIN5flash11enable_sm90INS1_16FlashAttnFwdSm90INS1_25CollectiveMainloopFwdSm90ILi2EN4cute5tupleIJNS5_1CILi1EEES8_S8_EEENS6_IJNS7_ILi128EEENS7_ILi80EEENS7_ILi256EEEEEELi256ENS_6half_tEfNS_4arch4Sm90ELb0ELb0ELb1ELb1ELb1ELb1ELb0ELb1ELb1ELb1ELb0ELb0EEENS1_21CollectiveEpilogueFwdINS6_IJSA_SC_SB_EEES9_SE_SG_Li256ELb1ELb1ELb0ELb0EEENS1_36VarlenDynamicPersistentTileSchedulerILi128ELi80ELi256ELi128ELb0ELb1ELb1ELb0ELb1ELb1EEEEEEEEEvNT_6ParamsE)
	.align		4
        /*001c*/ 	.word	index@(__assertfail)
	.align		4
        /*0020*/ 	.word	index@(_ZN7cutlass13device_kernelIN5flash11enable_sm90INS1_16FlashAttnFwdSm90INS1_25CollectiveMainloopFwdSm90ILi2EN4cute5tupleIJNS5_1CILi1EEES8_S8_EEENS6_IJNS7_ILi128EEENS7_ILi64EEENS7_ILi256EEEEEELi256ENS_6half_tEfNS_4arch4Sm90ELb0ELb1ELb1ELb0ELb1ELb0ELb0ELb1ELb1ELb1ELb0ELb0EEENS1_21CollectiveEpilogueFwdINS6_IJSA_SC_SB_EEES9_SE_SG_Li256ELb0ELb1ELb0ELb0EEENS1_30DynamicPersistentTileSchedulerILi256ELi128ELb0ELb1ELb1EEEEEEEEEvNT_6ParamsE)
	.align		4
        /*0024*/ 	.word	index@(__assertfail)
	.align		4
        /*0028*/ 	.word	index@(_ZN7cutlass13device_kernelIN5flash11enable_sm90INS1_16FlashAttnFwdSm90INS1_25CollectiveMainloopFwdSm90ILi2EN4cute5tupleIJNS5_1CILi1EEES8_S8_EEENS6_IJNS7_ILi128EEENS7_ILi64EEENS7_ILi256EEEEEELi256ENS_6half_tEfNS_4arch4Sm90ELb0ELb1ELb1ELb1ELb1ELb0ELb0ELb1ELb1ELb1ELb0ELb0EEENS1_21CollectiveEpilogueFwdINS6_IJSA_SC_SB_EEES9_SE_SG_Li256ELb1ELb1ELb0ELb0EEENS1_36VarlenDynamicPersistentTileSchedulerILi128ELi64ELi256ELi128ELb0ELb1ELb1ELb1ELb0ELb1EEEEEEEEEvNT_6ParamsE)
	.align		4
        /*002c*/ 	.word	index@(__assertfail)
	.align		4
        /*0030*/ 	.word	index@(_ZN7cutlass13device_kernelIN5flash11enable_sm90INS1_16FlashAttnFwdSm90INS1_25CollectiveMainloopFwdSm90ILi2EN4cute5tupleIJNS5_1CILi1EEES8_S8_EEENS6_IJNS7_ILi128EEENS7_ILi64EEENS7_ILi256EEEEEELi256ENS_6half_tEfNS_4arch4Sm90ELb0ELb1ELb1ELb1ELb1ELb1ELb0ELb1ELb1ELb1ELb0ELb0EEENS1_21CollectiveEpilogueFwdINS6_IJSA_SC_SB_EEES9_SE_SG_Li256ELb1ELb1ELb0ELb0EEENS1_36VarlenDynamicPersistentTileSchedulerILi128ELi64ELi256ELi128ELb0ELb1ELb1ELb1ELb0ELb1EEEEEEEEEvNT_6ParamsE)
	.align		4
        /*0034*/ 	.word	index@(__assertfail)
	.align		4
        /*0038*/ 	.word	index@(_ZN7cutlass13device_kernelIN5flash11enable_sm90INS1_16FlashAttnFwdSm90INS1_25CollectiveMainloopFwdSm90ILi2EN4cute5tupleIJNS5_1CILi1EEES8_S8_EEENS6_IJNS7_ILi128EEENS7_ILi80EEENS7_ILi256EEEEEELi256ENS_6half_tEfNS_4arch4Sm90ELb1ELb0ELb1ELb0ELb1ELb0ELb0ELb1ELb1ELb1ELb0ELb0EEENS1_21CollectiveEpilogueFwdINS6_IJSA_SC_SB_EEES9_SE_SG_Li256ELb0ELb1ELb0ELb0EEENS1_30DynamicPersistentTileSchedulerILi256ELi128ELb0ELb1ELb1EEEEEEEEEvNT_6ParamsE)
	.align		4
        /*003c*/ 	.word	index@(__assertfail)
	.align		4
        /*0040*/ 	.word	index@(_ZN7cutlass13device_kernelIN5flash11enable_sm90INS1_16FlashAttnFwdSm90INS1_25CollectiveMainloopFwdSm90ILi2EN4cute5tupleIJNS5_1CILi1EEES8_S8_EEENS6_IJNS7_ILi128EEENS7_ILi80EEENS7_ILi256EEEEEELi256ENS_6half_tEfNS_4arch4Sm90ELb1ELb0ELb1ELb1ELb1ELb0ELb0ELb1ELb1ELb1ELb0ELb0EEENS1_21CollectiveEpilogueFwdINS6_IJSA_SC_SB_EEES9_SE_SG_Li256ELb1ELb1ELb0ELb0EEENS1_36VarlenDynamicPersistentTileSchedulerILi128ELi80ELi256ELi128ELb0ELb1ELb1ELb1ELb1ELb1EEEEEEEEEvNT_6ParamsE)
	.align		4
        /*0044*/ 	.word	index@(__assertfail)
	.align		4
        /*0048*/ 	.word	index@(_ZN7cutlass13device_kernelIN5flash11enable_sm90INS1_16FlashAttnFwdSm90INS1_25CollectiveMainloopFwdSm90ILi2EN4cute5tupleIJNS5_1CILi1EEES8_S8_EEENS6_IJNS7_ILi128EEENS7_ILi80EEENS7_ILi256EEEEEELi256ENS_6half_tEfNS_4arch4Sm90ELb1ELb0ELb1ELb1ELb1ELb1ELb0ELb1ELb1ELb1ELb0ELb0EEENS1_21CollectiveEpilogueFwdINS6_IJSA_SC_SB_EEES9_SE_SG_Li256ELb1ELb1ELb0ELb0EEENS1_36VarlenDynamicPersistentTileSchedulerILi128ELi80ELi256ELi128ELb0ELb1ELb1ELb1ELb1ELb1EEEEEEEEEvNT_6ParamsE)
	.align		4
        /*004c*/ 	.word	index@(__assertfail)
	.align		4
        /*0050*/ 	.word	0x00000000
	.align		4
        /*0054*/ 	.word	0xfffffffe
	.align		4
        /*0058*/ 	.word	0x00000000
	.align		4
        /*005c*/ 	.word	0xfffffffd
	.align		4
        /*0060*/ 	.word	0x00000000
	.align		4
        /*0064*/ 	.word	0xfffffffc


//--------------------- .nv.constant4             --------------------------
	.section	.nv.constant4,"a",@progbits
	.align	8
	.align		8
.nv.constant4:
        /*0000*/ 	.dword	__assertfail
	.align		8
        /*0008*/ 	.dword	__unnamed_1
	.align		8
        /*0010*/ 	.dword	__unnamed_2
	.align		8
        /*0018*/ 	.dword	__unnamed_3
	.align		8
        /*0020*/ 	.dword	__unnamed_4
	.align		8
        /*0028*/ 	.dword	__unnamed_5
	.align		8
        /*0030*/ 	.dword	__unnamed_6
	.align		8
        /*0038*/ 	.dword	__unnamed_7
	.align		8
        /*0040*/ 	.dword	__unnamed_8
	.align		8
        /*0048*/ 	.dword	__unnamed_9
	.align		8
        /*0050*/ 	.dword	_ZN80_INTERNAL_f45ec788_44_flash_fwd_hdim256_fp16_paged_softcap_sm90_cu_882f9858_31934cuda3std3__45__cpo5beginE
	.align		8
        /*0058*/ 	.dword	_ZN80_INTERNAL_f45ec788_44_flash_fwd_hdim256_fp16_paged_softcap_sm90_cu_882f9858_31934cuda3std3__45__cpo3endE
	.align		8
        /*0060*/ 	.dword	_ZN80_INTERNAL_f45ec788_44_flash_fwd_hdim256_fp16_paged_softcap_sm90_cu_882f9858_31934cuda3std3__45__cpo6cbeginE
	.align		8
        /*0068*/ 	.dword	_ZN80_INTERNAL_f45ec788_44_flash_fwd_hdim256_fp16_paged_softcap_sm90_cu_882f9858_31934cuda3std3__45__cpo4cendE
	.align		8
        /*0070*/ 	.dword	_ZN80_INTERNAL_f45ec788_44_flash_fwd_hdim256_fp16_paged_softcap_sm90_cu_882f9858_31934cuda3std3__482_GLOBAL__N__f45ec788_44_flash_fwd_hdim256_fp16_paged_softcap_sm90_cu_882f9858_31936ignoreE
	.align		8
        /*0078*/ 	.dword	_ZN80_INTERNAL_f45ec788_44_flash_fwd_hdim256_fp16_paged_softcap_sm90_cu_882f9858_31934cuda3std3__419piecewise_constructE
	.align		8
        /*0080*/ 	.dword	_ZN80_INTERNAL_f45ec788_44_flash_fwd_hdim256_fp16_paged_softcap_sm90_cu_882f9858_31934cuda3std3__48in_placeE
	.align		8
        /*0088*/ 	.dword	_ZN80_INTERNAL_f45ec788_44_flash_fwd_hdim256_fp16_paged_softcap_sm90_cu_882f9858_31934cuda3std6ranges3__45__cpo4swapE
	.align		8
        /*0090*/ 	.dword	_ZN80_INTERNAL_f45ec788_44_flash_fwd_hdim256_fp16_paged_softcap_sm90_cu_882f9858_31934cuda3std6ranges3__45__cpo9iter_moveE
	.align		8
        /*0098*/ 	.dword	_ZN80_INTERNAL_f45ec788_44_flash_fwd_hdim256_fp16_paged_softcap_sm90_cu_882f9858_31934cute7productE
	.align		8
        /*00a0*/ 	.dword	_ZN80_INTERNAL_f45ec788_44_flash_fwd_hdim256_fp16_paged_softcap_sm90_cu_882f9858_31934cute1_E
	.align		8
        /*00a8*/ 	.dword	$str$23
	.align		8
        /*00b0*/ 	.dword	$str$24


//--------------------- .text._ZN7cutlass13device_kernelIN5flash11enable_sm90INS1_16FlashAttnFwdSm90INS1_25CollectiveMainloopFwdSm90ILi2EN4cute5tupleIJNS5_1CILi1EEES8_S8_EEENS6_IJNS7_ILi128EEENS7_ILi80EEENS7_ILi256EEEEEELi256ENS_6half_tEfNS_4arch4Sm90ELb0ELb0ELb1ELb0ELb1ELb0ELb0ELb1ELb1ELb1ELb0ELb0EEENS1_21CollectiveEpilogueFwdINS6_IJSA_SC_SB_EEES9_SE_SG_Li256ELb0ELb1ELb0ELb0EEENS1_29StaticPersistentTileSchedulerILb0EEEEEEEEEvNT_6ParamsE --------------------------
	.section	.text._ZN7cutlass13device_kernelIN5flash11enable_sm90INS1_16FlashAttnFwdSm90INS1_25CollectiveMainloopFwdSm90ILi2EN4cute5tupleIJNS5_1CILi1EEES8_S8_EEENS6_IJNS7_ILi128EEENS7_ILi80EEENS7_ILi256EEEEEELi256ENS_6half_tEfNS_4arch4Sm90ELb0ELb0ELb1ELb0ELb1ELb0ELb0ELb1ELb1ELb1ELb0ELb0EEENS1_21CollectiveEpilogueFwdINS6_IJSA_SC_SB_EEES9_SE_SG_Li256ELb0ELb1ELb0ELb0EEENS1_29StaticPersistentTileSchedulerILb0EEEEEEEEEvNT_6ParamsE,"ax",@progbits
	.align	128
.text._ZN7cutlass13device_kernelIN5flash11enable_sm90INS1_16FlashAttnFwdSm90INS1_25CollectiveMainloopFwdSm90ILi2EN4cute5tupleIJNS5_1CILi1EEES8_S8_EEENS6_IJNS7_ILi128EEENS7_ILi80EEENS7_ILi256EEEEEELi256ENS_6half_tEfNS_4arch4Sm90ELb0ELb0ELb1ELb0ELb1ELb0ELb0ELb1ELb1ELb1ELb0ELb0EEENS1_21CollectiveEpilogueFwdINS6_IJSA_SC_SB_EEES9_SE_SG_Li256ELb0ELb1ELb0ELb0EEENS1_29StaticPersistentTileSchedulerILb0EEEEEEEEEvNT_6ParamsE:
        .type           _ZN7cutlass13device_kernelIN5flash11enable_sm90INS1_16FlashAttnFwdSm90INS1_25CollectiveMainloopFwdSm90ILi2EN4cute5tupleIJNS5_1CILi1EEES8_S8_EEENS6_IJNS7_ILi128EEENS7_ILi80EEENS7_ILi256EEEEEELi256ENS_6half_tEfNS_4arch4Sm90ELb0ELb0ELb1ELb0ELb1ELb0ELb0ELb1ELb1ELb1ELb0ELb0EEENS1_21CollectiveEpilogueFwdINS6_IJSA_SC_SB_EEES9_SE_SG_Li256ELb0ELb1ELb0ELb0EEENS1_29StaticPersistentTileSchedulerILb0EEEEEEEEEvNT_6ParamsE,@function
        .size           _ZN7cutlass13device_kernelIN5flash11enable_sm90INS1_16FlashAttnFwdSm90INS1_25CollectiveMainloopFwdSm90ILi2EN4cute5tupleIJNS5_1CILi1EEES8_S8_EEENS6_IJNS7_ILi128EEENS7_ILi80EEENS7_ILi256EEEEEELi256ENS_6half_tEfNS_4arch4Sm90ELb0ELb0ELb1ELb0ELb1ELb0ELb0ELb1ELb1ELb1ELb0ELb0EEENS1_21CollectiveEpilogueFwdINS6_IJSA_SC_SB_EEES9_SE_SG_Li256ELb0ELb1ELb0ELb0EEENS1_29StaticPersistentTileSchedulerILb0EEEEEEEEEvNT_6ParamsE,(.L_x_3294 - _ZN7cutlass13device_kernelIN5flash11enable_sm90INS1_16FlashAttnFwdSm90INS1_25CollectiveMainloopFwdSm90ILi2EN4cute5tupleIJNS5_1CILi1EEES8_S8_EEENS6_IJNS7_ILi128EEENS7_ILi80EEENS7_ILi256EEEEEELi256ENS_6half_tEfNS_4arch4Sm90ELb0ELb0ELb1ELb0ELb1ELb0ELb0ELb1ELb1ELb1ELb0ELb0EEENS1_21CollectiveEpilogueFwdINS6_IJSA_SC_SB_EEES9_SE_SG_Li256ELb0ELb1ELb0ELb0EEENS1_29StaticPersistentTileSchedulerILb0EEEEEEEEEvNT_6ParamsE)
        .other          _ZN7cutlass13device_kernelIN5flash11enable_sm90INS1_16FlashAttnFwdSm90INS1_25CollectiveMainloopFwdSm90ILi2EN4cute5tupleIJNS5_1CILi1EEES8_S8_EEENS6_IJNS7_ILi128EEENS7_ILi80EEENS7_ILi256EEEEEELi256ENS_6half_tEfNS_4arch4Sm90ELb0ELb0ELb1ELb0ELb1ELb0ELb0ELb1ELb1ELb1ELb0ELb0EEENS1_21CollectiveEpilogueFwdINS6_IJSA_SC_SB_EEES9_SE_SG_Li256ELb0ELb1ELb0ELb0EEENS1_29StaticPersistentTileSchedulerILb0EEEEEEEEEvNT_6ParamsE,@"STO_CUDA_ENTRY STV_DEFAULT"
_ZN7cutlass13device_kernelIN5flash11enable_sm90INS1_16FlashAttnFwdSm90INS1_25CollectiveMainloopFwdSm90ILi2EN4cute5tupleIJNS5_1CILi1EEES8_S8_EEENS6_IJNS7_ILi128EEENS7_ILi80EEENS7_ILi256EEEEEELi256ENS_6half_tEfNS_4arch4Sm90ELb0ELb0ELb1ELb0ELb1ELb0ELb0ELb1ELb1ELb1ELb0ELb0EEENS1_21CollectiveEpilogueFwdINS6_IJSA_SC_SB_EEES9_SE_SG_Li256ELb0ELb1ELb0ELb0EEENS1_29StaticPersistentTileSchedulerILb0EEEEEEEEEvNT_6ParamsE:
[----:B------:R-:W0:Y:S02]  /*0000*/  LDC R1, c[0x0][0x28] ;  /* 0x00000a00ff017b82 */ /* 0x000e240000000800 */
[----:B0-----:R-:W-:Y:S01]  /*0010*/  VIADD R1, R1, 0xfffffff0 ;  /* 0xfffffff001017836 */ /* 0x001fe20000000000 */
[----:B------:R-:W0:Y:S01]  /*0020*/  S2R R27, SR_TID.X ;  /* 0x00000000001b7919 */ /* 0x000e220000002100 */
[----:B------:R-:W-:Y:S01]  /*0030*/  ELECT P0, URZ, PT ;  /* 0x00000000003f782f */ /* 0x000fe20003800000 */
[----:B------:R-:W-:Y:S01]  /*0040*/  UMOV UR4, 0x80 ;  /* 0x0000008000047882 */ /* 0x000fe20000000000 */
[----:B------:R-:W-:Y:S01]  /*0050*/  UMOV UR7, 0x100 ;  /* 0x0000010000077882 */ /* 0x000fe20000000000 */
[----:B0-----:R-:W-:-:S05]  /*0060*/  SHF.R.U32.HI R0, RZ, 0x5, R27 ;  /* 0x00000005ff007819 */ /* 0x001fca000001161b */
[----:B------:R-:W0:Y:S02]  /*0070*/  SHFL.IDX PT, R2, R0, RZ, 0x1f ;  /* 0x00001fff00027589 */ /* 0x000e2400000e0000 */
[C---:B0-----:R-:W-:Y:S02]  /*0080*/  ISETP.NE.OR P0, PT, R2.reuse, RZ, !P0 ;  /* 0x000000ff0200720c */ /* 0x041fe40004705670 */
[----:B------:R-:W-:Y:S02]  /*0090*/  ISETP.NE.AND P1, PT, R2, RZ, PT ;  /* 0x000000ff0200720c */ /* 0x000fe40003f25270 */
[----:B------:R-:W-:-:S06]  /*00a0*/  SHF.R.U32.HI R2, RZ, 0x7, R27 ;  /* 0x00000007ff027819 */ /* 0x000fcc000001161b */
[----:B------:R-:W0:Y:S03]  /*00b0*/  SHFL.IDX PT, R2, R2, RZ, 0x1f ;  /* 0x00001fff02027589 */ /* 0x000e2600000e0000 */
[----:B------:R-:W-:Y:S01]  /*00c0*/  VOTEU.ALL UP0, P0 ;  /* 0x00000000003f7886 */ /* 0x000fe20000000000 */
[----:B------:R-:W-:-:S04]  /*00d0*/  VOTEU.ALL UP1, P0 ;  /* 0x00000000003f7886 */ /* 0x000fc80000020000 */
[----:B------:R-:W1:Y:S01]  /*00e0*/  @!UP0 S2UR UR8, SR_CgaCtaId ;  /* 0x00000000000889c3 */ /* 0x000e620000008800 */
[----:B------:R-:W-:Y:S01]  /*00f0*/  @!UP0 UMOV UR6, 0x400 ;  /* 0x0000040000068882 */ /* 0x000fe20000000000 */
[----:B------:R-:W-:-:S04]  /*0100*/  @!UP0 UIADD3 UR4, -UR4, 0x100000, URZ ;  /* 0x0010000004048890 */ /* 0x000fc8000fffe13f */
[----:B------:R-:W-:Y:S02]  /*0110*/  @!UP0 USHF.L.U32 UR5, UR4, 0xb, URZ ;  /* 0x0000000b04058899 */ /* 0x000fe4000800063f */
[----:B------:R-:W-:Y:S02]  /*0120*/  @!UP0 USHF.L.U32 UR4, UR4, 0x1, URZ ;  /* 0x0000000104048899 */ /* 0x000fe4000800063f */
[----:B-1----:R-:W-:Y:S02]  /*0130*/  @!UP0 ULEA UR8, UR8, UR6, 0x18 ;  /* 0x0000000608088291 */ /* 0x002fe4000f8ec03f */
[----:B------:R-:W-:-:S04]  /*0140*/  @!UP0 UIADD3 UR6, -UR7, 0x100000, URZ ;  /* 0x0010000007068890 */ /* 0x000fc8000fffe13f */
[----:B------:R-:W-:Y:S02]  /*0150*/  @!UP0 USHF.L.U32 UR7, UR6, 0xb, URZ ;  /* 0x0000000b06078899 */ /* 0x000fe4000800063f */
[----:B------:R-:W-:Y:S01]  /*0160*/  @!UP0 USHF.L.U32 UR6, UR6, 0x1, URZ ;  /* 0x0000000106068899 */ /* 0x000fe2000800063f */
[----:B------:R-:W-:-:S05]  /*0170*/  VOTEU.ALL UP0, P0 ;  /* 0x00000000003f7886 */ /* 0x000fca0000000000 */
[----:B------:R1:W2:Y:S06]  /*0180*/  @!UP0 SYNCS.EXCH.64 URZ, [UR8+0x38800], UR4 ;  /* 0x03880004083f85b2 */ /* 0x0002ac0008000100 */
[----:B------:R1:W3:Y:S02]  /*0190*/  @!UP1 SYNCS.EXCH.64 URZ, [UR8+0x38820], UR6 ;  /* 0x03882006083f95b2 */ /* 0x0002e40008000100 */
[----:B01----:R-:W-:Y:S05]  /*01a0*/  @P1 BRA `(.L_x_0) ;  /* 0x0000000000481947 */ /* 0x003fea0003800000 */
[----:B------:R-:W0:Y:S01]  /*01b0*/  S2UR UR5, SR_CgaCtaId ;  /* 0x00000000000579c3 */ /* 0x000e220000008800 */
[----:B------:R-:W-:Y:S01]  /*01c0*/  UMOV UR4, 0x400 ;  /* 0x0000040000047882 */ /* 0x000fe20000000000 */
[----:B------:R-:W-:Y:S01]  /*01d0*/  UMOV UR6, 0x80 ;  /* 0x0000008000067882 */ /* 0x000fe20000000000 */
[----:B------:R-:W-:Y:S01]  /*01e0*/  UMOV UR7, 0x100 ;  /* 0x0000010000077882 */ /* 0x000fe20000000000 */
[----:B------:R-:W-:Y:S01]  /*01f0*/  ELECT P0, URZ, PT ;  /* 0x00000000003f782f */ /* 0x000fe20003800000 */
[----:B0-----:R-:W-:Y:S02]  /*0200*/  ULEA UR8, UR5, UR4, 0x18 ;  /* 0x0000000405087291 */ /* 0x001fe4000f8ec03f */
[----:B------:R-:W-:-:S04]  /*0210*/  UIADD3 UR4, -UR6, 0x100000, URZ ;  /* 0x0010000006047890 */ /* 0x000fc8000fffe13f */
[----:B------:R-:W-:Y:S02]  /*0220*/  USHF.L.U32 UR5, UR4, 0xb, URZ ;  /* 0x0000000b04057899 */ /* 0x000fe4000800063f */
[----:B------:R-:W-:Y:S02]  /*0230*/  USHF.L.U32 UR4, UR4, 0x1, URZ ;  /* 0x0000000104047899 */ /* 0x000fe4000800063f */
[----:B------:R-:W-:-:S04]  /*0240*/  UIADD3 UR6, -UR7, 0x100000, URZ ;  /* 0x0010000007067890 */ /* 0x000fc8000fffe13f */
[----:B------:R-:W-:Y:S02]  /*0250*/  USHF.L.U32 UR7, UR6, 0xb, URZ ;  /* 0x0000000b06077899 */ /* 0x000fe4000800063f */
[----:B------:R-:W-:Y:S01]  /*0260*/  USHF.L.U32 UR6, UR6, 0x1, URZ ;  /* 0x0000000106067899 */ /* 0x000fe2000800063f */
[----:B------:R-:W0:Y:S03]  /*0270*/  FENCE.VIEW.ASYNC.S ;  /* 0x00000000000073c6 */ /* 0x000e260000000000 */
[----:B0-----:R0:W1:Y:S08]  /*0280*/  SYNCS.EXCH.64 URZ, [UR8+0x38830], UR4 ;  /* 0x03883004083f75b2 */ /* 0x0010700008000100 */
[----:B------:R0:W4:Y:S01]  /*0290*/  SYNCS.EXCH.64 URZ, [UR8+0x38840], UR6 ;  /* 0x03884006083f75b2 */ /* 0x0001220008000100 */
[----:B------:R0:W0:Y:S01]  /*02a0*/  SYNCS.EXCH.64 URZ, [UR8+0x38838], UR4 ;  /* 0x03883804083f75b2 */ /* 0x0000220008000100 */
[----:B------:R0:W0:Y:S01]  /*02b0*/  SYNCS.EXCH.64 URZ, [UR8+0x38848], UR6 ;  /* 0x03884806083f75b2 */ /* 0x0000220008000100 */
[----:B------:R-:W-:Y:S01]  /*02c0*/  NOP ;  /* 0x0000000000007918 */ /* 0x000fe20000000000 */
.L_x_0:
[----:B------:R-:W5:Y:S01]  /*02d0*/  SHFL.IDX PT, R3, R0, RZ, 0x1f ;  /* 0x00001fff00037589 */ /* 0x000f6200000e0000 */
[----:B------:R-:W-:Y:S01]  /*02e0*/  NOP ;  /* 0x0000000000007918 */ /* 0x000fe20000000000 */
[----:B-----5:R-:W-:-:S13]  /*02f0*/  ISETP.NE.AND P0, PT, R3, RZ, PT ;  /* 0x000000ff0300720c */ /* 0x020fda0003f05270 */
[----:B------:R-:W-:Y:S05]  /*0300*/  @P0 BRA `(.L_x_1) ;  /* 0x0000000000480947 */ /* 0x000fea0003800000 */
[----:B0-----:R-:W0:Y:S01]  /*0310*/  S2UR UR5, SR_CgaCtaId ;  /* 0x00000000000579c3 */ /* 0x001e220000008800 */
        /* <DEDUP_REMOVED lines=12> */
[----:B0-----:R0:W0:Y:S08]  /*03e0*/  SYNCS.EXCH.64 URZ, [UR8+0x38850], UR4 ;  /* 0x03885004083f75b2 */ /* 0x0010300008000100 */
[----:B------:R0:W0:Y:S01]  /*03f0*/  SYNCS.EXCH.64 URZ, [UR8+0x38860], UR6 ;  /* 0x03886006083f75b2 */ /* 0x0000220008000100 */
[----:B------:R0:W0:Y:S01]  /*0400*/  SYNCS.EXCH.64 URZ, [UR8+0x38858], UR4 ;  /* 0x03885804083f75b2 */ /* 0x0000220008000100 */
[----:B------:R0:W0:Y:S01]  /*0410*/  SYNCS.EXCH.64 URZ, [UR8+0x38868], UR6 ;  /* 0x03886806083f75b2 */ /* 0x0000220008000100 */
[----:B------:R-:W-:Y:S01]  /*0420*/  NOP ;  /* 0x0000000000007918 */ /* 0x000fe20000000000 */
.L_x_1:
[----:B------:R-:W5:Y:S01]  /*0430*/  SHFL.IDX PT, R3, R0, RZ, 0x1f ;  /* 0x00001fff00037589 */ /* 0x000f6200000e0000 */
[----:B------:R-:W-:Y:S01]  /*0440*/  NOP ;  /* 0x0000000000007918 */ /* 0x000fe20000000000 */
[----:B-----5:R-:W-:-:S13]  /*0450*/  ISETP.NE.AND P0, PT, R3, RZ, PT ;  /* 0x000000ff0300720c */ /* 0x020fda0003f05270 */
[----:B------:R-:W-:Y:S05]  /*0460*/  @P0 BRA `(.L_x_2) ;  /* 0x0000000000380947 */ /* 0x000fea0003800000 */
[----:B0-----:R-:W0:Y:S01]  /*0470*/  S2UR UR5, SR_CgaCtaId ;  /* 0x00000000000579c3 */ /* 0x001e220000008800 */
[----:B------:R-:W-:Y:S01]  /*0480*/  UMOV UR4, 0x400 ;  /* 0x0000040000047882 */ /* 0x000fe20000000000 */
[----:B------:R-:W-:Y:S01]  /*0490*/  UMOV UR7, 0x80 ;  /* 0x0000008000077882 */ /* 0x000fe20000000000 */
[----:B------:R-:W-:Y:S01]  /*04a0*/  ELECT P0, URZ, PT ;  /* 0x00000000003f782f */ /* 0x000fe20003800000 */
[----:B0-----:R-:W-:Y:S02]  /*04b0*/  ULEA UR6, UR5, UR4, 0x18 ;  /* 0x0000000405067291 */ /* 0x001fe4000f8ec03f */
[----:B------:R-:W-:-:S04]  /*04c0*/  UIADD3 UR4, -UR7, 0x100000, URZ ;  /* 0x0010000007047890 */ /* 0x000fc8000fffe13f */
[----:B------:R-:W-:Y:S02]  /*04d0*/  USHF.L.U32 UR5, UR4, 0xb, URZ ;  /* 0x0000000b04057899 */ /* 0x000fe4000800063f */
[----:B------:R-:W-:Y:S01]  /*04e0*/  USHF.L.U32 UR4, UR4, 0x1, URZ ;  /* 0x0000000104047899 */ /* 0x000fe2000800063f */
[----:B------:R-:W0:Y:S11]  /*04f0*/  FENCE.VIEW.ASYNC.S ;  /* 0x00000000000073c6 */ /* 0x000e360000000000 */
[----:B0-----:R0:W0:Y:S01]  /*0500*/  SYNCS.EXCH.64 URZ, [UR6+0x38870], UR4 ;  /* 0x03887004063f75b2 */ /* 0x0010220008000100 */
[----:B------:R0:W0:Y:S01]  /*0510*/  SYNCS.EXCH.64 URZ, [UR6+0x38880], UR4 ;  /* 0x03888004063f75b2 */ /* 0x0000220008000100 */
[----:B------:R0:W0:Y:S01]  /*0520*/  SYNCS.EXCH.64 URZ, [UR6+0x38878], UR4 ;  /* 0x03887804063f75b2 */ /* 0x0000220008000100 */
[----:B------:R0:W0:Y:S01]  /*0530*/  SYNCS.EXCH.64 URZ, [UR6+0x38888], UR4 ;  /* 0x03888804063f75b2 */ /* 0x0000220008000100 */
[----:B------:R-:W-:Y:S01]  /*0540*/  NOP ;  /* 0x0000000000007918 */ /* 0x000fe20000000000 */
.L_x_2:
        /* <DEDUP_REMOVED lines=22> */
.L_x_3:
[----:B------:R-:W5:Y:S01]  /*06b0*/  SHFL.IDX PT, R3, R0, RZ, 0x1f ;  /* 0x00001fff00037589 */ /* 0x000f6200000e0000 */
[----:B------:R-:W-:Y:S01]  /*06c0*/  R2UR UR9, R2 ;  /* 0x00000000020972ca */ /* 0x000fe200000e0000 */
        /* <DEDUP_REMOVED lines=21> */
.L_x_4:
[----:B------:R-:W-:Y:S01]  /*0820*/  UISETP.NE.AND UP0, UPT, UR9, URZ, UPT ;  /* 0x0000003f0900728c */ /* 0x000fe2000bf05270 */
[----:B------:R-:W-:Y:S01]  /*0830*/  NOP ;  /* 0x0000000000007918 */ /* 0x000fe20000000000 */
[----:B0-----:R-:W-:Y:S01]  /*0840*/  UMOV UR4, 0x1 ;  /* 0x0000000100047882 */ /* 0x001fe20000000000 */
[----:B------:R-:W-:Y:S01]  /*0850*/  ULDC.64 UR36, c[0x0][0x208] ;  /* 0x0000820000247ab9 */ /* 0x000fe20000000a00 */
[----:B------:R-:W-:Y:S01]  /*0860*/  USEL UR4, UR4, 0x2, !UP0 ;  /* 0x0000000204047887 */ /* 0x000fe2000c000000 */
[----:B-1234-:R-:W-:Y:S01]  /*0870*/  BAR.SYNC.DEFER_BLOCKING 0x0 ;  /* 0x0000000000007b1d */ /* 0x01efe20000010000 */
[----:B------:R-:W-:-:S04]  /*0880*/  PLOP3.LUT P0, PT, PT, PT, UP0, 0x80, 0x0 ;  /* 0x000000000000781c */ /* 0x000fc80003f0f008 */
[----:B------:R-:W-:-:S05]  /*0890*/  IMAD.U32 R2, RZ, RZ, UR4 ;  /* 0x00000004ff027e24 */ /* 0x000fca000f8e00ff */
[----:B------:R0:W-:Y:S04]  /*08a0*/  STL [R1+0xc], R2 ;  /* 0x00000c0201007387 */ /* 0x0001e80000100800 */
[----:B------:R-:W-:Y:S05]  /*08b0*/  @!P0 BRA `(.L_x_5) ;  /* 0x000000c400008947 */ /* 0x000fea0003800000 */
.L_x_6:
[----:B------:R-:W-:-:S08]  /*08c0*/  NOP ;  /* 0x0000000000007918 */ /* 0x000fd00000000000 */
[----:B------:R-:W1:Y:S02]  /*08d0*/  USETMAXREG.TRY_ALLOC.CTAPOOL UP0, 0xe8 ;  /* 0x000000e8000079c8 */ /* 0x000e640008000600 */
[----:B-1----:R-:W-:-:S13]  /*08e0*/  PLOP3.LUT P0, PT, PT, PT, UP0, 0x80, 0x0 ;  /* 0x000000000000781c */ /* 0x002fda0003f0f008 */
[----:B------:R-:W-:Y:S05]  /*08f0*/  @!P0 BRA `(.L_x_6) ;  /* 0xfffffffc00f08947 */ /* 0x000fea000383ffff */
[----:B------:R-:W1:Y:S08]  /*0900*/  S2UR UR4, SR_CTAID.X ;  /* 0x00000000000479c3 */ /* 0x000e700000002500 */
[----:B------:R-:W-:Y:S08]  /*0910*/  BAR.ARV 0x8, 0x180 ;  /* 0x0206000000007b1d */ /* 0x000ff00000002000 */
[----:B------:R-:W1:Y:S02]  /*0920*/  LDC R0, c[0x0][0xc34] ;  /* 0x00030d00ff007b82 */ /* 0x000e640000000800 */
[----:B-1----:R-:W-:-:S13]  /*0930*/  ISETP.LE.AND P0, PT, R0, UR4, PT ;  /* 0x0000000400007c0c */ /* 0x002fda000bf03270 */
[----:B------:R-:W-:Y:S05]  /*0940*/  @P0 EXIT ;  /* 0x000000000000094d */ /* 0x000fea0003800000 */
[----:B0-----:R-:W2:Y:S01]  /*0950*/  LDL R2, [R1+0xc] ;  /* 0x00000c0001027983 */ /* 0x001ea20000100800 */
[----:B------:R-:W-:Y:S01]  /*0960*/  VIADD R213, R27, 0xffffff80 ;  /* 0xffffff801bd57836 */ /* 0x000fe20000000000 */
[----:B------:R-:W-:Y:S01]  /*0970*/  UMOV UR38, URZ ;  /* 0x0000003f00267c82 */ /* 0x000fe20008000000 */
[----:B------:R-:W-:Y:S01]  /*0980*/  IMAD.U32 R214, RZ, RZ, UR4 ;  /* 0x00000004ffd67e24 */ /* 0x000fe2000f8e00ff */
[----:B------:R-:W-:Y:S02]  /*0990*/  UMOV UR4, URZ ;  /* 0x0000003f00047c82 */ /* 0x000fe40008000000 */
[----:B------:R-:W-:Y:S01]  /*09a0*/  SHF.R.S32.HI R0, RZ, 0x1f, R213 ;  /* 0x0000001fff007819 */ /* 0x000fe200000114d5 */
[----:B------:R-:W-:Y:S01]  /*09b0*/  IMAD.U32 R16, RZ, RZ, UR4 ;  /* 0x00000004ff107e24 */ /* 0x000fe2000f8e00ff */
[----:B------:R-:W-:Y:S02]  /*09c0*/  MOV R219, UR4 ;  /* 0x0000000400db7c02 */ /* 0x000fe40008000f00 */
[----:B------:R-:W-:-:S02]  /*09d0*/  LEA.HI R5, R0, R213, RZ, 0x5 ;  /* 0x000000d500057211 */ /* 0x000fc400078f28ff */
[CC--:B------:R-:W-:Y:S02]  /*09e0*/  LEA.HI R4, R0.reuse, R213.reuse, RZ, 0x4 ;  /* 0x000000d500047211 */ /* 0x0c0fe400078f20ff */
[CC--:B------:R-:W-:Y:S01]  /*09f0*/  LEA.HI R6, R0.reuse, R213.reuse, RZ, 0x2 ;  /* 0x000000d500067211 */ /* 0x0c0fe200078f10ff */
[----:B------:R-:W-:Y:S01]  /*0a00*/  IMAD.SHL.U32 R7, R5, 0x20, RZ ;  /* 0x0000002005077824 */ /* 0x000fe200078e00ff */
[----:B------:R-:W-:Y:S02]  /*0a10*/  LEA.HI R218, R0, R213, RZ, 0x3 ;  /* 0x000000d500da7211 */ /* 0x000fe400078f18ff */
[----:B------:R-:W-:Y:S02]  /*0a20*/  SHF.R.S32.HI R5, RZ, 0x4, R4 ;  /* 0x00000004ff057819 */ /* 0x000fe40000011404 */
[----:B------:R-:W-:Y:S02]  /*0a30*/  LOP3.LUT R10, R6, 0xfffffffc, RZ, 0xc0, !PT ;  /* 0xfffffffc060a7812 */ /* 0x000fe400078ec0ff */
[----:B------:R-:W-:-:S02]  /*0a40*/  LOP3.LUT R6, R4, 0x3fffff0, RZ, 0xc0, !PT ;  /* 0x03fffff004067812 */ /* 0x000fc400078ec0ff */
[----:B------:R-:W-:Y:S01]  /*0a50*/  LEA.HI R4, R4, R5, RZ, 0x1 ;  /* 0x0000000504047211 */ /* 0x000fe200078f08ff */
[----:B------:R-:W-:Y:S01]  /*0a60*/  IMAD.IADD R10, R213, 0x1, -R10 ;  /* 0x00000001d50a7824 */ /* 0x000fe200078e0a0a */
[----:B------:R-:W-:Y:S01]  /*0a70*/  LOP3.LUT R7, R7, 0xfffffc00, RZ, 0xc0, !PT ;  /* 0xfffffc0007077812 */ /* 0x000fe200078ec0ff */
[----:B------:R-:W-:Y:S01]  /*0a80*/  IMAD.IADD R6, R213, 0x1, -R6 ;  /* 0x00000001d5067824 */ /* 0x000fe200078e0a06 */
[----:B------:R-:W-:Y:S02]  /*0a90*/  LOP3.LUT R4, R4, 0x1ffffffe, RZ, 0xc0, !PT ;  /* 0x1ffffffe04047812 */ /* 0x000fe400078ec0ff */
[----:B------:R-:W-:Y:S01]  /*0aa0*/  LOP3.LUT R12, R218, 0xfffffff8, RZ, 0xc0, !PT ;  /* 0xfffffff8da0c7812 */ /* 0x000fe200078ec0ff */
[----:B------:R-:W-:Y:S01]  /*0ab0*/  IMAD R7, R6, 0x40, R7 ;  /* 0x0000004006077824 */ /* 0x000fe200078e0207 */
[----:B------:R-:W-:Y:S01]  /*0ac0*/  LEA.HI R6, R10, R10, RZ, 0x1 ;  /* 0x0000000a0a067211 */ /* 0x000fe200078f08ff */
[----:B------:R-:W-:Y:S01]  /*0ad0*/  IMAD.IADD R4, R5, 0x1, -R4 ;  /* 0x0000000105047824 */ /* 0x000fe200078e0a04 */
[----:B------:R-:W-:-:S03]  /*0ae0*/  SHF.R.S32.HI R218, RZ, 0x3, R218 ;  /* 0x00000003ffda7819 */ /* 0x000fc600000114da */
[----:B------:R-:W-:Y:S01]  /*0af0*/  IMAD R224, R4, 0x8, R7 ;  /* 0x0000000804e07824 */ /* 0x000fe200078e0207 */
[----:B--2---:R-:W-:Y:S02]  /*0b00*/  R2UR UR5, R2 ;  /* 0x00000000020572ca */ /* 0x004fe400000e0000 */
[----:B------:R-:W-:-:S04]  /*0b10*/  LEA.HI R2, R0, R213, RZ, 0x7 ;  /* 0x000000d500027211 */ /* 0x000fc800078f38ff */
[C---:B------:R-:W-:Y:S02]  /*0b20*/  LOP3.LUT R220, R2.reuse, 0xffffff80, RZ, 0xc0, !PT ;  /* 0xffffff8002dc7812 */ /* 0x040fe400078ec0ff */
[----:B------:R-:W-:Y:S02]  /*0b30*/  SHF.R.S32.HI R221, RZ, 0x7, R2 ;  /* 0x00000007ffdd7819 */ /* 0x000fe40000011402 */
[----:B------:R-:W-:Y:S02]  /*0b40*/  IADD3 R220, R213, -R220, RZ ;  /* 0x800000dcd5dc7210 */ /* 0x000fe40007ffe0ff */
[----:B------:R-:W-:Y:S01]  /*0b50*/  LEA.HI R2, R2, R221, RZ, 0x1 ;  /* 0x000000dd02027211 */ /* 0x000fe200078f08ff */
[----:B------:R-:W-:Y:S01]  /*0b60*/  ULOP3.LUT UR5, UR5, 0x1, URZ, 0xfc, !UPT ;  /* 0x0000000105057892 */ /* 0x000fe2000f8efc3f */
[----:B------:R-:W-:Y:S02]  /*0b70*/  SHF.R.S32.HI R3, RZ, 0x1f, R220 ;  /* 0x0000001fff037819 */ /* 0x000fe400000114dc */
[----:B------:R-:W-:-:S02]  /*0b80*/  LOP3.LUT R2, R2, 0x3fffffe, RZ, 0xc0, !PT ;  /* 0x03fffffe02027812 */ /* 0x000fc400078ec0ff */
[CC--:B------:R-:W-:Y:S01]  /*0b90*/  LEA.HI R0, R3.reuse, R220.reuse, RZ, 0x2 ;  /* 0x000000dc03007211 */ /* 0x0c0fe200078f10ff */
[----:B------:R-:W-:Y:S01]  /*0ba0*/  IMAD.U32 R226, RZ, RZ, UR5 ;  /* 0x00000005ffe27e24 */ /* 0x000fe2000f8e00ff */
[----:B------:R-:W-:Y:S01]  /*0bb0*/  LEA.HI R5, R3, R220, RZ, 0x5 ;  /* 0x000000dc03057211 */ /* 0x000fe200078f28ff */
[----:B------:R-:W-:Y:S01]  /*0bc0*/  IMAD.IADD R2, R221, 0x1, -R2 ;  /* 0x00000001dd027824 */ /* 0x000fe200078e0a02 */
[--C-:B------:R-:W-:Y:S02]  /*0bd0*/  SHF.R.S32.HI R8, RZ, 0x2, R0.reuse ;  /* 0x00000002ff087819 */ /* 0x100fe40000011400 */
[----:B------:R-:W-:Y:S02]  /*0be0*/  SHF.R.S32.HI R9, RZ, 0x1f, R0 ;  /* 0x0000001fff097819 */ /* 0x000fe40000011400 */
[----:B------:R-:W-:Y:S02]  /*0bf0*/  IADD3 R213, R213, -R12, RZ ;  /* 0x8000000cd5d57210 */ /* 0x000fe40007ffe0ff */
[----:B------:R-:W-:-:S02]  /*0c00*/  LEA.HI R9, R9, R8, RZ, 0x3 ;  /* 0x0000000809097211 */ /* 0x000fc400078f18ff */
[----:B------:R-:W-:Y:S01]  /*0c10*/  SHF.R.S32.HI R5, RZ, 0x5, R5 ;  /* 0x00000005ff057819 */ /* 0x000fe20000011405 */
[----:B------:R-:W-:Y:S01]  /*0c20*/  IMAD.SHL.U32 R19, R213, 0x8, RZ ;  /* 0x00000008d5137824 */ /* 0x000fe200078e00ff */
[----:B------:R-:W-:Y:S02]  /*0c30*/  LOP3.LUT R9, R9, 0xfffffff8, RZ, 0xc0, !PT ;  /* 0xfffffff809097812 */ /* 0x000fe400078ec0ff */
[----:B------:R-:W-:Y:S01]  /*0c40*/  LOP3.LUT R3, R0, 0x7ffffffc, RZ, 0xc0, !PT ;  /* 0x7ffffffc00037812 */ /* 0x000fe200078ec0ff */
[C---:B------:R-:W-:Y:S01]  /*0c50*/  VIADD R212, R19.reuse, 0x40 ;  /* 0x0000004013d47836 */ /* 0x040fe20000000000 */
[----:B------:R-:W-:Y:S01]  /*0c60*/  MOV R12, 0xfffffffe ;  /* 0xfffffffe000c7802 */ /* 0x000fe20000000f00 */
[----:B------:R-:W-:Y:S01]  /*0c70*/  IMAD.IADD R8, R8, 0x1, -R9 ;  /* 0x0000000108087824 */ /* 0x000fe200078e0a09 */
[----:B------:R-:W-:Y:S01]  /*0c80*/  LOP3.LUT R9, R6, 0x1ffffffe, RZ, 0xc0, !PT ;  /* 0x1ffffffe06097812 */ /* 0x000fe200078ec0ff */
[C---:B------:R-:W-:Y:S02]  /*0c90*/  VIADD R23, R19.reuse, 0x80 ;  /* 0x0000008013177836 */ /* 0x040fe40000000000 */
[----:B------:R-:W-:Y:S01]  /*0ca0*/  VIADD R22, R19, 0xc0 ;  /* 0x000000c013167836 */ /* 0x000fe20000000000 */
[----:B------:R-:W-:Y:S01]  /*0cb0*/  LEA R5, R5, R8, 0x4 ;  /* 0x0000000805057211 */ /* 0x000fe200078e20ff */
[----:B------:R-:W-:Y:S01]  /*0cc0*/  IMAD.IADD R3, R220, 0x1, -R3 ;  /* 0x00000001dc037824 */ /* 0x000fe200078e0a03 */
[----:B------:R-:W-:Y:S01]  /*0cd0*/  SHF.R.S32.HI R0, RZ, 0x1f, R23 ;  /* 0x0000001fff007819 */ /* 0x000fe20000011417 */
[----:B------:R-:W-:Y:S01]  /*0ce0*/  IMAD.IADD R9, R10, 0x1, -R9 ;  /* 0x000000010a097824 */ /* 0x000fe200078e0a09 */
[----:B------:R-:W-:Y:S01]  /*0cf0*/  LEA R222, R2, R5, 0x6 ;  /* 0x0000000502de7211 */ /* 0x000fe200078e30ff */
[----:B------:R-:W-:Y:S01]  /*0d00*/  IMAD R225, R3, R12, 0x50 ;  /* 0x0000005003e17424 */ /* 0x000fe200078e020c */
[----:B------:R-:W-:-:S02]  /*0d10*/  SHF.R.S32.HI R2, RZ, 0x1f, R212 ;  /* 0x0000001fff027819 */ /* 0x000fc400000114d4 */
[----:B------:R-:W-:Y:S01]  /*0d20*/  SHF.R.S32.HI R227, RZ, 0x1f, R22 ;  /* 0x0000001fffe37819 */ /* 0x000fe20000011416 */
[----:B------:R-:W-:-:S07]  /*0d30*/  IMAD R223, R9, 0x8, R222 ;  /* 0x0000000809df7824 */ /* 0x000fce00078e02de */
.L_x_39:
[----:B0-----:R-:W0:Y:S01]  /*0d40*/  SHFL.IDX PT, R0, R221, RZ, 0x1f ;  /* 0x00001fffdd007589 */ /* 0x001e2200000e0000 */
[----:B-1----:R-:W1:Y:S01]  /*0d50*/  S2UR UR61, SR_CgaCtaId ;  /* 0x00000000003d79c3 */ /* 0x002e620000008800 */
[----:B------:R-:W-:Y:S01]  /*0d60*/  ULDC.64 UR6, c[0x0][0x418] ;  /* 0x0001060000067ab9 */ /* 0x000fe20000000a00 */
[----:B------:R-:W-:Y:S01]  /*0d70*/  ULDC UR4, c[0x0][0xc38] ;  /* 0x00030e0000047ab9 */ /* 0x000fe20000000800 */
[----:B------:R-:W-:Y:S01]  /*0d80*/  UISETP.NE.U32.AND UP0, UPT, UR6, URZ, UPT ;  /* 0x0000003f0600728c */ /* 0x000fe2000bf05070 */
[----:B------:R-:W-:Y:S01]  /*0d90*/  R2UR UR13, R214 ;  /* 0x00000000d60d72ca */ /* 0x000fe200000e0000 */
[----:B------:R-:W-:Y:S01]  /*0da0*/  UISETP.NE.AND UP1, UPT, UR4, 0x1, UPT ;  /* 0x000000010400788c */ /* 0x000fe2000bf25270 */
[----:B------:R-:W-:Y:S02]  /*0db0*/  UMOV UR40, 0x400 ;  /* 0x0000040000287882 */ /* 0x000fe40000000000 */
[----:B------:R-:W-:Y:S01]  /*0dc0*/  ULDC UR4, c[0x0][0xc44] ;  /* 0x0003110000047ab9 */ /* 0x000fe20000000800 */
[----:B------:R-:W-:-:S02]  /*0dd0*/  UISETP.NE.AND.EX UP0, UPT, UR7, URZ, UPT, UP0 ;  /* 0x0000003f0700728c */ /* 0x000fc4000bf05300 */
[----:B------:R-:W-:Y:S01]  /*0de0*/  UISETP.NE.AND UP2, UPT, UR4, 0x1, UPT ;  /* 0x000000010400788c */ /* 0x000fe2000bf45270 */
[----:B------:R-:W-:Y:S01]  /*0df0*/  ULDC UR39, c[0x0][0x424] ;  /* 0x0001090000277ab9 */ /* 0x000fe20000000800 */
[----:B------:R-:W-:Y:S01]  /*0e00*/  ULDC UR10, c[0x0][0x2f0] ;  /* 0x0000bc00000a7ab9 */ /* 0x000fe20000000800 */
[----:B------:R-:W-:Y:S02]  /*0e10*/  USEL UR39, UR39, 0x1, UP0 ;  /* 0x0000000127277887 */ /* 0x000fe40008000000 */
[----:B------:R-:W-:Y:S01]  /*0e20*/  @UP1 ULDC UR4, c[0x0][0xc3c] ;  /* 0x00030f0000041ab9 */ /* 0x000fe20000000800 */
[----:B------:R-:W-:Y:S01]  /*0e30*/  @UP1 ULDC UR12, c[0x0][0xc40] ;  /* 0x00031000000c1ab9 */ /* 0x000fe20000000800 */
[----:B------:R-:W-:Y:S02]  /*0e40*/  UIMAD.WIDE.U32 UR4, UR13, UR4, URZ ;  /* 0x000000040d0472a5 */ /* 0x000fe4000f8e003f */
[----:B------:R-:W-:Y:S01]  /*0e50*/  UIMAD UR39, UR39, UR10, URZ ;  /* 0x0000000a272772a4 */ /* 0x000fe2000f8e023f */
[----:B0-----:R-:W-:Y:S01]  /*0e60*/  R2UR UR6, R0 ;  /* 0x00000000000672ca */ /* 0x001fe200000e0000 */
[----:B-1----:R-:W-:Y:S01]  /*0e70*/  ULEA UR40, UR61, UR40, 0x18 ;  /* 0x000000283d287291 */ /* 0x002fe2000f8ec03f */
[----:B------:R-:W-:Y:S01]  /*0e80*/  UMOV UR14, UR13 ;  /* 0x0000000d000e7c82 */ /* 0x000fe20008000000 */
[----:B------:R-:W-:-:S02]  /*0e90*/  @UP1 USHF.R.U32.HI UR14, URZ, UR12, UR5 ;  /* 0x0000000c3f0e1299 */ /* 0x000fc40008011605 */
[----:B------:R-:W-:Y:S01]  /*0ea0*/  UIADD3 UR11, UR40, 0x14400, URZ ;  /* 0x00014400280b7890 */ /* 0x000fe2000fffe03f */
[----:B------:R-:W-:-:S03]  /*0eb0*/  @UP2 ULDC.64 UR8, c[0x0][0xc48] ;  /* 0x0003120000082ab9 */ /* 0x000fc60000000a00 */
[----:B------:R-:W-:Y:S01]  /*0ec0*/  ULOP3.LUT UP0, URZ, UR11, 0x9f, URZ, 0xc0, !UPT ;  /* 0x0000009f0b3f7892 */ /* 0x000fe2000f80c03f */
[----:B------:R-:W-:Y:S01]  /*0ed0*/  MOV R217, UR14 ;  /* 0x0000000e00d97c02 */ /* 0x000fe20008000f00 */
[----:B------:R-:W-:Y:S02]  /*0ee0*/  UIMAD.WIDE.U32 UR4, UR14, UR8, URZ ;  /* 0x000000080e0472a5 */ /* 0x000fe4000f8e003f */
[----:B------:R-:W-:Y:S02]  /*0ef0*/  ULEA.HI UR7, UR6, UR6, URZ, 0x1 ;  /* 0x0000000606077291 */ /* 0x000fe4000f8f083f */
[----:B------:R-:W-:Y:S01]  /*0f00*/  PLOP3.LUT P0, PT, PT, PT, UP0, 0x80, 0x0 ;  /* 0x000000000000781c */ /* 0x000fe20003f0f008 */
[----:B------:R-:W-:Y:S01]  /*0f10*/  UMOV UR10, UR14 ;  /* 0x0000000e000a7c82 */ /* 0x000fe20008000000 */
[----:B------:R-:W-:Y:S02]  /*0f20*/  ULOP3.LUT UR7, UR7, 0x1e, URZ, 0xc0, !UPT ;  /* 0x0000001e07077892 */ /* 0x000fe4000f8ec03f */
[----:B------:R-:W-:-:S02]  /*0f30*/  @UP2 USHF.R.U32.HI UR10, URZ, UR9, UR5 ;  /* 0x000000093f0a2299 */ /* 0x000fc40008011605 */
[----:B------:R-:W-:Y:S02]  /*0f40*/  UIADD3 UR7, UR6, -UR7, URZ ;  /* 0x8000000706077290 */ /* 0x000fe4000fffe03f */
[----:B------:R-:W-:Y:S02]  /*0f50*/  UIADD3 UR6, UR39, 0x4f, URZ ;  /* 0x0000004f27067890 */ /* 0x000fe4000fffe03f */
[----:B------:R-:W-:Y:S01]  /*0f60*/  ULEA UR8, UR7, UR11, 0xd ;  /* 0x0000000b07087291 */ /* 0x000fe2000f8e683f */
[----:B------:R-:W-:Y:S01]  /*0f70*/  IMAD.U32 R216, RZ, RZ, UR10 ;  /* 0x0000000affd87e24 */ /* 0x000fe2000f8e00ff */
[----:B------:R-:W-:Y:S02]  /*0f80*/  UIMAD.WIDE UR6, UR6, 0x66666667, URZ ;  /* 0x66666667060678a5 */ /* 0x000fe4000f8e023f */
[----:B------:R-:W-:Y:S02]  /*0f90*/  USHF.R.U32.HI UR8, URZ, 0x4, UR8 ;  /* 0x000000043f087899 */ /* 0x000fe40008011608 */
[----:B------:R-:W-:Y:S01]  /*0fa0*/  USHF.R.U32.HI UR60, URZ, 0x1f, UR7 ;  /* 0x0000001f3f3c7899 */ /* 0x000fe20008011607 */
[----:B------:R-:W-:Y:S01]  /*0fb0*/  UMOV UR4, UR13 ;  /* 0x0000000d00047c82 */ /* 0x000fe20008000000 */
[----:B------:R-:W-:Y:S01]  /*0fc0*/  ULOP3.LUT UR41, UR8, 0x3fff, URZ, 0xc0, !UPT ;  /* 0x00003fff08297892 */ /* 0x000fe2000f8ec03f */
[----:B------:R-:W-:Y:S01]  /*0fd0*/  IMAD.U32 R215, RZ, RZ, UR4 ;  /* 0x00000004ffd77e24 */ /* 0x000fe2000f8e00ff */
[----:B------:R-:W-:Y:S01]  /*0fe0*/  ULEA.HI.SX32 UR60, UR7, UR60, 0x1b ;  /* 0x0000003c073c7291 */ /* 0x000fe2000f8fda3f */
[----:B--234-:R-:W-:Y:S11]  /*0ff0*/  @!P0 BRA `(.L_x_7) ;  /* 0x0000000000408947 */ /* 0x01cff60003800000 */
[----:B------:R-:W-:Y:S01]  /*1000*/  MOV R0, 0x0 ;  /* 0x0000000000007802 */ /* 0x000fe20000000f00 */
[----:B------:R-:W-:Y:S01]  /*1010*/  ULDC.64 UR4, c[0x4][0xa8] ;  /* 0x01002a0000047ab9 */ /* 0x000fe20000000a00 */
[----:B------:R-:W-:Y:S01]  /*1020*/  ULDC.64 UR6, c[0x4][0x28] ;  /* 0x01000a0000067ab9 */ /* 0x000fe20000000a00 */
[----:B------:R-:W-:Y:S01]  /*1030*/  IMAD.U32 R4, RZ, RZ, UR4 ;  /* 0x00000004ff047e24 */ /* 0x000fe2000f8e00ff */
[----:B------:R0:W1:Y:S01]  /*1040*/  LDC.64 R2, c[0x4][R0] ;  /* 0x0100000000027b82 */ /* 0x0000620000000a00 */
[----:B------:R-:W-:Y:S01]  /*1050*/  MOV R5, UR5 ;  /* 0x0000000500057c02 */ /* 0x000fe20008000f00 */
[----:B------:R-:W-:Y:S01]  /*1060*/  ULDC.64 UR4, c[0x4][0xb0] ;  /* 0x01002c0000047ab9 */ /* 0x000fe20000000a00 */
[----:B------:R-:W-:Y:S01]  /*1070*/  IMAD.U32 R10, RZ, RZ, UR6 ;  /* 0x00000006ff0a7e24 */ /* 0x000fe2000f8e00ff */
[----:B------:R-:W-:Y:S01]  /*1080*/  MOV R11, UR7 ;  /* 0x00000007000b7c02 */ /* 0x000fe20008000f00 */
[----:B------:R-:W-:Y:S02]  /*1090*/  IMAD.U32 R6, RZ, RZ, UR4 ;  /* 0x00000004ff067e24 */ /* 0x000fe4000f8e00ff */
[----:B------:R-:W-:-:S02]  /*10a0*/  IMAD.U32 R7, RZ, RZ, UR5 ;  /* 0x00000005ff077e24 */ /* 0x000fc4000f8e00ff */
[----:B------:R-:W-:Y:S02]  /*10b0*/  IMAD.MOV.U32 R8, RZ, RZ, 0x70 ;  /* 0x00000070ff087424 */ /* 0x000fe400078e00ff */
[----:B------:R-:W-:Y:S02]  /*10c0*/  IMAD.MOV.U32 R12, RZ, RZ, 0x1 ;  /* 0x00000001ff0c7424 */ /* 0x000fe400078e00ff */
[----:B0-----:R-:W-:-:S07]  /*10d0*/  IMAD.MOV.U32 R13, RZ, RZ, RZ ;  /* 0x000000ffff0d7224 */ /* 0x001fce00078e00ff */
[----:B------:R-:W-:-:S07]  /*10e0*/  LEPC R20, `(.L_x_7) ;  /* 0x000000001014794e */ /* 0x000fce0000000000 */
[----:B-1----:R-:W-:Y:S05]  /*10f0*/  CALL.ABS.NOINC R2 ;  /* 0x0000000002007343 */ /* 0x002fea0003c00000 */
.L_x_7:
[----:B------:R-:W-:Y:S02]  /*1100*/  R2UR UR4, R219 ;  /* 0x00000000db0472ca */ /* 0x000fe400000e0000 */
[----:B------:R-:W-:-:S11]  /*1110*/  R2UR UR5, R226 ;  /* 0x00000000e20572ca */ /* 0x000fd600000e0000 */
[----:B------:R-:W-:Y:S02]  /*1120*/  ULOP3.LUT UR4, UR4, 0x1, URZ, 0xc0, !UPT ;  /* 0x0000000104047892 */ /* 0x000fe4000f8ec03f */
[----:B------:R-:W-:-:S04]  /*1130*/  IMAD.U32 R2, RZ, RZ, UR5 ;  /* 0x00000005ff027e24 */ /* 0x000fc8000f8e00ff */
[----:B------:R-:W-:Y:S02]  /*1140*/  MOV R0, UR4 ;  /* 0x0000000400007c02 */ /* 0x000fe40008000f00 */
[----:B------:R-:W-:Y:S02]  /*1150*/  ISETP.NE.AND P0, PT, R2, 0x3, PT ;  /* 0x000000030200780c */ /* 0x000fe40003f05270 */
[----:B------:R-:W-:-:S04]  /*1160*/  SHF.L.U32 R0, R0, 0x1f, RZ ;  /* 0x0000001f00007819 */ /* 0x000fc800000006ff */
[----:B------:R-:W0:Y:S02]  /*1170*/  SYNCS.PHASECHK.TRANS64.TRYWAIT P1, [UR40+0x38800], R0 ;  /* 0x03880000ff0075a7 */ /* 0x000e240008020168 */
[----:B0-----:R-:W-:Y:S05]  /*1180*/  @!P1 BRA `(.L_x_8) ;  /* 0x000000f400909947 */ /* 0x001fea0003800000 */
.L_x_91:
[----:B------:R-:W-:Y:S05]  /*1190*/  @!P0 BRA `(.L_x_9) ;  /* 0x0000000000048947 */ /* 0x000fea0003800000 */
[----:B------:R-:W-:Y:S01]  /*11a0*/  BPT.TRAP 0x1 ;  /* 0x000000040000795c */ /* 0x000fe20000300000 */
.L_x_9:
[----:B------:R-:W-:Y:S01]  /*11b0*/  R2UR UR4, R16 ;  /* 0x00000000100472ca */ /* 0x000fe200000e0000 */
[----:B0-----:R-:W-:-:S05]  /*11c0*/  IMAD.U32 R0, RZ, RZ, UR38 ;  /* 0x00000026ff007e24 */ /* 0x001fca000f8e00ff */
[----:B------:R-:W-:-:S07]  /*11d0*/  LEA R0, R0, UR40, 0x3 ;  /* 0x0000002800007c11 */ /* 0x000fce000f8e18ff */
[----:B------:R-:W-:-:S05]  /*11e0*/  IMAD.U32 R3, RZ, RZ, UR4 ;  /* 0x00000004ff037e24 */ /* 0x000fca000f8e00ff */
[----:B------:R-:W-:-:S04]  /*11f0*/  SHF.L.U32 R3, R3, 0x1f, RZ ;  /* 0x0000001f03037819 */ /* 0x000fc800000006ff */
[----:B------:R0:W1:Y:S01]  /*1200*/  SYNCS.PHASECHK.TRANS64.TRYWAIT P1, [R0+URZ+0x38830], R3 ;  /* 0x03883003000075a7 */ /* 0x000062000802017f */
[----:B------:R-:W-:Y:S05]  /*1210*/  @!P0 BRA `(.L_x_10) ;  /* 0x0000000000048947 */ /* 0x000fea0003800000 */
[----:B------:R-:W-:Y:S01]  /*1220*/  BPT.TRAP 0x1 ;  /* 0x000000040000795c */ /* 0x000fe20000300000 */
.L_x_10:
[----:B------:R-:W-:Y:S01]  /*1230*/  MOV R151, RZ ;  /* 0x000000ff00977202 */ /* 0x000fe20000000f00 */
[----:B-1----:R-:W-:Y:S06]  /*1240*/  @P1 BRA `(.L_x_11) ;  /* 0x0000000000081947 */ /* 0x002fec0003800000 */
[----:B------:R-:W1:Y:S02]  /*1250*/  SYNCS.PHASECHK.TRANS64.TRYWAIT P1, [R0+URZ+0x38830], R3 ;  /* 0x03883003000075a7 */ /* 0x000e64000802017f */
[----:B-1----:R-:W-:Y:S05]  /*1260*/  @!P1 BRA `(.L_x_12) ;  /* 0x000000f400709947 */ /* 0x002fea0003800000 */
.L_x_11:
[----:B------:R-:W-:Y:S05]  /*1270*/  WARPSYNC.ALL ;  /* 0x0000000000007948 */ /* 0x000fea0003800000 */
[----:B------:R-:W-:Y:S01]  /*1280*/  UIADD3 UR40, UR40, 0x24400, URZ ;  /* 0x0002440028287890 */ /* 0x000fe2000fffe03f */
[----:B------:R-:W-:Y:S01]  /*1290*/  WARPGROUP.ARRIVE ;  /* 0x00000000000079c5 */ /* 0x000fe20000000000 */
[----:B------:R-:W-:Y:S01]  /*12a0*/  ULOP3.LUT UR5, UR41, 0x10000, URZ, 0xfc, !UPT ;  /* 0x0001000029057892 */ /* 0x000fe2000f8efc3f */
[----:B------:R-:W-:Y:S01]  /*12b0*/  MOV R4, UR39 ;  /* 0x0000002700047c02 */ /* 0x000fe20008000f00 */
[----:B------:R-:W-:Y:S01]  /*12c0*/  USHF.R.U32.HI UR40, URZ, 0x4, UR40 ;  /* 0x000000043f287899 */ /* 0x000fe20008011628 */
[----:B------:R-:W-:Y:S01]  /*12d0*/  MOV R5, UR38 ;  /* 0x0000002600057c02 */ /* 0x000fe20008000f00 */
[----:B------:R-:W-:Y:S01]  /*12e0*/  UMOV UR17, 0x40000040 ;  /* 0x4000004000117882 */ /* 0x000fe20000000000 */
[----:B------:R-:W-:Y:S01]  /*12f0*/  UMOV UR19, 0x40000040 ;  /* 0x4000004000137882 */ /* 0x000fe20000000000 */
[----:B------:R-:W-:Y:S01]  /*1300*/  ULOP3.LUT UR40, UR40, 0x3fff, URZ, 0xc0, !UPT ;  /* 0x00003fff28287892 */ /* 0x000fe2000f8ec03f */
[----:B------:R-:W-:Y:S01]  /*1310*/  IMAD.U32 R15, RZ, RZ, UR17 ;  /* 0x00000011ff0f7e24 */ /* 0x000fe2000f8e00ff */
[----:B------:R-:W-:Y:S01]  /*1320*/  UMOV UR16, UR5 ;  /* 0x0000000500107c82 */ /* 0x000fe20008000000 */
[----:B------:R-:W-:Y:S01]  /*1330*/  UMOV UR9, UR17 ;  /* 0x0000001100097c82 */ /* 0x000fe20008000000 */
[----:B------:R-:W-:Y:S01]  /*1340*/  ULOP3.LUT UR4, UR40, 0x10000, URZ, 0xfc, !UPT ;  /* 0x0001000028047892 */ /* 0x000fe2000f8efc3f */
[----:B------:R-:W-:Y:S01]  /*1350*/  IMAD.U32 R14, RZ, RZ, UR16 ;  /* 0x00000010ff0e7e24 */ /* 0x000fe2000f8e00ff */
[----:B------:R-:W-:Y:S01]  /*1360*/  UMOV UR8, UR16 ;  /* 0x0000001000087c82 */ /* 0x000fe20008000000 */
[----:B------:R-:W-:Y:S01]  /*1370*/  UMOV UR11, 0x40000040 ;  /* 0x40000040000b7882 */ /* 0x000fe20000000000 */
[----:B------:R-:W-:Y:S01]  /*1380*/  UMOV UR12, UR16 ;  /* 0x00000010000c7c82 */ /* 0x000fe20008000000 */
[----:B------:R-:W-:Y:S01]  /*1390*/  UMOV UR13, UR17 ;  /* 0x00000011000d7c82 */ /* 0x000fe20008000000 */
[----:B------:R-:W-:Y:S01]  /*13a0*/  IMAD.U32 R18, RZ, RZ, UR4 ;  /* 0x00000004ff127e24 */ /* 0x000fe2000f8e00ff */
[----:B------:R-:W-:Y:S01]  /*13b0*/  UIMAD UR4, UR38, 0xa00, UR4 ;  /* 0x00000a00260478a4 */ /* 0x000fe2000f8e0204 */
[----:B------:R-:W-:Y:S01]  /*13c0*/  MOV R17, UR37 ;  /* 0x0000002500117c02 */ /* 0x000fe20008000f00 */
[----:B------:R-:W-:Y:S01]  /*13d0*/  UMOV UR15, 0x40000040 ;  /* 0x40000040000f7882 */ /* 0x000fe20000000000 */
[----:B------:R-:W-:Y:S01]  /*13e0*/  UMOV UR23, 0x40000040 ;  /* 0x4000004000177882 */ /* 0x000fe20000000000 */
[----:B------:R-:W-:Y:S01]  /*13f0*/  UIADD3 UR10, UR4, 0x80, URZ ;  /* 0x00000080040a7890 */ /* 0x000fe2000fffe03f */
[----:B------:R-:W-:Y:S01]  /*1400*/  MOV R20, UR36 ;  /* 0x0000002400147c02 */ /* 0x000fe20008000f00 */
[----:B------:R-:W-:-:S02]  /*1410*/  UIADD3 UR14, UR4, 0x100, URZ ;  /* 0x00000100040e7890 */ /* 0x000fc4000fffe03f */
[----:B------:R-:W-:Y:S01]  /*1420*/  UMOV UR18, UR4 ;  /* 0x0000000400127c82 */ /* 0x000fe20008000000 */
[----:B------:R-:W-:Y:S01]  /*1430*/  UIADD3 UR6, UR4, 0x180, URZ ;  /* 0x0000018004067890 */ /* 0x000fe2000fffe03f */
[----:B------:R-:W-:Y:S01]  /*1440*/  HGMMA.64x16x16.F32 R56, gdesc[UR16], RZ, !UPT, gsb0 ;  /* 0x00200000103879f0 */ /* 0x000fe2000c0008ff */
[----:B------:R-:W-:Y:S01]  /*1450*/  UIADD3 UR7, UR4, 0x200, URZ ;  /* 0x0000020004077890 */ /* 0x000fe2000fffe03f */
[----:B------:R-:W-:Y:S01]  /*1460*/  UMOV UR19, 0x40000040 ;  /* 0x4000004000137882 */ /* 0x000fe20000000000 */
[----:B------:R-:W-:Y:S02]  /*1470*/  UIADD3 UR22, UR4, 0x384, URZ ;  /* 0x0000038404167890 */ /* 0x000fe4000fffe03f */
[----:B------:R-:W-:Y:S01]  /*1480*/  UIADD3 UR26, UR4, 0x386, URZ ;  /* 0x00000386041a7890 */ /* 0x000fe2000fffe03f */
[----:B------:R-:W-:Y:S01]  /*1490*/  UMOV UR27, 0x40000040 ;  /* 0x40000040001b7882 */ /* 0x000fe20000000000 */
        /* <DEDUP_REMOVED lines=14> */
[----:B------:R-:W-:Y:S01]  /*1580*/  UMOV UR39, 0x40000040 ;  /* 0x4000004000277882 */ /* 0x000fe20000000000 */
[----:B------:R-:W-:-:S02]  /*1590*/  WARPGROUP.DEPBAR.LE gsb0, 0x0 ;  /* 0x00008000000079c5 */ /* 0x000fc40000010000 */
[----:B------:R-:W-:-:S06]  /*15a0*/  WARPGROUP.ARRIVE ;  /* 0x00000000000079c5 */ /* 0x000fcc0000000000 */
[----:B------:R-:W-:Y:S01]  /*15b0*/  HGMMA.64x16x16.F32 R48, gdesc[UR8], RZ, !UPT, gsb0 ;  /* 0x00200000083079f0 */ /* 0x000fe2000c0008ff */
[----:B------:R-:W-:Y:S01]  /*15c0*/  UMOV UR8, UR16 ;  /* 0x0000001000087c82 */ /* 0x000fe20008000000 */
[----:B------:R-:W-:Y:S01]  /*15d0*/  UMOV UR9, UR17 ;  /* 0x0000001100097c82 */ /* 0x000fe20008000000 */
[----:B------:R-:W-:Y:S01]  /*15e0*/  UMOV UR10, UR6 ;  /* 0x00000006000a7c82 */ /* 0x000fe20008000000 */
[----:B------:R-:W-:Y:S01]  /*15f0*/  UMOV UR11, 0x40000040 ;  /* 0x40000040000b7882 */ /* 0x000fe20000000000 */
[----:B------:R-:W-:Y:S01]  /*1600*/  UIADD3 UR6, UR5, 0x2, URZ ;  /* 0x0000000205067890 */ /* 0x000fe2000fffe03f */
[----:B------:R-:W-:Y:S02]  /*1610*/  WARPGROUP.DEPBAR.LE gsb0, 0x0 ;  /* 0x00008000000079c5 */ /* 0x000fe40000010000 */
[----:B------:R-:W-:-:S06]  /*1620*/  WARPGROUP.ARRIVE ;  /* 0x00000000000079c5 */ /* 0x000fcc0000000000 */
[----:B------:R-:W-:Y:S01]  /*1630*/  HGMMA.64x16x16.F32 R40, gdesc[UR12], RZ, !UPT, gsb0 ;  /* 0x002000000c2879f0 */ /* 0x000fe2000c0008ff */
[----:B------:R-:W-:Y:S01]  /*1640*/  UIADD3 UR14, UR4, 0x102, URZ ;  /* 0x00000102040e7890 */ /* 0x000fe2000fffe03f */
[----:B------:R-:W-:Y:S01]  /*1650*/  UMOV UR15, 0x40000040 ;  /* 0x40000040000f7882 */ /* 0x000fe20000000000 */
[----:B------:R-:W-:Y:S02]  /*1660*/  WARPGROUP.DEPBAR.LE gsb0, 0x0 ;  /* 0x00008000000079c5 */ /* 0x000fe40000010000 */
[----:B------:R-:W-:-:S06]  /*1670*/  WARPGROUP.ARRIVE ;  /* 0x00000000000079c5 */ /* 0x000fcc0000000000 */
[----:B------:R-:W-:Y:S01]  /*1680*/  HGMMA.64x16x16.F32 R32, gdesc[UR8], RZ, !UPT, gsb0 ;  /* 0x00200000082079f0 */ /* 0x000fe2000c0008ff */
[----:B------:R-:W-:Y:S01]  /*1690*/  UMOV UR8, UR16 ;  /* 0x0000001000087c82 */ /* 0x000fe20008000000 */
[----:B------:R-:W-:Y:S01]  /*16a0*/  UMOV UR9, UR17 ;  /* 0x0000001100097c82 */ /* 0x000fe20008000000 */
[----:B------:R-:W-:Y:S01]  /*16b0*/  UMOV UR10, UR7 ;  /* 0x00000007000a7c82 */ /* 0x000fe20008000000 */
[----:B------:R-:W-:Y:S01]  /*16c0*/  UMOV UR11, 0x40000040 ;  /* 0x40000040000b7882 */ /* 0x000fe20000000000 */
[----:B------:R-:W-:Y:S01]  /*16d0*/  UMOV UR16, UR6 ;  /* 0x0000000600107c82 */ /* 0x000fe20008000000 */
[----:B------:R-:W-:Y:S01]  /*16e0*/  UIADD3 UR6, UR4, 0x2, URZ ;  /* 0x0000000204067890 */ /* 0x000fe2000fffe03f */
[----:B------:R-:W-:Y:S01]  /*16f0*/  MOV R12, UR16 ;  /* 0x00000010000c7c02 */ /* 0x000fe20008000f00 */
[----:B------:R-:W-:Y:S01]  /*1700*/  UMOV UR17, 0x40000040 ;  /* 0x4000004000117882 */ /* 0x000fe20000000000 */
[----:B------:R-:W-:Y:S01]  /*1710*/  UMOV UR12, UR16 ;  /* 0x00000010000c7c82 */ /* 0x000fe20008000000 */
[----:B------:R-:W-:Y:S01]  /*1720*/  UMOV UR13, UR17 ;  /* 0x00000011000d7c82 */ /* 0x000fe20008000000 */
[----:B------:R-:W-:Y:S01]  /*1730*/  UIADD3 UR7, UR4, 0x202, URZ ;  /* 0x0000020204077890 */ /* 0x000fe2000fffe03f */
[----:B------:R-:W-:Y:S01]  /*1740*/  IMAD.U32 R13, RZ, RZ, UR17 ;  /* 0x00000011ff0d7e24 */ /* 0x000fe2000f8e00ff */
[----:B------:R-:W-:Y:S01]  /*1750*/  UMOV UR18, UR6 ;  /* 0x0000000600127c82 */ /* 0x000fe20008000000 */
[----:B------:R-:W-:Y:S01]  /*1760*/  UIADD3 UR6, UR4, 0x182, URZ ;  /* 0x0000018204067890 */ /* 0x000fe2000fffe03f */
[----:B------:R-:W-:-:S02]  /*1770*/  WARPGROUP.DEPBAR.LE gsb0, 0x0 ;  /* 0x00008000000079c5 */ /* 0x000fc40000010000 */
[----:B------:R-:W-:-:S06]  /*1780*/  WARPGROUP.ARRIVE ;  /* 0x00000000000079c5 */ /* 0x000fcc0000000000 */
[----:B------:R-:W-:Y:S01]  /*1790*/  HGMMA.64x16x16.F32 R24, gdesc[UR8], RZ, !UPT, gsb0 ;  /* 0x00200000081879f0 */ /* 0x000fe2000c0008ff */
[----:B------:R-:W-:Y:S01]  /*17a0*/  UIADD3 UR10, UR4, 0x82, URZ ;  /* 0x00000082040a7890 */ /* 0x000fe2000fffe03f */
[----:B------:R-:W-:Y:S01]  /*17b0*/  UMOV UR8, UR16 ;  /* 0x0000001000087c82 */ /* 0x000fe20008000000 */
[----:B------:R-:W-:Y:S01]  /*17c0*/  UMOV UR9, UR17 ;  /* 0x0000001100097c82 */ /* 0x000fe20008000000 */
[----:B------:R-:W-:Y:S01]  /*17d0*/  UMOV UR11, 0x40000040 ;  /* 0x40000040000b7882 */ /* 0x000fe20000000000 */
[----:B------:R-:W-:Y:S02]  /*17e0*/  WARPGROUP.DEPBAR.LE gsb0, 0x0 ;  /* 0x00008000000079c5 */ /* 0x000fe40000010000 */
[----:B------:R-:W-:-:S06]  /*17f0*/  WARPGROUP.ARRIVE ;  /* 0x00000000000079c5 */ /* 0x000fcc0000000000 */
[----:B------:R-:W-:Y:S01]  /*1800*/  HGMMA.64x16x16.F32 R56, gdesc[UR16], R56, gsb0 ;  /* 0x00200000103879f0 */ /* 0x000fe20008000838 */
[----:B------:R-:W-:Y:S02]  /*1810*/  UMOV UR19, 0x40000040 ;  /* 0x4000004000137882 */ /* 0x000fe40000000000 */
[----:B------:R-:W-:Y:S02]  /*1820*/  WARPGROUP.DEPBAR.LE gsb0, 0x0 ;  /* 0x00008000000079c5 */ /* 0x000fe40000010000 */
[----:B------:R-:W-:-:S06]  /*1830*/  WARPGROUP.ARRIVE ;  /* 0x00000000000079c5 */ /* 0x000fcc0000000000 */
[----:B------:R-:W-:Y:S01]  /*1840*/  HGMMA.64x16x16.F32 R48, gdesc[UR8], R48, gsb0 ;  /* 0x00200000083079f0 */ /* 0x000fe20008000830 */
[----:B------:R-:W-:Y:S01]  /*1850*/  UMOV UR8, UR16 ;  /* 0x0000001000087c82 */ /* 0x000fe20008000000 */
[----:B------:R-:W-:Y:S01]  /*1860*/  UMOV UR9, UR17 ;  /* 0x0000001100097c82 */ /* 0x000fe20008000000 */
[----:B------:R-:W-:Y:S01]  /*1870*/  UMOV UR10, UR6 ;  /* 0x00000006000a7c82 */ /* 0x000fe20008000000 */
[----:B------:R-:W-:Y:S01]  /*1880*/  UMOV UR11, 0x40000040 ;  /* 0x40000040000b7882 */ /* 0x000fe20000000000 */
[----:B------:R-:W-:Y:S01]  /*1890*/  UIADD3 UR6, UR5, 0x4, URZ ;  /* 0x0000000405067890 */ /* 0x000fe2000fffe03f */
[----:B------:R-:W-:Y:S02]  /*18a0*/  WARPGROUP.DEPBAR.LE gsb0, 0x0 ;  /* 0x00008000000079c5 */ /* 0x000fe40000010000 */
[----:B------:R-:W-:-:S06]  /*18b0*/  WARPGROUP.ARRIVE ;  /* 0x00000000000079c5 */ /* 0x000fcc0000000000 */
[----:B------:R-:W-:Y:S01]  /*18c0*/  HGMMA.64x16x16.F32 R40, gdesc[UR12], R40, gsb0 ;  /* 0x002000000c2879f0 */ /* 0x000fe20008000828 */
[----:B------:R-:W-:Y:S01]  /*18d0*/  UIADD3 UR14, UR4, 0x104, URZ ;  /* 0x00000104040e7890 */ /* 0x000fe2000fffe03f */
[----:B------:R-:W-:Y:S01]  /*18e0*/  UMOV UR15, 0x40000040 ;  /* 0x40000040000f7882 */ /* 0x000fe20000000000 */
[----:B------:R-:W-:Y:S02]  /*18f0*/  WARPGROUP.DEPBAR.LE gsb0, 0x0 ;  /* 0x00008000000079c5 */ /* 0x000fe40000010000 */
[----:B------:R-:W-:-:S06]  /*1900*/  WARPGROUP.ARRIVE ;  /* 0x00000000000079c5 */ /* 0x000fcc0000000000 */
[----:B------:R-:W-:Y:S01]  /*1910*/  HGMMA.64x16x16.F32 R32, gdesc[UR8], R32, gsb0 ;  /* 0x00200000082079f0 */ /* 0x000fe20008000820 */
[----:B------:R-:W-:Y:S01]  /*1920*/  UMOV UR8, UR16 ;  /* 0x0000001000087c82 */ /* 0x000fe20008000000 */
[----:B------:R-:W-:Y:S01]  /*1930*/  UMOV UR9, UR17 ;  /* 0x0000001100097c82 */ /* 0x000fe20008000000 */
[----:B------:R-:W-:Y:S01]  /*1940*/  UMOV UR10, UR7 ;  /* 0x00000007000a7c82 */ /* 0x000fe20008000000 */
[----:B------:R-:W-:Y:S01]  /*1950*/  UMOV UR11, 0x40000040 ;  /* 0x40000040000b7882 */ /* 0x000fe20000000000 */
[----:B------:R-:W-:Y:S01]  /*1960*/  UMOV UR16, UR6 ;  /* 0x0000000600107c82 */ /* 0x000fe20008000000 */
[----:B------:R-:W-:Y:S01]  /*1970*/  UIADD3 UR6, UR4, 0x4, URZ ;  /* 0x0000000404067890 */ /* 0x000fe2000fffe03f */
[----:B------:R-:W-:Y:S01]  /*1980*/  IMAD.U32 R10, RZ, RZ, UR16 ;  /* 0x00000010ff0a7e24 */ /* 0x000fe2000f8e00ff */
        /* <DEDUP_REMOVED lines=9> */
[----:B------:R-:W-:Y:S01]  /*1a20*/  HGMMA.64x16x16.F32 R24, gdesc[UR8], R24, gsb0 ;  /* 0x00200000081879f0 */ /* 0x000fe20008000818 */
        /* <DEDUP_REMOVED lines=74> */
[----:B------:R-:W-:Y:S02]  /*1ed0*/  UIADD3 UR8, UR5, 0x400, URZ ;  /* 0x0000040005087890 */ /* 0x000fe4000fffe03f */
[----:B------:R-:W-:Y:S01]  /*1ee0*/  UIADD3 UR10, UR4, 0x280, URZ ;  /* 0x00000280040a7890 */ /* 0x000fe2000fffe03f */
[----:B------:R-:W-:Y:S01]  /*1ef0*/  UMOV UR9, 0x40000040 ;  /* 0x4000004000097882 */ /* 0x000fe20000000000 */
[----:B------:R-:W-:Y:S01]  /*1f00*/  UMOV UR11, 0x40000040 ;  /* 0x40000040000b7882 */ /* 0x000fe20000000000 */
[----:B------:R-:W-:Y:S02]  /*1f10*/  UMOV UR13, UR9 ;  /* 0x00000009000d7c82 */ /* 0x000fe40008000000 */
[----:B------:R-:W-:Y:S01]  /*1f20*/  UMOV UR12, UR8 ;  /* 0x00000008000c7c82 */ /* 0x000fe20008000000 */
[----:B------:R-:W-:Y:S02]  /*1f30*/  WARPGROUP.DEPBAR.LE gsb0, 0x0 ;  /* 0x00008000000079c5 */ /* 0x000fe40000010000 */
[----:B------:R-:W-:-:S06]  /*1f40*/  WARPGROUP.ARRIVE ;  /* 0x00000000000079c5 */ /* 0x000fcc0000000000 */
[----:B------:R-:W-:Y:S01]  /*1f50*/  HGMMA.64x16x16.F32 R56, gdesc[UR8], R56, gsb0 ;  /* 0x00200000083879f0 */ /* 0x000fe20008000838 */
[----:B------:R-:W-:Y:S01]  /*1f60*/  UMOV UR10, UR6 ;  /* 0x00000006000a7c82 */ /* 0x000fe20008000000 */
[----:B------:R-:W-:Y:S01]  /*1f70*/  UMOV UR11, 0x40000040 ;  /* 0x40000040000b7882 */ /* 0x000fe20000000000 */
[----:B------:R-:W-:Y:S01]  /*1f80*/  UIADD3 UR6, UR4, 0x480, URZ ;  /* 0x0000048004067890 */ /* 0x000fe2000fffe03f */
        /* <DEDUP_REMOVED lines=15> */
[----:B01----:R-:W-:Y:S02]  /*2080*/  MOV R3, UR12 ;  /* 0x0000000c00037c02 */ /* 0x003fe40008000f00 */
[----:B------:R-:W-:Y:S01]  /*2090*/  MOV R2, UR13 ;  /* 0x0000000d00027c02 */ /* 0x000fe20008000f00 */
[----:B------:R-:W-:-:S02]  /*20a0*/  WARPGROUP.DEPBAR.LE gsb0, 0x0 ;  /* 0x00008000000079c5 */ /* 0x000fc40000010000 */
        /* <DEDUP_REMOVED lines=39> */
[----:B------:R-:W-:Y:S01]  /*2320*/  UMOV UR13, 0x40000040 ;  /* 0x40000040000d7882 */ /* 0x000fe20000000000 */
[----:B------:R-:W-:Y:S01]  /*2330*/  UMOV UR15, 0x40000040 ;  /* 0x40000040000f7882 */ /* 0x000fe20000000000 */
[----:B------:R-:W-:Y:S01]  /*2340*/  UMOV UR37, UR13 ;  /* 0x0000000d00257c82 */ /* 0x000fe20008000000 */
[----:B------:R-:W-:Y:S01]  /*2350*/  IMAD.U32 R7, RZ, RZ, UR13 ;  /* 0x0000000dff077e24 */ /* 0x000fe2000f8e00ff */
        /* <DEDUP_REMOVED lines=29> */
[----:B------:R-:W-:Y:S03]  /*2530*/  HGMMA.64x16x16.F32 R24, gdesc[UR16], R24, gsb0 ;  /* 0x00200000101879f0 */ /* 0x000fe60008000818 */
        /* <DEDUP_REMOVED lines=195> */
[----:B------:R-:W-:-:S07]  /*3170*/  UIADD3 UR5, UR5, 0xc06, URZ ;  /* 0x00000c0605057890 */ /* 0x000fce000fffe03f */
[----:B------:R-:W-:Y:S01]  /*3180*/  UMOV UR12, UR5 ;  /* 0x00000005000c7c82 */ /* 0x000fe20008000000 */
[----:B------:R-:W-:Y:S01]  /*3190*/  UIADD3 UR5, UR4, 0x786, URZ ;  /* 0x0000078604057890 */ /* 0x000fe2000fffe03f */
[----:B------:R-:W-:Y:S01]  /*31a0*/  IMAD.U32 R6, RZ, RZ, UR12 ;  /* 0x0000000cff067e24 */ /* 0x000fe2000f8e00ff */
[----:B------:R-:W-:-:S05]  /*31b0*/  UMOV UR36, UR12 ;  /* 0x0000000c00247c82 */ /* 0x000fca0008000000 */
        /* <DEDUP_REMOVED lines=40> */
[----:B------:R-:W-:-:S07]  /*3440*/  UIADD3 UR7, UR4, 0x806, URZ ;  /* 0x0000080604077890 */ /* 0x000fce000fffe03f */
[----:B------:R-:W-:Y:S01]  /*3450*/  UMOV UR38, UR7 ;  /* 0x0000000700267c82 */ /* 0x000fe20008000000 */
[----:B------:R-:W-:Y:S01]  /*3460*/  UMOV UR7, 0x40000040 ;  /* 0x4000004000077882 */ /* 0x000fe20000000000 */
[----:B------:R-:W-:Y:S02]  /*3470*/  WARPGROUP.DEPBAR.LE gsb0, 0x0 ;  /* 0x00008000000079c5 */ /* 0x000fe40000010000 */
[----:B------:R-:W-:-:S06]  /*3480*/  WARPGROUP.ARRIVE ;  /* 0x00000000000079c5 */ /* 0x000fcc0000000000 */
[----:B------:R-:W-:Y:S03]  /*3490*/  HGMMA.64x16x16.F32 R24, gdesc[UR52], R24, gsb0 ;  /* 0x00200000341879f0 */ /* 0x000fe60008000818 */
[----:B------:R-:W-:Y:S02]  /*34a0*/  WARPGROUP.DEPBAR.LE gsb0, 0x0 ;  /* 0x00008000000079c5 */ /* 0x000fe40000010000 */
[----:B------:R-:W-:-:S06]  /*34b0*/  WARPGROUP.ARRIVE ;  /* 0x00000000000079c5 */ /* 0x000fcc0000000000 */
[----:B------:R-:W-:Y:S01]  /*34c0*/  HGMMA.64x16x16.F32 R56, gdesc[UR12], R56, gsb0 ;  /* 0x002000000c3879f0 */ /* 0x000fe20008000838 */
[----:B------:R-:W-:Y:S01]  /*34d0*/  UMOV UR14, UR12 ;  /* 0x0000000c000e7c82 */ /* 0x000fe20008000000 */
[----:B------:R-:W-:Y:S01]  /*34e0*/  UMOV UR15, UR13 ;  /* 0x0000000d000f7c82 */ /* 0x000fe20008000000 */
[----:B------:R-:W-:Y:S01]  /*34f0*/  UMOV UR4, UR14 ;  /* 0x0000000e00047c82 */ /* 0x000fe20008000000 */
[----:B------:R-:W-:Y:S01]  /*3500*/  UMOV UR5, UR15 ;  /* 0x0000000f00057c82 */ /* 0x000fe20008000000 */
[----:B------:R-:W-:Y:S02]  /*3510*/  R2UR UR13, R2 ;  /* 0x00000000020d72ca */ /* 0x000fe400000e0000 */
[----:B------:R-:W-:Y:S01]  /*3520*/  R2UR UR12, R3 ;  /* 0x00000000030c72ca */ /* 0x000fe200000e0000 */
[----:B------:R-:W-:Y:S02]  /*3530*/  WARPGROUP.DEPBAR.LE gsb0, 0x0 ;  /* 0x00008000000079c5 */ /* 0x000fe40000010000 */
[----:B------:R-:W-:-:S06]  /*3540*/  WARPGROUP.ARRIVE ;  /* 0x00000000000079c5 */ /* 0x000fcc0000000000 */
[----:B------:R-:W-:Y:S01]  /*3550*/  HGMMA.64x16x16.F32 R48, gdesc[UR36], R48, gsb0 ;  /* 0x00200000243079f0 */ /* 0x000fe20008000830 */
[----:B------:R-:W-:Y:S02]  /*3560*/  R2UR UR39, R4 ;  /* 0x00000000042772ca */ /* 0x000fe400000e0000 */
[----:B------:R-:W-:Y:S02]  /*3570*/  R2UR UR38, R5 ;  /* 0x00000000052672ca */ /* 0x000fe400000e0000 */
[----:B------:R-:W-:Y:S02]  /*3580*/  R2UR UR37, R17 ;  /* 0x00000000112572ca */ /* 0x000fe400000e0000 */
[----:B------:R-:W-:Y:S01]  /*3590*/  R2UR UR36, R20 ;  /* 0x00000000142472ca */ /* 0x000fe200000e0000 */
        /* <DEDUP_REMOVED lines=9> */
[----:B------:R-:W-:Y:S01]  /*3630*/  UMOV UR7, 0x40000040 ;  /* 0x4000004000077882 */ /* 0x000fe20000000000 */
[----:B------:R-:W-:Y:S02]  /*3640*/  WARPGROUP.DEPBAR.LE gsb0, 0x0 ;  /* 0x00008000000079c5 */ /* 0x000fe40000010000 */
[----:B------:R-:W-:-:S06]  /*3650*/  WARPGROUP.ARRIVE ;  /* 0x00000000000079c5 */ /* 0x000fcc0000000000 */
[----:B------:R-:W-:Y:S03]  /*3660*/  HGMMA.64x16x16.F32 R24, gdesc[UR4], R24, gsb0 ;  /* 0x00200000041879f0 */ /* 0x000fe60008000818 */
[----:B------:R-:W-:Y:S02]  /*3670*/  WARPGROUP.DEPBAR.LE gsb0, 0x0 ;  /* 0x00008000000079c5 */ /* 0x000fe40000010000 */
[----:B------:R-:W-:Y:S05]  /*3680*/  @!P0 BRA `(.L_x_13) ;  /* 0x0000000000048947 */ /* 0x000fea0003800000 */
[----:B------:R-:W-:Y:S01]  /*3690*/  BPT.TRAP 0x1 ;  /* 0x000000040000795c */ /* 0x000fe20000300000 */
.L_x_13:
[----:B------:R-:W-:Y:S01]  /*36a0*/  ULDC UR4, c[0x0][0x9d8] ;  /* 0x0002760000047ab9 */ /* 0x000fe20000000800 */
[----:B------:R-:W-:Y:S01]  /*36b0*/  IADD3 R2, R225, UR39, RZ ;  /* 0x00000027e1027c10 */ /* 0x000fe2000fffe0ff */
[----:B------:R-:W-:Y:S01]  /*36c0*/  FMUL.FTZ R56, R56, UR4 ;  /* 0x0000000438387c20 */ /* 0x000fe20008410000 */
[----:B------:R-:W-:Y:S01]  /*36d0*/  FMUL.FTZ R57, R57, UR4 ;  /* 0x0000000439397c20 */ /* 0x000fe20008410000 */
[----:B------:R-:W-:Y:S01]  /*36e0*/  FMUL.FTZ R60, R60, UR4 ;  /* 0x000000043c3c7c20 */ /* 0x000fe20008410000 */
[----:B------:R-:W-:Y:S01]  /*36f0*/  FMUL.FTZ R61, R61, UR4 ;  /* 0x000000043d3d7c20 */ /* 0x000fe20008410000 */
[----:B------:R-:W-:Y:S02]  /*3700*/  IMAD.U32 R3, RZ, RZ, UR60 ;  /* 0x0000003cff037e24 */ /* 0x000fe4000f8e00ff */
[----:B------:R-:W-:Y:S01]  /*3710*/  FMUL.FTZ R48, R48, UR4 ;  /* 0x0000000430307c20 */ /* 0x000fe20008410000 */
[----:B------:R-:W0:Y:S01]  /*3720*/  MUFU.TANH R56, R56 ;  /* 0x0000003800387308 */ /* 0x000e220000002400 */
[----:B------:R-:W-:Y:S01]  /*3730*/  FMUL.FTZ R58, R58, UR4 ;  /* 0x000000043a3a7c20 */ /* 0x000fe20008410000 */
[----:B------:R-:W-:-:S02]  /*3740*/  IMAD R2, R3, -0x50, R2 ;  /* 0xffffffb003027824 */ /* 0x000fc400078e0202 */
[----:B------:R-:W-:Y:S01]  /*3750*/  FMUL.FTZ R49, R49, UR4 ;  /* 0x0000000431317c20 */ /* 0x000fe20008410000 */
[----:B------:R-:W-:Y:S01]  /*3760*/  FMUL.FTZ R59, R59, UR4 ;  /* 0x000000043b3b7c20 */ /* 0x000fe20008410000 */
[----:B------:R-:W-:Y:S01]  /*3770*/  FMUL.FTZ R52, R52, UR4 ;  /* 0x0000000434347c20 */ /* 0x000fe20008410000 */
[----:B------:R-:W-:Y:S01]  /*3780*/  FMUL.FTZ R62, R62, UR4 ;  /* 0x000000043e3e7c20 */ /* 0x000fe20008410000 */
[C---:B------:R-:W-:Y:S01]  /*3790*/  ISETP.GT.AND P2, PT, R2.reuse, RZ, PT ;  /* 0x000000ff0200720c */ /* 0x040fe20003f44270 */
[----:B------:R-:W1:Y:S01]  /*37a0*/  MUFU.TANH R57, R57 ;  /* 0x0000003900397308 */ /* 0x000e620000002400 */
[C---:B------:R-:W-:Y:S01]  /*37b0*/  ISETP.GT.AND P1, PT, R2.reuse, 0x1, PT ;  /* 0x000000010200780c */ /* 0x040fe20003f24270 */
[----:B------:R-:W-:Y:S01]  /*37c0*/  FMUL.FTZ R53, R53, UR4 ;  /* 0x0000000435357c20 */ /* 0x000fe20008410000 */
[C---:B------:R-:W-:Y:S01]  /*37d0*/  ISETP.GT.AND P6, PT, R2.reuse, 0x8, PT ;  /* 0x000000080200780c */ /* 0x040fe20003fc4270 */
[----:B------:R-:W-:Y:S01]  /*37e0*/  FMUL.FTZ R63, R63, UR4 ;  /* 0x000000043f3f7c20 */ /* 0x000fe20008410000 */
[----:B------:R-:W-:Y:S01]  /*37f0*/  ISETP.GT.AND P5, PT, R2, 0x9, PT ;  /* 0x000000090200780c */ /* 0x000fe20003fa4270 */
[----:B------:R-:W-:Y:S01]  /*3800*/  FMUL.FTZ R40, R40, UR4 ;  /* 0x0000000428287c20 */ /* 0x000fe20008410000 */
[----:B------:R-:W-:Y:S01]  /*3810*/  FMUL.FTZ R50, R50, UR4 ;  /* 0x0000000432327c20 */ /* 0x000fe20008410000 */
[----:B------:R-:W2:Y:S01]  /*3820*/  MUFU.TANH R60, R60 ;  /* 0x0000003c003c7308 */ /* 0x000ea20000002400 */
[----:B0-----:R-:W-:Y:S01]  /*3830*/  FSEL R56, R56, -INF , P2 ;  /* 0xff80000038387808 */ /* 0x001fe20001000000 */
[----:B------:R-:W-:Y:S01]  /*3840*/  FMUL.FTZ R41, R41, UR4 ;  /* 0x0000000429297c20 */ /* 0x000fe20008410000 */
[C---:B------:R-:W-:Y:S01]  /*3850*/  ISETP.GT.AND P4, PT, R2.reuse, 0x10, PT ;  /* 0x000000100200780c */ /* 0x040fe20003f84270 */
[----:B------:R-:W-:Y:S01]  /*3860*/  FMUL.FTZ R51, R51, UR4 ;  /* 0x0000000433337c20 */ /* 0x000fe20008410000 */
[----:B------:R-:W-:Y:S01]  /*3870*/  ISETP.GT.AND P3, PT, R2, 0x11, PT ;  /* 0x000000110200780c */ /* 0x000fe20003f64270 */
[----:B------:R-:W-:Y:S01]  /*3880*/  FMUL.FTZ R44, R44, UR4 ;  /* 0x000000042c2c7c20 */ /* 0x000fe20008410000 */
[----:B------:R-:W-:Y:S01]  /*3890*/  FMUL.FTZ R54, R54, UR4 ;  /* 0x0000000436367c20 */ /* 0x000fe20008410000 */
[----:B------:R-:W0:Y:S01]  /*38a0*/  MUFU.TANH R61, R61 ;  /* 0x0000003d003d7308 */ /* 0x000e220000002400 */
[----:B-1----:R-:W-:Y:S01]  /*38b0*/  FSEL R57, R57, -INF , P1 ;  /* 0xff80000039397808 */ /* 0x002fe20000800000 */
[----:B------:R-:W-:Y:S01]  /*38c0*/  FMUL.FTZ R45, R45, UR4 ;  /* 0x000000042d2d7c20 */ /* 0x000fe20008410000 */
[----:B------:R-:W-:Y:S01]  /*38d0*/  FMUL.FTZ R55, R55, UR4 ;  /* 0x0000000437377c20 */ /* 0x000fe20008410000 */
[----:B------:R-:W-:Y:S01]  /*38e0*/  FMUL.FTZ R32, R32, UR4 ;  /* 0x0000000420207c20 */ /* 0x000fe20008410000 */
[----:B------:R-:W-:Y:S01]  /*38f0*/  FMNMX.FTZ R3, R56, R57, !PT ;  /* 0x0000003938037209 */ /* 0x000fe20007810000 */
[----:B------:R-:W-:Y:S01]  /*3900*/  FMUL.FTZ R42, R42, UR4 ;  /* 0x000000042a2a7c20 */ /* 0x000fe20008410000 */
[----:B------:R-:W-:Y:S01]  /*3910*/  FMUL.FTZ R33, R33, UR4 ;  /* 0x0000000421217c20 */ /* 0x000fe20008410000 */
[----:B------:R-:W1:Y:S01]  /*3920*/  MUFU.TANH R48, R48 ;  /* 0x0000003000307308 */ /* 0x000e620000002400 */
[----:B--2---:R-:W-:Y:S01]  /*3930*/  FSEL R60, R60, -INF , P6 ;  /* 0xff8000003c3c7808 */ /* 0x004fe20003000000 */
[----:B------:R-:W-:Y:S01]  /*3940*/  FMUL.FTZ R43, R43, UR4 ;  /* 0x000000042b2b7c20 */ /* 0x000fe20008410000 */
[----:B------:R-:W-:Y:S01]  /*3950*/  FMUL.FTZ R36, R36, UR4 ;  /* 0x0000000424247c20 */ /* 0x000fe20008410000 */
[----:B------:R-:W-:Y:S01]  /*3960*/  FMUL.FTZ R46, R46, UR4 ;  /* 0x000000042e2e7c20 */ /* 0x000fe20008410000 */
[----:B------:R-:W-:Y:S01]  /*3970*/  FMNMX.FTZ R4, R60, R3, !PT ;  /* 0x000000033c047209 */ /* 0x000fe20007810000 */
[----:B------:R-:W-:Y:S01]  /*3980*/  FMUL.FTZ R37, R37, UR4 ;  /* 0x0000000425257c20 */ /* 0x000fe20008410000 */
[----:B------:R-:W-:Y:S01]  /*3990*/  FMUL.FTZ R47, R47, UR4 ;  /* 0x000000042f2f7c20 */ /* 0x000fe20008410000 */
[----:B------:R-:W2:Y:S01]  /*39a0*/  MUFU.TANH R58, R58 ;  /* 0x0000003a003a7308 */ /* 0x000ea20000002400 */
[----:B0-----:R-:W-:Y:S01]  /*39b0*/  FSEL R61, R61, -INF , P5 ;  /* 0xff8000003d3d7808 */ /* 0x001fe20002800000 */
[----:B------:R-:W-:Y:S01]  /*39c0*/  FMUL.FTZ R24, R24, UR4 ;  /* 0x0000000418187c20 */ /* 0x000fe20008410000 */
[----:B------:R-:W-:Y:S01]  /*39d0*/  FMUL.FTZ R34, R34, UR4 ;  /* 0x0000000422227c20 */ /* 0x000fe20008410000 */
[----:B------:R-:W-:Y:S01]  /*39e0*/  FMUL.FTZ R25, R25, UR4 ;  /* 0x0000000419197c20 */ /* 0x000fe20008410000 */
[----:B------:R-:W-:Y:S01]  /*39f0*/  FMNMX.FTZ R3, R61, R4, !PT ;  /* 0x000000043d037209 */ /* 0x000fe20007810000 */
        /* <DEDUP_REMOVED lines=13> */
[----:B------:R-:W-:Y:S01]  /*3ad0*/  ISETP.GT.AND P2, PT, R2, 0x18, PT ;  /* 0x000000180200780c */ /* 0x000fe20003f44270 */
[----:B------:R-:W-:Y:S01]  /*3ae0*/  FMUL.FTZ R31, R31, UR4 ;  /* 0x000000041f1f7c20 */ /* 0x000fe20008410000 */
[----:B------:R-:W-:Y:S01]  /*3af0*/  ULDC UR5, c[0x0][0x988] ;  /* 0x0002620000057ab9 */ /* 0x000fe20000000800 */
[----:B------:R-:W-:Y:S01]  /*3b00*/  P2R R20, PR, RZ, 0x1 ;  /* 0x00000001ff147803 */ /* 0x000fe20000000000 */
[----:B------:R-:W-:Y:S01]  /*3b10*/  UISETP.GE.AND UP0, UPT, UR39, 0x51, UPT ;  /* 0x000000512700788c */ /* 0x000fe2000bf06270 */
[----:B------:R-:W2:Y:S01]  /*3b20*/  MUFU.TANH R52, R52 ;  /* 0x0000003400347308 */ /* 0x000ea20000002400 */
[----:B0-----:R-:W-:Y:S01]  /*3b30*/  FSEL R49, R49, -INF , P3 ;  /* 0xff80000031317808 */ /* 0x001fe20001800000 */
[--C-:B------:R-:W-:Y:S01]  /*3b40*/  IMAD.MOV.U32 R149, RZ, RZ, R151.reuse ;  /* 0x000000ffff957224 */ /* 0x100fe200078e0097 */
[----:B------:R-:W-:Y:S01]  /*3b50*/  R2UR UR4, R0 ;  /* 0x00000000000472ca */ /* 0x000fe200000e0000 */
[--C-:B------:R-:W-:Y:S01]  /*3b60*/  IMAD.MOV.U32 R148, RZ, RZ, R151.reuse ;  /* 0x000000ffff947224 */ /* 0x100fe200078e0097 */
[----:B------:R-:W-:Y:S01]  /*3b70*/  FMNMX.FTZ R3, R49, R4, !PT ;  /* 0x0000000431037209 */ /* 0x000fe20007810000 */
[--C-:B------:R-:W-:Y:S01]  /*3b80*/  IMAD.MOV.U32 R147, RZ, RZ, R151.reuse ;  /* 0x000000ffff937224 */ /* 0x100fe200078e0097 */
[-C--:B------:R-:W-:Y:S01]  /*3b90*/  MOV R150, R151.reuse ;  /* 0x0000009700967202 */ /* 0x080fe20000000f00 */
[----:B------:R-:W0:Y:S01]  /*3ba0*/  MUFU.TANH R62, R62 ;  /* 0x0000003e003e7308 */ /* 0x000e220000002400 */
[----:B-1----:R-:W-:Y:S01]  /*3bb0*/  FSEL R59, R59, -INF , P1 ;  /* 0xff8000003b3b7808 */ /* 0x002fe20000800000 */
[--C-:B------:R-:W-:Y:S01]  /*3bc0*/  IMAD.MOV.U32 R145, RZ, RZ, R151.reuse ;  /* 0x000000ffff917224 */ /* 0x100fe200078e0097 */
[----:B------:R-:W-:Y:S01]  /*3bd0*/  ISETP.GT.AND P1, PT, R2, 0x19, PT ;  /* 0x000000190200780c */ /* 0x000fe20003f24270 */
[--C-:B------:R-:W-:Y:S01]  /*3be0*/  IMAD.MOV.U32 R144, RZ, RZ, R151.reuse ;  /* 0x000000ffff907224 */ /* 0x100fe200078e0097 */
[-C--:B------:R-:W-:Y:S01]  /*3bf0*/  MOV R146, R151.reuse ;  /* 0x0000009700927202 */ /* 0x080fe20000000f00 */
[--C-:B------:R-:W-:Y:S01]  /*3c00*/  IMAD.MOV.U32 R143, RZ, RZ, R151.reuse ;  /* 0x000000ffff8f7224 */ /* 0x100fe200078e0097 */
[-C--:B------:R-:W-:Y:S01]  /*3c10*/  MOV R142, R151.reuse ;  /* 0x00000097008e7202 */ /* 0x080fe20000000f00 */
[----:B------:R-:W1:Y:S01]  /*3c20*/  MUFU.TANH R53, R53 ;  /* 0x0000003500357308 */ /* 0x000e620000002400 */
[----:B--2---:R-:W-:Y:S01]  /*3c30*/  FSEL R52, R52, -INF , P2 ;  /* 0xff80000034347808 */ /* 0x004fe20001000000 */
[----:B------:R-:W-:Y:S01]  /*3c40*/  UIADD3 UR4, UR4, 0x38840, URZ ;  /* 0x0003884004047890 */ /* 0x000fe2000fffe03f */
[--C-:B------:R-:W-:Y:S01]  /*3c50*/  IMAD.MOV.U32 R141, RZ, RZ, R151.reuse ;  /* 0x000000ffff8d7224 */ /* 0x100fe200078e0097 */
[----:B------:R-:W-:Y:S01]  /*3c60*/  MOV R138, R151 ;  /* 0x00000097008a7202 */ /* 0x000fe20000000f00 */
[--C-:B------:R-:W-:Y:S01]  /*3c70*/  IMAD.MOV.U32 R140, RZ, RZ, R151.reuse ;  /* 0x000000ffff8c7224 */ /* 0x100fe200078e0097 */
[----:B------:R-:W-:Y:S01]  /*3c80*/  FMNMX.FTZ R4, R52, R3, !PT ;  /* 0x0000000334047209 */ /* 0x000fe20007810000 */
[----:B------:R-:W-:Y:S01]  /*3c90*/  UPRMT UR4, UR61, 0x654, UR4 ;  /* 0x000006543d047896 */ /* 0x000fe20008000004 */
[----:B------:R-:W2:Y:S01]  /*3ca0*/  MUFU.TANH R63, R63 ;  /* 0x0000003f003f7308 */ /* 0x000ea20000002400 */
[----:B0-----:R-:W-:Y:S01]  /*3cb0*/  FSEL R62, R62, -INF , P6 ;  /* 0xff8000003e3e7808 */ /* 0x001fe20003000000 */
[--C-:B------:R-:W-:Y:S01]  /*3cc0*/  IMAD.MOV.U32 R139, RZ, RZ, R151.reuse ;  /* 0x000000ffff8b7224 */ /* 0x100fe200078e0097 */
[C---:B------:R-:W-:Y:S01]  /*3cd0*/  ISETP.GT.AND P6, PT, R2.reuse, 0x20, PT ;  /* 0x000000200200780c */ /* 0x040fe20003fc4270 */
[--C-:B------:R-:W-:Y:S01]  /*3ce0*/  IMAD.MOV.U32 R137, RZ, RZ, R151.reuse ;  /* 0x000000ffff897224 */ /* 0x100fe200078e0097 */
[-C--:B------:R-:W-:Y:S01]  /*3cf0*/  MOV R134, R151.reuse ;  /* 0x0000009700867202 */ /* 0x080fe20000000f00 */
[--C-:B------:R-:W-:Y:S01]  /*3d00*/  IMAD.MOV.U32 R136, RZ, RZ, R151.reuse ;  /* 0x000000ffff887224 */ /* 0x100fe200078e0097 */
[-C--:B------:R-:W-:Y:S01]  /*3d10*/  MOV R130, R151.reuse ;  /* 0x0000009700827202 */ /* 0x080fe20000000f00 */
[----:B------:R-:W0:Y:S01]  /*3d20*/  MUFU.TANH R40, R40 ;  /* 0x0000002800287308 */ /* 0x000e220000002400 */
[----:B-1----:R-:W-:Y:S01]  /*3d30*/  FSEL R53, R53, -INF , P1 ;  /* 0xff80000035357808 */ /* 0x002fe20000800000 */
[----:B------:R-:W-:Y:S01]  /*3d40*/  SYNCS.ARRIVE.TRANS64.RED.A1T0 RZ, [UR4], RZ ;  /* 0x000000ffffff79a7 */ /* 0x000fe20008100404 */
[--C-:B------:R-:W-:Y:S01]  /*3d50*/  IMAD.MOV.U32 R135, RZ, RZ, R151.reuse ;  /* 0x000000ffff877224 */ /* 0x100fe200078e0097 */
[-C--:B------:R-:W-:Y:S01]  /*3d60*/  MOV R126, R151.reuse ;  /* 0x00000097007e7202 */ /* 0x080fe20000000f00 */
[--C-:B------:R-:W-:Y:S01]  /*3d70*/  IMAD.MOV.U32 R133, RZ, RZ, R151.reuse ;  /* 0x000000ffff857224 */ /* 0x100fe200078e0097 */
[----:B------:R-:W-:Y:S01]  /*3d80*/  FMNMX.FTZ R3, R53, R4, !PT ;  /* 0x0000000435037209 */ /* 0x000fe20007810000 */
[--C-:B------:R-:W-:Y:S01]  /*3d90*/  IMAD.MOV.U32 R132, RZ, RZ, R151.reuse ;  /* 0x000000ffff847224 */ /* 0x100fe200078e0097 */
[----:B------:R-:W1:Y:S01]  /*3da0*/  MUFU.TANH R50, R50 ;  /* 0x0000003200327308 */ /* 0x000e620000002400 */
[----:B--2---:R-:W-:Y:S01]  /*3db0*/  FSEL R63, R63, -INF , P5 ;  /* 0xff8000003f3f7808 */ /* 0x004fe20002800000 */
[--C-:B------:R-:W-:Y:S01]  /*3dc0*/  IMAD.MOV.U32 R131, RZ, RZ, R151.reuse ;  /* 0x000000ffff837224 */ /* 0x100fe200078e0097 */
[----:B------:R-:W-:Y:S01]  /*3dd0*/  ISETP.GT.AND P5, PT, R2, 0x21, PT ;  /* 0x000000210200780c */ /* 0x000fe20003fa4270 */
[--C-:B------:R-:W-:Y:S01]  /*3de0*/  IMAD.MOV.U32 R129, RZ, RZ, R151.reuse ;  /* 0x000000ffff817224 */ /* 0x100fe200078e0097 */
[-C--:B------:R-:W-:Y:S01]  /*3df0*/  MOV R122, R151.reuse ;  /* 0x00000097007a7202 */ /* 0x080fe20000000f00 */
[--C-:B------:R-:W-:Y:S01]  /*3e00*/  IMAD.MOV.U32 R128, RZ, RZ, R151.reuse ;  /* 0x000000ffff807224 */ /* 0x100fe200078e0097 */
[-C--:B------:R-:W-:Y:S01]  /*3e10*/  MOV R118, R151.reuse ;  /* 0x0000009700767202 */ /* 0x080fe20000000f00 */
[----:B------:R-:W2:Y:S01]  /*3e20*/  MUFU.TANH R41, R41 ;  /* 0x0000002900297308 */ /* 0x000ea20000002400 */
[----:B0-----:R-:W-:Y:S01]  /*3e30*/  FSEL R40, R40, -INF , P6 ;  /* 0xff80000028287808 */ /* 0x001fe20003000000 */
[--C-:B------:R-:W-:Y:S01]  /*3e40*/  IMAD.MOV.U32 R127, RZ, RZ, R151.reuse ;  /* 0x000000ffff7f7224 */ /* 0x100fe200078e0097 */
[----:B------:R-:W-:Y:S01]  /*3e50*/  MOV R114, R151 ;  /* 0x0000009700727202 */ /* 0x000fe20000000f00 */
[--C-:B------:R-:W-:Y:S01]  /*3e60*/  IMAD.MOV.U32 R125, RZ, RZ, R151.reuse ;  /* 0x000000ffff7d7224 */ /* 0x100fe200078e0097 */
[----:B------:R-:W-:Y:S01]  /*3e70*/  FMNMX.FTZ R4, R40, R3, !PT ;  /* 0x0000000328047209 */ /* 0x000fe20007810000 */
[--C-:B------:R-:W-:Y:S01]  /*3e80*/  IMAD.MOV.U32 R124, RZ, RZ, R151.reuse ;  /* 0x000000ffff7c7224 */ /* 0x100fe200078e0097 */
[-C--:B------:R-:W-:Y:S01]  /*3e90*/  MOV R110, R151.reuse ;  /* 0x00000097006e7202 */ /* 0x080fe20000000f00 */
[----:B------:R-:W0:Y:S01]  /*3ea0*/  MUFU.TANH R51, R51 ;  /* 0x0000003300337308 */ /* 0x000e220000002400 */
[----:B-1----:R-:W-:Y:S01]  /*3eb0*/  FSEL R50, R50, -INF , P4 ;  /* 0xff80000032327808 */ /* 0x002fe20002000000 */
[--C-:B------:R-:W-:Y:S01]  /*3ec0*/  IMAD.MOV.U32 R123, RZ, RZ, R151.reuse ;  /* 0x000000ffff7b7224 */ /* 0x100fe200078e0097 */
[C---:B------:R-:W-:Y:S01]  /*3ed0*/  ISETP.GT.AND P4, PT, R2.reuse, 0x28, PT ;  /* 0x000000280200780c */ /* 0x040fe20003f84270 */
[--C-:B------:R-:W-:Y:S01]  /*3ee0*/  IMAD.MOV.U32 R121, RZ, RZ, R151.reuse ;  /* 0x000000ffff797224 */ /* 0x100fe200078e0097 */
[-C--:B------:R-:W-:Y:S01]  /*3ef0*/  MOV R106, R151.reuse ;  /* 0x00000097006a7202 */ /* 0x080fe20000000f00 */
[--C-:B------:R-:W-:Y:S01]  /*3f00*/  IMAD.MOV.U32 R120, RZ, RZ, R151.reuse ;  /* 0x000000ffff787224 */ /* 0x100fe200078e0097 */
[-C--:B------:R-:W-:Y:S01]  /*3f10*/  MOV R102, R151.reuse ;  /* 0x0000009700667202 */ /* 0x080fe20000000f00 */
[----:B------:R-:W1:Y:S01]  /*3f20*/  MUFU.TANH R44, R44 ;  /* 0x0000002c002c7308 */ /* 0x000e620000002400 */
[----:B--2---:R-:W-:Y:S01]  /*3f30*/  FSEL R41, R41, -INF , P5 ;  /* 0xff80000029297808 */ /* 0x004fe20002800000 */
[--C-:B------:R-:W-:Y:S01]  /*3f40*/  IMAD.MOV.U32 R119, RZ, RZ, R151.reuse ;  /* 0x000000ffff777224 */ /* 0x100fe200078e0097 */
[-C--:B------:R-:W-:Y:S01]  /*3f50*/  MOV R98, R151.reuse ;  /* 0x0000009700627202 */ /* 0x080fe20000000f00 */
[--C-:B------:R-:W-:Y:S01]  /*3f60*/  IMAD.MOV.U32 R117, RZ, RZ, R151.reuse ;  /* 0x000000ffff757224 */ /* 0x100fe200078e0097 */
[----:B------:R-:W-:Y:S01]  /*3f70*/  FMNMX.FTZ R3, R41, R4, !PT ;  /* 0x0000000429037209 */ /* 0x000fe20007810000 */
[--C-:B------:R-:W-:Y:S01]  /*3f80*/  IMAD.MOV.U32 R116, RZ, RZ, R151.reuse ;  /* 0x000000ffff747224 */ /* 0x100fe200078e0097 */
[-C--:B------:R-:W-:Y:S01]  /*3f90*/  MOV R94, R151.reuse ;  /* 0x00000097005e7202 */ /* 0x080fe20000000f00 */
[----:B------:R-:W2:Y:S01]  /*3fa0*/  MUFU.TANH R54, R54 ;  /* 0x0000003600367308 */ /* 0x000ea20000002400 */
[----:B0-----:R-:W-:Y:S01]  /*3fb0*/  FSEL R51, R51, -INF , P3 ;  /* 0xff80000033337808 */ /* 0x001fe20001800000 */
[--C-:B------:R-:W-:Y:S01]  /*3fc0*/  IMAD.MOV.U32 R115, RZ, RZ, R151.reuse ;  /* 0x000000ffff737224 */ /* 0x100fe200078e0097 */
[----:B------:R-:W-:Y:S01]  /*3fd0*/  ISETP.GT.AND P3, PT, R2, 0x29, PT ;  /* 0x000000290200780c */ /* 0x000fe20003f64270 */
[--C-:B------:R-:W-:Y:S01]  /*3fe0*/  IMAD.MOV.U32 R113, RZ, RZ, R151.reuse ;  /* 0x000000ffff717224 */ /* 0x100fe200078e0097 */
[-C--:B------:R-:W-:Y:S01]  /*3ff0*/  MOV R90, R151.reuse ;  /* 0x00000097005a7202 */ /* 0x080fe20000000f00 */
[--C-:B------:R-:W-:Y:S01]  /*4000*/  IMAD.MOV.U32 R112, RZ, RZ, R151.reuse ;  /* 0x000000ffff707224 */ /* 0x100fe200078e0097 */
[-C--:B------:R-:W-:Y:S01]  /*4010*/  MOV R86, R151.reuse ;  /* 0x0000009700567202 */ /* 0x080fe20000000f00 */
[----:B------:R-:W0:Y:S01]  /*4020*/  MUFU.TANH R45, R45 ;  /* 0x0000002d002d7308 */ /* 0x000e220000002400 */
[----:B-1----:R-:W-:Y:S01]  /*4030*/  FSEL R44, R44, -INF , P4 ;  /* 0xff8000002c2c7808 */ /* 0x002fe20002000000 */
[--C-:B------:R-:W-:Y:S01]  /*4040*/  IMAD.MOV.U32 R111, RZ, RZ, R151.reuse ;  /* 0x000000ffff6f7224 */ /* 0x100fe200078e0097 */
[----:B------:R-:W-:Y:S01]  /*4050*/  MOV R82, R151 ;  /* 0x0000009700527202 */ /* 0x000fe20000000f00 */
[--C-:B------:R-:W-:Y:S01]  /*4060*/  IMAD.MOV.U32 R109, RZ, RZ, R151.reuse ;  /* 0x000000ffff6d7224 */ /* 0x100fe200078e0097 */
[----:B------:R-:W-:Y:S01]  /*4070*/  FMNMX.FTZ R4, R44, R3, !PT ;  /* 0x000000032c047209 */ /* 0x000fe20007810000 */
[--C-:B------:R-:W-:Y:S01]  /*4080*/  IMAD.MOV.U32 R108, RZ, RZ, R151.reuse ;  /* 0x000000ffff6c7224 */ /* 0x100fe200078e0097 */
[-C--:B------:R-:W-:Y:S01]  /*4090*/  MOV R78, R151.reuse ;  /* 0x00000097004e7202 */ /* 0x080fe20000000f00 */
        /* <DEDUP_REMOVED lines=14> */
[----:B------:R-:W-:-:S02]  /*4180*/  IMAD.MOV.U32 R100, RZ, RZ, R151 ;  /* 0x000000ffff647224 */ /* 0x000fc400078e0097 */
[----:B------:R-:W0:Y:S01]  /*4190*/  MUFU.TANH R42, R42 ;  /* 0x0000002a002a7308 */ /* 0x000e220000002400 */
[----:B-1----:R-:W-:Y:S01]  /*41a0*/  FSEL R55, R55, -INF , P1 ;  /* 0xff80000037377808 */ /* 0x002fe20000800000 */
[--C-:B------:R-:W-:Y:S01]  /*41b0*/  IMAD.MOV.U32 R99, RZ, RZ, R151.reuse ;  /* 0x000000ffff637224 */ /* 0x100fe200078e0097 */
[----:B------:R-:W-:Y:S01]  /*41c0*/  ISETP.GT.AND P1, PT, R2, 0x31, PT ;  /* 0x000000310200780c */ /* 0x000fe20003f24270 */
[--C-:B------:R-:W-:Y:S02]  /*41d0*/  IMAD.MOV.U32 R97, RZ, RZ, R151.reuse ;  /* 0x000000ffff617224 */ /* 0x100fe400078e0097 */
[--C-:B------:R-:W-:Y:S02]  /*41e0*/  IMAD.MOV.U32 R96, RZ, RZ, R151.reuse ;  /* 0x000000ffff607224 */ /* 0x100fe400078e0097 */
[----:B------:R-:W1:Y:S01]  /*41f0*/  MUFU.TANH R33, R33 ;  /* 0x0000002100217308 */ /* 0x000e620000002400 */
[----:B--2---:R-:W-:Y:S01]  /*4200*/  FSEL R32, R32, -INF , P2 ;  /* 0xff80000020207808 */ /* 0x004fe20001000000 */
[----:B------:R-:W-:-:S02]  /*4210*/  IMAD.MOV.U32 R95, RZ, RZ, R151 ;  /* 0x000000ffff5f7224 */ /* 0x000fc400078e0097 */
[--C-:B------:R-:W-:Y:S01]  /*4220*/  IMAD.MOV.U32 R93, RZ, RZ, R151.reuse ;  /* 0x000000ffff5d7224 */ /* 0x100fe200078e0097 */
[----:B------:R-:W-:Y:S01]  /*4230*/  FMNMX.FTZ R4, R32, R3, !PT ;  /* 0x0000000320047209 */ /* 0x000fe20007810000 */
[--C-:B------:R-:W-:Y:S02]  /*4240*/  IMAD.MOV.U32 R92, RZ, RZ, R151.reuse ;  /* 0x000000ffff5c7224 */ /* 0x100fe400078e0097 */
[----:B------:R-:W2:Y:S01]  /*4250*/  MUFU.TANH R43, R43 ;  /* 0x0000002b002b7308 */ /* 0x000ea20000002400 */
[----:B0-----:R-:W-:Y:S01]  /*4260*/  FSEL R42, R42, -INF , P6 ;  /* 0xff8000002a2a7808 */ /* 0x001fe20003000000 */
[--C-:B------:R-:W-:Y:S01]  /*4270*/  IMAD.MOV.U32 R91, RZ, RZ, R151.reuse ;  /* 0x000000ffff5b7224 */ /* 0x100fe200078e0097 */
[----:B------:R-:W-:Y:S01]  /*4280*/  ISETP.GT.AND P6, PT, R2, 0x38, PT ;  /* 0x000000380200780c */ /* 0x000fe20003fc4270 */
[--C-:B------:R-:W-:Y:S02]  /*4290*/  IMAD.MOV.U32 R89, RZ, RZ, R151.reuse ;  /* 0x000000ffff597224 */ /* 0x100fe400078e0097 */
[----:B------:R-:W-:-:S02]  /*42a0*/  IMAD.MOV.U32 R88, RZ, RZ, R151 ;  /* 0x000000ffff587224 */ /* 0x000fc400078e0097 */
[----:B------:R-:W0:Y:S01]  /*42b0*/  MUFU.TANH R36, R36 ;  /* 0x0000002400247308 */ /* 0x000e220000002400 */
[----:B-1----:R-:W-:Y:S01]  /*42c0*/  FSEL R33, R33, -INF , P1 ;  /* 0xff80000021217808 */ /* 0x002fe20000800000 */
[--C-:B------:R-:W-:Y:S02]  /*42d0*/  IMAD.MOV.U32 R87, RZ, RZ, R151.reuse ;  /* 0x000000ffff577224 */ /* 0x100fe400078e0097 */
[--C-:B------:R-:W-:Y:S01]  /*42e0*/  IMAD.MOV.U32 R85, RZ, RZ, R151.reuse ;  /* 0x000000ffff557224 */ /* 0x100fe200078e0097 */
[----:B------:R-:W-:Y:S01]  /*42f0*/  FMNMX.FTZ R3, R33, R4, !PT ;  /* 0x0000000421037209 */ /* 0x000fe20007810000 */
[--C-:B------:R-:W-:Y:S02]  /*4300*/  IMAD.MOV.U32 R84, RZ, RZ, R151.reuse ;  /* 0x000000ffff547224 */ /* 0x100fe400078e0097 */
[----:B------:R-:W1:Y:S01]  /*4310*/  MUFU.TANH R46, R46 ;  /* 0x0000002e002e7308 */ /* 0x000e620000002400 */
[----:B--2---:R-:W-:Y:S01]  /*4320*/  FSEL R43, R43, -INF , P5 ;  /* 0xff8000002b2b7808 */ /* 0x004fe20002800000 */
[--C-:B------:R-:W-:Y:S01]  /*4330*/  IMAD.MOV.U32 R83, RZ, RZ, R151.reuse ;  /* 0x000000ffff537224 */ /* 0x100fe200078e0097 */
[----:B------:R-:W-:Y:S01]  /*4340*/  ISETP.GT.AND P5, PT, R2, 0x39, PT ;  /* 0x000000390200780c */ /* 0x000fe20003fa4270 */
[----:B------:R-:W-:-:S02]  /*4350*/  IMAD.MOV.U32 R81, RZ, RZ, R151 ;  /* 0x000000ffff517224 */ /* 0x000fc400078e0097 */
[--C-:B------:R-:W-:Y:S02]  /*4360*/  IMAD.MOV.U32 R80, RZ, RZ, R151.reuse ;  /* 0x000000ffff507224 */ /* 0x100fe400078e0097 */
[----:B------:R-:W2:Y:S01]  /*4370*/  MUFU.TANH R37, R37 ;  /* 0x0000002500257308 */ /* 0x000ea20000002400 */
[----:B0-----:R-:W-:Y:S01]  /*4380*/  FSEL R36, R36, -INF , P6 ;  /* 0xff80000024247808 */ /* 0x001fe20003000000 */
[--C-:B------:R-:W-:Y:S02]  /*4390*/  IMAD.MOV.U32 R79, RZ, RZ, R151.reuse ;  /* 0x000000ffff4f7224 */ /* 0x100fe400078e0097 */
[--C-:B------:R-:W-:Y:S01]  /*43a0*/  IMAD.MOV.U32 R77, RZ, RZ, R151.reuse ;  /* 0x000000ffff4d7224 */ /* 0x100fe200078e0097 */
[----:B------:R-:W-:Y:S01]  /*43b0*/  FMNMX.FTZ R4, R36, R3, !PT ;  /* 0x0000000324047209 */ /* 0x000fe20007810000 */
[--C-:B------:R-:W-:Y:S02]  /*43c0*/  IMAD.MOV.U32 R76, RZ, RZ, R151.reuse ;  /* 0x000000ffff4c7224 */ /* 0x100fe400078e0097 */
[----:B------:R-:W0:Y:S01]  /*43d0*/  MUFU.TANH R47, R47 ;  /* 0x0000002f002f7308 */ /* 0x000e220000002400 */
[----:B-1----:R-:W-:Y:S01]  /*43e0*/  FSEL R46, R46, -INF , P4 ;  /* 0xff8000002e2e7808 */ /* 0x002fe20002000000 */
[--C-:B------:R-:W-:Y:S01]  /*43f0*/  IMAD.MOV.U32 R75, RZ, RZ, R151.reuse ;  /* 0x000000ffff4b7224 */ /* 0x100fe200078e0097 */
[----:B------:R-:W-:Y:S01]  /*4400*/  ISETP.GT.AND P4, PT, R2, 0x40, PT ;  /* 0x000000400200780c */ /* 0x000fe20003f84270 */
[----:B------:R-:W-:-:S02]  /*4410*/  IMAD.MOV.U32 R73, RZ, RZ, R151 ;  /* 0x000000ffff497224 */ /* 0x000fc400078e0097 */
[--C-:B------:R-:W-:Y:S02]  /*4420*/  IMAD.MOV.U32 R72, RZ, RZ, R151.reuse ;  /* 0x000000ffff487224 */ /* 0x100fe400078e0097 */
[----:B------:R-:W1:Y:S01]  /*4430*/  MUFU.TANH R24, R24 ;  /* 0x0000001800187308 */ /* 0x000e620000002400 */
[----:B--2---:R-:W-:Y:S01]  /*4440*/  FSEL R37, R37, -INF , P5 ;  /* 0xff80000025257808 */ /* 0x004fe20002800000 */
[--C-:B------:R-:W-:Y:S02]  /*4450*/  IMAD.MOV.U32 R71, RZ, RZ, R151.reuse ;  /* 0x000000ffff477224 */ /* 0x100fe400078e0097 */
[--C-:B------:R-:W-:Y:S01]  /*4460*/  IMAD.MOV.U32 R69, RZ, RZ, R151.reuse ;  /* 0x000000ffff457224 */ /* 0x100fe200078e0097 */
[----:B------:R-:W-:Y:S01]  /*4470*/  FMNMX.FTZ R3, R37, R4, !PT ;  /* 0x0000000425037209 */ /* 0x000fe20007810000 */
[--C-:B------:R-:W-:Y:S02]  /*4480*/  IMAD.MOV.U32 R68, RZ, RZ, R151.reuse ;  /* 0x000000ffff447224 */ /* 0x100fe400078e0097 */
[----:B------:R-:W2:Y:S01]  /*4490*/  MUFU.TANH R34, R34 ;  /* 0x0000002200227308 */ /* 0x000ea20000002400 */
[----:B0-----:R-:W-:Y:S01]  /*44a0*/  FSEL R47, R47, -INF , P3 ;  /* 0xff8000002f2f7808 */ /* 0x001fe20001800000 */
[--C-:B------:R-:W-:Y:S01]  /*44b0*/  IMAD.MOV.U32 R67, RZ, RZ, R151.reuse ;  /* 0x000000ffff437224 */ /* 0x100fe200078e0097 */
[----:B------:R-:W-:Y:S01]  /*44c0*/  ISETP.GT.AND P3, PT, R2, 0x41, PT ;  /* 0x000000410200780c */ /* 0x000fe20003f64270 */
[----:B------:R-:W-:-:S04]  /*44d0*/  IMAD.MOV.U32 R65, RZ, RZ, R151 ;  /* 0x000000ffff417224 */ /* 0x000fc800078e0097 */
[----:B------:R-:W0:Y:S01]  /*44e0*/  MUFU.TANH R25, R25 ;  /* 0x0000001900197308 */ /* 0x000e220000002400 */
[----:B-1----:R-:W-:-:S04]  /*44f0*/  FSEL R24, R24, -INF , P4 ;  /* 0xff80000018187808 */ /* 0x002fc80002000000 */
[----:B------:R-:W-:-:S03]  /*4500*/  FMNMX.FTZ R4, R24, R3, !PT ;  /* 0x0000000318047209 */ /* 0x000fc60007810000 */
[----:B------:R-:W1:Y:S01]  /*4510*/  MUFU.TANH R35, R35 ;  /* 0x0000002300237308 */ /* 0x000e620000002400 */
[----:B--2---:R-:W-:Y:S02]  /*4520*/  FSEL R34, R34, -INF , P2 ;  /* 0xff80000022227808 */ /* 0x004fe40001000000 */
[----:B------:R-:W-:-:S05]  /*4530*/  ISETP.GT.AND P2, PT, R2, 0x48, PT ;  /* 0x000000480200780c */ /* 0x000fca0003f44270 */
[----:B------:R-:W2:Y:S01]  /*4540*/  MUFU.TANH R28, R28 ;  /* 0x0000001c001c7308 */ /* 0x000ea20000002400 */
[----:B0-----:R-:W-:-:S04]  /*4550*/  FSEL R25, R25, -INF , P3 ;  /* 0xff80000019197808 */ /* 0x001fc80001800000 */
[----:B------:R-:W-:-:S03]  /*4560*/  FMNMX.FTZ R3, R25, R4, !PT ;  /* 0x0000000419037209 */ /* 0x000fc60007810000 */
[----:B------:R-:W0:Y:S01]  /*4570*/  MUFU.TANH R29, R29 ;  /* 0x0000001d001d7308 */ /* 0x000e220000002400 */
[----:B-1----:R-:W-:Y:S02]  /*4580*/  FSEL R35, R35, -INF , P1 ;  /* 0xff80000023237808 */ /* 0x002fe40000800000 */
[----:B------:R-:W-:-:S05]  /*4590*/  ISETP.GT.AND P1, PT, R2, 0x49, PT ;  /* 0x000000490200780c */ /* 0x000fca0003f24270 */
[----:B------:R-:W1:Y:S01]  /*45a0*/  MUFU.TANH R38, R38 ;  /* 0x0000002600267308 */ /* 0x000e620000002400 */
[----:B--2---:R-:W-:-:S04]  /*45b0*/  FSEL R28, R28, -INF , P2 ;  /* 0xff8000001c1c7808 */ /* 0x004fc80001000000 */
[----:B------:R-:W-:-:S03]  /*45c0*/  FMNMX.FTZ R2, R28, R3, !PT ;  /* 0x000000031c027209 */ /* 0x000fc60007810000 */
[----:B------:R-:W2:Y:S01]  /*45d0*/  MUFU.TANH R39, R39 ;  /* 0x0000002700277308 */ /* 0x000ea20000002400 */
[----:B0-----:R-:W-:-:S04]  /*45e0*/  FSEL R29, R29, -INF , P1 ;  /* 0xff8000001d1d7808 */ /* 0x001fc80000800000 */
[----:B------:R-:W-:-:S03]  /*45f0*/  FMNMX.FTZ R2, R29, R2, !PT ;  /* 0x000000021d027209 */ /* 0x000fc60007810000 */
[----:B------:R-:W0:Y:S01]  /*4600*/  MUFU.TANH R26, R26 ;  /* 0x0000001a001a7308 */ /* 0x000e220000002400 */
[----:B-1----:R-:W-:Y:S01]  /*4610*/  FSEL R38, R38, -INF , P6 ;  /* 0xff80000026267808 */ /* 0x002fe20003000000 */
[----:B------:R-:W1:Y:S06]  /*4620*/  SHFL.BFLY PT, R3, R2, 0x2, 0x1f ;  /* 0x0c401f0002037f89 */ /* 0x000e6c00000e0000 */
[----:B------:R-:W3:Y:S01]  /*4630*/  MUFU.TANH R27, R27 ;  /* 0x0000001b001b7308 */ /* 0x000ee20000002400 */
[----:B--2---:R-:W-:-:S07]  /*4640*/  FSEL R39, R39, -INF , P5 ;  /* 0xff80000027277808 */ /* 0x004fce0002800000 */
[----:B------:R-:W2:Y:S01]  /*4650*/  MUFU.TANH R30, R30 ;  /* 0x0000001e001e7308 */ /* 0x000ea20000002400 */
[----:B0-----:R-:W-:-:S07]  /*4660*/  FSEL R26, R26, -INF , P4 ;  /* 0xff8000001a1a7808 */ /* 0x001fce0002000000 */
[----:B------:R-:W0:Y:S01]  /*4670*/  MUFU.TANH R31, R31 ;  /* 0x0000001f001f7308 */ /* 0x000e220000002400 */
[----:B---3--:R-:W-:Y:S02]  /*4680*/  FSEL R27, R27, -INF , P3 ;  /* 0xff8000001b1b7808 */ /* 0x008fe40001800000 */
[----:B-1----:R-:W-:-:S05]  /*4690*/  FMNMX.FTZ R3, R2, R3, !PT ;  /* 0x0000000302037209 */ /* 0x002fca0007810000 */
[----:B------:R-:W1:Y:S01]  /*46a0*/  SHFL.BFLY PT, R4, R3, 0x1, 0x1f ;  /* 0x0c201f0003047f89 */ /* 0x000e6200000e0000 */
[----:B--2---:R-:W-:Y:S02]  /*46b0*/  FSEL R30, R30, -INF , P2 ;  /* 0xff8000001e1e7808 */ /* 0x004fe40001000000 */
[----:B0-----:R-:W-:Y:S02]  /*46c0*/  FSEL R31, R31, -INF , P1 ;  /* 0xff8000001f1f7808 */ /* 0x001fe40000800000 */
[----:B-1----:R-:W-:Y:S02]  /*46d0*/  FMNMX.FTZ R4, R3, R4, !PT ;  /* 0x0000000403047209 */ /* 0x002fe40007810000 */
[----:B------:R-:W-:Y:S02]  /*46e0*/  FMNMX.FTZ R3, R58, R59, !PT ;  /* 0x0000003b3a037209 */ /* 0x000fe40007810000 */
[C---:B------:R-:W-:Y:S01]  /*46f0*/  FSETP.NEU.FTZ.AND P0, PT, R4.reuse, -INF , PT ;  /* 0xff8000000400780b */ /* 0x040fe20003f1d000 */
[----:B------:R-:W-:Y:S01]  /*4700*/  FMUL.FTZ R5, R4, UR5 ;  /* 0x0000000504057c20 */ /* 0x000fe20008410000 */
[----:B------:R-:W-:-:S04]  /*4710*/  FMNMX.FTZ R2, R62, R3, !PT ;  /* 0x000000033e027209 */ /* 0x000fc80007810000 */
[----:B------:R-:W-:Y:S02]  /*4720*/  FMNMX.FTZ R3, R63, R2, !PT ;  /* 0x000000023f037209 */ /* 0x000fe40007810000 */
[----:B------:R-:W-:Y:S02]  /*4730*/  FSEL R17, R5, RZ, P0 ;  /* 0x000000ff05117208 */ /* 0x000fe40000000000 */
[----:B------:R-:W-:Y:S02]  /*4740*/  FMNMX.FTZ R2, R50, R3, !PT ;  /* 0x0000000332027209 */ /* 0x000fe40007810000 */
[----:B------:R-:W-:Y:S01]  /*4750*/  ISETP.NE.AND P0, PT, R20, RZ, PT ;  /* 0x000000ff1400720c */ /* 0x000fe20003f05270 */
[--C-:B------:R-:W-:Y:S01]  /*4760*/  FFMA.FTZ R56, R56, UR5, -R17.reuse ;  /* 0x0000000538387c23 */ /* 0x100fe20008010811 */
[----:B------:R-:W-:Y:S01]  /*4770*/  FMNMX.FTZ R3, R51, R2, !PT ;  /* 0x0000000233037209 */ /* 0x000fe20007810000 */
[--C-:B------:R-:W-:Y:S01]  /*4780*/  FFMA.FTZ R57, R57, UR5, -R17.reuse ;  /* 0x0000000539397c23 */ /* 0x100fe20008010811 */
[--C-:B------:R-:W-:Y:S01]  /*4790*/  FFMA.FTZ R60, R60, UR5, -R17.reuse ;  /* 0x000000053c3c7c23 */ /* 0x100fe20008010811 */
[--C-:B------:R-:W-:Y:S01]  /*47a0*/  FFMA.FTZ R61, R61, UR5, -R17.reuse ;  /* 0x000000053d3d7c23 */ /* 0x100fe20008010811 */
[----:B------:R-:W-:Y:S01]  /*47b0*/  FMNMX.FTZ R2, R54, R3, !PT ;  /* 0x0000000336027209 */ /* 0x000fe20007810000 */
[----:B------:R-:W-:Y:S01]  /*47c0*/  MUFU.EX2 R56, R56 ;  /* 0x0000003800387308 */ /* 0x000fe20000000800 */
[--C-:B------:R-:W-:Y:S01]  /*47d0*/  FFMA.FTZ R48, R48, UR5, -R17.reuse ;  /* 0x0000000530307c23 */ /* 0x100fe20008010811 */
[--C-:B------:R-:W-:Y:S01]  /*47e0*/  FFMA.FTZ R49, R49, UR5, -R17.reuse ;  /* 0x0000000531317c23 */ /* 0x100fe20008010811 */
[----:B------:R-:W-:Y:S01]  /*47f0*/  FMNMX.FTZ R3, R55, R2, !PT ;  /* 0x0000000237037209 */ /* 0x000fe20007810000 */
[--C-:B------:R-:W-:Y:S01]  /*4800*/  FFMA.FTZ R52, R52, UR5, -R17.reuse ;  /* 0x0000000534347c23 */ /* 0x100fe20008010811 */
[--C-:B------:R-:W-:Y:S01]  /*4810*/  FFMA.FTZ R53, R53, UR5, -R17.reuse ;  /* 0x0000000535357c23 */ /* 0x100fe20008010811 */
[--C-:B------:R-:W-:Y:S01]  /*4820*/  FFMA.FTZ R40, R40, UR5, -R17.reuse ;  /* 0x0000000528287c23 */ /* 0x100fe20008010811 */
[----:B------:R-:W-:Y:S01]  /*4830*/  FMNMX.FTZ R2, R42, R3, !PT ;  /* 0x000000032a027209 */ /* 0x000fe20007810000 */
[----:B------:R-:W0:Y:S01]  /*4840*/  MUFU.EX2 R57, R57 ;  /* 0x0000003900397308 */ /* 0x000e220000000800 */
[--C-:B------:R-:W-:Y:S01]  /*4850*/  FFMA.FTZ R41, R41, UR5, -R17.reuse ;  /* 0x0000000529297c23 */ /* 0x100fe20008010811 */
        /* <DEDUP_REMOVED lines=14> */
[----:B------:R-:W1:Y:S01]  /*4940*/  MUFU.EX2 R61, R61 ;  /* 0x0000003d003d7308 */ /* 0x000e620000000800 */
[----:B------:R-:W-:Y:S01]  /*4950*/  FFMA.FTZ R17, R29, UR5, -R17 ;  /* 0x000000051d117c23 */ /* 0x000fe20008010811 */
[----:B0-----:R-:W-:Y:S01]  /*4960*/  F2FP.F16.F32.PACK_AB R208, R57, R56 ;  /* 0x0000003839d0723e */ /* 0x001fe200000000ff */
[----:B------:R-:W-:Y:S01]  /*4970*/  IMAD.MOV.U32 R29, RZ, RZ, R151 ;  /* 0x000000ffff1d7224 */ /* 0x000fe200078e0097 */
[----:B------:R-:W-:-:S04]  /*4980*/  FMNMX.FTZ R3, R35, R2, !PT ;  /* 0x0000000223037209 */ /* 0x000fc80007810000 */
[----:B------:R-:W-:Y:S01]  /*4990*/  FMNMX.FTZ R2, R38, R3, !PT ;  /* 0x0000000326027209 */ /* 0x000fe20007810000 */
[----:B------:R-:W-:Y:S03]  /*49a0*/  MUFU.EX2 R48, R48 ;  /* 0x0000003000307308 */ /* 0x000fe60000000800 */
[----:B------:R-:W-:-:S04]  /*49b0*/  FMNMX.FTZ R3, R39, R2, !PT ;  /* 0x0000000227037209 */ /* 0x000fc80007810000 */
[----:B------:R-:W-:Y:S01]  /*49c0*/  FMNMX.FTZ R2, R26, R3, !PT ;  /* 0x000000031a027209 */ /* 0x000fe20007810000 */
[----:B------:R-:W0:Y:S01]  /*49d0*/  MUFU.EX2 R49, R49 ;  /* 0x0000003100317308 */ /* 0x000e220000000800 */
[----:B-1----:R-:W-:Y:S02]  /*49e0*/  F2FP.F16.F32.PACK_AB R210, R61, R60 ;  /* 0x0000003c3dd2723e */ /* 0x002fe400000000ff */
[----:B------:R-:W-:-:S04]  /*49f0*/  FMNMX.FTZ R3, R27, R2, !PT ;  /* 0x000000021b037209 */ /* 0x000fc80007810000 */
[----:B------:R-:W-:Y:S01]  /*4a00*/  FMNMX.FTZ R2, R30, R3, !PT ;  /* 0x000000031e027209 */ /* 0x000fe20007810000 */
[----:B------:R-:W-:Y:S03]  /*4a10*/  MUFU.EX2 R52, R52 ;  /* 0x0000003400347308 */ /* 0x000fe60000000800 */
[----:B------:R-:W-:-:S05]  /*4a20*/  FMNMX.FTZ R2, R31, R2, !PT ;  /* 0x000000021f027209 */ /* 0x000fca0007810000 */
[----:B------:R-:W1:Y:S01]  /*4a30*/  SHFL.BFLY PT, R3, R2, 0x2, 0x1f ;  /* 0x0c401f0002037f89 */ /* 0x000e6200000e0000 */
[----:B------:R-:W2:Y:S01]  /*4a40*/  MUFU.EX2 R53, R53 ;  /* 0x0000003500357308 */ /* 0x000ea20000000800 */
[----:B0-----:R-:W-:-:S07]  /*4a50*/  F2FP.F16.F32.PACK_AB R204, R49, R48 ;  /* 0x0000003031cc723e */ /* 0x001fce00000000ff */
[----:B------:R-:W-:Y:S08]  /*4a60*/  MUFU.EX2 R40, R40 ;  /* 0x0000002800287308 */ /* 0x000ff00000000800 */
[----:B------:R-:W0:Y:S01]  /*4a70*/  MUFU.EX2 R41, R41 ;  /* 0x0000002900297308 */ /* 0x000e220000000800 */
[----:B--2---:R-:W-:Y:S02]  /*4a80*/  F2FP.F16.F32.PACK_AB R206, R53, R52 ;  /* 0x0000003435ce723e */ /* 0x004fe400000000ff */
[----:B-1----:R-:W-:-:S05]  /*4a90*/  FMNMX.FTZ R5, R2, R3, !PT ;  /* 0x0000000302057209 */ /* 0x002fca0007810000 */
[----:B------:R-:W-:Y:S01]  /*4aa0*/  MUFU.EX2 R44, R44 ;  /* 0x0000002c002c7308 */ /* 0x000fe20000000800 */
[----:B------:R-:W1:Y:S07]  /*4ab0*/  SHFL.BFLY PT, R2, R5, 0x1, 0x1f ;  /* 0x0c201f0005027f89 */ /* 0x000e6e00000e0000 */
[----:B------:R-:W2:Y:S01]  /*4ac0*/  MUFU.EX2 R45, R45 ;  /* 0x0000002d002d7308 */ /* 0x000ea20000000800 */
[----:B0-----:R-:W-:-:S07]  /*4ad0*/  F2FP.F16.F32.PACK_AB R200, R41, R40 ;  /* 0x0000002829c8723e */ /* 0x001fce00000000ff */
[----:B------:R-:W-:Y:S08]  /*4ae0*/  MUFU.EX2 R32, R32 ;  /* 0x0000002000207308 */ /* 0x000ff00000000800 */
[----:B------:R-:W0:Y:S01]  /*4af0*/  MUFU.EX2 R33, R33 ;  /* 0x0000002100217308 */ /* 0x000e220000000800 */
[----:B--2---:R-:W-:Y:S02]  /*4b00*/  F2FP.F16.F32.PACK_AB R202, R45, R44 ;  /* 0x0000002c2dca723e */ /* 0x004fe400000000ff */
[----:B-1----:R-:W-:-:S04]  /*4b10*/  FMNMX.FTZ R3, R5, R2, !PT ;  /* 0x0000000205037209 */ /* 0x002fc80007810000 */
[C---:B------:R-:W-:Y:S01]  /*4b20*/  FSETP.NEU.FTZ.AND P1, PT, R3.reuse, -INF , PT ;  /* 0xff8000000300780b */ /* 0x040fe20003f3d000 */
[----:B------:R-:W-:Y:S01]  /*4b30*/  FMUL.FTZ R2, R3, UR5 ;  /* 0x0000000503027c20 */ /* 0x000fe20008410000 */
[----:B------:R1:W-:Y:S04]  /*4b40*/  MUFU.EX2 R5, R17 ;  /* 0x0000001100057308 */ /* 0x0003e80000000800 */
[----:B------:R-:W-:Y:S02]  /*4b50*/  FSEL R2, R2, RZ, P1 ;  /* 0x000000ff02027208 */ /* 0x000fe40000800000 */
[----:B------:R-:W-:Y:S02]  /*4b60*/  PLOP3.LUT P1, PT, PT, PT, UP0, 0x80, 0x0 ;  /* 0x000000000000781c */ /* 0x000fe40003f2f008 */
[----:B------:R-:W-:Y:S01]  /*4b70*/  MUFU.EX2 R36, R36 ;  /* 0x0000002400247308 */ /* 0x000fe20000000800 */
[--C-:B------:R-:W-:Y:S01]  /*4b80*/  FFMA.FTZ R58, R58, UR5, -R2.reuse ;  /* 0x000000053a3a7c23 */ /* 0x100fe20008010802 */
[--C-:B------:R-:W-:Y:S01]  /*4b90*/  FFMA.FTZ R59, R59, UR5, -R2.reuse ;  /* 0x000000053b3b7c23 */ /* 0x100fe20008010802 */
[--C-:B------:R-:W-:Y:S01]  /*4ba0*/  FFMA.FTZ R62, R62, UR5, -R2.reuse ;  /* 0x000000053e3e7c23 */ /* 0x100fe20008010802 */
[--C-:B------:R-:W-:Y:S01]  /*4bb0*/  FFMA.FTZ R63, R63, UR5, -R2.reuse ;  /* 0x000000053f3f7c23 */ /* 0x100fe20008010802 */
[----:B-1----:R-:W-:Y:S01]  /*4bc0*/  FADD.FTZ R17, R56, R57 ;  /* 0x0000003938117221 */ /* 0x002fe20000010000 */
[--C-:B------:R-:W-:Y:S01]  /*4bd0*/  FFMA.FTZ R50, R50, UR5, -R2.reuse ;  /* 0x0000000532327c23 */ /* 0x100fe20008010802 */
[--C-:B------:R-:W-:Y:S01]  /*4be0*/  FFMA.FTZ R51, R51, UR5, -R2.reuse ;  /* 0x0000000533337c23 */ /* 0x100fe20008010802 */
[----:B------:R-:W-:Y:S01]  /*4bf0*/  MUFU.EX2 R58, R58 ;  /* 0x0000003a003a7308 */ /* 0x000fe20000000800 */
[----:B------:R-:W-:Y:S01]  /*4c00*/  FADD.FTZ R20, R60, R17 ;  /* 0x000000113c147221 */ /* 0x000fe20000010000 */
[--C-:B------:R-:W-:Y:S01]  /*4c10*/  FFMA.FTZ R54, R54, UR5, -R2.reuse ;  /* 0x0000000536367c23 */ /* 0x100fe20008010802 */
[--C-:B------:R-:W-:Y:S01]  /*4c20*/  FFMA.FTZ R55, R55, UR5, -R2.reuse ;  /* 0x0000000537377c23 */ /* 0x100fe20008010802 */
[----:B------:R-:W-:Y:S01]  /*4c30*/  FFMA.FTZ R42, R42, UR5, -R2 ;  /* 0x000000052a2a7c23 */ /* 0x000fe20008010802 */
[----:B------:R-:W-:Y:S01]  /*4c40*/  FADD.FTZ R17, R61, R20 ;  /* 0x000000143d117221 */ /* 0x000fe20000010000 */
[--C-:B------:R-:W-:Y:S01]  /*4c50*/  FFMA.FTZ R43, R43, UR5, -R2.reuse ;  /* 0x000000052b2b7c23 */ /* 0x100fe20008010802 */
[--C-:B------:R-:W-:Y:S01]  /*4c60*/  FFMA.FTZ R46, R46, UR5, -R2.reuse ;  /* 0x000000052e2e7c23 */ /* 0x100fe20008010802 */
[----:B------:R-:W1:Y:S01]  /*4c70*/  MUFU.EX2 R59, R59 ;  /* 0x0000003b003b7308 */ /* 0x000e620000000800 */
[----:B------:R-:W-:Y:S01]  /*4c80*/  FADD.FTZ R20, R48, R17 ;  /* 0x0000001130147221 */ /* 0x000fe20000010000 */
[--C-:B------:R-:W-:Y:S01]  /*4c90*/  FFMA.FTZ R47, R47, UR5, -R2.reuse ;  /* 0x000000052f2f7c23 */ /* 0x100fe20008010802 */
[--C-:B------:R-:W-:Y:S01]  /*4ca0*/  FFMA.FTZ R34, R34, UR5, -R2.reuse ;  /* 0x0000000522227c23 */ /* 0x100fe20008010802 */
[----:B------:R-:W-:Y:S01]  /*4cb0*/  FFMA.FTZ R35, R35, UR5, -R2 ;  /* 0x0000000523237c23 */ /* 0x000fe20008010802 */
[----:B------:R-:W-:Y:S01]  /*4cc0*/  FADD.FTZ R21, R49, R20 ;  /* 0x0000001431157221 */ /* 0x000fe20000010000 */
[--C-:B------:R-:W-:Y:S01]  /*4cd0*/  FFMA.FTZ R38, R38, UR5, -R2.reuse ;  /* 0x0000000526267c23 */ /* 0x100fe20008010802 */
[--C-:B------:R-:W-:Y:S01]  /*4ce0*/  FFMA.FTZ R39, R39, UR5, -R2.reuse ;  /* 0x0000000527277c23 */ /* 0x100fe20008010802 */
[----:B------:R-:W2:Y:S01]  /*4cf0*/  MUFU.EX2 R62, R62 ;  /* 0x0000003e003e7308 */ /* 0x000ea20000000800 */
[----:B------:R-:W-:Y:S01]  /*4d00*/  FADD.FTZ R64, R52, R21 ;  /* 0x0000001534407221 */ /* 0x000fe20000010000 */
[--C-:B------:R-:W-:Y:S01]  /*4d10*/  FFMA.FTZ R26, R26, UR5, -R2.reuse ;  /* 0x000000051a1a7c23 */ /* 0x100fe20008010802 */
[--C-:B------:R-:W-:Y:S01]  /*4d20*/  FFMA.FTZ R27, R27, UR5, -R2.reuse ;  /* 0x000000051b1b7c23 */ /* 0x100fe20008010802 */
[----:B------:R-:W-:Y:S01]  /*4d30*/  FFMA.FTZ R30, R30, UR5, -R2 ;  /* 0x000000051e1e7c23 */ /* 0x000fe20008010802 */
[----:B------:R-:W-:Y:S01]  /*4d40*/  FADD.FTZ R21, R53, R64 ;  /* 0x0000004035157221 */ /* 0x000fe20000010000 */
[----:B------:R-:W-:Y:S01]  /*4d50*/  FFMA.FTZ R2, R31, UR5, -R2 ;  /* 0x000000051f027c23 */ /* 0x000fe20008010802 */
[----:B0-----:R-:W-:Y:S01]  /*4d60*/  F2FP.F16.F32.PACK_AB R196, R33, R32 ;  /* 0x0000002021c4723e */ /* 0x001fe200000000ff */
[----:B------:R-:W0:Y:S01]  /*4d70*/  MUFU.EX2 R63, R63 ;  /* 0x0000003f003f7308 */ /* 0x000e220000000800 */
[----:B-1----:R-:W-:Y:S01]  /*4d80*/  FADD.FTZ R17, R58, R59 ;  /* 0x0000003b3a117221 */ /* 0x002fe20000010000 */
[----:B------:R-:W-:Y:S01]  /*4d90*/  FADD.FTZ R64, R40, R21 ;  /* 0x0000001528407221 */ /* 0x000fe20000010000 */
[----:B------:R-:W-:Y:S01]  /*4da0*/  F2FP.F16.F32.PACK_AB R209, R59, R58 ;  /* 0x0000003a3bd1723e */ /* 0x000fe200000000ff */
[--C-:B------:R-:W-:Y:S01]  /*4db0*/  IMAD.MOV.U32 R61, RZ, RZ, R151.reuse ;  /* 0x000000ffff3d7224 */ /* 0x100fe200078e0097 */
[----:B------:R-:W-:Y:S01]  /*4dc0*/  MOV R58, R151 ;  /* 0x00000097003a7202 */ /* 0x000fe20000000f00 */
[----:B------:R-:W-:Y:S01]  /*4dd0*/  FADD.FTZ R21, R41, R64 ;  /* 0x0000004029157221 */ /* 0x000fe20000010000 */
[----:B------:R-:W-:Y:S01]  /*4de0*/  IMAD.MOV.U32 R64, RZ, RZ, R151 ;  /* 0x000000ffff407224 */ /* 0x000fe200078e0097 */
[----:B------:R-:W1:Y:S01]  /*4df0*/  MUFU.EX2 R50, R50 ;  /* 0x0000003200327308 */ /* 0x000e620000000800 */
[----:B--2---:R-:W-:Y:S01]  /*4e00*/  FADD.FTZ R20, R62, R17 ;  /* 0x000000113e147221 */ /* 0x004fe20000010000 */
[----:B------:R-:W-:Y:S01]  /*4e10*/  FADD.FTZ R0, R44, R21 ;  /* 0x000000152c007221 */ /* 0x000fe20000010000 */
[----:B------:R-:W-:-:S02]  /*4e20*/  IMAD.MOV.U32 R60, RZ, RZ, R151 ;  /* 0x000000ffff3c7224 */ /* 0x000fc400078e0097 */
[--C-:B------:R-:W-:Y:S02]  /*4e30*/  IMAD.MOV.U32 R59, RZ, RZ, R151.reuse ;  /* 0x000000ffff3b7224 */ /* 0x100fe400078e0097 */
[----:B------:R-:W-:Y:S01]  /*4e40*/  FADD.FTZ R21, R45, R0 ;  /* 0x000000002d157221 */ /* 0x000fe20000010000 */
[--C-:B------:R-:W-:Y:S01]  /*4e50*/  IMAD.MOV.U32 R57, RZ, RZ, R151.reuse ;  /* 0x000000ffff397224 */ /* 0x100fe200078e0097 */
[----:B------:R-:W2:Y:S01]  /*4e60*/  MUFU.EX2 R51, R51 ;  /* 0x0000003300337308 */ /* 0x000ea20000000800 */
[C---:B0-----:R-:W-:Y:S01]  /*4e70*/  FADD.FTZ R17, R63.reuse, R20 ;  /* 0x000000143f117221 */ /* 0x041fe20000010000 */
[----:B------:R-:W-:Y:S01]  /*4e80*/  F2FP.F16.F32.PACK_AB R211, R63, R62 ;  /* 0x0000003e3fd3723e */ /* 0x000fe200000000ff */
[--C-:B------:R-:W-:Y:S01]  /*4e90*/  IMAD.MOV.U32 R63, RZ, RZ, R151.reuse ;  /* 0x000000ffff3f7224 */ /* 0x100fe200078e0097 */
[----:B------:R-:W-:Y:S01]  /*4ea0*/  MOV R62, R151 ;  /* 0x00000097003e7202 */ /* 0x000fe20000000f00 */
[--C-:B------:R-:W-:Y:S02]  /*4eb0*/  IMAD.MOV.U32 R56, RZ, RZ, R151.reuse ;  /* 0x000000ffff387224 */ /* 0x100fe400078e0097 */
[----:B------:R-:W-:Y:S01]  /*4ec0*/  IMAD.MOV.U32 R53, RZ, RZ, R151 ;  /* 0x000000ffff357224 */ /* 0x000fe200078e0097 */
[----:B------:R-:W0:Y:S01]  /*4ed0*/  MUFU.EX2 R54, R54 ;  /* 0x0000003600367308 */ /* 0x000e220000000800 */
[----:B-1----:R-:W-:Y:S01]  /*4ee0*/  FADD.FTZ R20, R50, R17 ;  /* 0x0000001132147221 */ /* 0x002fe20000010000 */
[----:B------:R-:W-:-:S02]  /*4ef0*/  IMAD.MOV.U32 R52, RZ, RZ, R151 ;  /* 0x000000ffff347224 */ /* 0x000fc400078e0097 */
[--C-:B------:R-:W-:Y:S02]  /*4f00*/  IMAD.MOV.U32 R49, RZ, RZ, R151.reuse ;  /* 0x000000ffff317224 */ /* 0x100fe400078e0097 */
[--C-:B------:R-:W-:Y:S02]  /*4f10*/  IMAD.MOV.U32 R48, RZ, RZ, R151.reuse ;  /* 0x000000ffff307224 */ /* 0x100fe400078e0097 */
[----:B------:R-:W1:Y:S01]  /*4f20*/  MUFU.EX2 R55, R55 ;  /* 0x0000003700377308 */ /* 0x000e620000000800 */
[C---:B--2---:R-:W-:Y:S01]  /*4f30*/  FADD.FTZ R17, R51.reuse, R20 ;  /* 0x0000001433117221 */ /* 0x044fe20000010000 */
[----:B------:R-:W-:Y:S01]  /*4f40*/  F2FP.F16.F32.PACK_AB R205, R51, R50 ;  /* 0x0000003233cd723e */ /* 0x000fe200000000ff */
[--C-:B------:R-:W-:Y:S01]  /*4f50*/  IMAD.MOV.U32 R51, RZ, RZ, R151.reuse ;  /* 0x000000ffff337224 */ /* 0x100fe200078e0097 */
[----:B------:R-:W-:Y:S01]  /*4f60*/  MOV R50, R151 ;  /* 0x0000009700327202 */ /* 0x000fe20000000f00 */
[--C-:B------:R-:W-:Y:S02]  /*4f70*/  IMAD.MOV.U32 R45, RZ, RZ, R151.reuse ;  /* 0x000000ffff2d7224 */ /* 0x100fe400078e0097 */
[----:B------:R-:W-:Y:S01]  /*4f80*/  IMAD.MOV.U32 R44, RZ, RZ, R151 ;  /* 0x000000ffff2c7224 */ /* 0x000fe200078e0097 */
[----:B------:R-:W2:Y:S01]  /*4f90*/  MUFU.EX2 R42, R42 ;  /* 0x0000002a002a7308 */ /* 0x000ea20000000800 */
[----:B0-----:R-:W-:Y:S01]  /*4fa0*/  FADD.FTZ R20, R54, R17 ;  /* 0x0000001136147221 */ /* 0x001fe20000010000 */
[----:B------:R-:W-:-:S02]  /*4fb0*/  IMAD.MOV.U32 R41, RZ, RZ, R151 ;  /* 0x000000ffff297224 */ /* 0x000fc400078e0097 */
[--C-:B------:R-:W-:Y:S02]  /*4fc0*/  IMAD.MOV.U32 R40, RZ, RZ, R151.reuse ;  /* 0x000000ffff287224 */ /* 0x100fe400078e0097 */
[----:B------:R-:W-:Y:S02]  /*4fd0*/  IMAD.MOV.U32 R31, RZ, RZ, R151 ;  /* 0x000000ffff1f7224 */ /* 0x000fe400078e0097 */
[----:B------:R-:W0:Y:S01]  /*4fe0*/  MUFU.EX2 R43, R43 ;  /* 0x0000002b002b7308 */ /* 0x000e220000000800 */
[C---:B-1----:R-:W-:Y:S01]  /*4ff0*/  FADD.FTZ R17, R55.reuse, R20 ;  /* 0x0000001437117221 */ /* 0x042fe20000010000 */
        /* <DEDUP_REMOVED lines=9> */
[----:B------:R-:W-:-:S05]  /*5090*/  IMAD.MOV.U32 R32, RZ, RZ, R151 ;  /* 0x000000ffff207224 */ /* 0x000fca00078e0097 */
[----:B------:R-:W2:Y:S01]  /*50a0*/  MUFU.EX2 R47, R47 ;  /* 0x0000002f002f7308 */ /* 0x000ea20000000800 */
[C---:B0-----:R-:W-:Y:S01]  /*50b0*/  FADD.FTZ R17, R43.reuse, R0 ;  /* 0x000000002b117221 */ /* 0x041fe20000010000 */
[----:B------:R-:W-:Y:S01]  /*50c0*/  F2FP.F16.F32.PACK_AB R201, R43, R42 ;  /* 0x0000002a2bc9723e */ /* 0x000fe200000000ff */
[----:B------:R-:W-:Y:S01]  /*50d0*/  IMAD.MOV.U32 R43, RZ, RZ, R151 ;  /* 0x000000ffff2b7224 */ /* 0x000fe200078e0097 */
[----:B------:R-:W-:-:S04]  /*50e0*/  MOV R42, R151 ;  /* 0x00000097002a7202 */ /* 0x000fc80000000f00 */
[----:B------:R-:W0:Y:S01]  /*50f0*/  MUFU.EX2 R37, R37 ;  /* 0x0000002500257308 */ /* 0x000e220000000800 */
[----:B-1----:R-:W-:-:S07]  /*5100*/  FADD.FTZ R0, R46, R17 ;  /* 0x000000112e007221 */ /* 0x002fce0000010000 */
[----:B------:R-:W1:Y:S01]  /*5110*/  MUFU.EX2 R34, R34 ;  /* 0x0000002200227308 */ /* 0x000e620000000800 */
[C---:B--2---:R-:W-:Y:S01]  /*5120*/  FADD.FTZ R17, R47.reuse, R0 ;  /* 0x000000002f117221 */ /* 0x044fe20000010000 */
[----:B------:R-:W-:Y:S01]  /*5130*/  F2FP.F16.F32.PACK_AB R203, R47, R46 ;  /* 0x0000002e2fcb723e */ /* 0x000fe200000000ff */
[----:B------:R-:W-:Y:S01]  /*5140*/  IMAD.MOV.U32 R47, RZ, RZ, R151 ;  /* 0x000000ffff2f7224 */ /* 0x000fe200078e0097 */
[----:B------:R-:W-:-:S04]  /*5150*/  MOV R46, R151 ;  /* 0x00000097002e7202 */ /* 0x000fc80000000f00 */
[----:B------:R-:W2:Y:S01]  /*5160*/  MUFU.EX2 R24, R24 ;  /* 0x0000001800187308 */ /* 0x000ea20000000800 */
[C---:B0-----:R-:W-:Y:S01]  /*5170*/  FADD.FTZ R21, R37.reuse, R20 ;  /* 0x0000001425157221 */ /* 0x041fe20000010000 */
[----:B------:R-:W-:Y:S01]  /*5180*/  F2FP.F16.F32.PACK_AB R198, R37, R36 ;  /* 0x0000002425c6723e */ /* 0x000fe200000000ff */
[--C-:B------:R-:W-:Y:S02]  /*5190*/  IMAD.MOV.U32 R37, RZ, RZ, R151.reuse ;  /* 0x000000ffff257224 */ /* 0x100fe400078e0097 */
[----:B------:R-:W-:-:S03]  /*51a0*/  IMAD.MOV.U32 R36, RZ, RZ, R151 ;  /* 0x000000ffff247224 */ /* 0x000fc600078e0097 */
[----:B------:R-:W0:Y:S01]  /*51b0*/  MUFU.EX2 R35, R35 ;  /* 0x0000002300237308 */ /* 0x000e220000000800 */
[----:B-1----:R-:W-:-:S07]  /*51c0*/  FADD.FTZ R0, R34, R17 ;  /* 0x0000001122007221 */ /* 0x002fce0000010000 */
[----:B------:R-:W1:Y:S01]  /*51d0*/  MUFU.EX2 R25, R25 ;  /* 0x0000001900197308 */ /* 0x000e620000000800 */
[----:B--2---:R-:W-:-:S07]  /*51e0*/  FADD.FTZ R20, R24, R21 ;  /* 0x0000001518147221 */ /* 0x004fce0000010000 */
[----:B------:R-:W2:Y:S01]  /*51f0*/  MUFU.EX2 R38, R38 ;  /* 0x0000002600267308 */ /* 0x000ea20000000800 */
[C---:B0-----:R-:W-:Y:S01]  /*5200*/  FADD.FTZ R17, R35.reuse, R0 ;  /* 0x0000000023117221 */ /* 0x041fe20000010000 */
[----:B------:R-:W-:Y:S01]  /*5210*/  F2FP.F16.F32.PACK_AB R197, R35, R34 ;  /* 0x0000002223c5723e */ /* 0x000fe200000000ff */
[----:B------:R-:W-:Y:S01]  /*5220*/  IMAD.MOV.U32 R35, RZ, RZ, R151 ;  /* 0x000000ffff237224 */ /* 0x000fe200078e0097 */
[----:B------:R-:W-:-:S04]  /*5230*/  MOV R34, R151 ;  /* 0x0000009700227202 */ /* 0x000fc80000000f00 */
[----:B------:R-:W0:Y:S01]  /*5240*/  MUFU.EX2 R28, R28 ;  /* 0x0000001c001c7308 */ /* 0x000e220000000800 */
[C---:B-1----:R-:W-:Y:S01]  /*5250*/  FADD.FTZ R21, R25.reuse, R20 ;  /* 0x0000001419157221 */ /* 0x042fe20000010000 */
[----:B------:R-:W-:Y:S01]  /*5260*/  F2FP.F16.F32.PACK_AB R192, R25, R24 ;  /* 0x0000001819c0723e */ /* 0x000fe200000000ff */
[--C-:B------:R-:W-:Y:S02]  /*5270*/  IMAD.MOV.U32 R25, RZ, RZ, R151.reuse ;  /* 0x000000ffff197224 */ /* 0x100fe400078e0097 */
[----:B------:R-:W-:-:S03]  /*5280*/  IMAD.MOV.U32 R24, RZ, RZ, R151 ;  /* 0x000000ffff187224 */ /* 0x000fc600078e0097 */
[----:B------:R-:W1:Y:S01]  /*5290*/  MUFU.EX2 R39, R39 ;  /* 0x0000002700277308 */ /* 0x000e620000000800 */
[----:B--2---:R-:W-:-:S07]  /*52a0*/  FADD.FTZ R0, R38, R17 ;  /* 0x0000001126007221 */ /* 0x004fce0000010000 */
[----:B------:R-:W2:Y:S01]  /*52b0*/  MUFU.EX2 R26, R26 ;  /* 0x0000001a001a7308 */ /* 0x000ea20000000800 */
[----:B0-----:R-:W-:Y:S01]  /*52c0*/  FADD.FTZ R20, R28, R21 ;  /* 0x000000151c147221 */ /* 0x001fe20000010000 */
[C---:B------:R-:W-:Y:S01]  /*52d0*/  F2FP.F16.F32.PACK_AB R194, R5.reuse, R28 ;  /* 0x0000001c05c2723e */ /* 0x040fe200000000ff */
[----:B------:R-:W-:Y:S02]  /*52e0*/  IMAD.MOV.U32 R28, RZ, RZ, R151 ;  /* 0x000000ffff1c7224 */ /* 0x000fe400078e0097 */
[----:B------:R-:W-:-:S03]  /*52f0*/  FADD.FTZ R17, R5, R20 ;  /* 0x0000001405117221 */ /* 0x000fc60000010000 */
[----:B------:R-:W0:Y:S01]  /*5300*/  MUFU.EX2 R27, R27 ;  /* 0x0000001b001b7308 */ /* 0x000e220000000800 */
[C---:B-1----:R-:W-:Y:S01]  /*5310*/  FADD.FTZ R21, R39.reuse, R0 ;  /* 0x0000000027157221 */ /* 0x042fe20000010000 */
[----:B------:R-:W-:Y:S01]  /*5320*/  F2FP.F16.F32.PACK_AB R199, R39, R38 ;  /* 0x0000002627c7723e */ /* 0x000fe200000000ff */
[----:B------:R-:W-:Y:S01]  /*5330*/  IMAD.MOV.U32 R39, RZ, RZ, R151 ;  /* 0x000000ffff277224 */ /* 0x000fe200078e0097 */
[----:B------:R-:W-:-:S04]  /*5340*/  MOV R38, R151 ;  /* 0x0000009700267202 */ /* 0x000fc80000000f00 */
[----:B------:R-:W1:Y:S01]  /*5350*/  MUFU.EX2 R30, R30 ;  /* 0x0000001e001e7308 */ /* 0x000e620000000800 */
[----:B--2---:R-:W-:-:S07]  /*5360*/  FADD.FTZ R0, R26, R21 ;  /* 0x000000151a007221 */ /* 0x004fce0000010000 */
[----:B------:R2:W3:Y:S01]  /*5370*/  MUFU.EX2 R195, R2 ;  /* 0x0000000200c37308 */ /* 0x0004e20000000800 */
[C---:B0-----:R-:W-:Y:S01]  /*5380*/  FADD.FTZ R5, R27.reuse, R0 ;  /* 0x000000001b057221 */ /* 0x041fe20000010000 */
[----:B------:R-:W-:Y:S01]  /*5390*/  F2FP.F16.F32.PACK_AB R193, R27, R26 ;  /* 0x0000001a1bc1723e */ /* 0x000fe200000000ff */
[----:B------:R-:W-:Y:S01]  /*53a0*/  IMAD.MOV.U32 R27, RZ, RZ, R151 ;  /* 0x000000ffff1b7224 */ /* 0x000fe200078e0097 */
[----:B------:R-:W-:Y:S01]  /*53b0*/  MOV R26, R151 ;  /* 0x00000097001a7202 */ /* 0x000fe20000000f00 */
[----:B-1----:R-:W-:Y:S01]  /*53c0*/  FADD.FTZ R0, R30, R5 ;  /* 0x000000051e007221 */ /* 0x002fe20000010000 */
[----:B--2---:R-:W-:-:S03]  /*53d0*/  IMAD.MOV.U32 R2, RZ, RZ, 0x3f800000 ;  /* 0x3f800000ff027424 */ /* 0x004fc600078e00ff */
[C---:B---3--:R-:W-:Y:S01]  /*53e0*/  FADD.FTZ R5, R195.reuse, R0 ;  /* 0x00000000c3057221 */ /* 0x048fe20000010000 */
[----:B------:R-:W-:Y:S01]  /*53f0*/  F2FP.F16.F32.PACK_AB R195, R195, R30 ;  /* 0x0000001ec3c3723e */ /* 0x000fe200000000ff */
[----:B------:R-:W-:Y:S01]  /*5400*/  IMAD.MOV.U32 R0, RZ, RZ, 0x3f800000 ;  /* 0x3f800000ff007424 */ /* 0x000fe200078e00ff */
[----:B------:R-:W-:Y:S01]  /*5410*/  MOV R30, R151 ;  /* 0x00000097001e7202 */ /* 0x000fe20000000f00 */
[----:B------:R-:W-:Y:S06]  /*5420*/  @!P1 BRA `(.L_x_14) ;  /* 0x0000004400249947 */ /* 0x000fec0003800000 */
[----:B------:R-:W-:Y:S01]  /*5430*/  UIADD3 UR4, UR60, -0x2, URZ ;  /* 0xfffffffe3c047890 */ /* 0x000fe2000fffe03f */
[----:B------:R-:W-:Y:S01]  /*5440*/  IMAD.MOV.U32 R20, RZ, RZ, R3 ;  /* 0x000000ffff147224 */ /* 0x000fe200078e0003 */
[----:B------:R-:W-:Y:S01]  /*5450*/  MOV R21, R4 ;  /* 0x0000000400157202 */ /* 0x000fe20000000f00 */
[----:B------:R-:W-:Y:S01]  /*5460*/  IMAD.MOV.U32 R2, RZ, RZ, 0x3f800000 ;  /* 0x3f800000ff027424 */ /* 0x000fe200078e00ff */
[----:B------:R-:W-:Y:S02]  /*5470*/  CS2R R150, SRZ ;  /* 0x0000000000967805 */ /* 0x000fe4000001ff00 */
[----:B------:R-:W-:Y:S01]  /*5480*/  CS2R R146, SRZ ;  /* 0x0000000000927805 */ /* 0x000fe2000001ff00 */
[----:B------:R-:W-:Y:S01]  /*5490*/  IMAD.U32 R228, RZ, RZ, UR4 ;  /* 0x00000004ffe47e24 */ /* 0x000fe2000f8e00ff */
[----:B------:R-:W-:Y:S02]  /*54a0*/  R2UR UR4, R16 ;  /* 0x00000000100472ca */ /* 0x000fe400000e0000 */
[----:B------:R-:W-:-:S02]  /*54b0*/  CS2R R142, SRZ ;  /* 0x00000000008e7805 */ /* 0x000fc4000001ff00 */
[----:B------:R-:W-:Y:S02]  /*54c0*/  CS2R R138, SRZ ;  /* 0x00000000008a7805 */ /* 0x000fe4000001ff00 */
[----:B------:R-:W-:Y:S02]  /*54d0*/  CS2R R134, SRZ ;  /* 0x0000000000867805 */ /* 0x000fe4000001ff00 */
[----:B------:R-:W-:Y:S02]  /*54e0*/  CS2R R130, SRZ ;  /* 0x0000000000827805 */ /* 0x000fe4000001ff00 */
[----:B------:R-:W-:Y:S02]  /*54f0*/  CS2R R126, SRZ ;  /* 0x00000000007e7805 */ /* 0x000fe4000001ff00 */
[----:B------:R-:W-:Y:S02]  /*5500*/  CS2R R122, SRZ ;  /* 0x00000000007a7805 */ /* 0x000fe4000001ff00 */
[----:B------:R-:W-:-:S02]  /*5510*/  CS2R R118, SRZ ;  /* 0x0000000000767805 */ /* 0x000fc4000001ff00 */
[----:B------:R-:W-:Y:S02]  /*5520*/  CS2R R114, SRZ ;  /* 0x0000000000727805 */ /* 0x000fe4000001ff00 */
[----:B------:R-:W-:Y:S02]  /*5530*/  CS2R R110, SRZ ;  /* 0x00000000006e7805 */ /* 0x000fe4000001ff00 */
[----:B------:R-:W-:Y:S02]  /*5540*/  CS2R R106, SRZ ;  /* 0x00000000006a7805 */ /* 0x000fe4000001ff00 */
[----:B------:R-:W-:Y:S02]  /*5550*/  CS2R R102, SRZ ;  /* 0x0000000000667805 */ /* 0x000fe4000001ff00 */
[----:B------:R-:W-:Y:S01]  /*5560*/  CS2R R98, SRZ ;  /* 0x0000000000627805 */ /* 0x000fe2000001ff00 */
[----:B------:R-:W-:Y:S01]  /*5570*/  IMAD.U32 R229, RZ, RZ, UR4 ;  /* 0x00000004ffe57e24 */ /* 0x000fe2000f8e00ff */
        /* <DEDUP_REMOVED lines=49> */
[----:B------:R-:W-:Y:S01]  /*5890*/  CS2R R24, SRZ ;  /* 0x0000000000187805 */ /* 0x000fe2000001ff00 */
[----:B------:R-:W-:Y:S01]  /*58a0*/  UMOV UR60, UR38 ;  /* 0x00000026003c7c82 */ /* 0x000fe20008000000 */
[----:B------:R-:W-:-:S05]  /*58b0*/  ULDC UR39, c[0x0][0x9d8] ;  /* 0x0002760000277ab9 */ /* 0x000fca0000000800 */
.L_x_25:
[----:B------:R-:W-:Y:S01]  /*58c0*/  R2UR UR5, R229 ;  /* 0x00000000e50572ca */ /* 0x000fe200000e0000 */
[----:B------:R-:W-:-:S04]  /*58d0*/  UISETP.NE.AND UP0, UPT, UR60, 0x1, UPT ;  /* 0x000000013c00788c */ /* 0x000fc8000bf05270 */
[----:B------:R-:W-:-:S08]  /*58e0*/  USEL UR4, URZ, 0x1, UP0 ;  /* 0x000000013f047887 */ /* 0x000fd00008000000 */
[----:B------:R-:W-:-:S06]  /*58f0*/  ULOP3.LUT UR4, UR5, UR4, URZ, 0x3c, !UPT ;  /* 0x0000000405047292 */ /* 0x000fcc000f8e3c3f */
[----:B------:R-:W-:Y:S01]  /*5900*/  MOV R16, UR4 ;  /* 0x0000000400107c02 */ /* 0x000fe20008000f00 */
[----:B------:R-:W-:Y:S06]  /*5910*/  @!P0 BRA `(.L_x_15) ;  /* 0x0000000000048947 */ /* 0x000fec0003800000 */
[----:B------:R-:W-:Y:S01]  /*5920*/  BPT.TRAP 0x1 ;  /* 0x000000040000795c */ /* 0x000fe20000300000 */
.L_x_15:
[----:B------:R-:W0:Y:S01]  /*5930*/  S2UR UR6, SR_CgaCtaId ;  /* 0x00000000000679c3 */ /* 0x000e220000008800 */
[----:B------:R-:W-:Y:S01]  /*5940*/  R2UR UR5, R16 ;  /* 0x00000000100572ca */ /* 0x000fe200000e0000 */
[----:B------:R-:W-:Y:S01]  /*5950*/  UIADD3 UR38, UR60, 0x1, URZ ;  /* 0x000000013c267890 */ /* 0x000fe2000fffe03f */
[----:B------:R-:W-:-:S03]  /*5960*/  UMOV UR4, 0x400 ;  /* 0x0000040000047882 */ /* 0x000fc60000000000 */
[----:B------:R-:W-:-:S04]  /*5970*/  UISETP.NE.AND UP0, UPT, UR38, 0x2, UPT ;  /* 0x000000022600788c */ /* 0x000fc8000bf05270 */
[----:B------:R-:W-:-:S04]  /*5980*/  USEL UR38, UR38, URZ, UP0 ;  /* 0x0000003f26267287 */ /* 0x000fc80008000000 */
[----:B------:R-:W-:-:S05]  /*5990*/  IMAD.U32 R4, RZ, RZ, UR5 ;  /* 0x00000005ff047e24 */ /* 0x000fca000f8e00ff */
[----:B------:R-:W-:Y:S01]  /*59a0*/  SHF.L.U32 R4, R4, 0x1f, RZ ;  /* 0x0000001f04047819 */ /* 0x000fe200000006ff */
[----:B0-----:R-:W-:-:S04]  /*59b0*/  ULEA UR6, UR6, UR4, 0x18 ;  /* 0x0000000406067291 */ /* 0x001fc8000f8ec03f */
[----:B------:R-:W-:Y:S02]  /*59c0*/  ULEA UR61, UR38, UR6, 0x3 ;  /* 0x00000006263d7291 */ /* 0x000fe4000f8e183f */
[----:B------:R-:W-:-:S07]  /*59d0*/  IMAD.U32 R3, RZ, RZ, UR6 ;  /* 0x00000006ff037e24 */ /* 0x000fce000f8e00ff */
[----:B------:R0:W1:Y:S01]  /*59e0*/  SYNCS.PHASECHK.TRANS64.TRYWAIT P1, [UR61+0x38830], R4 ;  /* 0x03883004ff0075a7 */ /* 0x000062000802017d */
[----:B------:R-:W-:Y:S05]  /*59f0*/  @!P0 BRA `(.L_x_16) ;  /* 0x0000000000048947 */ /* 0x000fea0003800000 */
[----:B------:R-:W-:Y:S01]  /*5a00*/  BPT.TRAP 0x1 ;  /* 0x000000040000795c */ /* 0x000fe20000300000 */
.L_x_16:
[----:B-1----:R-:W-:Y:S05]  /*5a10*/  @P1 BRA `(.L_x_17) ;  /* 0x0000000000081947 */ /* 0x002fea0003800000 */
[----:B------:R-:W1:Y:S02]  /*5a20*/  SYNCS.PHASECHK.TRANS64.TRYWAIT P1, [UR61+0x38830], R4 ;  /* 0x03883004ff0075a7 */ /* 0x000e64000802017d */
[----:B-1----:R-:W-:Y:S05]  /*5a30*/  @!P1 BRA `(.L_x_18) ;  /* 0x000000ac00909947 */ /* 0x002fea0003800000 */
.L_x_17:
[----:B------:R-:W-:Y:S01]  /*5a40*/  R2UR UR4, R18 ;  /* 0x00000000120472ca */ /* 0x000fe200000e0000 */
[----:B------:R-:W-:Y:S01]  /*5a50*/  WARPGROUP.ARRIVE ;  /* 0x00000000000079c5 */ /* 0x000fe20000000000 */
[----:B------:R-:W-:Y:S01]  /*5a60*/  R2UR UR10, R14 ;  /* 0x000000000e0a72ca */ /* 0x000fe200000e0000 */
[----:B------:R-:W-:Y:S01]  /*5a70*/  UMOV UR59, 0x40000040 ;  /* 0x40000040003b7882 */ /* 0x000fe20000000000 */
        /* <DEDUP_REMOVED lines=9> */
[----:B------:R-:W-:Y:S01]  /*5b10*/  UIMAD UR4, UR38, 0xa00, UR4 ;  /* 0x00000a00260478a4 */ /* 0x000fe2000f8e0204 */
[-C--:B------:R-:W-:Y:S01]  /*5b20*/  FMUL.FTZ R24, R24, R0.reuse ;  /* 0x0000000018187220 */ /* 0x080fe20000410000 */
[----:B------:R-:W-:Y:S01]  /*5b30*/  UMOV UR56, UR10 ;  /* 0x0000000a00387c82 */ /* 0x000fe20008000000 */
[----:B------:R-:W-:Y:S01]  /*5b40*/  UMOV UR43, 0x40000040 ;  /* 0x40000040002b7882 */ /* 0x000fe20000000000 */
[----:B------:R-:W-:Y:S01]  /*5b50*/  UMOV UR57, UR11 ;  /* 0x0000000b00397c82 */ /* 0x000fe20008000000 */
[----:B------:R-:W-:Y:S01]  /*5b60*/  UIADD3 UR6, UR4, 0x80, URZ ;  /* 0x0000008004067890 */ /* 0x000fe2000fffe03f */
[-C--:B------:R-:W-:Y:S01]  /*5b70*/  FMUL.FTZ R25, R25, R0.reuse ;  /* 0x0000000019197220 */ /* 0x080fe20000410000 */
[----:B------:R-:W-:Y:S01]  /*5b80*/  UMOV UR58, UR4 ;  /* 0x00000004003a7c82 */ /* 0x000fe20008000000 */
[----:B------:R-:W-:Y:S01]  /*5b90*/  UIADD3 UR5, UR4, 0x100, URZ ;  /* 0x0000010004057890 */ /* 0x000fe2000fffe03f */
[----:B------:R-:W-:Y:S01]  /*5ba0*/  HGMMA.64x16x16.F32 R184, gdesc[UR56], RZ, !UPT, gsb0 ;  /* 0x0020000038b879f0 */ /* 0x000fe2000c0008ff */
[----:B------:R-:W-:Y:S01]  /*5bb0*/  UMOV UR56, UR10 ;  /* 0x0000000a00387c82 */ /* 0x000fe20008000000 */
[----:B------:R-:W-:Y:S01]  /*5bc0*/  UMOV UR57, UR11 ;  /* 0x0000000b00397c82 */ /* 0x000fe20008000000 */
[----:B------:R-:W-:Y:S01]  /*5bd0*/  UMOV UR58, UR6 ;  /* 0x00000006003a7c82 */ /* 0x000fe20008000000 */
[----:B------:R-:W-:Y:S01]  /*5be0*/  UMOV UR59, 0x40000040 ;  /* 0x40000040003b7882 */ /* 0x000fe20000000000 */
[----:B------:R-:W-:Y:S01]  /*5bf0*/  UIADD3 UR6, UR4, 0x180, URZ ;  /* 0x0000018004067890 */ /* 0x000fe2000fffe03f */
[-C--:B------:R-:W-:Y:S01]  /*5c00*/  FMUL.FTZ R28, R28, R0.reuse ;  /* 0x000000001c1c7220 */ /* 0x080fe20000410000 */
        /* <DEDUP_REMOVED lines=12> */
[----:B------:R-:W-:Y:S01]  /*5cd0*/  UMOV UR47, 0x40000040 ;  /* 0x40000040002f7882 */ /* 0x000fe20000000000 */
[----:B------:R-:W-:Y:S01]  /*5ce0*/  UIADD3 UR50, UR4, 0x782, URZ ;  /* 0x0000078204327890 */ /* 0x000fe2000fffe03f */
[-C--:B------:R-:W-:Y:S01]  /*5cf0*/  FMUL.FTZ R41, R41, R0.reuse ;  /* 0x0000000029297220 */ /* 0x080fe20000410000 */
[----:B------:R-:W-:Y:S01]  /*5d00*/  UMOV UR51, 0x40000040 ;  /* 0x4000004000337882 */ /* 0x000fe20000000000 */
[----:B------:R-:W-:Y:S01]  /*5d10*/  UIADD3 UR54, UR4, 0x784, URZ ;  /* 0x0000078404367890 */ /* 0x000fe2000fffe03f */
[-C--:B------:R-:W-:Y:S01]  /*5d20*/  FMUL.FTZ R44, R44, R0.reuse ;  /* 0x000000002c2c7220 */ /* 0x080fe20000410000 */
[----:B------:R-:W-:Y:S01]  /*5d30*/  UMOV UR55, 0x40000040 ;  /* 0x4000004000377882 */ /* 0x000fe20000000000 */
[----:B------:R-:W-:Y:S01]  /*5d40*/  UMOV UR7, 0x40000040 ;  /* 0x4000004000077882 */ /* 0x000fe20000000000 */
[-C--:B------:R-:W-:Y:S01]  /*5d50*/  FMUL.FTZ R45, R45, R0.reuse ;  /* 0x000000002d2d7220 */ /* 0x080fe20000410000 */
        /* <DEDUP_REMOVED lines=23> */
[----:B------:R-:W-:Y:S01]  /*5ed0*/  FMUL.FTZ R93, R93, R0 ;  /* 0x000000005d5d7220 */ /* 0x000fe20000410000 */
[----:B------:R-:W-:-:S02]  /*5ee0*/  WARPGROUP.DEPBAR.LE gsb0, 0x0 ;  /* 0x00008000000079c5 */ /* 0x000fc40000010000 */
[----:B------:R-:W-:Y:S01]  /*5ef0*/  WARPGROUP.ARRIVE ;  /* 0x00000000000079c5 */ /* 0x000fe20000000000 */
[-C--:B------:R-:W-:Y:S01]  /*5f00*/  FMUL.FTZ R96, R96, R0.reuse ;  /* 0x0000000060607220 */ /* 0x080fe20000410000 */
[-C--:B------:R-:W-:Y:S01]  /*5f10*/  FMUL.FTZ R97, R97, R0.reuse ;  /* 0x0000000061617220 */ /* 0x080fe20000410000 */
[-C--:B------:R-:W-:Y:S01]  /*5f20*/  FMUL.FTZ R100, R100, R0.reuse ;  /* 0x0000000064647220 */ /* 0x080fe20000410000 */
[-C--:B------:R-:W-:Y:S01]  /*5f30*/  FMUL.FTZ R101, R101, R0.reuse ;  /* 0x0000000065657220 */ /* 0x080fe20000410000 */
[-C--:B------:R-:W-:Y:S01]  /*5f40*/  FMUL.FTZ R104, R104, R0.reuse ;  /* 0x0000000068687220 */ /* 0x080fe20000410000 */
[----:B------:R-:W-:Y:S01]  /*5f50*/  HGMMA.64x16x16.F32 R176, gdesc[UR56], RZ, !UPT, gsb0 ;  /* 0x0020000038b079f0 */ /* 0x000fe2000c0008ff */
[----:B------:R-:W-:Y:S01]  /*5f60*/  UMOV UR56, UR10 ;  /* 0x0000000a00387c82 */ /* 0x000fe20008000000 */
[----:B------:R-:W-:Y:S01]  /*5f70*/  UMOV UR57, UR11 ;  /* 0x0000000b00397c82 */ /* 0x000fe20008000000 */
[----:B------:R-:W-:Y:S01]  /*5f80*/  UMOV UR58, UR5 ;  /* 0x00000005003a7c82 */ /* 0x000fe20008000000 */
[----:B------:R-:W-:Y:S01]  /*5f90*/  UMOV UR59, 0x40000040 ;  /* 0x40000040003b7882 */ /* 0x000fe20000000000 */
[----:B------:R-:W-:Y:S01]  /*5fa0*/  UIADD3 UR5, UR4, 0x200, URZ ;  /* 0x0000020004057890 */ /* 0x000fe2000fffe03f */
        /* <DEDUP_REMOVED lines=103> */
[----:B------:R-:W-:Y:S02]  /*6620*/  R2UR UR10, R8 ;  /* 0x00000000080a72ca */ /* 0x000fe400000e0000 */
[----:B------:R-:W-:Y:S01]  /*6630*/  R2UR UR11, R9 ;  /* 0x00000000090b72ca */ /* 0x000fe200000e0000 */
[----:B------:R-:W-:Y:S02]  /*6640*/  WARPGROUP.DEPBAR.LE gsb0, 0x0 ;  /* 0x00008000000079c5 */ /* 0x000fe40000010000 */
[----:B-1----:R-:W-:-:S06]  /*6650*/  WARPGROUP.ARRIVE ;  /* 0x00000000000079c5 */ /* 0x002fcc0000000000 */
        /* <DEDUP_REMOVED lines=36> */
[----:B------:R-:W-:Y:S02]  /*68a0*/  UIADD3 UR5, UR4, 0x104, URZ ;  /* 0x0000010404057890 */ /* 0x000fe4000fffe03f */
[----:B------:R-:W-:Y:S01]  /*68b0*/  UIADD3 UR18, UR4, 0x284, URZ ;  /* 0x0000028404127890 */ /* 0x000fe2000fffe03f */
[----:B------:R-:W-:Y:S01]  /*68c0*/  UMOV UR19, 0x40000040 ;  /* 0x4000004000137882 */ /* 0x000fe20000000000 */
        /* <DEDUP_REMOVED lines=142> */
[----:B------:R-:W-:Y:S02]  /*71b0*/  R2UR UR14, R6 ;  /* 0x00000000060e72ca */ /* 0x000fe400000e0000 */
[----:B------:R-:W-:-:S11]  /*71c0*/  R2UR UR15, R7 ;  /* 0x00000000070f72ca */ /* 0x000fd600000e0000 */
        /* <DEDUP_REMOVED lines=252> */
[----:B------:R-:W-:-:S03]  /*8190*/  UIADD3 UR6, UR4, 0x906, URZ ;  /* 0x0000090604067890 */ /* 0x000fc6000fffe03f */
[----:B------:R-:W-:Y:S01]  /*81a0*/  UMOV UR4, UR14 ;  /* 0x0000000e00047c82 */ /* 0x000fe20008000000 */
        /* <DEDUP_REMOVED lines=24> */
.L_x_19:
[----:B------:R-:W-:Y:S02]  /*8330*/  R2UR UR4, R3 ;  /* 0x00000000030472ca */ /* 0x000fe400000e0000 */
[----:B------:R-:W-:-:S11]  /*8340*/  R2UR UR5, R229 ;  /* 0x00000000e50572ca */ /* 0x000fd600000e0000 */
[----:B------:R-:W-:Y:S02]  /*8350*/  ULEA UR4, UR60, UR4, 0x3 ;  /* 0x000000043c047291 */ /* 0x000fe4000f8e183f */
[----:B------:R-:W-:-:S05]  /*8360*/  IMAD.U32 R0, RZ, RZ, UR5 ;  /* 0x00000005ff007e24 */ /* 0x000fca000f8e00ff */
[----:B------:R-:W-:-:S04]  /*8370*/  SHF.L.U32 R0, R0, 0x1f, RZ ;  /* 0x0000001f00007819 */ /* 0x000fc800000006ff */
[----:B------:R1:W2:Y:S01]  /*8380*/  SYNCS.PHASECHK.TRANS64.TRYWAIT P1, [UR4+0x38850], R0 ;  /* 0x03885000ff0075a7 */ /* 0x0002a20008020144 */
[----:B------:R-:W-:Y:S05]  /*8390*/  @!P0 BRA `(.L_x_20) ;  /* 0x0000000000048947 */ /* 0x000fea0003800000 */
[----:B------:R-:W-:Y:S01]  /*83a0*/  BPT.TRAP 0x1 ;  /* 0x000000040000795c */ /* 0x000fe20000300000 */
.L_x_20:
[----:B--2---:R-:W-:Y:S05]  /*83b0*/  @P1 BRA `(.L_x_21) ;  /* 0x0000000000081947 */ /* 0x004fea0003800000 */
[----:B------:R-:W2:Y:S02]  /*83c0*/  SYNCS.PHASECHK.TRANS64.TRYWAIT P1, [UR4+0x38850], R0 ;  /* 0x03885000ff0075a7 */ /* 0x000ea40008020144 */
[----:B--2---:R-:W-:Y:S05]  /*83d0*/  @!P1 BRA `(.L_x_22) ;  /* 0x0000008400409947 */ /* 0x004fea0003800000 */
.L_x_21:
[----:B------:R-:W-:Y:S01]  /*83e0*/  R2UR UR5, R3 ;  /* 0x00000000030572ca */ /* 0x000fe200000e0000 */
[----:B------:R-:W-:Y:S01]  /*83f0*/  WARPGROUP.ARRIVE ;  /* 0x00000000000079c5 */ /* 0x000fe20000000000 */
[----:B------:R-:W-:-:S11]  /*8400*/  UMOV UR7, 0x40000040 ;  /* 0x4000004000077882 */ /* 0x000fd60000000000 */
[----:B------:R-:W-:-:S04]  /*8410*/  UIADD3 UR5, UR5, 0x400, URZ ;  /* 0x0000040005057890 */ /* 0x000fc8000fffe03f */
[----:B------:R-:W-:-:S04]  /*8420*/  USHF.R.U32.HI UR5, URZ, 0x4, UR5 ;  /* 0x000000043f057899 */ /* 0x000fc80008011605 */
[----:B------:R-:W-:-:S04]  /*8430*/  ULOP3.LUT UR5, UR5, 0x3fff, URZ, 0xc0, !UPT ;  /* 0x00003fff05057892 */ /* 0x000fc8000f8ec03f */
[----:B------:R-:W-:-:S04]  /*8440*/  ULOP3.LUT UR5, UR5, 0x2800000, URZ, 0xfc, !UPT ;  /* 0x0280000005057892 */ /* 0x000fc8000f8efc3f */
[----:B------:R-:W-:-:S07]  /*8450*/  UIMAD UR5, UR60, 0xa00, UR5 ;  /* 0x00000a003c0578a4 */ /* 0x000fce000f8e0205 */
[----:B------:R-:W-:Y:S02]  /*8460*/  UMOV UR6, UR5 ;  /* 0x0000000500067c82 */ /* 0x000fe40008000000 */
[----:B------:R-:W-:Y:S01]  /*8470*/  HGMMA.64x256x16.F32 R24, R208, gdesc[UR4].tnspB, R24, gsb0 ;  /* 0x43e00004d0187df0 */ /* 0x000fe20008000818 */
[----:B------:R-:W-:Y:S01]  /*8480*/  UIADD3 UR6, UR5, 0x80, URZ ;  /* 0x0000008005067890 */ /* 0x000fe2000fffe03f */
[----:B------:R-:W-:Y:S01]  /*8490*/  UMOV UR7, 0x40000040 ;  /* 0x4000004000077882 */ /* 0x000fe20000000000 */
[----:B------:R-:W-:Y:S02]  /*84a0*/  WARPGROUP.DEPBAR.LE gsb0, 0x0 ;  /* 0x00008000000079c5 */ /* 0x000fe40000010000 */
[----:B------:R-:W-:-:S15]  /*84b0*/  WARPGROUP.ARRIVE ;  /* 0x00000000000079c5 */ /* 0x000fde0000000000 */
[----:B------:R-:W-:-:S08]  /*84c0*/  NOP ;  /* 0x0000000000007918 */ /* 0x000fd00000000000 */
        /* <DEDUP_REMOVED lines=18> */
[----:B------:R-:W-:Y:S03]  /*85f0*/  HGMMA.64x256x16.F32 R24, R192, gdesc[UR4].tnspB, R24, gsb0 ;  /* 0x43e00004c0187df0 */ /* 0x000fe60008000818 */
[----:B------:R-:W-:Y:S02]  /*8600*/  WARPGROUP.DEPBAR.LE gsb0, 0x0 ;  /* 0x00008000000079c5 */ /* 0x000fe40000010000 */
[----:B------:R-:W-:Y:S05]  /*8610*/  @!P0 BRA `(.L_x_23) ;  /* 0x0000000000048947 */ /* 0x000fea0003800000 */
[----:B------:R-:W-:Y:S01]  /*8620*/  BPT.TRAP 0x1 ;  /* 0x000000040000795c */ /* 0x000fe20000300000 */
.L_x_23:
[----:B------:R-:W-:Y:S01]  /*8630*/  FMUL.FTZ R184, R184, UR39 ;  /* 0x00000027b8b87c20 */ /* 0x000fe20008410000 */
[----:B------:R-:W-:Y:S01]  /*8640*/  FMUL.FTZ R193, R186, UR39 ;  /* 0x00000027bac17c20 */ /* 0x000fe20008410000 */
[----:B------:R-:W-:Y:S01]  /*8650*/  FMUL.FTZ R185, R185, UR39 ;  /* 0x00000027b9b97c20 */ /* 0x000fe20008410000 */
[----:B------:R-:W-:Y:S01]  /*8660*/  FMUL.FTZ R186, R187, UR39 ;  /* 0x00000027bbba7c20 */ /* 0x000fe20008410000 */
[----:B------:R-:W-:Y:S01]  /*8670*/  FMUL.FTZ R187, R188, UR39 ;  /* 0x00000027bcbb7c20 */ /* 0x000fe20008410000 */
[----:B------:R-:W-:Y:S01]  /*8680*/  FMUL.FTZ R188, R189, UR39 ;  /* 0x00000027bdbc7c20 */ /* 0x000fe20008410000 */
[----:B------:R-:W1:Y:S01]  /*8690*/  MUFU.TANH R184, R184 ;  /* 0x000000b800b87308 */ /* 0x000e620000002400 */
[----:B------:R-:W-:Y:S01]  /*86a0*/  FMUL.FTZ R189, R190, UR39 ;  /* 0x00000027bebd7c20 */ /* 0x000fe20008410000 */
[----:B------:R-:W-:Y:S01]  /*86b0*/  FMUL.FTZ R190, R191, UR39 ;  /* 0x00000027bfbe7c20 */ /* 0x000fe20008410000 */
[----:B------:R-:W-:Y:S01]  /*86c0*/  FMUL.FTZ R176, R176, UR39 ;  /* 0x00000027b0b07c20 */ /* 0x000fe20008410000 */
[----:B------:R-:W-:Y:S01]  /*86d0*/  FMUL.FTZ R178, R178, UR39 ;  /* 0x00000027b2b27c20 */ /* 0x000fe20008410000 */
[----:B------:R-:W-:Y:S01]  /*86e0*/  FMUL.FTZ R177, R177, UR39 ;  /* 0x00000027b1b17c20 */ /* 0x000fe20008410000 */
[----:B------:R-:W-:Y:S01]  /*86f0*/  FMUL.FTZ R179, R179, UR39 ;  /* 0x00000027b3b37c20 */ /* 0x000fe20008410000 */
[----:B------:R-:W-:Y:S01]  /*8700*/  FMUL.FTZ R180, R180, UR39 ;  /* 0x00000027b4b47c20 */ /* 0x000fe20008410000 */
[----:B------:R-:W3:Y:S01]  /*8710*/  MUFU.TANH R193, R193 ;  /* 0x000000c100c17308 */ /* 0x000ee20000002400 */
[----:B------:R-:W-:Y:S01]  /*8720*/  FMUL.FTZ R182, R182, UR39 ;  /* 0x00000027b6b67c20 */ /* 0x000fe20008410000 */
[----:B------:R-:W-:Y:S01]  /*8730*/  FMUL.FTZ R181, R181, UR39 ;  /* 0x00000027b5b57c20 */ /* 0x000fe20008410000 */
[----:B------:R-:W-:Y:S01]  /*8740*/  FMUL.FTZ R192, R161, UR39 ;  /* 0x00000027a1c07c20 */ /* 0x000fe20008410000 */
[----:B------:R-:W-:Y:S01]  /*8750*/  FMUL.FTZ R183, R183, UR39 ;  /* 0x00000027b7b77c20 */ /* 0x000fe20008410000 */
[----:B------:R-:W-:Y:S01]  /*8760*/  FMUL.FTZ R161, R163, UR39 ;  /* 0x00000027a3a17c20 */ /* 0x000fe20008410000 */
[----:B------:R-:W-:Y:S01]  /*8770*/  FMUL.FTZ R168, R168, UR39 ;  /* 0x00000027a8a87c20 */ /* 0x000fe20008410000 */
[----:B------:R-:W-:Y:S01]  /*8780*/  FMUL.FTZ R163, R167, UR39 ;  /* 0x00000027a7a37c20 */ /* 0x000fe20008410000 */
[----:B------:R-:W4:Y:S01]  /*8790*/  MUFU.TANH R185, R185 ;  /* 0x000000b900b97308 */ /* 0x000f220000002400 */
[----:B-12---:R-:W-:Y:S01]  /*87a0*/  FMNMX.FTZ R0, R184, R21, !PT ;  /* 0x00000015b8007209 */ /* 0x006fe20007810000 */
[----:B------:R-:W-:Y:S01]  /*87b0*/  FMUL.FTZ R167, R153, UR39 ;  /* 0x0000002799a77c20 */ /* 0x000fe20008410000 */
[----:B------:R-:W-:Y:S01]  /*87c0*/  FMUL.FTZ R170, R170, UR39 ;  /* 0x00000027aaaa7c20 */ /* 0x000fe20008410000 */
[----:B------:R-:W-:Y:S01]  /*87d0*/  FMUL.FTZ R169, R169, UR39 ;  /* 0x00000027a9a97c20 */ /* 0x000fe20008410000 */
[----:B------:R-:W-:Y:S01]  /*87e0*/  FMUL.FTZ R171, R171, UR39 ;  /* 0x00000027abab7c20 */ /* 0x000fe20008410000 */
[----:B------:R-:W-:Y:S01]  /*87f0*/  FMUL.FTZ R172, R172, UR39 ;  /* 0x00000027acac7c20 */ /* 0x000fe20008410000 */
[----:B------:R-:W-:Y:S01]  /*8800*/  FMUL.FTZ R191, R173, UR39 ;  /* 0x00000027adbf7c20 */ /* 0x000fe20008410000 */
[----:B------:R-:W1:Y:S01]  /*8810*/  MUFU.TANH R186, R186 ;  /* 0x000000ba00ba7308 */ /* 0x000e620000002400 */
[----:B---3--:R-:W-:Y:S01]  /*8820*/  FMNMX.FTZ R3, R193, R20, !PT ;  /* 0x00000014c1037209 */ /* 0x008fe20007810000 */
[----:B------:R-:W-:Y:S01]  /*8830*/  FMUL.FTZ R173, R174, UR39 ;  /* 0x00000027aead7c20 */ /* 0x000fe20008410000 */
[----:B------:R-:W-:Y:S01]  /*8840*/  FMUL.FTZ R174, R175, UR39 ;  /* 0x00000027afae7c20 */ /* 0x000fe20008410000 */
[----:B------:R-:W-:Y:S01]  /*8850*/  FMUL.FTZ R175, R160, UR39 ;  /* 0x00000027a0af7c20 */ /* 0x000fe20008410000 */
[----:B------:R-:W-:Y:S01]  /*8860*/  FMUL.FTZ R160, R162, UR39 ;  /* 0x00000027a2a07c20 */ /* 0x000fe20008410000 */
[----:B------:R-:W-:Y:S01]  /*8870*/  FMUL.FTZ R164, R164, UR39 ;  /* 0x00000027a4a47c20 */ /* 0x000fe20008410000 */
[----:B------:R-:W-:Y:S01]  /*8880*/  FMUL.FTZ R162, R166, UR39 ;  /* 0x00000027a6a27c20 */ /* 0x000fe20008410000 */
[----:B------:R-:W2:Y:S01]  /*8890*/  MUFU.TANH R187, R187 ;  /* 0x000000bb00bb7308 */ /* 0x000ea20000002400 */
[----:B----4-:R-:W-:Y:S01]  /*88a0*/  FMNMX.FTZ R0, R185, R0, !PT ;  /* 0x00000000b9007209 */ /* 0x010fe20007810000 */
[----:B------:R-:W-:Y:S01]  /*88b0*/  FMUL.FTZ R165, R165, UR39 ;  /* 0x00000027a5a57c20 */ /* 0x000fe20008410000 */
[----:B------:R-:W-:Y:S01]  /*88c0*/  FMUL.FTZ R166, R152, UR39 ;  /* 0x0000002798a67c20 */ /* 0x000fe20008410000 */
[----:B------:R-:W-:Y:S01]  /*88d0*/  FMUL.FTZ R152, R154, UR39 ;  /* 0x000000279a987c20 */ /* 0x000fe20008410000 */
[----:B------:R-:W-:Y:S01]  /*88e0*/  FMUL.FTZ R154, R156, UR39 ;  /* 0x000000279c9a7c20 */ /* 0x000fe20008410000 */
[----:B------:R-:W-:Y:S01]  /*88f0*/  FMUL.FTZ R156, R158, UR39 ;  /* 0x000000279e9c7c20 */ /* 0x000fe20008410000 */
[----:B------:R-:W-:Y:S01]  /*8900*/  ULDC UR5, c[0x0][0x988] ;  /* 0x0002620000057ab9 */ /* 0x000fe20000000800 */
[----:B------:R-:W3:Y:S01]  /*8910*/  MUFU.TANH R189, R189 ;  /* 0x000000bd00bd7308 */ /* 0x000ee20000002400 */
[----:B-1----:R-:W-:Y:S01]  /*8920*/  FMNMX.FTZ R2, R186, R3, !PT ;  /* 0x00000003ba027209 */ /* 0x002fe20007810000 */
[----:B------:R-:W1:Y:S01]  /*8930*/  S2UR UR6, SR_CgaCtaId ;  /* 0x00000000000679c3 */ /* 0x000e620000008800 */
[----:B------:R-:W-:-:S05]  /*8940*/  UIADD3 UR61, UR61, 0x38840, URZ ;  /* 0x000388403d3d7890 */ /* 0x000fca000fffe03f */
[----:B------:R-:W4:Y:S01]  /*8950*/  MUFU.TANH R188, R188 ;  /* 0x000000bc00bc7308 */ /* 0x000f220000002400 */
[----:B--2---:R-:W-:-:S07]  /*8960*/  FMNMX.FTZ R3, R187, R0, !PT ;  /* 0x00000000bb037209 */ /* 0x004fce0007810000 */
[----:B------:R-:W2:Y:S01]  /*8970*/  MUFU.TANH R190, R190 ;  /* 0x000000be00be7308 */ /* 0x000ea20000002400 */
[----:B---3--:R-:W-:-:S07]  /*8980*/  FMNMX.FTZ R153, R189, R2, !PT ;  /* 0x00000002bd997209 */ /* 0x008fce0007810000 */
[----:B------:R-:W3:Y:S01]  /*8990*/  MUFU.TANH R176, R176 ;  /* 0x000000b000b07308 */ /* 0x000ee20000002400 */
[----:B----4-:R-:W-:Y:S01]  /*89a0*/  FMNMX.FTZ R3, R188, R3, !PT ;  /* 0x00000003bc037209 */ /* 0x010fe20007810000 */
[----:B-1----:R-:W-:-:S06]  /*89b0*/  UPRMT UR61, UR6, 0x654, UR61 ;  /* 0x00000654063d7896 */ /* 0x002fcc000800003d */
[----:B------:R-:W1:Y:S01]  /*89c0*/  MUFU.TANH R178, R178 ;  /* 0x000000b200b27308 */ /* 0x000e620000002400 */
[----:B--2---:R-:W-:Y:S02]  /*89d0*/  FMNMX.FTZ R153, R190, R153, !PT ;  /* 0x00000099be997209 */ /* 0x004fe40007810000 */
[----:B------:R-:W-:Y:S05]  /*89e0*/  SYNCS.ARRIVE.TRANS64.RED.A1T0 RZ, [UR61], RZ ;  /* 0x000000ffffff79a7 */ /* 0x000fea000810043d */
[----:B------:R-:W2:Y:S01]  /*89f0*/  MUFU.TANH R177, R177 ;  /* 0x000000b100b17308 */ /* 0x000ea20000002400 */
[----:B---3--:R-:W-:-:S07]  /*8a00*/  FMNMX.FTZ R0, R176, R3, !PT ;  /* 0x00000003b0007209 */ /* 0x008fce0007810000 */
[----:B------:R-:W3:Y:S01]  /*8a10*/  MUFU.TANH R179, R179 ;  /* 0x000000b300b37308 */ /* 0x000ee20000002400 */
[----:B-1----:R-:W-:Y:S01]  /*8a20*/  FMNMX.FTZ R2, R178, R153, !PT ;  /* 0x00000099b2027209 */ /* 0x002fe20007810000 */
[----:B------:R-:W-:-:S06]  /*8a30*/  FMUL.FTZ R153, R155, UR39 ;  /* 0x000000279b997c20 */ /* 0x000fcc0008410000 */
[----:B------:R-:W1:Y:S01]  /*8a40*/  MUFU.TANH R180, R180 ;  /* 0x000000b400b47308 */ /* 0x000e620000002400 */
[----:B--2---:R-:W-:-:S07]  /*8a50*/  FMNMX.FTZ R3, R177, R0, !PT ;  /* 0x00000000b1037209 */ /* 0x004fce0007810000 */
[----:B------:R-:W2:Y:S01]  /*8a60*/  MUFU.TANH R182, R182 ;  /* 0x000000b600b67308 */ /* 0x000ea20000002400 */
[----:B---3--:R-:W-:-:S07]  /*8a70*/  FMNMX.FTZ R195, R179, R2, !PT ;  /* 0x00000002b3c37209 */ /* 0x008fce0007810000 */
[----:B------:R-:W3:Y:S01]  /*8a80*/  MUFU.TANH R181, R181 ;  /* 0x000000b500b57308 */ /* 0x000ee20000002400 */
[----:B-1----:R-:W-:-:S07]  /*8a90*/  FMNMX.FTZ R0, R180, R3, !PT ;  /* 0x00000003b4007209 */ /* 0x002fce0007810000 */
        /* <DEDUP_REMOVED lines=9> */
[----:B---3--:R-:W-:Y:S01]  /*8b30*/  FMNMX.FTZ R2, R170, R155, !PT ;  /* 0x0000009baa027209 */ /* 0x008fe20007810000 */
[----:B------:R-:W-:-:S06]  /*8b40*/  FMUL.FTZ R155, R157, UR39 ;  /* 0x000000279d9b7c20 */ /* 0x000fcc0008410000 */
        /* <DEDUP_REMOVED lines=21> */
[----:B--2---:R-:W-:Y:S01]  /*8ca0*/  FMNMX.FTZ R0, R164, R157, !PT ;  /* 0x0000009da4007209 */ /* 0x004fe20007810000 */
[----:B------:R-:W-:-:S06]  /*8cb0*/  FMUL.FTZ R157, R159, UR39 ;  /* 0x000000279f9d7c20 */ /* 0x000fcc0008410000 */
        /* <DEDUP_REMOVED lines=17> */
[----:B--2---:R-:W-:Y:S02]  /*8dd0*/  FMNMX.FTZ R2, R156, R159, !PT ;  /* 0x0000009f9c027209 */ /* 0x004fe40007810000 */
[----:B---3--:R-:W-:-:S05]  /*8de0*/  FMNMX.FTZ R0, R155, R0, !PT ;  /* 0x000000009b007209 */ /* 0x008fca0007810000 */
[----:B------:R-:W2:Y:S01]  /*8df0*/  SHFL.BFLY PT, R3, R0, 0x2, 0x1f ;  /* 0x0c401f0000037f89 */ /* 0x000ea200000e0000 */
[----:B-1----:R-:W-:-:S05]  /*8e00*/  FMNMX.FTZ R2, R157, R2, !PT ;  /* 0x000000029d027209 */ /* 0x002fca0007810000 */
[----:B------:R-:W1:Y:S01]  /*8e10*/  SHFL.BFLY PT, R159, R2, 0x2, 0x1f ;  /* 0x0c401f00029f7f89 */ /* 0x000e6200000e0000 */
[----:B--2---:R-:W-:-:S05]  /*8e20*/  FMNMX.FTZ R158, R0, R3, !PT ;  /* 0x00000003009e7209 */ /* 0x004fca0007810000 */
[----:B------:R-:W0:Y:S01]  /*8e30*/  SHFL.BFLY PT, R3, R158, 0x1, 0x1f ;  /* 0x0c201f009e037f89 */ /* 0x000e2200000e0000 */
[----:B-1----:R-:W-:-:S05]  /*8e40*/  FMNMX.FTZ R159, R2, R159, !PT ;  /* 0x0000009f029f7209 */ /* 0x002fca0007810000 */
[----:B------:R-:W1:Y:S01]  /*8e50*/  SHFL.BFLY PT, R194, R159, 0x1, 0x1f ;  /* 0x0c201f009fc27f89 */ /* 0x000e6200000e0000 */
[----:B0-----:R-:W-:-:S05]  /*8e60*/  FMNMX.FTZ R4, R158, R3, !PT ;  /* 0x000000039e047209 */ /* 0x001fca0007810000 */
[----:B------:R-:W-:Y:S01]  /*8e70*/  FADD.FTZ R21, -R4, R21 ;  /* 0x0000001504157221 */ /* 0x000fe20000010100 */
[----:B-1----:R-:W-:-:S03]  /*8e80*/  FMNMX.FTZ R3, R159, R194, !PT ;  /* 0x000000c29f037209 */ /* 0x002fc60007810000 */
[----:B------:R-:W-:Y:S02]  /*8e90*/  FMUL.FTZ R194, R21, UR5 ;  /* 0x0000000515c27c20 */ /* 0x000fe40008410000 */
[----:B------:R-:W-:Y:S02]  /*8ea0*/  FADD.FTZ R20, -R3, R20 ;  /* 0x0000001403147221 */ /* 0x000fe40000010100 */
[----:B------:R0:W-:Y:S02]  /*8eb0*/  MUFU.EX2 R0, R194 ;  /* 0x000000c200007308 */ /* 0x0001e40000000800 */
[----:B------:R-:W-:Y:S01]  /*8ec0*/  FMUL.FTZ R2, R20, UR5 ;  /* 0x0000000514027c20 */ /* 0x000fe20008410000 */
[----:B------:R-:W-:-:S04]  /*8ed0*/  FMUL.FTZ R20, R4, UR5 ;  /* 0x0000000504147c20 */ /* 0x000fc80008410000 */
[--C-:B------:R-:W-:Y:S01]  /*8ee0*/  FFMA.FTZ R21, R184, UR5, -R20.reuse ;  /* 0x00000005b8157c23 */ /* 0x100fe20008010814 */
[--C-:B0-----:R-:W-:Y:S01]  /*8ef0*/  FFMA.FTZ R194, R154, UR5, -R20.reuse ;  /* 0x000000059ac27c23 */ /* 0x101fe20008010814 */
[----:B------:R-:W-:Y:S01]  /*8f00*/  FMUL.FTZ R154, R3, UR5 ;  /* 0x00000005039a7c20 */ /* 0x000fe20008410000 */
[--C-:B------:R-:W-:Y:S01]  /*8f10*/  FFMA.FTZ R208, R185, UR5, -R20.reuse ;  /* 0x00000005b9d07c23 */ /* 0x100fe20008010814 */
[----:B------:R-:W-:Y:S01]  /*8f20*/  MUFU.EX2 R2, R2 ;  /* 0x0000000200027308 */ /* 0x000fe20000000800 */
[----:B------:R-:W-:Y:S01]  /*8f30*/  FFMA.FTZ R210, R187, UR5, -R20 ;  /* 0x00000005bbd27c23 */ /* 0x000fe20008010814 */
[--C-:B------:R-:W-:Y:S01]  /*8f40*/  FFMA.FTZ R209, R193, UR5, -R154.reuse ;  /* 0x00000005c1d17c23 */ /* 0x100fe2000801089a */
[--C-:B------:R-:W-:Y:S01]  /*8f50*/  FFMA.FTZ R158, R186, UR5, -R154.reuse ;  /* 0x00000005ba9e7c23 */ /* 0x100fe2000801089a */
[----:B------:R-:W-:Y:S01]  /*8f60*/  FFMA.FTZ R211, R189, UR5, -R154 ;  /* 0x00000005bdd37c23 */ /* 0x000fe2000801089a */
[--C-:B------:R-:W-:Y:S01]  /*8f70*/  FFMA.FTZ R195, R188, UR5, -R20.reuse ;  /* 0x00000005bcc37c23 */ /* 0x100fe20008010814 */
[----:B------:R-:W-:Y:S01]  /*8f80*/  FFMA.FTZ R198, R164, UR5, -R20 ;  /* 0x00000005a4c67c23 */ /* 0x000fe20008010814 */
[----:B------:R-:W-:Y:S01]  /*8f90*/  FFMA.FTZ R164, R190, UR5, -R154 ;  /* 0x00000005bea47c23 */ /* 0x000fe2000801089a */
[----:B------:R-:W0:Y:S01]  /*8fa0*/  MUFU.EX2 R21, R21 ;  /* 0x0000001500157308 */ /* 0x000e220000000800 */
[--C-:B------:R-:W-:Y:S01]  /*8fb0*/  FFMA.FTZ R204, R176, UR5, -R20.reuse ;  /* 0x00000005b0cc7c23 */ /* 0x100fe20008010814 */
[----:B------:R-:W-:Y:S01]  /*8fc0*/  FFMA.FTZ R185, R181, UR5, -R20 ;  /* 0x00000005b5b97c23 */ /* 0x000fe20008010814 */
[----:B------:R-:W-:Y:S01]  /*8fd0*/  FFMA.FTZ R205, R178, UR5, -R154 ;  /* 0x00000005b2cd7c23 */ /* 0x000fe2000801089a */
[--C-:B------:R-:W-:Y:S01]  /*8fe0*/  FFMA.FTZ R181, R169, UR5, -R20.reuse ;  /* 0x00000005a9b57c23 */ /* 0x100fe20008010814 */
[--C-:B------:R-:W-:Y:S01]  /*8ff0*/  FFMA.FTZ R169, R192, UR5, -R20.reuse ;  /* 0x00000005c0a97c23 */ /* 0x100fe20008010814 */
[--C-:B------:R-:W-:Y:S01]  /*9000*/  FFMA.FTZ R187, R177, UR5, -R20.reuse ;  /* 0x00000005b1bb7c23 */ /* 0x100fe20008010814 */
[----:B------:R-:W-:Y:S01]  /*9010*/  FFMA.FTZ R192, R166, UR5, -R20 ;  /* 0x00000005a6c07c23 */ /* 0x000fe20008010814 */
[----:B------:R-:W1:Y:S01]  /*9020*/  MUFU.EX2 R209, R209 ;  /* 0x000000d100d17308 */ /* 0x000e620000000800 */
[----:B------:R-:W-:Y:S01]  /*9030*/  FFMA.FTZ R166, R179, UR5, -R154 ;  /* 0x00000005b3a67c23 */ /* 0x000fe2000801089a */
[----:B------:R-:W-:Y:S01]  /*9040*/  FFMA.FTZ R206, R180, UR5, -R20 ;  /* 0x00000005b4ce7c23 */ /* 0x000fe20008010814 */
[----:B------:R-:W-:Y:S01]  /*9050*/  FFMA.FTZ R207, R182, UR5, -R154 ;  /* 0x00000005b6cf7c23 */ /* 0x000fe2000801089a */
[--C-:B------:R-:W-:Y:S01]  /*9060*/  FFMA.FTZ R200, R168, UR5, -R20.reuse ;  /* 0x00000005a8c87c23 */ /* 0x100fe20008010814 */
[--C-:B------:R-:W-:Y:S01]  /*9070*/  FFMA.FTZ R202, R172, UR5, -R20.reuse ;  /* 0x00000005acca7c23 */ /* 0x100fe20008010814 */
[--C-:B------:R-:W-:Y:S01]  /*9080*/  FFMA.FTZ R177, R191, UR5, -R20.reuse ;  /* 0x00000005bfb17c23 */ /* 0x100fe20008010814 */
[--C-:B------:R-:W-:Y:S01]  /*9090*/  FFMA.FTZ R196, R175, UR5, -R20.reuse ;  /* 0x00000005afc47c23 */ /* 0x100fe20008010814 */
[----:B------:R-:W2:Y:S01]  /*90a0*/  MUFU.EX2 R208, R208 ;  /* 0x000000d000d07308 */ /* 0x000ea20000000800 */
[----:B0-----:R-:W-:Y:S01]  /*90b0*/  FFMA.FTZ R17, R0, R17, R21 ;  /* 0x0000001100117223 */ /* 0x001fe20000010015 */
[--C-:B------:R-:W-:Y:S01]  /*90c0*/  FFMA.FTZ R165, R165, UR5, -R20.reuse ;  /* 0x00000005a5a57c23 */ /* 0x100fe20008010814 */
[--C-:B------:R-:W-:Y:S01]  /*90d0*/  FFMA.FTZ R159, R167, UR5, -R20.reuse ;  /* 0x00000005a79f7c23 */ /* 0x100fe20008010814 */
[----:B------:R-:W-:Y:S01]  /*90e0*/  FFMA.FTZ R155, R155, UR5, -R20 ;  /* 0x000000059b9b7c23 */ /* 0x000fe20008010814 */
[--C-:B------:R-:W-:Y:S01]  /*90f0*/  FFMA.FTZ R168, R183, UR5, -R154.reuse ;  /* 0x00000005b7a87c23 */ /* 0x100fe2000801089a */
[--C-:B------:R-:W-:Y:S01]  /*9100*/  FFMA.FTZ R172, R174, UR5, -R154.reuse ;  /* 0x00000005aeac7c23 */ /* 0x100fe2000801089a */
[--C-:B------:R-:W-:Y:S01]  /*9110*/  FFMA.FTZ R201, R170, UR5, -R154.reuse ;  /* 0x00000005aac97c23 */ /* 0x100fe2000801089a */
[----:B------:R-:W0:Y:S01]  /*9120*/  MUFU.EX2 R158, R158 ;  /* 0x0000009e009e7308 */ /* 0x000e220000000800 */
[----:B-1----:R-:W-:Y:S01]  /*9130*/  FFMA.FTZ R5, R2, R5, R209 ;  /* 0x0000000502057223 */ /* 0x002fe200000100d1 */
[--C-:B------:R-:W-:Y:S01]  /*9140*/  FFMA.FTZ R170, R171, UR5, -R154.reuse ;  /* 0x00000005abaa7c23 */ /* 0x100fe2000801089a */
[--C-:B------:R-:W-:Y:S01]  /*9150*/  FFMA.FTZ R199, R162, UR5, -R154.reuse ;  /* 0x00000005a2c77c23 */ /* 0x100fe2000801089a */
[--C-:B------:R-:W-:Y:S01]  /*9160*/  FFMA.FTZ R203, R173, UR5, -R154.reuse ;  /* 0x00000005adcb7c23 */ /* 0x100fe2000801089a */
[--C-:B------:R-:W-:Y:S01]  /*9170*/  FFMA.FTZ R197, R160, UR5, -R154.reuse ;  /* 0x00000005a0c57c23 */ /* 0x100fe2000801089a */
[--C-:B------:R-:W-:Y:S01]  /*9180*/  FFMA.FTZ R160, R161, UR5, -R154.reuse ;  /* 0x00000005a1a07c23 */ /* 0x100fe2000801089a */
[----:B------:R-:W-:Y:S01]  /*9190*/  FFMA.FTZ R193, R152, UR5, -R154 ;  /* 0x0000000598c17c23 */ /* 0x000fe2000801089a */
[----:B------:R-:W1:Y:S01]  /*91a0*/  MUFU.EX2 R210, R210 ;  /* 0x000000d200d27308 */ /* 0x000e620000000800 */
[----:B--2---:R-:W-:-:S07]  /*91b0*/  FADD.FTZ R17, R208, R17 ;  /* 0x00000011d0117221 */ /* 0x004fce0000010000 */
[----:B------:R-:W2:Y:S01]  /*91c0*/  MUFU.EX2 R211, R211 ;  /* 0x000000d300d37308 */ /* 0x000ea20000000800 */
[----:B0-----:R-:W-:-:S07]  /*91d0*/  FADD.FTZ R20, R158, R5 ;  /* 0x000000059e147221 */ /* 0x001fce0000010000 */
[----:B------:R-:W0:Y:S01]  /*91e0*/  MUFU.EX2 R195, R195 ;  /* 0x000000c300c37308 */ /* 0x000e220000000800 */
[----:B-1----:R-:W-:-:S07]  /*91f0*/  FADD.FTZ R174, R210, R17 ;  /* 0x00000011d2ae7221 */ /* 0x002fce0000010000 */
        /* <DEDUP_REMOVED lines=11> */
[----:B-1----:R-:W-:Y:S01]  /*92b0*/  FADD.FTZ R17, R187, R162 ;  /* 0x000000a2bb117221 */ /* 0x002fe20000010000 */
[----:B------:R-:W-:-:S06]  /*92c0*/  FFMA.FTZ R162, R163, UR5, -R154 ;  /* 0x00000005a3a27c23 */ /* 0x000fcc000801089a */
        /* <DEDUP_REMOVED lines=15> */
[----:B0-----:R-:W-:Y:S01]  /*93c0*/  FADD.FTZ R17, R181, R152 ;  /* 0x00000098b5117221 */ /* 0x001fe20000010000 */
[--C-:B------:R-:W-:Y:S01]  /*93d0*/  FFMA.FTZ R152, R153, UR5, -R154.reuse ;  /* 0x0000000599987c23 */ /* 0x100fe2000801089a */
[----:B------:R-:W-:-:S05]  /*93e0*/  FFMA.FTZ R153, R157, UR5, -R154 ;  /* 0x000000059d997c23 */ /* 0x000fca000801089a */
[----:B------:R-:W0:Y:S01]  /*93f0*/  MUFU.EX2 R203, R203 ;  /* 0x000000cb00cb7308 */ /* 0x000e220000000800 */
[----:B-1----:R-:W-:-:S07]  /*9400*/  FADD.FTZ R20, R170, R5 ;  /* 0x00000005aa147221 */ /* 0x002fce0000010000 */
[----:B------:R-:W1:Y:S01]  /*9410*/  MUFU.EX2 R177, R177 ;  /* 0x000000b100b17308 */ /* 0x000e620000000800 */
[----:B--2---:R-:W-:-:S07]  /*9420*/  FADD.FTZ R174, R202, R17 ;  /* 0x00000011caae7221 */ /* 0x004fce0000010000 */
[----:B------:R-:W2:Y:S01]  /*9430*/  MUFU.EX2 R172, R172 ;  /* 0x000000ac00ac7308 */ /* 0x000ea20000000800 */
[----:B0-----:R-:W-:Y:S01]  /*9440*/  FADD.FTZ R5, R203, R20 ;  /* 0x00000014cb057221 */ /* 0x001fe20000010000 */
[----:B------:R-:W-:-:S06]  /*9450*/  FFMA.FTZ R20, R156, UR5, -R154 ;  /* 0x000000059c147c23 */ /* 0x000fcc000801089a */
        /* <DEDUP_REMOVED lines=32> */
[----:B--2---:R-:W-:-:S03]  /*9660*/  FADD.FTZ R17, R155, R154 ;  /* 0x0000009a9b117221 */ /* 0x004fc60000010000 */
[----:B0-----:R-:W-:Y:S01]  /*9670*/  FADD.FTZ R5, R153, R156 ;  /* 0x0000009c99057221 */ /* 0x001fe20000010000 */
[----:B------:R-:W-:Y:S06]  /*9680*/  @!P0 BRA `(.L_x_24) ;  /* 0x0000000000048947 */ /* 0x000fec0003800000 */
[----:B------:R-:W-:Y:S01]  /*9690*/  BPT.TRAP 0x1 ;  /* 0x000000040000795c */ /* 0x000fe20000300000 */
.L_x_24:
[----:B------:R-:W0:Y:S01]  /*96a0*/  S2UR UR7, SR_CgaCtaId ;  /* 0x00000000000779c3 */ /* 0x000e220000008800 */
[----:B------:R-:W-:Y:S01]  /*96b0*/  UIADD3 UR4, UR4, 0x38860, URZ ;  /* 0x0003886004047890 */ /* 0x000fe2000fffe03f */
[----:B------:R-:W-:Y:S01]  /*96c0*/  R2UR UR6, R228 ;  /* 0x00000000e40672ca */ /* 0x000fe200000e0000 */
[----:B------:R-:W-:Y:S01]  /*96d0*/  UMOV UR60, UR38 ;  /* 0x00000026003c7c82 */ /* 0x000fe20008000000 */
[----:B------:R-:W-:Y:S02]  /*96e0*/  F2FP.F16.F32.PACK_AB R210, R195, R210 ;  /* 0x000000d2c3d2723e */ /* 0x000fe400000000ff */
[----:B------:R-:W-:Y:S01]  /*96f0*/  F2FP.F16.F32.PACK_AB R208, R208, R21 ;  /* 0x00000015d0d0723e */ /* 0x000fe200000000ff */
[----:B------:R-:W-:Y:S01]  /*9700*/  IMAD.MOV.U32 R21, RZ, RZ, R4 ;  /* 0x000000ffff157224 */ /* 0x000fe200078e0004 */
[----:B------:R-:W-:Y:S02]  /*9710*/  F2FP.F16.F32.PACK_AB R195, R153, R20 ;  /* 0x0000001499c3723e */ /* 0x000fe400000000ff */
[----:B------:R-:W-:-:S02]  /*9720*/  F2FP.F16.F32.PACK_AB R209, R158, R209 ;  /* 0x000000d19ed1723e */ /* 0x000fc400000000ff */
[----:B------:R-:W-:Y:S02]  /*9730*/  F2FP.F16.F32.PACK_AB R211, R164, R211 ;  /* 0x000000d3a4d3723e */ /* 0x000fe400000000ff */
[----:B------:R-:W-:Y:S02]  /*9740*/  F2FP.F16.F32.PACK_AB R204, R187, R204 ;  /* 0x000000ccbbcc723e */ /* 0x000fe400000000ff */
[----:B------:R-:W-:Y:S02]  /*9750*/  ISETP.LT.AND P1, PT, RZ, UR6, PT ;  /* 0x00000006ff007c0c */ /* 0x000fe4000bf21270 */
[----:B------:R-:W-:Y:S02]  /*9760*/  F2FP.F16.F32.PACK_AB R205, R166, R205 ;  /* 0x000000cda6cd723e */ /* 0x000fe400000000ff */
[----:B------:R-:W-:Y:S02]  /*9770*/  F2FP.F16.F32.PACK_AB R206, R185, R206 ;  /* 0x000000ceb9ce723e */ /* 0x000fe400000000ff */
[----:B------:R-:W-:Y:S01]  /*9780*/  F2FP.F16.F32.PACK_AB R207, R168, R207 ;  /* 0x000000cfa8cf723e */ /* 0x000fe200000000ff */
[----:B0-----:R-:W-:Y:S01]  /*9790*/  UPRMT UR4, UR7, 0x654, UR4 ;  /* 0x0000065407047896 */ /* 0x001fe20008000004 */
[----:B------:R-:W-:-:S02]  /*97a0*/  F2FP.F16.F32.PACK_AB R200, R181, R200 ;  /* 0x000000c8b5c8723e */ /* 0x000fc400000000ff */
[----:B------:R-:W-:Y:S02]  /*97b0*/  F2FP.F16.F32.PACK_AB R201, R170, R201 ;  /* 0x000000c9aac9723e */ /* 0x000fe400000000ff */
[----:B------:R-:W-:Y:S02]  /*97c0*/  F2FP.F16.F32.PACK_AB R202, R177, R202 ;  /* 0x000000cab1ca723e */ /* 0x000fe400000000ff */
[----:B------:R-:W-:Y:S02]  /*97d0*/  F2FP.F16.F32.PACK_AB R203, R172, R203 ;  /* 0x000000cbaccb723e */ /* 0x000fe400000000ff */
[----:B------:R-:W-:Y:S01]  /*97e0*/  SYNCS.ARRIVE.TRANS64.RED.A1T0 RZ, [UR4], RZ ;  /* 0x000000ffffff79a7 */ /* 0x000fe20008100404 */
[----:B------:R-:W-:Y:S01]  /*97f0*/  UIADD3 UR4, UR6, -0x1, URZ ;  /* 0xffffffff06047890 */ /* 0x000fe2000fffe03f */
[----:B------:R-:W-:Y:S02]  /*9800*/  R2UR UR6, R16 ;  /* 0x00000000100672ca */ /* 0x000fe400000e0000 */
[----:B------:R-:W-:-:S02]  /*9810*/  F2FP.F16.F32.PACK_AB R196, R169, R196 ;  /* 0x000000c4a9c4723e */ /* 0x000fc400000000ff */
[----:B------:R-:W-:Y:S01]  /*9820*/  F2FP.F16.F32.PACK_AB R197, R160, R197 ;  /* 0x000000c5a0c5723e */ /* 0x000fe200000000ff */
[----:B------:R-:W-:Y:S01]  /*9830*/  IMAD.U32 R228, RZ, RZ, UR4 ;  /* 0x00000004ffe47e24 */ /* 0x000fe2000f8e00ff */
[----:B------:R-:W-:Y:S02]  /*9840*/  F2FP.F16.F32.PACK_AB R198, R165, R198 ;  /* 0x000000c6a5c6723e */ /* 0x000fe400000000ff */
[----:B------:R-:W-:Y:S02]  /*9850*/  F2FP.F16.F32.PACK_AB R199, R162, R199 ;  /* 0x000000c7a2c7723e */ /* 0x000fe400000000ff */
[----:B------:R-:W-:Y:S02]  /*9860*/  F2FP.F16.F32.PACK_AB R192, R159, R192 ;  /* 0x000000c09fc0723e */ /* 0x000fe400000000ff */
[----:B------:R-:W-:Y:S01]  /*9870*/  F2FP.F16.F32.PACK_AB R193, R152, R193 ;  /* 0x000000c198c1723e */ /* 0x000fe200000000ff */
[----:B------:R-:W-:Y:S01]  /*9880*/  IMAD.U32 R229, RZ, RZ, UR6 ;  /* 0x00000006ffe57e24 */ /* 0x000fe2000f8e00ff */
[----:B------:R-:W-:-:S02]  /*9890*/  F2FP.F16.F32.PACK_AB R194, R155, R194 ;  /* 0x000000c29bc2723e */ /* 0x000fc400000000ff */
[----:B------:R-:W-:Y:S01]  /*98a0*/  MOV R20, R3 ;  /* 0x0000000300147202 */ /* 0x000fe20000000f00 */
[----:B------:R-:W-:Y:S06]  /*98b0*/  @P1 BRA `(.L_x_25) ;  /* 0xffffffc000001947 */ /* 0x000fec000383ffff */
.L_x_14:
[----:B------:R-:W-:Y:S06]  /*98c0*/  BAR.ARV 0x8, 0x180 ;  /* 0x0206000000007b1d */ /* 0x000fec0000002000 */
        /* <DEDUP_REMOVED lines=128> */
[----:B------:R-:W-:Y:S06]  /*a0d0*/  @!P0 BRA `(.L_x_26) ;  /* 0x0000000000048947 */ /* 0x000fec0003800000 */
[----:B------:R-:W-:Y:S01]  /*a0e0*/  BPT.TRAP 0x1 ;  /* 0x000000040000795c */ /* 0x000fe20000300000 */
.L_x_26:
[----:B------:R-:W0:Y:S01]  /*a0f0*/  S2UR UR13, SR_CgaCtaId ;  /* 0x00000000000d79c3 */ /* 0x000e220000008800 */
[----:B------:R-:W-:Y:S01]  /*a100*/  R2UR UR6, R16 ;  /* 0x00000000100672ca */ /* 0x000fe200000e0000 */
[----:B------:R-:W-:-:S12]  /*a110*/  UMOV UR4, 0x400 ;  /* 0x0000040000047882 */ /* 0x000fd80000000000 */
[----:B------:R-:W-:-:S04]  /*a120*/  MOV R0, UR6 ;  /* 0x0000000600007c02 */ /* 0x000fc80008000f00 */
[----:B------:R-:W-:Y:S01]  /*a130*/  SHF.L.U32 R0, R0, 0x1f, RZ ;  /* 0x0000001f00007819 */ /* 0x000fe200000006ff */
[----:B0-----:R-:W-:-:S04]  /*a140*/  ULEA UR4, UR13, UR4, 0x18 ;  /* 0x000000040d047291 */ /* 0x001fc8000f8ec03f */
[----:B------:R-:W-:-:S09]  /*a150*/  ULEA UR12, UR38, UR4, 0x3 ;  /* 0x00000004260c7291 */ /* 0x000fd2000f8e183f */
[----:B------:R0:W1:Y:S01]  /*a160*/  SYNCS.PHASECHK.TRANS64.TRYWAIT P1, [UR12+0x38850], R0 ;  /* 0x03885000ff0075a7 */ /* 0x000062000802014c */
[----:B------:R-:W-:Y:S05]  /*a170*/  @!P0 BRA `(.L_x_27) ;  /* 0x0000000000048947 */ /* 0x000fea0003800000 */
[----:B------:R-:W-:Y:S01]  /*a180*/  BPT.TRAP 0x1 ;  /* 0x000000040000795c */ /* 0x000fe20000300000 */
.L_x_27:
[----:B-1----:R-:W-:Y:S05]  /*a190*/  @P1 BRA `(.L_x_28) ;  /* 0x0000000000081947 */ /* 0x002fea0003800000 */
[----:B------:R-:W1:Y:S02]  /*a1a0*/  SYNCS.PHASECHK.TRANS64.TRYWAIT P1, [UR12+0x38850], R0 ;  /* 0x03885000ff0075a7 */ /* 0x000e64000802014c */
[----:B-1----:R-:W-:Y:S05]  /*a1b0*/  @!P1 BRA `(.L_x_29) ;  /* 0x0000006400e09947 */ /* 0x002fea0003800000 */
.L_x_28:
[----:B------:R-:W-:Y:S01]  /*a1c0*/  UIADD3 UR6, UR4, 0x400, URZ ;  /* 0x0000040004067890 */ /* 0x000fe2000fffe03f */
[----:B------:R-:W-:Y:S01]  /*a1d0*/  WARPGROUP.ARRIVE ;  /* 0x00000000000079c5 */ /* 0x000fe20000000000 */
[----:B------:R-:W-:Y:S01]  /*a1e0*/  UMOV UR7, 0x40000040 ;  /* 0x4000004000077882 */ /* 0x000fe20000000000 */
[----:B------:R-:W-:Y:S01]  /*a1f0*/  UMOV UR11, 0x40000040 ;  /* 0x40000040000b7882 */ /* 0x000fe20000000000 */
[----:B------:R-:W-:Y:S01]  /*a200*/  USHF.R.U32.HI UR6, URZ, 0x4, UR6 ;  /* 0x000000043f067899 */ /* 0x000fe20008011606 */
[----:B01----:R-:W0:Y:S01]  /*a210*/  SHFL.BFLY PT, R0, R17, 0x2, 0x1f ;  /* 0x0c401f0011007f89 */ /* 0x003e2200000e0000 */
[----:B------:R-:W-:Y:S01]  /*a220*/  IMAD.MOV.U32 R6, RZ, RZ, RZ ;  /* 0x000000ffff067224 */ /* 0x000fe200078e00ff */
[----:B------:R-:W-:Y:S01]  /*a230*/  MOV R13, UR5 ;  /* 0x00000005000d7c02 */ /* 0x000fe20008000f00 */
[----:B------:R-:W-:Y:S01]  /*a240*/  ULOP3.LUT UR6, UR6, 0x3fff, URZ, 0xc0, !UPT ;  /* 0x00003fff06067892 */ /* 0x000fe2000f8ec03f */
[----:B------:R-:W1:Y:S03]  /*a250*/  SHFL.BFLY PT, R2, R5, 0x2, 0x1f ;  /* 0x0c401f0005027f89 */ /* 0x000e6600000e0000 */
[----:B------:R-:W-:-:S04]  /*a260*/  ULOP3.LUT UR6, UR6, 0x2800000, URZ, 0xfc, !UPT ;  /* 0x0280000006067892 */ /* 0x000fc8000f8efc3f */
[----:B------:R-:W-:-:S04]  /*a270*/  UIMAD UR6, UR38, 0xa00, UR6 ;  /* 0x00000a00260678a4 */ /* 0x000fc8000f8e0206 */
[----:B------:R-:W-:-:S05]  /*a280*/  UIADD3 UR8, UR6, 0x80, URZ ;  /* 0x0000008006087890 */ /* 0x000fca000fffe03f */
[----:B------:R-:W-:Y:S01]  /*a290*/  HGMMA.64x256x16.F32 R24, R208, gdesc[UR4].tnspB, R24, gsb0 ;  /* 0x43e00004d0187df0 */ /* 0x000fe20008000818 */
[----:B------:R-:W-:Y:S01]  /*a2a0*/  UMOV UR7, 0x40000040 ;  /* 0x4000004000077882 */ /* 0x000fe20000000000 */
[----:B------:R-:W-:Y:S01]  /*a2b0*/  UMOV UR10, UR8 ;  /* 0x00000008000a7c82 */ /* 0x000fe20008000000 */
[----:B------:R-:W-:Y:S01]  /*a2c0*/  UIADD3 UR8, UR6, 0x100, URZ ;  /* 0x0000010006087890 */ /* 0x000fe2000fffe03f */
[----:B0-----:R-:W-:Y:S01]  /*a2d0*/  FADD.FTZ R0, R0, R17 ;  /* 0x0000001100007221 */ /* 0x001fe20000010000 */
[----:B-1----:R-:W-:-:S04]  /*a2e0*/  FADD.FTZ R2, R2, R5 ;  /* 0x0000000502027221 */ /* 0x002fc80000010000 */
[----:B------:R-:W0:Y:S01]  /*a2f0*/  SHFL.BFLY PT, R7, R0, 0x1, 0x1f ;  /* 0x0c201f0000077f89 */ /* 0x000e2200000e0000 */
[----:B------:R-:W-:-:S03]  /*a300*/  IMAD.MOV.U32 R5, RZ, RZ, RZ ;  /* 0x000000ffff057224 */ /* 0x000fc600078e00ff */
[----:B------:R-:W1:Y:S01]  /*a310*/  SHFL.BFLY PT, R9, R2, 0x1, 0x1f ;  /* 0x0c201f0002097f89 */ /* 0x000e6200000e0000 */
[----:B0-----:R-:W-:Y:S01]  /*a320*/  FADD.FTZ R11, R0, R7 ;  /* 0x00000007000b7221 */ /* 0x001fe20000010000 */
[----:B------:R-:W-:Y:S02]  /*a330*/  IMAD.U32 R7, RZ, RZ, UR5 ;  /* 0x00000005ff077e24 */ /* 0x000fe4000f8e00ff */
[----:B------:R-:W-:Y:S02]  /*a340*/  IMAD.MOV.U32 R0, RZ, RZ, -0x800000 ;  /* 0xff800000ff007424 */ /* 0x000fe400078e00ff */
[----:B-1----:R-:W-:Y:S01]  /*a350*/  FADD.FTZ R12, R2, R9 ;  /* 0x00000009020c7221 */ /* 0x002fe20000010000 */
[----:B------:R-:W-:Y:S01]  /*a360*/  FSETP.NE.FTZ.AND P1, PT, R11, RZ, PT ;  /* 0x000000ff0b00720b */ /* 0x000fe20003f35000 */
[----:B------:R-:W-:-:S03]  /*a370*/  IMAD.MOV.U32 R2, RZ, RZ, -0x800000 ;  /* 0xff800000ff027424 */ /* 0x000fc600078e00ff */
[----:B------:R-:W-:-:S09]  /*a380*/  FSETP.NE.FTZ.AND P2, PT, R12, RZ, PT ;  /* 0x000000ff0c00720b */ /* 0x000fd20003f55000 */
[----:B------:R-:W0:Y:S01]  /*a390*/  @P1 MUFU.LG2 R8, R11 ;  /* 0x0000000b00081308 */ /* 0x000e220000000c00 */
[----:B------:R-:W-:-:S03]  /*a3a0*/  @P1 FMUL.FTZ R7, R7, 0.69314718246459960938 ;  /* 0x3f31721807071820 */ /* 0x000fc60000410000 */
[----:B------:R-:W-:-:S04]  /*a3b0*/  @P2 FMUL.FTZ R13, R13, 0.69314718246459960938 ;  /* 0x3f3172180d0d2820 */ /* 0x000fc80000410000 */
[----:B------:R-:W1:Y:S08]  /*a3c0*/  @P2 MUFU.LG2 R9, R12 ;  /* 0x0000000c00092308 */ /* 0x000e700000000c00 */
[----:B------:R2:W3:Y:S01]  /*a3d0*/  @P1 MUFU.RCP R6, R11 ;  /* 0x0000000b00061308 */ /* 0x0004e20000001000 */
[----:B0-----:R-:W-:-:S04]  /*a3e0*/  @P1 FMUL.FTZ R8, R8, 0.69314718246459960938 ;  /* 0x3f31721808081820 */ /* 0x001fc80000410000 */
[----:B------:R-:W-:-:S03]  /*a3f0*/  @P1 FFMA.FTZ R2, R7, R4, R8 ;  /* 0x0000000407021223 */ /* 0x000fc60000010008 */
[----:B------:R2:W0:Y:S01]  /*a400*/  @P2 MUFU.RCP R5, R12 ;  /* 0x0000000c00052308 */ /* 0x0004220000001000 */
[----:B-1----:R-:W-:-:S04]  /*a410*/  @P2 FMUL.FTZ R10, R9, 0.69314718246459960938 ;  /* 0x3f317218090a2820 */ /* 0x002fc80000410000 */
[----:B------:R-:W-:Y:S01]  /*a420*/  @P2 FFMA.FTZ R0, R13, R3, R10 ;  /* 0x000000030d002223 */ /* 0x000fe2000001000a */
[----:B------:R-:W-:Y:S02]  /*a430*/  WARPGROUP.DEPBAR.LE gsb0, 0x0 ;  /* 0x00008000000079c5 */ /* 0x000fe40000010000 */
[----:B------:R-:W-:-:S06]  /*a440*/  WARPGROUP.ARRIVE ;  /* 0x00000000000079c5 */ /* 0x000fcc0000000000 */
[----:B------:R-:W-:Y:S01]  /*a450*/  HGMMA.64x256x16.F32 R24, R204, gdesc[UR8].tnspB, R24, gsb0 ;  /* 0x43e00008cc187df0 */ /* 0x000fe20008000818 */
[----:B------:R-:W-:Y:S01]  /*a460*/  UMOV UR10, UR8 ;  /* 0x00000008000a7c82 */ /* 0x000fe20008000000 */
[----:B------:R-:W-:Y:S01]  /*a470*/  UMOV UR11, 0x40000040 ;  /* 0x40000040000b7882 */ /* 0x000fe20000000000 */
[----:B------:R-:W-:Y:S02]  /*a480*/  UIADD3 UR8, UR6, 0x180, URZ ;  /* 0x0000018006087890 */ /* 0x000fe4000fffe03f */
[----:B------:R-:W-:Y:S01]  /*a490*/  UIADD3 UR6, UR6, 0x200, URZ ;  /* 0x0000020006067890 */ /* 0x000fe2000fffe03f */
[----:B------:R-:W-:Y:S02]  /*a4a0*/  WARPGROUP.DEPBAR.LE gsb0, 0x0 ;  /* 0x00008000000079c5 */ /* 0x000fe40000010000 */
[----:B------:R-:W-:-:S15]  /*a4b0*/  WARPGROUP.ARRIVE ;  /* 0x00000000000079c5 */ /* 0x000fde0000000000 */
[----:B------:R-:W-:-:S05]  /*a4c0*/  NOP ;  /* 0x0000000000007918 */ /* 0x000fca0000000000 */
[----:B------:R-:W-:Y:S01]  /*a4d0*/  HGMMA.64x256x16.F32 R24, R200, gdesc[UR8].tnspB, R24, gsb0 ;  /* 0x43e00008c8187df0 */ /* 0x000fe20008000818 */
[----:B------:R-:W-:Y:S01]  /*a4e0*/  UMOV UR10, UR8 ;  /* 0x00000008000a7c82 */ /* 0x000fe20008000000 */
[----:B------:R-:W-:Y:S01]  /*a4f0*/  UMOV UR11, 0x40000040 ;  /* 0x40000040000b7882 */ /* 0x000fe20000000000 */
[----:B------:R-:W-:Y:S02]  /*a500*/  WARPGROUP.DEPBAR.LE gsb0, 0x0 ;  /* 0x00008000000079c5 */ /* 0x000fe40000010000 */
[----:B------:R-:W-:-:S15]  /*a510*/  WARPGROUP.ARRIVE ;  /* 0x00000000000079c5 */ /* 0x000fde0000000000 */
[----:B------:R-:W-:-:S08]  /*a520*/  NOP ;  /* 0x0000000000007918 */ /* 0x000fd00000000000 */
[----:B------:R-:W-:Y:S03]  /*a530*/  HGMMA.64x256x16.F32 R24, R196, gdesc[UR8].tnspB, R24, gsb0 ;  /* 0x43e00008c4187df0 */ /* 0x000fe60008000818 */
[----:B------:R-:W-:Y:S02]  /*a540*/  WARPGROUP.DEPBAR.LE gsb0, 0x0 ;  /* 0x00008000000079c5 */ /* 0x000fe40000010000 */
[----:B------:R-:W-:-:S15]  /*a550*/  WARPGROUP.ARRIVE ;  /* 0x00000000000079c5 */ /* 0x000fde0000000000 */
[----:B------:R-:W-:-:S08]  /*a560*/  NOP ;  /* 0x0000000000007918 */ /* 0x000fd00000000000 */
[----:B------:R-:W-:Y:S03]  /*a570*/  HGMMA.64x256x16.F32 R24, R192, gdesc[UR4].tnspB, R24, gsb0 ;  /* 0x43e00004c0187df0 */ /* 0x000fe60008000818 */
[----:B------:R-:W-:Y:S02]  /*a580*/  WARPGROUP.DEPBAR.LE gsb0, 0x0 ;  /* 0x00008000000079c5 */ /* 0x000fe40000010000 */
[----:B0-23--:R-:W-:Y:S05]  /*a590*/  @!P0 BRA `(.L_x_30) ;  /* 0x0000000000048947 */ /* 0x00dfea0003800000 */
[----:B------:R-:W-:Y:S01]  /*a5a0*/  BPT.TRAP 0x1 ;  /* 0x000000040000795c */ /* 0x000fe20000300000 */
.L_x_30:
[----:B------:R-:W0:Y:S01]  /*a5b0*/  S2UR UR5, SR_SWINHI ;  /* 0x00000000000579c3 */ /* 0x000e220000002f00 */
        /* <DEDUP_REMOVED lines=23> */
[----:B------:R-:W-:Y:S01]  /*a730*/  UMOV UR6, UR4 ;  /* 0x0000000400067c82 */ /* 0x000fe20008000000 */
[----:B0-----:R-:W-:Y:S01]  /*a740*/  UMOV UR7, UR5 ;  /* 0x0000000500077c82 */ /* 0x001fe20008000000 */
[----:B------:R-:W-:Y:S01]  /*a750*/  FMUL.FTZ R42, R42, R5 ;  /* 0x000000052a2a7220 */ /* 0x000fe20000410000 */
[----:B------:R-:W-:Y:S01]  /*a760*/  MOV R161, UR7 ;  /* 0x0000000700a17c02 */ /* 0x000fe20008000f00 */
[----:B------:R-:W-:-:S02]  /*a770*/  IMAD.U32 R160, RZ, RZ, UR6 ;  /* 0x00000006ffa07e24 */ /* 0x000fc4000f8e00ff */
[-C--:B------:R-:W-:Y:S01]  /*a780*/  FMUL.FTZ R47, R47, R5.reuse ;  /* 0x000000052f2f7220 */ /* 0x080fe20000410000 */
[-C--:B------:R-:W-:Y:S01]  /*a790*/  FMUL.FTZ R46, R46, R5.reuse ;  /* 0x000000052e2e7220 */ /* 0x080fe20000410000 */
[----:B------:R-:W-:Y:S01]  /*a7a0*/  FMUL.FTZ R51, R51, R5 ;  /* 0x0000000533337220 */ /* 0x000fe20000410000 */
[----:B------:R-:W-:-:S04]  /*a7b0*/  IMAD.WIDE R20, R224, 0x2, R160 ;  /* 0x00000002e0147825 */ /* 0x000fc800078e02a0 */
[-C--:B------:R-:W-:Y:S01]  /*a7c0*/  FMUL.FTZ R50, R50, R5.reuse ;  /* 0x0000000532327220 */ /* 0x080fe20000410000 */
[-C--:B------:R-:W-:Y:S01]  /*a7d0*/  FMUL.FTZ R55, R55, R5.reuse ;  /* 0x0000000537377220 */ /* 0x080fe20000410000 */
[-C--:B------:R-:W-:Y:S01]  /*a7e0*/  FMUL.FTZ R54, R54, R5.reuse ;  /* 0x0000000536367220 */ /* 0x080fe20000410000 */
[-C--:B------:R-:W-:Y:S01]  /*a7f0*/  FMUL.FTZ R59, R59, R5.reuse ;  /* 0x000000053b3b7220 */ /* 0x080fe20000410000 */
[----:B------:R-:W-:Y:S01]  /*a800*/  IADD3 R9, P3, R20, 0xc060, RZ ;  /* 0x0000c06014097810 */ /* 0x000fe20007f7e0ff */
[-C--:B------:R-:W-:Y:S01]  /*a810*/  FMUL.FTZ R58, R58, R5.reuse ;  /* 0x000000053a3a7220 */ /* 0x080fe20000410000 */
[-C--:B------:R-:W-:Y:S01]  /*a820*/  FMUL.FTZ R63, R63, R5.reuse ;  /* 0x000000053f3f7220 */ /* 0x080fe20000410000 */
[-C--:B------:R-:W-:Y:S01]  /*a830*/  FMUL.FTZ R62, R62, R5.reuse ;  /* 0x000000053e3e7220 */ /* 0x080fe20000410000 */
[----:B------:R-:W-:Y:S01]  /*a840*/  LOP3.LUT R4, R9, 0x380, RZ, 0xc0, !PT ;  /* 0x0000038009047812 */ /* 0x000fe200078ec0ff */
        /* <DEDUP_REMOVED lines=47> */
[----:B------:R-:W-:Y:S01]  /*ab40*/  FMUL.FTZ R192, R73, R6 ;  /* 0x0000000649c07220 */ /* 0x000fe20000410000 */
[----:B------:R-:W-:Y:S01]  /*ab50*/  IMAD R7, R218, 0x40, R19 ;  /* 0x00000040da077824 */ /* 0x000fe200078e0213 */
[----:B------:R-:W-:Y:S01]  /*ab60*/  SHF.R.U64 R4, R4, 0x3, RZ ;  /* 0x0000000304047819 */ /* 0x000fe200000012ff */
[----:B------:R-:W-:Y:S01]  /*ab70*/  IMAD.X R5, RZ, RZ, R21, P3 ;  /* 0x000000ffff057224 */ /* 0x000fe200018e0615 */
[C---:B------:R-:W-:Y:S01]  /*ab80*/  IADD3 R107, P4, R20.reuse, 0xc040, RZ ;  /* 0x0000c040146b7810 */ /* 0x040fe20007f9e0ff */
[----:B------:R-:W-:Y:S01]  /*ab90*/  IMAD.WIDE R160, R7, 0x2, R160 ;  /* 0x0000000207a07825 */ /* 0x000fe200078e02a0 */
[----:B------:R-:W-:-:S03]  /*aba0*/  IADD3 R65, P0, R20, 0x8060, RZ ;  /* 0x0000806014417810 */ /* 0x000fc60007f1e0ff */
[-C--:B------:R-:W-:Y:S01]  /*abb0*/  FMUL.FTZ R171, R32, R6.reuse ;  /* 0x0000000620ab7220 */ /* 0x080fe20000410000 */
[----:B------:R-:W-:Y:S01]  /*abc0*/  IADD3 R33, P1, R20, 0x20, RZ ;  /* 0x0000002014217810 */ /* 0x000fe20007f3e0ff */
[-C--:B------:R-:W-:Y:S01]  /*abd0*/  FMUL.FTZ R181, R52, R6.reuse ;  /* 0x0000000634b57220 */ /* 0x080fe20000410000 */
[C---:B------:R-:W-:Y:S01]  /*abe0*/  IADD3 R73, P5, R20.reuse, 0xc020, RZ ;  /* 0x0000c02014497810 */ /* 0x040fe20007fbe0ff */
[-C--:B------:R-:W-:Y:S01]  /*abf0*/  FMUL.FTZ R196, R57, R6.reuse ;  /* 0x0000000639c47220 */ /* 0x080fe20000410000 */
[----:B------:R-:W-:Y:S01]  /*ac00*/  IADD3 R69, P6, R20, 0xc000, RZ ;  /* 0x0000c00014457810 */ /* 0x000fe20007fde0ff */
[-C--:B------:R-:W-:Y:S01]  /*ac10*/  FMUL.FTZ R180, R56, R6.reuse ;  /* 0x0000000638b47220 */ /* 0x080fe20000410000 */
[----:B------:R-:W-:Y:S01]  /*ac20*/  IADD3 R64, P2, R20, 0x8040, RZ ;  /* 0x0000804014407810 */ /* 0x000fe20007f5e0ff */
[-C--:B------:R-:W-:Y:S01]  /*ac30*/  FMUL.FTZ R179, R60, R6.reuse ;  /* 0x000000063cb37220 */ /* 0x080fe20000410000 */
[C---:B------:R-:W-:Y:S01]  /*ac40*/  IADD3 R61, P3, R20.reuse, 0x8020, RZ ;  /* 0x00008020143d7810 */ /* 0x040fe20007f7e0ff */
[--C-:B------:R-:W-:Y:S01]  /*ac50*/  IMAD.X R7, RZ, RZ, R21.reuse, P4 ;  /* 0x000000ffff077224 */ /* 0x100fe200020e0615 */
[----:B------:R-:W-:Y:S01]  /*ac60*/  LOP3.LUT R131, R20, 0x380, RZ, 0xc0, !PT ;  /* 0x0000038014837812 */ /* 0x000fe200078ec0ff */
[--C-:B------:R-:W-:Y:S01]  /*ac70*/  IMAD.X R13, RZ, RZ, R21.reuse, P0 ;  /* 0x000000ffff0d7224 */ /* 0x100fe200000e0615 */
[----:B------:R-:W-:Y:S01]  /*ac80*/  LOP3.LUT R4, R4, R9, RZ, 0x3c, !PT ;  /* 0x0000000904047212 */ /* 0x000fe200078e3cff */
[--C-:B------:R-:W-:Y:S01]  /*ac90*/  IMAD.X R15, RZ, RZ, R21.reuse, P1 ;  /* 0x000000ffff0f7224 */ /* 0x100fe200008e0615 */
[-C--:B------:R-:W-:Y:S01]  /*aca0*/  IADD3.X R9, RZ, R21.reuse, RZ, P5, !PT ;  /* 0x00000015ff097210 */ /* 0x080fe20002ffe4ff */
[-C--:B------:R-:W-:Y:S01]  /*acb0*/  FMUL.FTZ R197, R53, R6.reuse ;  /* 0x0000000635c57220 */ /* 0x080fe20000410000 */
[-C--:B------:R-:W-:Y:S01]  /*acc0*/  IADD3.X R135, RZ, R21.reuse, RZ, P2, !PT ;  /* 0x00000015ff877210 */ /* 0x080fe200017fe4ff */
[--C-:B------:R-:W-:Y:S01]  /*acd0*/  IMAD.X R11, RZ, RZ, R21.reuse, P6 ;  /* 0x000000ffff0b7224 */ /* 0x100fe200030e0615 */
[----:B------:R-:W-:Y:S01]  /*ace0*/  R2UR UR14, R216 ;  /* 0x00000000d80e72ca */ /* 0x000fe200000e0000 */
[--C-:B------:R-:W-:Y:S01]  /*acf0*/  IMAD.X R139, RZ, RZ, R21.reuse, P3 ;  /* 0x000000ffff8b7224 */ /* 0x100fe200018e0615 */
[C---:B------:R-:W-:Y:S01]  /*ad00*/  IADD3 R60, P4, R20.reuse, 0x8000, RZ ;  /* 0x00008000143c7810 */ /* 0x040fe20007f9e0ff */
[----:B------:R-:W-:Y:S01]  /*ad10*/  ULDC UR10, c[0x0][0xc44] ;  /* 0x00031100000a7ab9 */ /* 0x000fe20000000800 */
[C---:B------:R-:W-:Y:S01]  /*ad20*/  IADD3 R57, P5, R20.reuse, 0x4060, RZ ;  /* 0x0000406014397810 */ /* 0x040fe20007fbe0ff */
[----:B------:R-:W-:Y:S01]  /*ad30*/  ULDC.64 UR8, c[0x0][0xb90] ;  /* 0x0002e40000087ab9 */ /* 0x000fe20000000a00 */
[C---:B------:R-:W-:Y:S01]  /*ad40*/  IADD3 R56, P0, R20.reuse, 0x4040, RZ ;  /* 0x0000404014387810 */ /* 0x040fe20007f1e0ff */
[--C-:B------:R-:W-:Y:S01]  /*ad50*/  IMAD.X R143, RZ, RZ, R21.reuse, P4 ;  /* 0x000000ffff8f7224 */ /* 0x100fe200020e0615 */
[C---:B------:R-:W-:Y:S01]  /*ad60*/  IADD3 R52, P1, R20.reuse, 0x4020, RZ ;  /* 0x0000402014347810 */ /* 0x040fe20007f3e0ff */
[--C-:B------:R-:W-:Y:S01]  /*ad70*/  IMAD.X R147, RZ, RZ, R21.reuse, P5 ;  /* 0x000000ffff937224 */ /* 0x100fe200028e0615 */
[C---:B------:R-:W-:Y:S01]  /*ad80*/  IADD3 R32, P2, R20.reuse, 0x4000, RZ ;  /* 0x0000400014207810 */ /* 0x040fe20007f5e0ff */
[--C-:B------:R-:W-:Y:S01]  /*ad90*/  IMAD.X R153, RZ, RZ, R21.reuse, P0 ;  /* 0x000000ffff997224 */ /* 0x100fe200000e0615 */
[----:B------:R-:W-:Y:S01]  /*ada0*/  SHF.R.U64 R131, R131, 0x3, RZ ;  /* 0x0000000383837819 */ /* 0x000fe200000012ff */
[--C-:B------:R-:W-:Y:S01]  /*adb0*/  IMAD.X R155, RZ, RZ, R21.reuse, P1 ;  /* 0x000000ffff9b7224 */ /* 0x100fe200008e0615 */
[C---:B------:R-:W-:Y:S01]  /*adc0*/  IADD3 R53, P6, R20.reuse, 0x40, RZ ;  /* 0x0000004014357810 */ /* 0x040fe20007fde0ff */
[--C-:B------:R-:W-:Y:S01]  /*add0*/  IMAD.X R157, RZ, RZ, R21.reuse, P2 ;  /* 0x000000ffff9d7224 */ /* 0x100fe200010e0615 */
[----:B------:R-:W-:Y:S01]  /*ade0*/  IADD3 R30, P3, R20, 0x60, RZ ;  /* 0x00000060141e7810 */ /* 0x000fe20007f7e0ff */
[----:B------:R-:W-:Y:S01]  /*adf0*/  UIADD3 UR5, -UR14, URZ, URZ ;  /* 0x0000003f0e057290 */ /* 0x000fe2000fffe13f */
[----:B------:R-:W-:Y:S01]  /*ae00*/  R2UR UR16, R217 ;  /* 0x00000000d91072ca */ /* 0x000fe200000e0000 */
[----:B------:R-:W-:Y:S01]  /*ae10*/  FMUL.FTZ R177, R68, R6 ;  /* 0x0000000644b17220 */ /* 0x000fe20000410000 */
[----:B------:R-:W-:Y:S01]  /*ae20*/  LOP3.LUT R130, R131, R20, RZ, 0x3c, !PT ;  /* 0x0000001483827212 */ /* 0x000fe200078e3cff */
[----:B------:R-:W-:Y:S01]  /*ae30*/  IMAD.MOV.U32 R131, RZ, RZ, R21 ;  /* 0x000000ffff837224 */ /* 0x000fe200078e0015 */
[-C--:B------:R-:W-:Y:S01]  /*ae40*/  IADD3.X R151, RZ, R21.reuse, RZ, P6, !PT ;  /* 0x00000015ff977210 */ /* 0x080fe200037fe4ff */
[----:B------:R-:W0:Y:S01]  /*ae50*/  LDC R198, c[0x0][0xbe8] ;  /* 0x0002fa00ffc67b82 */ /* 0x000e220000000800 */
[----:B------:R-:W-:Y:S01]  /*ae60*/  IADD3.X R159, RZ, R21, RZ, P3, !PT ;  /* 0x00000015ff9f7210 */ /* 0x000fe20001ffe4ff */
[-C--:B------:R-:W-:Y:S01]  /*ae70*/  FMUL.FTZ R25, R25, R6.reuse ;  /* 0x0000000619197220 */ /* 0x080fe20000410000 */
[----:B------:R-:W-:Y:S01]  /*ae80*/  LOP3.LUT R21, R64, 0x380, RZ, 0xc0, !PT ;  /* 0x0000038040157812 */ /* 0x000fe200078ec0ff */
[-C--:B------:R-:W-:Y:S01]  /*ae90*/  FMUL.FTZ R24, R24, R6.reuse ;  /* 0x0000000618187220 */ /* 0x080fe20000410000 */
[----:B------:R-:W-:Y:S01]  /*aea0*/  LOP3.LUT R20, R61, 0x380, RZ, 0xc0, !PT ;  /* 0x000003803d147812 */ /* 0x000fe200078ec0ff */
[-C--:B------:R-:W-:Y:S01]  /*aeb0*/  FMUL.FTZ R29, R29, R6.reuse ;  /* 0x000000061d1d7220 */ /* 0x080fe20000410000 */
[----:B------:R-:W-:Y:S01]  /*aec0*/  SHF.R.U64 R21, R21, 0x3, RZ ;  /* 0x0000000315157819 */ /* 0x000fe200000012ff */
[----:B------:R-:W-:Y:S01]  /*aed0*/  UIMAD UR10, UR10, UR5, UR16 ;  /* 0x000000050a0a72a4 */ /* 0x000fe2000f8e0210 */
[----:B------:R-:W-:Y:S01]  /*aee0*/  SHF.R.U64 R20, R20, 0x3, RZ ;  /* 0x0000000314147819 */ /* 0x000fe200000012ff */
[----:B------:R-:W-:Y:S01]  /*aef0*/  FMUL.FTZ R28, R28, R6 ;  /* 0x000000061c1c7220 */ /* 0x000fe20000410000 */
[----:B------:R-:W-:Y:S01]  /*af00*/  LOP3.LUT R134, R21, R64, RZ, 0x3c, !PT ;  /* 0x0000004015867212 */ /* 0x000fe200078e3cff */
[----:B------:R-:W-:Y:S01]  /*af10*/  USHF.R.S32.HI UR11, URZ, 0x1f, UR10 ;  /* 0x0000001f3f0b7899 */ /* 0x000fe2000801140a */
[----:B------:R-:W-:Y:S01]  /*af20*/  LOP3.LUT R21, R60, 0x380, RZ, 0xc0, !PT ;  /* 0x000003803c157812 */ /* 0x000fe200078ec0ff */
[----:B------:R-:W-:Y:S01]  /*af30*/  UIMAD.WIDE.U32 UR6, UR10, UR8, URZ ;  /* 0x000000080a0672a5 */ /* 0x000fe2000f8e003f */
[----:B------:R-:W-:Y:S01]  /*af40*/  LOP3.LUT R138, R20, R61, RZ, 0x3c, !PT ;  /* 0x0000003d148a7212 */ /* 0x000fe200078e3cff */
[----:B------:R-:W-:Y:S01]  /*af50*/  UIMAD UR5, UR11, UR8, URZ ;  /* 0x000000080b0572a4 */ /* 0x000fe2000f8e023f */
[----:B------:R-:W-:Y:S01]  /*af60*/  LOP3.LUT R20, R57, 0x380, RZ, 0xc0, !PT ;  /* 0x0000038039147812 */ /* 0x000fe200078ec0ff */
[----:B------:R-:W-:Y:S01]  /*af70*/  FMUL.FTZ R36, R36, R6 ;  /* 0x0000000624247220 */ /* 0x000fe20000410000 */
[----:B------:R-:W-:Y:S01]  /*af80*/  LOP3.LUT R14, R33, 0x380, RZ, 0xc0, !PT ;  /* 0x00000380210e7812 */ /* 0x000fe200078ec0ff */
[----:B------:R-:W-:Y:S01]  /*af90*/  UIMAD UR5, UR10, UR9, UR5 ;  /* 0x000000090a0572a4 */ /* 0x000fe2000f8e0205 */
[----:B------:R-:W-:Y:S01]  /*afa0*/  SHF.R.U64 R21, R21, 0x3, RZ ;  /* 0x0000000315157819 */ /* 0x000fe200000012ff */
[----:B------:R-:W-:Y:S01]  /*afb0*/  IMAD.U32 R126, RZ, RZ, UR6 ;  /* 0x00000006ff7e7e24 */ /* 0x000fe2000f8e00ff */
[----:B------:R-:W-:Y:S01]  /*afc0*/  SHF.R.U64 R20, R20, 0x3, RZ ;  /* 0x0000000314147819 */ /* 0x000fe200000012ff */
[----:B------:R-:W-:Y:S01]  /*afd0*/  UIADD3 UR6, UR7, UR5, URZ ;  /* 0x0000000507067290 */ /* 0x000fe2000fffe03f */
[----:B------:R-:W-:Y:S01]  /*afe0*/  SHF.R.U64 R14, R14, 0x3, RZ ;  /* 0x000000030e0e7819 */ /* 0x000fe200000012ff */
[----:B------:R-:W-:Y:S01]  /*aff0*/  UIADD3 UR5, UR12, 0x38860, URZ ;  /* 0x000388600c057890 */ /* 0x000fe2000fffe03f */
[----:B------:R-:W-:Y:S01]  /*b000*/  LOP3.LUT R142, R21, R60, RZ, 0x3c, !PT ;  /* 0x0000003c158e7212 */ /* 0x000fe200078e3cff */
[-C--:B------:R-:W-:Y:S01]  /*b010*/  FMUL.FTZ R41, R41, R6.reuse ;  /* 0x0000000629297220 */ /* 0x080fe20000410000 */
[----:B------:R-:W-:Y:S01]  /*b020*/  LOP3.LUT R10, R69, 0x380, RZ, 0xc0, !PT ;  /* 0x00000380450a7812 */ /* 0x000fe200078ec0ff */
[----:B------:R-:W-:Y:S01]  /*b030*/  UPRMT UR5, UR13, 0x654, UR5 ;  /* 0x000006540d057896 */ /* 0x000fe20008000005 */
[----:B------:R-:W-:Y:S01]  /*b040*/  LOP3.LUT R146, R20, R57, RZ, 0x3c, !PT ;  /* 0x0000003914927212 */ /* 0x000fe200078e3cff */
[-C--:B------:R-:W-:Y:S01]  /*b050*/  FMUL.FTZ R40, R40, R6.reuse ;  /* 0x0000000628287220 */ /* 0x080fe20000410000 */
[----:B------:R-:W-:Y:S01]  /*b060*/  LOP3.LUT R21, R52, 0x380, RZ, 0xc0, !PT ;  /* 0x0000038034157812 */ /* 0x000fe200078ec0ff */
[-C--:B------:R-:W-:Y:S01]  /*b070*/  FMUL.FTZ R44, R44, R6.reuse ;  /* 0x000000062c2c7220 */ /* 0x080fe20000410000 */
[----:B------:R-:W-:Y:S01]  /*b080*/  LOP3.LUT R57, R32, 0x380, RZ, 0xc0, !PT ;  /* 0x0000038020397812 */ /* 0x000fe200078ec0ff */
[-C--:B------:R-:W-:Y:S01]  /*b090*/  FMUL.FTZ R49, R49, R6.reuse ;  /* 0x0000000631317220 */ /* 0x080fe20000410000 */
[----:B------:R-:W-:Y:S01]  /*b0a0*/  LOP3.LUT R14, R14, R33, RZ, 0x3c, !PT ;  /* 0x000000210e0e7212 */ /* 0x000fe200078e3cff */
[-C--:B------:R-:W-:Y:S01]  /*b0b0*/  FMUL.FTZ R48, R48, R6.reuse ;  /* 0x0000000630307220 */ /* 0x080fe20000410000 */
[----:B------:R-:W-:Y:S01]  /*b0c0*/  LOP3.LUT R33, R56, 0x380, RZ, 0xc0, !PT ;  /* 0x0000038038217812 */ /* 0x000fe200078ec0ff */
[----:B------:R-:W-:Y:S01]  /*b0d0*/  SYNCS.ARRIVE.TRANS64.RED.A1T0 RZ, [UR5], RZ ;  /* 0x000000ffffff79a7 */ /* 0x000fe20008100405 */
[----:B------:R-:W-:Y:S01]  /*b0e0*/  SHF.R.U64 R10, R10, 0x3, RZ ;  /* 0x000000030a0a7819 */ /* 0x000fe200000012ff */
[-C--:B------:R-:W-:Y:S01]  /*b0f0*/  FMUL.FTZ R176, R72, R6.reuse ;  /* 0x0000000648b07220 */ /* 0x080fe20000410000 */
[----:B------:R-:W-:Y:S01]  /*b100*/  SHF.R.U64 R21, R21, 0x3, RZ ;  /* 0x0000000315157819 */ /* 0x000fe200000012ff */
[-C--:B------:R-:W-:Y:S01]  /*b110*/  FMUL.FTZ R76, R76, R6.reuse ;  /* 0x000000064c4c7220 */ /* 0x080fe20000410000 */
[----:B------:R-:W-:Y:S01]  /*b120*/  SHF.R.U64 R57, R57, 0x3, RZ ;  /* 0x0000000339397819 */ /* 0x000fe200000012ff */
[-C--:B------:R-:W-:Y:S01]  /*b130*/  FMUL.FTZ R81, R81, R6.reuse ;  /* 0x0000000651517220 */ /* 0x080fe20000410000 */
[----:B------:R-:W-:Y:S01]  /*b140*/  LOP3.LUT R20, R53, 0x380, RZ, 0xc0, !PT ;  /* 0x0000038035147812 */ /* 0x000fe200078ec0ff */
[-C--:B------:R-:W-:Y:S01]  /*b150*/  FMUL.FTZ R80, R80, R6.reuse ;  /* 0x0000000650507220 */ /* 0x080fe20000410000 */
[----:B------:R-:W-:Y:S01]  /*b160*/  SHF.R.U64 R33, R33, 0x3, RZ ;  /* 0x0000000321217819 */ /* 0x000fe200000012ff */
[-C--:B------:R-:W-:Y:S01]  /*b170*/  FMUL.FTZ R84, R84, R6.reuse ;  /* 0x0000000654547220 */ /* 0x080fe20000410000 */
[----:B------:R-:W-:Y:S01]  /*b180*/  LOP3.LUT R10, R10, R69, RZ, 0x3c, !PT ;  /* 0x000000450a0a7212 */ /* 0x000fe200078e3cff */
[----:B------:R-:W-:Y:S01]  /*b190*/  FMUL.FTZ R89, R89, R6 ;  /* 0x0000000659597220 */ /* 0x000fe20000410000 */
[----:B------:R-:W-:Y:S01]  /*b1a0*/  LOP3.LUT R154, R21, R52, RZ, 0x3c, !PT ;  /* 0x00000034159a7212 */ /* 0x000fe200078e3cff */
[-C--:B------:R-:W-:Y:S01]  /*b1b0*/  FMUL.FTZ R88, R88, R6.reuse ;  /* 0x0000000658587220 */ /* 0x080fe20000410000 */
[----:B------:R-:W-:Y:S01]  /*b1c0*/  IADD3 R52, P3, R160, 0x1000, RZ ;  /* 0x00001000a0347810 */ /* 0x000fe20007f7e0ff */
[----:B------:R-:W-:Y:S01]  /*b1d0*/  FMUL.FTZ R92, R92, R6 ;  /* 0x000000065c5c7220 */ /* 0x000fe20000410000 */
[----:B------:R-:W-:Y:S01]  /*b1e0*/  LOP3.LUT R156, R57, R32, RZ, 0x3c, !PT ;  /* 0x00000020399c7212 */ /* 0x000fe200078e3cff */
[-C--:B------:R-:W-:Y:S01]  /*b1f0*/  FMUL.FTZ R97, R97, R6.reuse ;  /* 0x0000000661617220 */ /* 0x080fe20000410000 */
[----:B------:R-:W-:Y:S01]  /*b200*/  IADD3 R69, P2, R160, 0x7000, RZ ;  /* 0x00007000a0457810 */ /* 0x000fe20007f5e0ff */
[-C--:B------:R-:W-:Y:S01]  /*b210*/  FMUL.FTZ R96, R96, R6.reuse ;  /* 0x0000000660607220 */ /* 0x080fe20000410000 */
[----:B------:R-:W-:Y:S01]  /*b220*/  IADD3 R57, P6, R160, 0x4000, RZ ;  /* 0x00004000a0397810 */ /* 0x000fe20007fde0ff */
[-C--:B------:R-:W-:Y:S01]  /*b230*/  FMUL.FTZ R100, R100, R6.reuse ;  /* 0x0000000664647220 */ /* 0x080fe20000410000 */
[----:B------:R-:W-:Y:S01]  /*b240*/  SHF.R.U64 R20, R20, 0x3, RZ ;  /* 0x0000000314147819 */ /* 0x000fe200000012ff */
[----:B------:R-:W-:Y:S01]  /*b250*/  FMUL.FTZ R104, R104, R6 ;  /* 0x0000000668687220 */ /* 0x000fe20000410000 */
[----:B------:R-:W-:Y:S01]  /*b260*/  LOP3.LUT R152, R33, R56, RZ, 0x3c, !PT ;  /* 0x0000003821987212 */ /* 0x000fe200078e3cff */
[-C--:B------:R-:W-:Y:S01]  /*b270*/  FMUL.FTZ R108, R108, R6.reuse ;  /* 0x000000066c6c7220 */ /* 0x080fe20000410000 */
[----:B------:R-:W-:Y:S01]  /*b280*/  IADD3 R33, P4, R160, 0x2000, RZ ;  /* 0x00002000a0217810 */ /* 0x000fe20007f9e0ff */
[-C--:B------:R-:W-:Y:S01]  /*b290*/  FMUL.FTZ R112, R112, R6.reuse ;  /* 0x0000000670707220 */ /* 0x080fe20000410000 */
[----:B------:R-:W-:Y:S01]  /*b2a0*/  LOP3.LUT R21, R52, 0x380, RZ, 0xc0, !PT ;  /* 0x0000038034157812 */ /* 0x000fe200078ec0ff */
        /* <DEDUP_REMOVED lines=8> */
[-C--:B------:R-:W-:Y:S01]  /*b330*/  FMUL.FTZ R128, R128, R6.reuse ;  /* 0x0000000680807220 */ /* 0x080fe20000410000 */
[----:B------:R-:W-:Y:S01]  /*b340*/  SHF.R.U64 R21, R21, 0x3, RZ ;  /* 0x0000000315157819 */ /* 0x000fe200000012ff */
[-C--:B------:R-:W-:Y:S01]  /*b350*/  FMUL.FTZ R133, R133, R6.reuse ;  /* 0x0000000685857220 */ /* 0x080fe20000410000 */
[----:B------:R-:W-:Y:S01]  /*b360*/  SHF.R.U64 R68, R68, 0x3, RZ ;  /* 0x0000000344447819 */ /* 0x000fe200000012ff */
[-C--:B------:R-:W-:Y:S01]  /*b370*/  FMUL.FTZ R132, R132, R6.reuse ;  /* 0x0000000684847220 */ /* 0x080fe20000410000 */
[----:B------:R-:W-:Y:S01]  /*b380*/  SHF.R.U64 R56, R56, 0x3, RZ ;  /* 0x0000000338387819 */ /* 0x000fe200000012ff */
[-C--:B------:R-:W-:Y:S01]  /*b390*/  FMUL.FTZ R137, R137, R6.reuse ;  /* 0x0000000689897220 */ /* 0x080fe20000410000 */
[----:B------:R-:W-:Y:S01]  /*b3a0*/  SHF.R.U64 R32, R20, 0x3, RZ ;  /* 0x0000000314207819 */ /* 0x000fe200000012ff */
[----:B------:R-:W-:Y:S01]  /*b3b0*/  FMUL.FTZ R136, R136, R6 ;  /* 0x0000000688887220 */ /* 0x000fe20000410000 */
[----:B------:R-:W-:Y:S01]  /*b3c0*/  LOP3.LUT R20, R21, R52, RZ, 0x3c, !PT ;  /* 0x0000003415147212 */ /* 0x000fe200078e3cff */
[--C-:B------:R-:W-:Y:S01]  /*b3d0*/  IMAD.X R21, RZ, RZ, R161.reuse, P3 ;  /* 0x000000ffff157224 */ /* 0x100fe200018e06a1 */
[----:B------:R-:W-:Y:S01]  /*b3e0*/  LOP3.LUT R68, R68, R69, RZ, 0x3c, !PT ;  /* 0x0000004544447212 */ /* 0x000fe200078e3cff */
[----:B------:R-:W-:Y:S01]  /*b3f0*/  IMAD.X R69, RZ, RZ, R161, P2 ;  /* 0x000000ffff457224 */ /* 0x000fe200010e06a1 */
[----:B------:R-:W-:Y:S01]  /*b400*/  LOP3.LUT R56, R56, R57, RZ, 0x3c, !PT ;  /* 0x0000003938387212 */ /* 0x000fe200078e3cff */
[-C--:B------:R-:W-:Y:S01]  /*b410*/  FMUL.FTZ R141, R141, R6.reuse ;  /* 0x000000068d8d7220 */ /* 0x080fe20000410000 */
[----:B------:R-:W-:Y:S01]  /*b420*/  IADD3 R57, P3, R160, 0x8000, RZ ;  /* 0x00008000a0397810 */ /* 0x000fe20007f7e0ff */
[-C--:B------:R-:W-:Y:S01]  /*b430*/  FMUL.FTZ R140, R140, R6.reuse ;  /* 0x000000068c8c7220 */ /* 0x080fe20000410000 */
[----:B------:R-:W-:Y:S01]  /*b440*/  IADD3 R123, P2, R160, 0xe000, RZ ;  /* 0x0000e000a07b7810 */ /* 0x000fe20007f5e0ff */
[----:B------:R-:W-:Y:S01]  /*b450*/  FMUL.FTZ R145, R145, R6 ;  /* 0x0000000691917220 */ /* 0x000fe20000410000 */
[----:B------:R-:W-:Y:S01]  /*b460*/  F2FP.F16.F32.PACK_AB R24, R25, R24 ;  /* 0x000000181918723e */ /* 0x000fe200000000ff */
[----:B------:R-:W-:Y:S01]  /*b470*/  FMUL.FTZ R144, R144, R6 ;  /* 0x0000000690907220 */ /* 0x000fe20000410000 */
[----:B------:R-:W-:Y:S01]  /*b480*/  F2FP.F16.F32.PACK_AB R25, R27, R26 ;  /* 0x0000001a1b19723e */ /* 0x000fe200000000ff */
[-C--:B------:R-:W-:Y:S01]  /*b490*/  FMUL.FTZ R149, R149, R6.reuse ;  /* 0x0000000695957220 */ /* 0x080fe20000410000 */
[----:B------:R-:W-:Y:S01]  /*b4a0*/  F2FP.F16.F32.PACK_AB R27, R31, R17 ;  /* 0x000000111f1b723e */ /* 0x000fe200000000ff */
[----:B------:R-:W-:Y:S01]  /*b4b0*/  FMUL.FTZ R148, R148, R6 ;  /* 0x0000000694947220 */ /* 0x000fe20000410000 */
[----:B------:R-:W-:Y:S01]  /*b4c0*/  LOP3.LUT R122, R123, 0x380, RZ, 0xc0, !PT ;  /* 0x000003807b7a7812 */ /* 0x000fe200078ec0ff */
[----:B------:R-:W-:Y:S01]  /*b4d0*/  USHF.R.S32.HI UR12, URZ, 0x1f, UR14 ;  /* 0x0000001f3f0c7899 */ /* 0x000fe2000801140e */
[----:B------:R-:W-:Y:S01]  /*b4e0*/  MOV R199, R130 ;  /* 0x0000008200c77202 */ /* 0x000fe20000000f00 */
[----:B------:R-:W-:Y:S01]  /*b4f0*/  IMAD.U32 R127, RZ, RZ, UR7 ;  /* 0x00000007ff7f7e24 */ /* 0x000fe2000f8e00ff */
[----:B------:R-:W-:Y:S01]  /*b500*/  IADD3.X R31, RZ, R161, RZ, P3, !PT ;  /* 0x000000a1ff1f7210 */ /* 0x000fe20001ffe4ff */
[----:B------:R-:W-:Y:S01]  /*b510*/  ULDC UR5, c[0x0][0xa88] ;  /* 0x0002a20000057ab9 */ /* 0x000fe20000000800 */
[----:B------:R-:W-:Y:S01]  /*b520*/  IADD3 R130, P3, R160, 0xf000, RZ ;  /* 0x0000f000a0827810 */ /* 0x000fe20007f7e0ff */
[----:B------:R-:W-:Y:S01]  /*b530*/  ULDC.64 UR8, c[0x0][0xae8] ;  /* 0x0002ba0000087ab9 */ /* 0x000fe20000000a00 */
[----:B------:R-:W-:-:S02]  /*b540*/  SHF.R.U64 R122, R122, 0x3, RZ ;  /* 0x000000037a7a7819 */ /* 0x000fc400000012ff */
[----:B------:R-:W-:Y:S01]  /*b550*/  LOP3.LUT R17, R130, 0x380, RZ, 0xc0, !PT ;  /* 0x0000038082117812 */ /* 0x000fe200078ec0ff */
[--C-:B------:R-:W-:Y:S01]  /*b560*/  IMAD.X R131, RZ, RZ, R161.reuse, P3 ;  /* 0x000000ffff837224 */ /* 0x100fe200018e06a1 */
[----:B------:R-:W-:Y:S01]  /*b570*/  LOP3.LUT R122, R122, R123, RZ, 0x3c, !PT ;  /* 0x0000007b7a7a7212 */ /* 0x000fe200078e3cff */
[----:B------:R-:W-:Y:S01]  /*b580*/  IMAD.X R123, RZ, RZ, R161, P2 ;  /* 0x000000ffff7b7224 */ /* 0x000fe200010e06a1 */
[----:B------:R-:W-:Y:S02]  /*b590*/  LOP3.LUT R8, R73, 0x380, RZ, 0xc0, !PT ;  /* 0x0000038049087812 */ /* 0x000fe400078ec0ff */
[----:B------:R-:W-:Y:S02]  /*b5a0*/  SHF.R.U64 R17, R17, 0x3, RZ ;  /* 0x0000000311117819 */ /* 0x000fe400000012ff */
[----:B0-----:R-:W-:Y:S02]  /*b5b0*/  ISETP.NE.AND P2, PT, R198, 0x1, PT ;  /* 0x00000001c600780c */ /* 0x001fe40003f45270 */
[----:B------:R-:W-:-:S02]  /*b5c0*/  SHF.R.U64 R8, R8, 0x3, RZ ;  /* 0x0000000308087819 */ /* 0x000fc400000012ff */
[----:B------:R-:W-:Y:S02]  /*b5d0*/  LOP3.LUT R130, R17, R130, RZ, 0x3c, !PT ;  /* 0x0000008211827212 */ /* 0x000fe400078e3cff */
[----:B------:R-:W-:Y:S02]  /*b5e0*/  MOV R17, R4 ;  /* 0x0000000400117202 */ /* 0x000fe40000000f00 */
[----:B------:R-:W0:Y:S01]  /*b5f0*/  LDC R4, c[0x0][0xc38] ;  /* 0x00030e00ff047b82 */ /* 0x000e220000000800 */
[----:B------:R-:W-:-:S07]  /*b600*/  F2FP.F16.F32.PACK_AB R26, R29, R28 ;  /* 0x0000001c1d1a723e */ /* 0x000fce00000000ff */
[----:B------:R-:W-:Y:S01]  /*b610*/  BAR.SYNC.DEFER_BLOCKING 0x1, 0x100 ;  /* 0x0044000000007b1d */ /* 0x000fe20000010000 */
[----:B------:R-:W-:Y:S02]  /*b620*/  LOP3.LUT R8, R8, R73, RZ, 0x3c, !PT ;  /* 0x0000004908087212 */ /* 0x000fe400078e3cff */
[----:B------:R-:W-:Y:S02]  /*b630*/  LOP3.LUT R12, R65, 0x380, RZ, 0xc0, !PT ;  /* 0x00000380410c7812 */ /* 0x000fe400078ec0ff */
[----:B------:R-:W-:Y:S02]  /*b640*/  LOP3.LUT R53, R30, 0x380, RZ, 0xc0, !PT ;  /* 0x000003801e357812 */ /* 0x000fe400078ec0ff */
[----:B------:R-:W-:Y:S02]  /*b650*/  SHF.R.U64 R12, R12, 0x3, RZ ;  /* 0x000000030c0c7819 */ /* 0x000fe400000012ff */
[----:B------:R-:W-:Y:S02]  /*b660*/  SHF.R.U64 R53, R53, 0x3, RZ ;  /* 0x0000000335357819 */ /* 0x000fe400000012ff */
[----:B------:R-:W-:-:S02]  /*b670*/  R2UR UR15, R215 ;  /* 0x00000000d70f72ca */ /* 0x000fc400000e0000 */
[----:B------:R-:W-:Y:S02]  /*b680*/  LOP3.LUT R12, R12, R65, RZ, 0x3c, !PT ;  /* 0x000000410c0c7212 */ /* 0x000fe400078e3cff */
[----:B------:R-:W-:Y:S02]  /*b690*/  LOP3.LUT R158, R53, R30, RZ, 0x3c, !PT ;  /* 0x0000001e359e7212 */ /* 0x000fe400078e3cff */
[C---:B------:R-:W-:Y:S02]  /*b6a0*/  IADD3 R53, P5, R160.reuse, 0x3000, RZ ;  /* 0x00003000a0357810 */ /* 0x040fe40007fbe0ff */
[C---:B------:R-:W-:Y:S02]  /*b6b0*/  IADD3 R61, P0, R160.reuse, 0x5000, RZ ;  /* 0x00005000a03d7810 */ /* 0x040fe40007f1e0ff */
[----:B------:R-:W-:Y:S02]  /*b6c0*/  IADD3 R65, P1, R160, 0x6000, RZ ;  /* 0x00006000a0417810 */ /* 0x000fe40007f3e0ff */
[----:B------:R-:W-:Y:S01]  /*b6d0*/  LOP3.LUT R52, R53, 0x380, RZ, 0xc0, !PT ;  /* 0x0000038035347812 */ /* 0x000fe200078ec0ff */
[----:B------:R1:W-:Y:S01]  /*b6e0*/  STSM.16.M88.4 [R199], R24 ;  /* 0x00000018c7007844 */ /* 0x0003e20000000200 */
[----:B------:R-:W-:-:S02]  /*b6f0*/  LOP3.LUT R60, R61, 0x380, RZ, 0xc0, !PT ;  /* 0x000003803d3c7812 */ /* 0x000fc400078ec0ff */
[----:B------:R-:W-:Y:S02]  /*b700*/  LOP3.LUT R64, R65, 0x380, RZ, 0xc0, !PT ;  /* 0x0000038041407812 */ /* 0x000fe400078ec0ff */
[----:B------:R-:W-:Y:S02]  /*b710*/  LOP3.LUT R30, R57, 0x380, RZ, 0xc0, !PT ;  /* 0x00000380391e7812 */ /* 0x000fe400078ec0ff */
[----:B------:R-:W-:Y:S01]  /*b720*/  MOV R134, R134 ;  /* 0x0000008600867202 */ /* 0x000fe20000000f00 */
[----:B------:R-:W-:Y:S01]  /*b730*/  IMAD R135, RZ, RZ, -UR16 ;  /* 0x80000010ff877e24 */ /* 0x000fe2000f8e02ff */
[----:B------:R-:W-:Y:S02]  /*b740*/  LOP3.LUT R6, R107, 0x380, RZ, 0xc0, !PT ;  /* 0x000003806b067812 */ /* 0x000fe400078ec0ff */
[----:B------:R-:W-:Y:S01]  /*b750*/  SHF.R.U64 R52, R52, 0x3, RZ ;  /* 0x0000000334347819 */ /* 0x000fe200000012ff */
[----:B0-----:R-:W-:Y:S01]  /*b760*/  IMAD R135, R4, R135, UR15 ;  /* 0x0000000f04877e24 */ /* 0x001fe2000f8e0287 */
[----:B------:R-:W-:-:S02]  /*b770*/  SHF.R.U64 R60, R60, 0x3, RZ ;  /* 0x000000033c3c7819 */ /* 0x000fc400000012ff */
[----:B------:R-:W-:Y:S01]  /*b780*/  SHF.R.U64 R64, R64, 0x3, RZ ;  /* 0x0000000340407819 */ /* 0x000fe200000012ff */
[----:B-1----:R-:W0:Y:S01]  /*b790*/  LDC.64 R24, c[0x0][0xb98] ;  /* 0x0002e600ff187b82 */ /* 0x002e220000000a00 */
[----:B------:R-:W-:Y:S02]  /*b7a0*/  MOV R27, R8 ;  /* 0x00000008001b7202 */ /* 0x000fe40000000f00 */
[----:B------:R-:W-:Y:S02]  /*b7b0*/  SHF.R.U64 R30, R30, 0x3, RZ ;  /* 0x000000031e1e7819 */ /* 0x000fe400000012ff */
[----:B------:R-:W-:Y:S02]  /*b7c0*/  SHF.R.U64 R6, R6, 0x3, RZ ;  /* 0x0000000306067819 */ /* 0x000fe400000012ff */
[----:B------:R-:W-:Y:S01]  /*b7d0*/  F2FP.F16.F32.PACK_AB R40, R41, R40 ;  /* 0x000000282928723e */ /* 0x000fe200000000ff */
[----:B------:R-:W1:Y:S01]  /*b7e0*/  @P2 LDC R8, c[0x0][0xbec] ;  /* 0x0002fb00ff082b82 */ /* 0x000e620000000800 */
[----:B------:R-:W-:-:S02]  /*b7f0*/  F2FP.F16.F32.PACK_AB R41, R43, R42 ;  /* 0x0000002a2b29723e */ /* 0x000fc400000000ff */
[----:B------:R-:W-:Y:S01]  /*b800*/  LOP3.LUT R32, R32, R33, RZ, 0x3c, !PT ;  /* 0x0000002120207212 */ /* 0x000fe200078e3cff */
[--C-:B------:R-:W-:Y:S01]  /*b810*/  IMAD.X R33, RZ, RZ, R161.reuse, P4 ;  /* 0x000000ffff217224 */ /* 0x100fe200020e06a1 */
[----:B------:R-:W-:Y:S01]  /*b820*/  LOP3.LUT R52, R52, R53, RZ, 0x3c, !PT ;  /* 0x0000003534347212 */ /* 0x000fe200078e3cff */
[--C-:B------:R-:W-:Y:S01]  /*b830*/  IMAD.X R53, RZ, RZ, R161.reuse, P5 ;  /* 0x000000ffff357224 */ /* 0x100fe200028e06a1 */
[----:B------:R-:W-:Y:S01]  /*b840*/  LOP3.LUT R60, R60, R61, RZ, 0x3c, !PT ;  /* 0x0000003d3c3c7212 */ /* 0x000fe200078e3cff */
[----:B------:R-:W2:Y:S01]  /*b850*/  @P2 LDC R9, c[0x0][0xbf0] ;  /* 0x0002fc00ff092b82 */ /* 0x000ea20000000800 */
[----:B------:R-:W-:Y:S01]  /*b860*/  LOP3.LUT R64, R64, R65, RZ, 0x3c, !PT ;  /* 0x0000004140407212 */ /* 0x000fe200078e3cff */
[--C-:B------:R-:W-:Y:S01]  /*b870*/  IMAD.X R61, RZ, RZ, R161.reuse, P0 ;  /* 0x000000ffff3d7224 */ /* 0x100fe200000e06a1 */
[----:B------:R-:W-:Y:S01]  /*b880*/  LOP3.LUT R30, R30, R57, RZ, 0x3c, !PT ;  /* 0x000000391e1e7212 */ /* 0x000fe200078e3cff */
[----:B------:R-:W-:Y:S01]  /*b890*/  IMAD.X R65, RZ, RZ, R161, P1 ;  /* 0x000000ffff417224 */ /* 0x000fe200008e06a1 */
[----:B------:R-:W-:Y:S01]  /*b8a0*/  F2FP.F16.F32.PACK_AB R43, R47, R46 ;  /* 0x0000002e2f2b723e */ /* 0x000fe200000000ff */
[----:B------:R-:W-:Y:S01]  /*b8b0*/  IMAD R47, R135, 0x80, R223 ;  /* 0x00000080872f7824 */ /* 0x000fe200078e02df */
[----:B------:R-:W-:-:S02]  /*b8c0*/  LOP3.LUT R6, R6, R107, RZ, 0x3c, !PT ;  /* 0x0000006b06067212 */ /* 0x000fc400078e3cff */
[----:B------:R-:W-:Y:S02]  /*b8d0*/  IADD3.X R57, RZ, R161, RZ, P6, !PT ;  /* 0x000000a1ff397210 */ /* 0x000fe400037fe4ff */
[C---:B------:R-:W-:Y:S02]  /*b8e0*/  IADD3 R73, P4, R160.reuse, 0x9000, RZ ;  /* 0x00009000a0497810 */ /* 0x040fe40007f9e0ff */
[C---:B------:R-:W-:Y:S02]  /*b8f0*/  IADD3 R107, P5, R160.reuse, 0xa000, RZ ;  /* 0x0000a000a06b7810 */ /* 0x040fe40007fbe0ff */
[C---:B------:R-:W-:Y:S01]  /*b900*/  IADD3 R111, P6, R160.reuse, 0xb000, RZ ;  /* 0x0000b000a06f7810 */ /* 0x040fe20007fde0ff */
[----:B-1----:R-:W-:Y:S01]  /*b910*/  @P2 IMAD.HI.U32 R8, R47, R8, RZ ;  /* 0x000000082f082227 */ /* 0x002fe200078e00ff */
[C---:B------:R-:W-:Y:S02]  /*b920*/  IADD3 R115, P0, R160.reuse, 0xc000, RZ ;  /* 0x0000c000a0737810 */ /* 0x040fe40007f1e0ff */
[----:B------:R-:W-:-:S02]  /*b930*/  IADD3 R119, P1, R160, 0xd000, RZ ;  /* 0x0000d000a0777810 */ /* 0x000fc40007f3e0ff */
[----:B------:R-:W-:Y:S02]  /*b940*/  LOP3.LUT R72, R73, 0x380, RZ, 0xc0, !PT ;  /* 0x0000038049487812 */ /* 0x000fe400078ec0ff */
[----:B------:R-:W-:Y:S02]  /*b950*/  LOP3.LUT R106, R107, 0x380, RZ, 0xc0, !PT ;  /* 0x000003806b6a7812 */ /* 0x000fe400078ec0ff */
[----:B------:R-:W-:Y:S02]  /*b960*/  LOP3.LUT R110, R111, 0x380, RZ, 0xc0, !PT ;  /* 0x000003806f6e7812 */ /* 0x000fe400078ec0ff */
[----:B------:R-:W-:Y:S02]  /*b970*/  LOP3.LUT R114, R115, 0x380, RZ, 0xc0, !PT ;  /* 0x0000038073727812 */ /* 0x000fe400078ec0ff */
[----:B------:R-:W-:Y:S02]  /*b980*/  LOP3.LUT R118, R119, 0x380, RZ, 0xc0, !PT ;  /* 0x0000038077767812 */ /* 0x000fe400078ec0ff */
[----:B------:R-:W-:-:S02]  /*b990*/  LOP3.LUT R29, R160, 0x380, RZ, 0xc0, !PT ;  /* 0x00000380a01d7812 */ /* 0x000fc400078ec0ff */
[----:B------:R-:W-:Y:S01]  /*b9a0*/  F2FP.F16.F32.PACK_AB R5, R35, R34 ;  /* 0x000000222305723e */ /* 0x000fe200000000ff */
[----:B------:R-:W-:Y:S01]  /*b9b0*/  IMAD.MOV.U32 R35, RZ, RZ, R47 ;  /* 0x000000ffff237224 */ /* 0x000fe200078e002f */
[----:B------:R-:W-:Y:S01]  /*b9c0*/  SHF.R.U64 R72, R72, 0x3, RZ ;  /* 0x0000000348487819 */ /* 0x000fe200000012ff */
[----:B0-----:R-:W-:Y:S01]  /*b9d0*/  IMAD R34, R24, UR12, RZ ;  /* 0x0000000c18227c24 */ /* 0x001fe2000f8e02ff */
[----:B------:R-:W-:Y:S02]  /*b9e0*/  SHF.R.U64 R106, R106, 0x3, RZ ;  /* 0x000000036a6a7819 */ /* 0x000fe400000012ff */
[----:B------:R-:W-:Y:S01]  /*b9f0*/  SHF.R.U64 R110, R110, 0x3, RZ ;  /* 0x000000036e6e7819 */ /* 0x000fe200000012ff */
[----:B------:R-:W-:Y:S01]  /*ba00*/  IMAD R34, R25, UR14, R34 ;  /* 0x0000000e19227c24 */ /* 0x000fe2000f8e0222 */
[----:B------:R-:W-:Y:S02]  /*ba10*/  SHF.R.U64 R114, R114, 0x3, RZ ;  /* 0x0000000372727819 */ /* 0x000fe400000012ff */
[----:B------:R-:W-:-:S02]  /*ba20*/  SHF.R.U64 R118, R118, 0x3, RZ ;  /* 0x0000000376767819 */ /* 0x000fc400000012ff */
[----:B------:R-:W-:Y:S02]  /*ba30*/  SHF.R.U64 R29, R29, 0x3, RZ ;  /* 0x000000031d1d7819 */ /* 0x000fe400000012ff */
[----:B------:R-:W-:Y:S02]  /*ba40*/  MOV R26, R6 ;  /* 0x00000006001a7202 */ /* 0x000fe40000000f00 */
[----:B--2---:R-:W-:Y:S02]  /*ba50*/  @P2 SHF.R.U32.HI R35, RZ, R9, R8 ;  /* 0x00000009ff232219 */ /* 0x004fe40000011608 */
[----:B------:R-:W-:Y:S02]  /*ba60*/  MOV R15, R14 ;  /* 0x0000000e000f7202 */ /* 0x000fe40000000f00 */
[----:B------:R-:W-:Y:S02]  /*ba70*/  F2FP.F16.F32.PACK_AB R4, R175, R171 ;  /* 0x000000abaf04723e */ /* 0x000fe400000000ff */
[----:B------:R-:W-:-:S02]  /*ba80*/  F2FP.F16.F32.PACK_AB R6, R174, R36 ;  /* 0x00000024ae06723e */ /* 0x000fc400000000ff */
[----:B------:R-:W-:Y:S02]  /*ba90*/  F2FP.F16.F32.PACK_AB R7, R39, R38 ;  /* 0x000000262707723e */ /* 0x000fe400000000ff */
[----:B------:R-:W-:Y:S02]  /*baa0*/  F2FP.F16.F32.PACK_AB R48, R49, R48 ;  /* 0x000000303130723e */ /* 0x000fe400000000ff */
[----:B------:R-:W-:Y:S01]  /*bab0*/  LOP3.LUT R72, R72, R73, RZ, 0x3c, !PT ;  /* 0x0000004948487212 */ /* 0x000fe200078e3cff */
[--C-:B------:R-:W-:Y:S01]  /*bac0*/  IMAD.X R73, RZ, RZ, R161.reuse, P4 ;  /* 0x000000ffff497224 */ /* 0x100fe200020e06a1 */
[----:B------:R-:W-:Y:S01]  /*bad0*/  LOP3.LUT R106, R106, R107, RZ, 0x3c, !PT ;  /* 0x0000006b6a6a7212 */ /* 0x000fe200078e3cff */
[--C-:B------:R-:W-:Y:S01]  /*bae0*/  IMAD.X R107, RZ, RZ, R161.reuse, P5 ;  /* 0x000000ffff6b7224 */ /* 0x100fe200028e06a1 */
[----:B------:R-:W-:Y:S01]  /*baf0*/  LOP3.LUT R110, R110, R111, RZ, 0x3c, !PT ;  /* 0x0000006f6e6e7212 */ /* 0x000fe200078e3cff */
[--C-:B------:R-:W-:Y:S01]  /*bb00*/  IMAD.X R111, RZ, RZ, R161.reuse, P6 ;  /* 0x000000ffff6f7224 */ /* 0x100fe200030e06a1 */
[----:B------:R-:W-:Y:S01]  /*bb10*/  LOP3.LUT R114, R114, R115, RZ, 0x3c, !PT ;  /* 0x0000007372727212 */ /* 0x000fe200078e3cff */
[----:B------:R0:W-:Y:S01]  /*bb20*/  STSM.16.M88.4 [R15], R4 ;  /* 0x000000040f007844 */ /* 0x0001e20000000200 */
[----:B------:R-:W-:Y:S01]  /*bb30*/  LOP3.LUT R118, R118, R119, RZ, 0x3c, !PT ;  /* 0x0000007776767212 */ /* 0x000fe200078e3cff */
[----:B------:R-:W-:Y:S01]  /*bb40*/  IMAD.X R119, RZ, RZ, R161, P1 ;  /* 0x000000ffff777224 */ /* 0x000fe200008e06a1 */
[----:B------:R-:W-:-:S02]  /*bb50*/  LOP3.LUT R28, R29, R160, RZ, 0x3c, !PT ;  /* 0x000000a01d1c7212 */ /* 0x000fc400078e3cff */
[----:B------:R-:W-:Y:S02]  /*bb60*/  MOV R150, R150 ;  /* 0x0000009600967202 */ /* 0x000fe40000000f00 */
[----:B------:R-:W-:Y:S02]  /*bb70*/  F2FP.F16.F32.PACK_AB R42, R173, R44 ;  /* 0x0000002cad2a723e */ /* 0x000fe400000000ff */
[----:B------:R-:W-:Y:S02]  /*bb80*/  F2FP.F16.F32.PACK_AB R49, R51, R50 ;  /* 0x000000323331723e */ /* 0x000fe400000000ff */
[----:B------:R-:W-:Y:S01]  /*bb90*/  IADD3 R39, -R35, RZ, RZ ;  /* 0x000000ff23277210 */ /* 0x000fe20007ffe1ff */
[----:B------:R-:W-:Y:S01]  /*bba0*/  STSM.16.M88.4 [R150], R40 ;  /* 0x0000002896007844 */ /* 0x000fe20000000200 */
[-C--:B------:R-:W-:Y:S02]  /*bbb0*/  IADD3.X R115, RZ, R161.reuse, RZ, P0, !PT ;  /* 0x000000a1ff737210 */ /* 0x080fe400007fe4ff */
[----:B------:R-:W-:Y:S01]  /*bbc0*/  MOV R29, R161 ;  /* 0x000000a1001d7202 */ /* 0x000fe20000000f00 */
[----:B------:R-:W-:Y:S01]  /*bbd0*/  IMAD R39, R198, R39, R47 ;  /* 0x00000027c6277224 */ /* 0x000fe200078e022f */
[----:B------:R-:W-:-:S02]  /*bbe0*/  MOV R160, R10 ;  /* 0x0000000a00a07202 */ /* 0x000fc40000000f00 */
[----:B------:R-:W-:Y:S02]  /*bbf0*/  MOV R158, R158 ;  /* 0x0000009e009e7202 */ /* 0x000fe40000000f00 */
[----:B------:R-:W-:Y:S02]  /*bc00*/  F2FP.F16.F32.PACK_AB R50, R197, R181 ;  /* 0x000000b5c532723e */ /* 0x000fe400000000ff */
[----:B------:R-:W-:Y:S02]  /*bc10*/  F2FP.F16.F32.PACK_AB R51, R55, R54 ;  /* 0x000000363733723e */ /* 0x000fe400000000ff */
[----:B------:R-:W-:Y:S01]  /*bc20*/  MOV R127, UR6 ;  /* 0x00000006007f7c02 */ /* 0x000fe20008000f00 */
[----:B------:R-:W-:Y:S01]  /*bc30*/  ULDC.64 UR6, c[0x0][0xb88] ;  /* 0x0002e20000067ab9 */ /* 0x000fe20000000a00 */
[----:B------:R-:W-:Y:S01]  /*bc40*/  MOV R161, R12 ;  /* 0x0000000c00a17202 */ /* 0x000fe20000000f00 */
[----:B------:R-:W-:Y:S01]  /*bc50*/  STSM.16.M88.4 [R158], R48 ;  /* 0x000000309e007844 */ /* 0x000fe20000000200 */
[----:B------:R-:W-:Y:S01]  /*bc60*/  MOV R156, R156 ;  /* 0x0000009c009c7202 */ /* 0x000fe20000000f00 */
[----:B------:R-:W-:Y:S01]  /*bc70*/  IMAD.WIDE.U32 R24, R24, UR14, R126 ;  /* 0x0000000e18187c25 */ /* 0x000fe2000f8e007e */
[----:B------:R-:W-:-:S02]  /*bc80*/  F2FP.F16.F32.PACK_AB R8, R196, R180 ;  /* 0x000000b4c408723e */ /* 0x000fc400000000ff */
[----:B------:R-:W-:Y:S02]  /*bc90*/  F2FP.F16.F32.PACK_AB R9, R59, R58 ;  /* 0x0000003a3b09723e */ /* 0x000fe400000000ff */
[----:B------:R-:W-:Y:S02]  /*bca0*/  F2FP.F16.F32.PACK_AB R10, R195, R179 ;  /* 0x000000b3c30a723e */ /* 0x000fe400000000ff */
[----:B------:R-:W-:Y:S02]  /*bcb0*/  F2FP.F16.F32.PACK_AB R11, R63, R62 ;  /* 0x0000003e3f0b723e */ /* 0x000fe400000000ff */
[----:B------:R-:W-:Y:S02]  /*bcc0*/  MOV R154, R154 ;  /* 0x0000009a009a7202 */ /* 0x000fe40000000f00 */
[----:B------:R-:W-:Y:S01]  /*bcd0*/  F2FP.F16.F32.PACK_AB R12, R194, R178 ;  /* 0x000000b2c20c723e */ /* 0x000fe200000000ff */
[----:B------:R1:W-:Y:S01]  /*bce0*/  STSM.16.M88.4 [R156], R8 ;  /* 0x000000089c007844 */ /* 0x0003e20000000200 */
[----:B------:R-:W-:-:S02]  /*bcf0*/  F2FP.F16.F32.PACK_AB R13, R67, R66 ;  /* 0x00000042430d723e */ /* 0x000fc400000000ff */
[----:B------:R-:W-:Y:S02]  /*bd00*/  F2FP.F16.F32.PACK_AB R14, R193, R177 ;  /* 0x000000b1c10e723e */ /* 0x000fe400000000ff */
[----:B0-----:R-:W-:Y:S02]  /*bd10*/  F2FP.F16.F32.PACK_AB R15, R71, R70 ;  /* 0x00000046470f723e */ /* 0x001fe400000000ff */
[----:B------:R-:W-:Y:S02]  /*bd20*/  MOV R152, R152 ;  /* 0x0000009800987202 */ /* 0x000fe40000000f00 */
[----:B------:R-:W-:Y:S01]  /*bd30*/  F2FP.F16.F32.PACK_AB R4, R192, R176 ;  /* 0x000000b0c004723e */ /* 0x000fe200000000ff */
[----:B------:R0:W-:Y:S01]  /*bd40*/  STSM.16.M88.4 [R154], R12 ;  /* 0x0000000c9a007844 */ /* 0x0001e20000000200 */
[----:B------:R-:W-:Y:S02]  /*bd50*/  F2FP.F16.F32.PACK_AB R5, R75, R74 ;  /* 0x0000004a4b05723e */ /* 0x000fe400000000ff */
[----:B------:R-:W-:-:S02]  /*bd60*/  F2FP.F16.F32.PACK_AB R6, R191, R76 ;  /* 0x0000004cbf06723e */ /* 0x000fc400000000ff */
[----:B------:R-:W-:Y:S02]  /*bd70*/  F2FP.F16.F32.PACK_AB R7, R79, R78 ;  /* 0x0000004e4f07723e */ /* 0x000fe400000000ff */
[----:B-1----:R-:W-:Y:S02]  /*bd80*/  IADD3 R8, P0, R35, R24, RZ ;  /* 0x0000001823087210 */ /* 0x002fe40007f1e0ff */
[----:B------:R-:W-:Y:S01]  /*bd90*/  F2FP.F16.F32.PACK_AB R80, R81, R80 ;  /* 0x000000505150723e */ /* 0x000fe200000000ff */
[----:B------:R1:W-:Y:S01]  /*bda0*/  STSM.16.M88.4 [R152], R4 ;  /* 0x0000000498007844 */ /* 0x0003e20000000200 */
[----:B------:R-:W-:Y:S02]  /*bdb0*/  F2FP.F16.F32.PACK_AB R81, R83, R82 ;  /* 0x000000525351723e */ /* 0x000fe400000000ff */
[----:B------:R-:W-:Y:S02]  /*bdc0*/  F2FP.F16.F32.PACK_AB R88, R89, R88 ;  /* 0x000000585958723e */ /* 0x000fe400000000ff */
[----:B------:R-:W-:Y:S01]  /*bdd0*/  MOV R146, R146 ;  /* 0x0000009200927202 */ /* 0x000fe20000000f00 */
[----:B0-----:R-:W-:Y:S01]  /*bde0*/  IMAD R12, R135, 0x80, R222 ;  /* 0x00000080870c7824 */ /* 0x001fe200078e02de */
[----:B------:R-:W-:-:S02]  /*bdf0*/  F2FP.F16.F32.PACK_AB R82, R190, R84 ;  /* 0x00000054be52723e */ /* 0x000fc400000000ff */
[----:B------:R-:W-:Y:S01]  /*be00*/  F2FP.F16.F32.PACK_AB R83, R87, R86 ;  /* 0x000000565753723e */ /* 0x000fe200000000ff */
[----:B------:R-:W-:Y:S01]  /*be10*/  VIADD R10, R12, 0x8 ;  /* 0x000000080c0a7836 */ /* 0x000fe20000000000 */
[----:B------:R-:W-:Y:S02]  /*be20*/  F2FP.F16.F32.PACK_AB R89, R91, R90 ;  /* 0x0000005a5b59723e */ /* 0x000fe400000000ff */
[----:B------:R-:W-:Y:S01]  /*be30*/  F2FP.F16.F32.PACK_AB R96, R97, R96 ;  /* 0x000000606160723e */ /* 0x000fe200000000ff */
[----:B------:R-:W-:Y:S01]  /*be40*/  STSM.16.M88.4 [R146], R80 ;  /* 0x0000005092007844 */ /* 0x000fe20000000200 */
[----:B------:R-:W-:Y:S02]  /*be50*/  MOV R142, R142 ;  /* 0x0000008e008e7202 */ /* 0x000fe40000000f00 */
[----:B-1----:R-:W-:Y:S02]  /*be60*/  SHF.R.S32.HI R4, RZ, 0x1f, R39 ;  /* 0x0000001fff047819 */ /* 0x002fe40000011427 */
[----:B------:R-:W-:-:S02]  /*be70*/  SHF.R.S32.HI R5, RZ, 0x1f, R35 ;  /* 0x0000001fff057819 */ /* 0x000fc40000011423 */
[----:B------:R-:W-:Y:S01]  /*be80*/  F2FP.F16.F32.PACK_AB R90, R189, R92 ;  /* 0x0000005cbd5a723e */ /* 0x000fe200000000ff */
[----:B------:R-:W-:Y:S01]  /*be90*/  IMAD R4, R4, UR6, RZ ;  /* 0x0000000604047c24 */ /* 0x000fe2000f8e02ff */
[----:B------:R-:W-:Y:S02]  /*bea0*/  IADD3.X R9, R5, R25, R34, P0, !PT ;  /* 0x0000001905097210 */ /* 0x000fe400007fe422 */
[----:B------:R-:W-:Y:S01]  /*beb0*/  F2FP.F16.F32.PACK_AB R91, R95, R94 ;  /* 0x0000005e5f5b723e */ /* 0x000fe200000000ff */
[----:B------:R-:W-:Y:S01]  /*bec0*/  IMAD R11, R39, UR7, R4 ;  /* 0x00000007270b7c24 */ /* 0x000fe2000f8e0204 */
[----:B------:R-:W-:Y:S01]  /*bed0*/  F2FP.F16.F32.PACK_AB R97, R99, R98 ;  /* 0x000000626361723e */ /* 0x000fe200000000ff */
[----:B------:R-:W-:Y:S01]  /*bee0*/  IMAD.WIDE.U32 R8, R39, UR6, R8 ;  /* 0x0000000627087c25 */ /* 0x000fe2000f8e0008 */
[----:B------:R-:W-:Y:S01]  /*bef0*/  MOV R138, R138 ;  /* 0x0000008a008a7202 */ /* 0x000fe20000000f00 */
[----:B------:R-:W-:Y:S01]  /*bf00*/  STSM.16.M88.4 [R142], R88 ;  /* 0x000000588e007844 */ /* 0x000fe20000000200 */
[----:B------:R-:W-:Y:S01]  /*bf10*/  F2FP.F16.F32.PACK_AB R98, R188, R100 ;  /* 0x00000064bc62723e */ /* 0x000fe200000000ff */
[----:B------:R-:W-:Y:S01]  /*bf20*/  ULDC.64 UR6, c[0x0][0xb50] ;  /* 0x0002d40000067ab9 */ /* 0x000fe20000000a00 */
[----:B------:R-:W-:Y:S01]  /*bf30*/  F2FP.F16.F32.PACK_AB R99, R103, R102 ;  /* 0x000000666763723e */ /* 0x000fe200000000ff */
[----:B------:R-:W-:Y:S01]  /*bf40*/  IMAD.IADD R9, R9, 0x1, R11 ;  /* 0x0000000109097824 */ /* 0x000fe200078e020b */
[----:B------:R-:W-:-:S02]  /*bf50*/  F2FP.F16.F32.PACK_AB R4, R187, R104 ;  /* 0x00000068bb04723e */ /* 0x000fc400000000ff */
[----:B------:R-:W-:Y:S01]  /*bf60*/  F2FP.F16.F32.PACK_AB R5, R3, R18 ;  /* 0x000000120305723e */ /* 0x000fe200000000ff */
[----:B------:R-:W-:Y:S01]  /*bf70*/  STSM.16.M88.4 [R138], R96 ;  /* 0x000000608a007844 */ /* 0x000fe20000000200 */
[----:B------:R-:W-:Y:S01]  /*bf80*/  F2FP.F16.F32.PACK_AB R6, R186, R108 ;  /* 0x0000006cba06723e */ /* 0x000fe200000000ff */
[----:B------:R-:W-:Y:S01]  /*bf90*/  IMAD R3, R198, UR5, RZ ;  /* 0x00000005c6037c24 */ /* 0x000fe2000f8e02ff */
[----:B------:R-:W-:Y:S02]  /*bfa0*/  F2FP.F16.F32.PACK_AB R7, R37, R45 ;  /* 0x0000002d2507723e */ /* 0x000fe400000000ff */
[----:B------:R-:W-:Y:S02]  /*bfb0*/  F2FP.F16.F32.PACK_AB R76, R185, R112 ;  /* 0x00000070b94c723e */ /* 0x000fe400000000ff */
[----:B------:R-:W-:Y:S01]  /*bfc0*/  F2FP.F16.F32.PACK_AB R77, R77, R85 ;  /* 0x000000554d4d723e */ /* 0x000fe200000000ff */
[----:B------:R0:W-:Y:S01]  /*bfd0*/  STSM.16.M88.4 [R134], R4 ;  /* 0x0000000486007844 */ /* 0x0001e20000000200 */
[----:B------:R-:W-:-:S02]  /*bfe0*/  F2FP.F16.F32.PACK_AB R78, R184, R116 ;  /* 0x00000074b84e723e */ /* 0x000fc400000000ff */
[----:B------:R-:W-:Y:S02]  /*bff0*/  F2FP.F16.F32.PACK_AB R79, R93, R101 ;  /* 0x000000655d4f723e */ /* 0x000fe400000000ff */
[----:B------:R-:W-:Y:S02]  /*c000*/  LEA R11, P3, R8, UR6, 0x2 ;  /* 0x00000006080b7c11 */ /* 0x000fe4000f8610ff */
[----:B------:R-:W-:Y:S01]  /*c010*/  F2FP.F16.F32.PACK_AB R125, R121, R125 ;  /* 0x0000007d797d723e */ /* 0x000fe200000000ff */
[----:B------:R-:W-:Y:S01]  /*c020*/  STSM.16.M88.4 [R161], R76 ;  /* 0x0000004ca1007844 */ /* 0x000fe20000000200 */
[----:B------:R-:W-:Y:S02]  /*c030*/  F2FP.F16.F32.PACK_AB R126, R133, R132 ;  /* 0x00000084857e723e */ /* 0x000fe400000000ff */
[----:B------:R-:W-:Y:S01]  /*c040*/  F2FP.F16.F32.PACK_AB R127, R162, R163 ;  /* 0x000000a3a27f723e */ /* 0x000fe200000000ff */
[----:B------:R-:W-:Y:S01]  /*c050*/  SHFL.IDX PT, R24, R11, RZ, 0x1c1f ;  /* 0x001c1fff0b187589 */ /* 0x000fe200000e0000 */
[----:B------:R-:W-:-:S02]  /*c060*/  F2FP.F16.F32.PACK_AB R136, R137, R136 ;  /* 0x000000888988723e */ /* 0x000fc400000000ff */
[----:B------:R-:W-:Y:S01]  /*c070*/  F2FP.F16.F32.PACK_AB R137, R164, R165 ;  /* 0x000000a5a489723e */ /* 0x000fe200000000ff */
[----:B------:R-:W-:Y:S01]  /*c080*/  SHFL.IDX PT, R36, R11, 0x1, 0x1c1f ;  /* 0x003c1f000b247f89 */ /* 0x000fe200000e0000 */
[----:B0-----:R-:W-:Y:S02]  /*c090*/  F2FP.F16.F32.PACK_AB R4, R183, R120 ;  /* 0x00000078b704723e */ /* 0x001fe400000000ff */
[----:B------:R-:W-:Y:S02]  /*c0a0*/  F2FP.F16.F32.PACK_AB R5, R105, R109 ;  /* 0x0000006d6905723e */ /* 0x000fe400000000ff */
[----:B------:R-:W-:Y:S02]  /*c0b0*/  F2FP.F16.F32.PACK_AB R6, R182, R124 ;  /* 0x0000007cb606723e */ /* 0x000fe400000000ff */
[----:B------:R-:W-:Y:S02]  /*c0c0*/  F2FP.F16.F32.PACK_AB R7, R113, R117 ;  /* 0x000000757107723e */ /* 0x000fe400000000ff */
[----:B------:R-:W-:-:S02]  /*c0d0*/  F2FP.F16.F32.PACK_AB R124, R129, R128 ;  /* 0x00000080817c723e */ /* 0x000fc400000000ff */
[----:B------:R-:W-:Y:S01]  /*c0e0*/  F2FP.F16.F32.PACK_AB R138, R141, R140 ;  /* 0x0000008c8d8a723e */ /* 0x000fe200000000ff */
[----:B------:R-:W-:Y:S01]  /*c0f0*/  STSM.16.M88.4 [R160], R4 ;  /* 0x00000004a0007844 */ /* 0x000fe20000000200 */
[----:B------:R-:W-:Y:S02]  /*c100*/  F2FP.F16.F32.PACK_AB R139, R166, R167 ;  /* 0x000000a7a68b723e */ /* 0x000fe400000000ff */
[----:B------:R-:W-:Y:S01]  /*c110*/  F2FP.F16.F32.PACK_AB R144, R145, R144 ;  /* 0x000000909190723e */ /* 0x000fe200000000ff */
[----:B------:R-:W-:Y:S01]  /*c120*/  STSM.16.M88.4 [R27], R124 ;  /* 0x0000007c1b007844 */ /* 0x000fe20000000200 */
[----:B------:R-:W-:Y:S02]  /*c130*/  F2FP.F16.F32.PACK_AB R145, R168, R169 ;  /* 0x000000a9a891723e */ /* 0x000fe400000000ff */
[----:B------:R-:W-:Y:S01]  /*c140*/  F2FP.F16.F32.PACK_AB R146, R149, R148 ;  /* 0x000000949592723e */ /* 0x000fe200000000ff */
[----:B------:R0:W-:Y:S01]  /*c150*/  STSM.16.M88.4 [R26], R136 ;  /* 0x000000881a007844 */ /* 0x0001e20000000200 */
[----:B------:R-:W-:-:S02]  /*c160*/  F2FP.F16.F32.PACK_AB R147, R170, R172 ;  /* 0x000000acaa93723e */ /* 0x000fc400000000ff */
[----:B------:R-:W-:Y:S02]  /*c170*/  LEA.HI.X R9, R8, UR7, R9, 0x2, P3 ;  /* 0x0000000708097c11 */ /* 0x000fe400098f1409 */
[----:B------:R-:W-:Y:S01]  /*c180*/  LOP3.LUT P0, RZ, R220, 0x3, RZ, 0xc0, !PT ;  /* 0x00000003dcff7812 */ /* 0x000fe2000780c0ff */
[----:B------:R1:W-:Y:S03]  /*c190*/  STSM.16.M88.4 [R17], R144 ;  /* 0x0000009011007844 */ /* 0x0003e60000000200 */
[-C--:B------:R-:W-:Y:S01]  /*c1a0*/  ISETP.GE.OR P1, PT, R12, R3.reuse, P0 ;  /* 0x000000030c00720c */ /* 0x080fe20000726670 */
[----:B------:R-:W2:Y:S01]  /*c1b0*/  SHFL.IDX PT, R25, R9, RZ, 0x1c1f ;  /* 0x001c1fff09197589 */ /* 0x000ea200000e0000 */
[----:B------:R-:W-:Y:S01]  /*c1c0*/  ISETP.GE.OR P0, PT, R10, R3, P0 ;  /* 0x000000030a00720c */ /* 0x000fe20000706670 */
[----:B------:R-:W-:Y:S08]  /*c1d0*/  BAR.SYNC.DEFER_BLOCKING 0x1, 0x100 ;  /* 0x0044000000007b1d */ /* 0x000ff00000010000 */
[----:B0-----:R-:W0:Y:S01]  /*c1e0*/  LDC.64 R26, c[0x0][0xae0] ;  /* 0x0002b800ff1a7b82 */ /* 0x001e220000000a00 */
[----:B------:R-:W3:Y:S07]  /*c1f0*/  SHFL.IDX PT, R37, R9, 0x1, 0x1c1f ;  /* 0x003c1f0009257f89 */ /* 0x000eee00000e0000 */
[----:B-1----:R-:W1:Y:S01]  /*c200*/  @P2 LDC R17, c[0x0][0xbec] ;  /* 0x0002fb00ff112b82 */ /* 0x002e620000000800 */
[----:B--2---:R-:W-:Y:S04]  /*c210*/  @!P1 ST.E desc[UR36][R24.64], R2 ;  /* 0x0000000218009985 */ /* 0x004fe8000c101924 */
[----:B---3--:R2:W-:Y:S04]  /*c220*/  @!P0 ST.E desc[UR36][R36.64], R0 ;  /* 0x0000000024008985 */ /* 0x0085e8000c101924 */
[----:B------:R3:W5:Y:S01]  /*c230*/  LD.E.128 R12, desc[UR36][R20.64] ;  /* 0x00000024140c7980 */ /* 0x000762000c101d00 */
[----:B------:R-:W-:-:S02]  /*c240*/  UIMAD UR5, UR11, UR8, URZ ;  /* 0x000000080b0572a4 */ /* 0x000fc4000f8e023f */
[----:B------:R-:W-:Y:S01]  /*c250*/  UIMAD.WIDE.U32 UR6, UR10, UR8, URZ ;  /* 0x000000080a0672a5 */ /* 0x000fe2000f8e003f */
[----:B------:R4:W5:Y:S01]  /*c260*/  LD.E.128 R8, desc[UR36][R28.64] ;  /* 0x000000241c087980 */ /* 0x000962000c101d00 */
[----:B--2---:R-:W-:-:S03]  /*c270*/  LEA R0, R213, R218, 0x5 ;  /* 0x000000dad5007211 */ /* 0x004fc600078e28ff */
[----:B------:R-:W5:Y:S01]  /*c280*/  LD.E.128 R32, desc[UR36][R32.64] ;  /* 0x0000002420207980 */ /* 0x000f62000c101d00 */
[----:B---3--:R-:W2:Y:S01]  /*c290*/  @P2 LDC R21, c[0x0][0xbf0] ;  /* 0x0002fc00ff152b82 */ /* 0x008ea20000000800 */
[----:B------:R-:W-:Y:S01]  /*c2a0*/  IMAD R2, R135, 0x80, R0 ;  /* 0x0000008087027824 */ /* 0x000fe200078e0200 */
[----:B------:R-:W-:Y:S01]  /*c2b0*/  UIMAD UR5, UR10, UR9, UR5 ;  /* 0x000000090a0572a4 */ /* 0x000fe2000f8e0205 */
[----:B------:R-:W5:Y:S02]  /*c2c0*/  LD.E.128 R52, desc[UR36][R52.64] ;  /* 0x0000002434347980 */ /* 0x000f64000c101d00 */
[----:B-1----:R-:W-:Y:S01]  /*c2d0*/  @P2 IMAD.HI.U32 R0, R2, R17, RZ ;  /* 0x0000001102002227 */ /* 0x002fe200078e00ff */
[----:B------:R-:W-:Y:S01]  /*c2e0*/  ULDC.64 UR8, c[0x0][0xaf0] ;  /* 0x0002bc0000087ab9 */ /* 0x000fe20000000a00 */
[----:B------:R-:W-:Y:S01]  /*c2f0*/  UIADD3 UR7, UR7, UR5, URZ ;  /* 0x0000000507077290 */ /* 0x000fe2000fffe03f */
[----:B------:R-:W5:Y:S01]  /*c300*/  LD.E.128 R56, desc[UR36][R56.64] ;  /* 0x0000002438387980 */ /* 0x000f62000c101d00 */
[----:B------:R-:W-:Y:S01]  /*c310*/  IMAD.MOV.U32 R17, RZ, RZ, R2 ;  /* 0x000000ffff117224 */ /* 0x000fe200078e0002 */
[----:B------:R-:W-:-:S02]  /*c320*/  UIMAD UR5, UR12, UR8, URZ ;  /* 0x000000080c0572a4 */ /* 0x000fc4000f8e023f */
[----:B------:R-:W-:Y:S01]  /*c330*/  UIMAD.WIDE.U32 UR6, UR14, UR8, UR6 ;  /* 0x000000080e0672a5 */ /* 0x000fe2000f8e0006 */
[----:B------:R-:W5:Y:S01]  /*c340*/  LD.E.128 R60, desc[UR36][R60.64] ;  /* 0x000000243c3c7980 */ /* 0x000f62000c101d00 */
[----:B------:R-:W-:-:S03]  /*c350*/  UIMAD UR5, UR14, UR9, UR5 ;  /* 0x000000090e0572a4 */ /* 0x000fc6000f8e0205 */
[----:B------:R-:W5:Y:S04]  /*c360*/  LD.E.128 R64, desc[UR36][R64.64] ;  /* 0x0000002440407980 */ /* 0x000f68000c101d00 */
[----:B------:R-:W5:Y:S01]  /*c370*/  LD.E.128 R68, desc[UR36][R68.64] ;  /* 0x0000002444447980 */ /* 0x000f62000c101d00 */
[----:B--2---:R-:W-:-:S03]  /*c380*/  @P2 SHF.R.U32.HI R17, RZ, R21, R0 ;  /* 0x00000015ff112219 */ /* 0x004fc60000011600 */
[----:B------:R4:W5:Y:S01]  /*c390*/  LD.E.128 R4, desc[UR36][R30.64] ;  /* 0x000000241e047980 */ /* 0x000962000c101d00 */
[--C-:B------:R-:W-:Y:S01]  /*c3a0*/  SHF.R.S32.HI R21, RZ, 0x1f, R17.reuse ;  /* 0x0000001fff157819 */ /* 0x100fe20000011411 */
[----:B------:R-:W-:Y:S01]  /*c3b0*/  IMAD.MOV R25, RZ, RZ, -R17 ;  /* 0x000000ffff197224 */ /* 0x000fe200078e0a11 */
[----:B------:R-:W-:Y:S01]  /*c3c0*/  UIADD3 UR7, UR7, UR5, URZ ;  /* 0x0000000507077290 */ /* 0x000fe2000fffe03f */
[----:B------:R-:W5:Y:S02]  /*c3d0*/  LD.E.128 R72, desc[UR36][R72.64] ;  /* 0x0000002448487980 */ /* 0x000f64000c101d00 */
[----:B0-----:R-:W-:Y:S01]  /*c3e0*/  IMAD R0, R21, R26, RZ ;  /* 0x0000001a15007224 */ /* 0x001fe200078e02ff */
[----:B------:R-:W-:Y:S01]  /*c3f0*/  R2UR UR9, R16 ;  /* 0x00000000100972ca */ /* 0x000fe200000e0000 */
[----:B------:R-:W-:Y:S01]  /*c400*/  IMAD R21, R198, R25, R2 ;  /* 0x00000019c6157224 */ /* 0x000fe200078e0202 */
[----:B------:R-:W5:Y:S01]  /*c410*/  LD.E.128 R104, desc[UR36][R106.64] ;  /* 0x000000246a687980 */ /* 0x000f62000c101d00 */
[----:B------:R-:W-:-:S02]  /*c420*/  IMAD R25, R17, R27, R0 ;  /* 0x0000001b11197224 */ /* 0x000fc400078e0200 */
[----:B------:R-:W-:Y:S01]  /*c430*/  IMAD.WIDE.U32 R16, R17, R26, UR6 ;  /* 0x0000000611107e25 */ /* 0x000fe2000f8e001a */
[----:B------:R-:W5:Y:S01]  /*c440*/  LD.E.128 R108, desc[UR36][R110.64] ;  /* 0x000000246e6c7980 */ /* 0x000f62000c101d00 */
[----:B------:R-:W-:Y:S01]  /*c450*/  SHF.R.S32.HI R0, RZ, 0x1f, R21 ;  /* 0x0000001fff007819 */ /* 0x000fe20000011415 */
[----:B------:R-:W-:Y:S02]  /*c460*/  ULDC.64 UR6, c[0x0][0xad8] ;  /* 0x0002b60000067ab9 */ /* 0x000fe40000000a00 */
[----:B------:R-:W5:Y:S04]  /*c470*/  LD.E.128 R112, desc[UR36][R114.64] ;  /* 0x0000002472707980 */ /* 0x000f68000c101d00 */
[----:B------:R-:W5:Y:S04]  /*c480*/  LD.E.128 R116, desc[UR36][R118.64] ;  /* 0x0000002476747980 */ /* 0x000f68000c101d00 */
[----:B------:R-:W5:Y:S04]  /*c490*/  LD.E.128 R120, desc[UR36][R122.64] ;  /* 0x000000247a787980 */ /* 0x000f68000c101d00 */
[----:B------:R-:W5:Y:S01]  /*c4a0*/  LD.E.128 R128, desc[UR36][R130.64] ;  /* 0x0000002482807980 */ /* 0x000f62000c101d00 */
[----:B------:R-:W-:Y:S01]  /*c4b0*/  IADD3 R17, R17, R25, RZ ;  /* 0x0000001911117210 */ /* 0x000fe20007ffe0ff */
[----:B------:R-:W-:Y:S01]  /*c4c0*/  @!PT LDS RZ, [RZ] ;  /* 0x00000000fffff984 */ /* 0x000fe20000000800 */
[----:B------:R-:W-:Y:S01]  /*c4d0*/  @!PT LDS RZ, [RZ] ;  /* 0x00000000fffff984 */ /* 0x000fe20000000800 */
[----:B------:R-:W-:Y:S01]  /*c4e0*/  @!PT LDS RZ, [RZ] ;  /* 0x00000000fffff984 */ /* 0x000fe20000000800 */
[----:B------:R-:W-:Y:S01]  /*c4f0*/  @!PT LDS RZ, [RZ] ;  /* 0x00000000fffff984 */ /* 0x000fe20000000800 */
[----:B------:R0:W-:Y:S06]  /*c500*/  MEMBAR.ALL.CTA ;  /* 0x0000000000007992 */ /* 0x0001ec0000008000 */
[----:B0-----:R-:W0:Y:S01]  /*c510*/  FENCE.VIEW.ASYNC.S ;  /* 0x00000000000073c6 */ /* 0x001e220000000000 */
[----:B------:R-:W-:Y:S01]  /*c520*/  R2UR UR10, R214 ;  /* 0x00000000d60a72ca */ /* 0x000fe200000e0000 */
[----:B------:R-:W-:Y:S01]  /*c530*/  IMAD R2, R0, UR6, RZ ;  /* 0x0000000600027c24 */ /* 0x000fe2000f8e02ff */
[----:B------:R-:W-:Y:S01]  /*c540*/  UIADD3 UR38, UR38, 0x1, URZ ;  /* 0x0000000126267890 */ /* 0x000fe2000fffe03f */
[----:B------:R-:W-:-:S02]  /*c550*/  IMAD R18, R135, 0x80, R218 ;  /* 0x0000008087127824 */ /* 0x000fc400078e02da */
[C---:B------:R-:W-:Y:S01]  /*c560*/  IMAD.WIDE.U32 R16, R21.reuse, UR6, R16 ;  /* 0x0000000615107c25 */ /* 0x040fe2000f8e0010 */
[----:B------:R-:W-:Y:S02]  /*c570*/  UISETP.NE.AND UP0, UPT, UR38, 0x2, UPT ;  /* 0x000000022600788c */ /* 0x000fe4000bf05270 */
[----:B------:R-:W-:Y:S01]  /*c580*/  UIADD3 UR4, UR4, 0x38820, URZ ;  /* 0x0003882004047890 */ /* 0x000fe2000fffe03f */
[----:B------:R-:W-:Y:S01]  /*c590*/  IMAD R25, R21, UR7, R2 ;  /* 0x0000000715197c24 */ /* 0x000fe2000f8e0202 */
[----:B------:R-:W-:Y:S01]  /*c5a0*/  ULDC.64 UR6, c[0x0][0xa80] ;  /* 0x0002a00000067ab9 */ /* 0x000fe20000000a00 */
[----:B------:R-:W-:Y:S02]  /*c5b0*/  ISETP.GE.AND P2, PT, R18, R3, PT ;  /* 0x000000031200720c */ /* 0x000fe40003f46270 */
[----:B------:R-:W-:Y:S01]  /*c5c0*/  LEA R2, P3, R16, UR6, 0x1 ;  /* 0x0000000610027c11 */ /* 0x000fe2000f8608ff */
[----:B------:R-:W-:Y:S01]  /*c5d0*/  USEL UR6, URZ, 0x1, UP0 ;  /* 0x000000013f067887 */ /* 0x000fe20008000000 */
[----:B------:R-:W-:Y:S01]  /*c5e0*/  IADD3 R17, R17, R25, RZ ;  /* 0x0000001911117210 */ /* 0x000fe20007ffe0ff */
[----:B------:R-:W-:Y:S01]  /*c5f0*/  UPRMT UR4, URZ, 0x654, UR4 ;  /* 0x000006543f047896 */ /* 0x000fe20008000004 */
[----:B------:R-:W-:Y:S01]  /*c600*/  VIADD R0, R18, 0x20 ;  /* 0x0000002012007836 */ /* 0x000fe20000000000 */
[----:B------:R-:W-:Y:S01]  /*c610*/  ULDC UR5, c[0x0][0xc] ;  /* 0x0000030000057ab9 */ /* 0x000fe20000000800 */
[----:B------:R-:W-:Y:S01]  /*c620*/  ULOP3.LUT UR9, UR9, UR6, URZ, 0x3c, !UPT ;  /* 0x0000000609097292 */ /* 0x000fe2000f8e3c3f */
[----:B------:R-:W-:Y:S01]  /*c630*/  LEA.HI.X R17, R16, UR7, R17, 0x1, P3 ;  /* 0x0000000710117c11 */ /* 0x000fe200098f0c11 */
[----:B------:R-:W-:Y:S01]  /*c640*/  UIADD3 UR10, UR5, UR10, URZ ;  /* 0x0000000a050a7290 */ /* 0x000fe2000fffe03f */
[-C--:B------:R-:W-:Y:S01]  /*c650*/  ISETP.GE.AND P1, PT, R0, R3.reuse, PT ;  /* 0x000000030000720c */ /* 0x080fe20003f26270 */
[----:B------:R-:W-:Y:S01]  /*c660*/  VIADD R0, R18, 0x40 ;  /* 0x0000004012007836 */ /* 0x000fe20000000000 */
[----:B------:R-:W-:Y:S01]  /*c670*/  USEL UR38, UR38, URZ, UP0 ;  /* 0x0000003f26267287 */ /* 0x000fe20008000000 */
[----:B0-----:R4:W0:Y:S01]  /*c680*/  SHFL.IDX PT, R24, R2, RZ, 0x181f ;  /* 0x00181fff02187589 */ /* 0x00182200000e0000 */
[----:B------:R-:W-:Y:S01]  /*c690*/  IMAD.U32 R16, RZ, RZ, UR9 ;  /* 0x00000009ff107e24 */ /* 0x000fe2000f8e00ff */
[----:B------:R-:W-:Y:S01]  /*c6a0*/  SYNCS.ARRIVE.TRANS64.RED.A1T0 RZ, [UR4], RZ ;  /* 0x000000ffffff79a7 */ /* 0x000fe20008100404 */
[----:B------:R-:W-:Y:S01]  /*c6b0*/  IMAD.U32 R214, RZ, RZ, UR10 ;  /* 0x0000000affd67e24 */ /* 0x000fe2000f8e00ff */
[----:B------:R4:W1:Y:S01]  /*c6c0*/  SHFL.IDX PT, R25, R17, RZ, 0x181f ;  /* 0x00181fff11197589 */ /* 0x00086200000e0000 */
[----:B------:R-:W-:Y:S01]  /*c6d0*/  BSSY B0, `(.L_x_31) ;  /* 0x0000015000007945 */ /* 0x000fe20003800000 */
[----:B------:R-:W-:-:S02]  /*c6e0*/  ISETP.GE.AND P0, PT, R0, R3, PT ;  /* 0x000000030000720c */ /* 0x000fc40003f06270 */
[----:B------:R-:W-:Y:S02]  /*c6f0*/  SHF.R.S32.HI R200, RZ, 0x1f, R23 ;  /* 0x0000001fffc87819 */ /* 0x000fe40000011417 */
[----:B------:R-:W-:Y:S01]  /*c700*/  SHF.R.S32.HI R201, RZ, 0x1f, R212 ;  /* 0x0000001fffc97819 */ /* 0x000fe200000114d4 */
[----:B------:R-:W-:Y:S08]  /*c710*/  @P2 BRA `(.L_x_32) ;  /* 0x0000000000402947 */ /* 0x000ff00003800000 */
[----:B------:R-:W-:Y:S02]  /*c720*/  ULDC UR4, c[0x0][0xac8] ;  /* 0x0002b20000047ab9 */ /* 0x000fe40000000800 */
[----:B------:R-:W-:Y:S02]  /*c730*/  ISETP.GE.AND P4, PT, R212, UR4, PT ;  /* 0x00000004d4007c0c */ /* 0x000fe4000bf86270 */
[----:B------:R-:W-:Y:S02]  /*c740*/  ISETP.GE.AND P3, PT, R23, UR4, PT ;  /* 0x0000000417007c0c */ /* 0x000fe4000bf66270 */
[----:B------:R-:W-:Y:S02]  /*c750*/  ISETP.GE.AND P2, PT, R22, UR4, PT ;  /* 0x0000000416007c0c */ /* 0x000fe4000bf46270 */
[----:B------:R-:W-:-:S07]  /*c760*/  ISETP.GE.AND P5, PT, R19, UR4, PT ;  /* 0x0000000413007c0c */ /* 0x000fce000bfa6270 */
[----:B0-----:R-:W-:-:S04]  /*c770*/  @!P4 LEA R26, P6, R212, R24, 0x1 ;  /* 0x00000018d41ac211 */ /* 0x001fc800078c08ff */
[----:B-1----:R-:W-:Y:S02]  /*c780*/  @!P4 LEA.HI.X R27, R212, R25, R201, 0x1, P6 ;  /* 0x00000019d41bc211 */ /* 0x002fe400030f0cc9 */
[----:B----4-:R-:W-:Y:S01]  /*c790*/  @!P3 LEA R28, P6, R23, R24, 0x1 ;  /* 0x00000018171cb211 */ /* 0x010fe200078c08ff */
[----:B------:R-:W-:-:S03]  /*c7a0*/  @!P5 IMAD.WIDE R20, R19, 0x2, R24 ;  /* 0x000000021314d825 */ /* 0x000fc600078e0218 */
[-C--:B------:R-:W-:Y:S02]  /*c7b0*/  @!P3 LEA.HI.X R29, R23, R25.reuse, R200, 0x1, P6 ;  /* 0x00000019171db211 */ /* 0x080fe400030f0cc8 */
[C---:B------:R-:W-:Y:S01]  /*c7c0*/  @!P2 LEA R30, P6, R22.reuse, R24, 0x1 ;  /* 0x00000018161ea211 */ /* 0x040fe200078c08ff */
[----:B-----5:R2:W-:Y:S03]  /*c7d0*/  @!P5 ST.E.128 desc[UR36][R20.64], R8 ;  /* 0x000000081400d985 */ /* 0x0205e6000c101d24 */
[----:B------:R-:W-:Y:S01]  /*c7e0*/  @!P2 LEA.HI.X R31, R22, R25, R227, 0x1, P6 ;  /* 0x00000019161fa211 */ /* 0x000fe200030f0ce3 */
[----:B------:R2:W-:Y:S04]  /*c7f0*/  @!P4 ST.E.128 desc[UR36][R26.64], R56 ;  /* 0x000000381a00c985 */ /* 0x0005e8000c101d24 */
[----:B------:R2:W-:Y:S04]  /*c800*/  @!P3 ST.E.128 desc[UR36][R28.64], R4 ;  /* 0x000000041c00b985 */ /* 0x0005e8000c101d24 */
[----:B------:R2:W-:Y:S02]  /*c810*/  @!P2 ST.E.128 desc[UR36][R30.64], R112 ;  /* 0x000000701e00a985 */ /* 0x0005e4000c101d24 */
.L_x_32:
[----:B------:R-:W-:Y:S05]  /*c820*/  BSYNC B0 ;  /* 0x0000000000007941 */ /* 0x000fea0003800000 */
.L_x_31:
[----:B--2--5:R2:W3:Y:S01]  /*c830*/  SHFL.IDX PT, R7, R17, 0x1, 0x181f ;  /* 0x00381f0011077f89 */ /* 0x0244e200000e0000 */
[----:B------:R-:W-:Y:S03]  /*c840*/  BSSY B0, `(.L_x_33) ;  /* 0x0000013000007945 */ /* 0x000fe60003800000 */
[----:B------:R2:W0:Y:S01]  /*c850*/  SHFL.IDX PT, R6, R2, 0x1, 0x181f ;  /* 0x00381f0002067f89 */ /* 0x00042200000e0000 */
[----:B------:R-:W-:Y:S05]  /*c860*/  @P1 BRA `(.L_x_34) ;  /* 0x0000000000401947 */ /* 0x000fea0003800000 */
[----:B------:R-:W-:Y:S02]  /*c870*/  ULDC UR4, c[0x0][0xac8] ;  /* 0x0002b20000047ab9 */ /* 0x000fe40000000800 */
[----:B------:R-:W-:Y:S02]  /*c880*/  ISETP.GE.AND P3, PT, R212, UR4, PT ;  /* 0x00000004d4007c0c */ /* 0x000fe4000bf66270 */
[----:B------:R-:W-:Y:S02]  /*c890*/  ISETP.GE.AND P2, PT, R23, UR4, PT ;  /* 0x0000000417007c0c */ /* 0x000fe4000bf46270 */
[----:B------:R-:W-:Y:S02]  /*c8a0*/  ISETP.GE.AND P1, PT, R22, UR4, PT ;  /* 0x0000000416007c0c */ /* 0x000fe4000bf26270 */
[----:B------:R-:W-:-:S07]  /*c8b0*/  ISETP.GE.AND P4, PT, R19, UR4, PT ;  /* 0x0000000413007c0c */ /* 0x000fce000bf86270 */
[CC--:B0-----:R-:W-:Y:S02]  /*c8c0*/  @!P3 LEA R8, P6, R212.reuse, R6.reuse, 0x1 ;  /* 0x00000006d408b211 */ /* 0x0c1fe400078c08ff */
[-C--:B------:R-:W-:Y:S02]  /*c8d0*/  @!P2 LEA R10, P5, R23, R6.reuse, 0x1 ;  /* 0x00000006170aa211 */ /* 0x080fe400078a08ff */
[-C--:B---3--:R-:W-:Y:S02]  /*c8e0*/  @!P3 LEA.HI.X R9, R212, R7.reuse, R201, 0x1, P6 ;  /* 0x00000007d409b211 */ /* 0x088fe400030f0cc9 */
[C---:B------:R-:W-:Y:S01]  /*c8f0*/  @!P1 LEA R20, P6, R22.reuse, R6, 0x1 ;  /* 0x0000000616149211 */ /* 0x040fe200078c08ff */
[----:B------:R-:W-:Y:S01]  /*c900*/  @!P4 IMAD.WIDE R4, R19, 0x2, R6 ;  /* 0x000000021304c825 */ /* 0x000fe200078e0206 */
[-C--:B------:R-:W-:Y:S02]  /*c910*/  @!P2 LEA.HI.X R11, R23, R7.reuse, R200, 0x1, P5 ;  /* 0x00000007170ba211 */ /* 0x080fe400028f0cc8 */
[----:B------:R-:W-:-:S02]  /*c920*/  @!P1 LEA.HI.X R21, R22, R7, R227, 0x1, P6 ;  /* 0x0000000716159211 */ /* 0x000fc400030f0ce3 */
[----:B------:R0:W-:Y:S04]  /*c930*/  @!P4 ST.E.128 desc[UR36][R4.64], R12 ;  /* 0x0000000c0400c985 */ /* 0x0001e8000c101d24 */
[----:B------:R0:W-:Y:S04]  /*c940*/  @!P3 ST.E.128 desc[UR36][R8.64], R60 ;  /* 0x0000003c0800b985 */ /* 0x0001e8000c101d24 */
[----:B------:R0:W-:Y:S04]  /*c950*/  @!P2 ST.E.128 desc[UR36][R10.64], R72 ;  /* 0x000000480a00a985 */ /* 0x0001e8000c101d24 */
[----:B------:R0:W-:Y:S02]  /*c960*/  @!P1 ST.E.128 desc[UR36][R20.64], R116 ;  /* 0x0000007414009985 */ /* 0x0001e4000c101d24 */
.L_x_34:
[----:B------:R-:W-:Y:S05]  /*c970*/  BSYNC B0 ;  /* 0x0000000000007941 */ /* 0x000fea0003800000 */
.L_x_33:
[----:B---3--:R3:W1:Y:S01]  /*c980*/  SHFL.IDX PT, R7, R17, 0x2, 0x181f ;  /* 0x00581f0011077f89 */ /* 0x00866200000e0000 */
[----:B------:R-:W-:Y:S03]  /*c990*/  BSSY B0, `(.L_x_35) ;  /* 0x0000013000007945 */ /* 0x000fe60003800000 */
[----:B0-----:R3:W0:Y:S01]  /*c9a0*/  SHFL.IDX PT, R6, R2, 0x2, 0x181f ;  /* 0x00581f0002067f89 */ /* 0x00162200000e0000 */
[----:B------:R-:W-:Y:S05]  /*c9b0*/  @P0 BRA `(.L_x_36) ;  /* 0x0000000000400947 */ /* 0x000fea0003800000 */
[----:B------:R-:W-:Y:S02]  /*c9c0*/  ULDC UR4, c[0x0][0xac8] ;  /* 0x0002b20000047ab9 */ /* 0x000fe40000000800 */
[----:B------:R-:W-:Y:S02]  /*c9d0*/  ISETP.GE.AND P4, PT, R212, UR4, PT ;  /* 0x00000004d4007c0c */ /* 0x000fe4000bf86270 */
[----:B------:R-:W-:Y:S02]  /*c9e0*/  ISETP.GE.AND P5, PT, R23, UR4, PT ;  /* 0x0000000417007c0c */ /* 0x000fe4000bfa6270 */
[----:B------:R-:W-:Y:S02]  /*c9f0*/  ISETP.GE.AND P6, PT, R22, UR4, PT ;  /* 0x0000000416007c0c */ /* 0x000fe4000bfc6270 */
[----:B------:R-:W-:-:S07]  /*ca00*/  ISETP.GE.AND P3, PT, R19, UR4, PT ;  /* 0x0000000413007c0c */ /* 0x000fce000bf66270 */
[-C--:B0-----:R-:W-:Y:S02]  /*ca10*/  @!P4 LEA R8, P0, R212, R6.reuse, 0x1 ;  /* 0x00000006d408c211 */ /* 0x081fe400078008ff */
[-C--:B------:R-:W-:Y:S02]  /*ca20*/  @!P5 LEA R10, P1, R23, R6.reuse, 0x1 ;  /* 0x00000006170ad211 */ /* 0x080fe400078208ff */
[----:B------:R-:W-:Y:S02]  /*ca30*/  @!P6 LEA R12, P2, R22, R6, 0x1 ;  /* 0x00000006160ce211 */ /* 0x000fe400078408ff */
[----:B-1----:R-:W-:Y:S01]  /*ca40*/  @!P3 IMAD.WIDE R4, R19, 0x2, R6 ;  /* 0x000000021304b825 */ /* 0x002fe200078e0206 */
[-C--:B------:R-:W-:Y:S02]  /*ca50*/  @!P4 LEA.HI.X R9, R212, R7.reuse, R201, 0x1, P0 ;  /* 0x00000007d409c211 */ /* 0x080fe400000f0cc9 */
[-C--:B------:R-:W-:Y:S02]  /*ca60*/  @!P5 LEA.HI.X R11, R23, R7.reuse, R200, 0x1, P1 ;  /* 0x00000007170bd211 */ /* 0x080fe400008f0cc8 */
[----:B------:R-:W-:Y:S01]  /*ca70*/  @!P6 LEA.HI.X R13, R22, R7, R227, 0x1, P2 ;  /* 0x00000007160de211 */ /* 0x000fe200010f0ce3 */
[----:B------:R0:W-:Y:S04]  /*ca80*/  @!P3 ST.E.128 desc[UR36][R4.64], R32 ;  /* 0x000000200400b985 */ /* 0x0001e8000c101d24 */
[----:B------:R0:W-:Y:S04]  /*ca90*/  @!P4 ST.E.128 desc[UR36][R8.64], R64 ;  /* 0x000000400800c985 */ /* 0x0001e8000c101d24 */
[----:B------:R0:W-:Y:S04]  /*caa0*/  @!P5 ST.E.128 desc[UR36][R10.64], R104 ;  /* 0x000000680a00d985 */ /* 0x0001e8000c101d24 */
[----:B------:R0:W-:Y:S02]  /*cab0*/  @!P6 ST.E.128 desc[UR36][R12.64], R120 ;  /* 0x000000780c00e985 */ /* 0x0001e4000c101d24 */
.L_x_36:
[----:B------:R-:W-:Y:S05]  /*cac0*/  BSYNC B0 ;  /* 0x0000000000007941 */ /* 0x000fea0003800000 */
.L_x_35:
[----:B------:R-:W-:Y:S01]  /*cad0*/  R2UR UR4, R219 ;  /* 0x00000000db0472ca */ /* 0x000fe200000e0000 */
[----:B0-----:R0:W0:Y:S01]  /*cae0*/  SHFL.IDX PT, R5, R17, 0x3, 0x181f ;  /* 0x00781f0011057f89 */ /* 0x00102200000e0000 */
[----:B------:R-:W-:Y:S01]  /*caf0*/  IADD3 R0, R18, 0x60, RZ ;  /* 0x0000006012007810 */ /* 0x000fe20007ffe0ff */
[----:B------:R-:W-:Y:S02]  /*cb00*/  BSSY B0, `(.L_x_37) ;  /* 0x0000016000007945 */ /* 0x000fe40003800000 */
[----:B------:R0:W0:Y:S01]  /*cb10*/  SHFL.IDX PT, R4, R2, 0x3, 0x181f ;  /* 0x00781f0002047f89 */ /* 0x00002200000e0000 */
[----:B------:R-:W-:-:S07]  /*cb20*/  ISETP.GE.AND P0, PT, R0, R3, PT ;  /* 0x000000030000720c */ /* 0x000fce0003f06270 */
[----:B------:R-:W-:-:S06]  /*cb30*/  UIADD3 UR4, UR4, 0x1, URZ ;  /* 0x0000000104047890 */ /* 0x000fcc000fffe03f */
[----:B------:R-:W-:Y:S01]  /*cb40*/  IMAD.U32 R219, RZ, RZ, UR4 ;  /* 0x00000004ffdb7e24 */ /* 0x000fe2000f8e00ff */
[----:B------:R-:W-:Y:S06]  /*cb50*/  @P0 BRA `(.L_x_38) ;  /* 0x0000000000400947 */ /* 0x000fec0003800000 */
        /* <DEDUP_REMOVED lines=8> */
[----:B--234-:R-:W-:Y:S01]  /*cbe0*/  @!P3 IMAD.WIDE R2, R19, 0x2, R4 ;  /* 0x000000021302b825 */ /* 0x01cfe200078e0204 */
[-C--:B-1----:R-:W-:Y:S02]  /*cbf0*/  @!P4 LEA.HI.X R7, R212, R5.reuse, R201, 0x1, P0 ;  /* 0x00000005d407c211 */ /* 0x082fe400000f0cc9 */
[-C--:B------:R-:W-:Y:S02]  /*cc00*/  @!P5 LEA.HI.X R9, R23, R5.reuse, R200, 0x1, P1 ;  /* 0x000000051709d211 */ /* 0x080fe400008f0cc8 */
[----:B------:R-:W-:Y:S01]  /*cc10*/  @!P6 LEA.HI.X R11, R22, R5, R227, 0x1, P2 ;  /* 0x00000005160be211 */ /* 0x000fe200010f0ce3 */
[----:B------:R0:W-:Y:S04]  /*cc20*/  @!P3 ST.E.128 desc[UR36][R2.64], R52 ;  /* 0x000000340200b985 */ /* 0x0001e8000c101d24 */
[----:B------:R0:W-:Y:S04]  /*cc30*/  @!P4 ST.E.128 desc[UR36][R6.64], R68 ;  /* 0x000000440600c985 */ /* 0x0001e8000c101d24 */
[----:B------:R0:W-:Y:S04]  /*cc40*/  @!P5 ST.E.128 desc[UR36][R8.64], R108 ;  /* 0x0000006c0800d985 */ /* 0x0001e8000c101d24 */
[----:B------:R0:W-:Y:S02]  /*cc50*/  @!P6 ST.E.128 desc[UR36][R10.64], R128 ;  /* 0x000000800a00e985 */ /* 0x0001e4000c101d24 */
.L_x_38:
[----:B------:R-:W-:Y:S05]  /*cc60*/  BSYNC B0 ;  /* 0x0000000000007941 */ /* 0x000fea0003800000 */
.L_x_37:
[----:B------:R-:W5:Y:S01]  /*cc70*/  LDC R0, c[0x0][0xc34] ;  /* 0x00030d00ff007b82 */ /* 0x000f620000000800 */
[----:B------:R-:W-:-:S13]  /*cc80*/  R2UR UR4, R214 ;  /* 0x00000000d60472ca */ /* 0x000fda00000e0000 */
[----:B-----5:R-:W-:-:S13]  /*cc90*/  ISETP.LE.AND P0, PT, R0, UR4, PT ;  /* 0x0000000400007c0c */ /* 0x020fda000bf03270 */
[----:B------:R-:W-:Y:S05]  /*cca0*/  @!P0 BRA `(.L_x_39) ;  /* 0xffffff4000248947 */ /* 0x000fea000383ffff */
[----:B------:R-:W-:Y:S05]  /*ccb0*/  EXIT ;  /* 0x000000000000794d */ /* 0x000fea0003800000 */
.L_x_5:
[----:B------:R-:W-:-:S08]  /*ccc0*/  NOP ;  /* 0x0000000000007918 */ /* 0x000fd00000000000 */
[----:B0-----:R-:W0:-:S00]  /*ccd0*/  USETMAXREG.DEALLOC.CTAPOOL 0x28 ;  /* 0x00000028000079c8 */ /* 0x001e0000080e0500 */
[----:B------:R-:W1:Y:S01]  /*cce0*/  S2UR UR9, SR_CTAID.X ;  /* 0x00000000000979c3 */ /* 0x000e620000002500 */
[----:B0-----:R-:W-:Y:S01]  /*ccf0*/  IMAD.MOV.U32 R0, RZ, RZ, 0x1 ;  /* 0x00000001ff007424 */ /* 0x001fe200078e00ff */
[----:B------:R-:W-:Y:S01]  /*cd00*/  MOV R22, RZ ;  /* 0x000000ff00167202 */ /* 0x000fe20000000f00 */
[----:B------:R-:W-:-:S05]  /*cd10*/  IMAD.MOV.U32 R25, RZ, RZ, 0x1 ;  /* 0x00000001ff197424 */ /* 0x000fca00078e00ff */
[----:B------:R-:W1:Y:S02]  /*cd20*/  LDC R2, c[0x0][0xc34] ;  /* 0x00030d00ff027b82 */ /* 0x000e640000000800 */
[----:B-1----:R-:W-:-:S13]  /*cd30*/  ISETP.LE.AND P0, PT, R2, UR9, PT ;  /* 0x0000000902007c0c */ /* 0x002fda000bf03270 */
[----:B------:R-:W-:Y:S05]  /*cd40*/  @P0 BRA `(.L_x_40) ;  /* 0x0000003400c40947 */ /* 0x000fea0003800000 */
[----:B------:R-:W2:Y:S01]  /*cd50*/  LDL R3, [R1+0xc] ;  /* 0x00000c0001037983 */ /* 0x000ea20000100800 */
[----:B------:R-:W-:Y:S01]  /*cd60*/  IMAD.SHL.U32 R26, R27, 0x8, RZ ;  /* 0x000000081b1a7824 */ /* 0x000fe200078e00ff */
[----:B------:R-:W-:Y:S01]  /*cd70*/  ULDC.64 UR6, c[0x0][0x2f0] ;  /* 0x0000bc0000067ab9 */ /* 0x000fe20000000a00 */
[----:B------:R-:W-:Y:S01]  /*cd80*/  ULDC.64 UR4, c[0x0][0x418] ;  /* 0x0001060000047ab9 */ /* 0x000fe20000000a00 */
[----:B------:R-:W-:Y:S01]  /*cd90*/  ULDC UR8, c[0x0][0x2b8] ;  /* 0x0000ae0000087ab9 */ /* 0x000fe20000000800 */
[----:B------:R-:W-:Y:S01]  /*cda0*/  UISETP.NE.U32.AND UP0, UPT, UR4, URZ, UPT ;  /* 0x0000003f0400728c */ /* 0x000fe2000bf05070 */
[C---:B------:R-:W-:Y:S01]  /*cdb0*/  LOP3.LUT R0, R26.reuse, 0x1f8, RZ, 0xc0, !PT ;  /* 0x000001f81a007812 */ /* 0x040fe200078ec0ff */
[----:B------:R-:W-:Y:S01]  /*cdc0*/  UMOV UR39, 0x400 ;  /* 0x0000040000277882 */ /* 0x000fe20000000000 */
[----:B------:R-:W-:Y:S01]  /*cdd0*/  LOP3.LUT R37, R26, 0x38, RZ, 0xc0, !PT ;  /* 0x000000381a257812 */ /* 0x000fe200078ec0ff */
[----:B------:R-:W-:Y:S01]  /*cde0*/  UISETP.NE.AND.EX UP0, UPT, UR5, URZ, UPT, UP0 ;  /* 0x0000003f0500728c */ /* 0x000fe2000bf05300 */
[----:B------:R-:W-:Y:S01]  /*cdf0*/  LOP3.LUT R16, R16, 0xfffffffb, RZ, 0xc0, !PT ;  /* 0xfffffffb10107812 */ /* 0x000fe200078ec0ff */
[----:B------:R-:W-:Y:S01]  /*ce00*/  ULDC UR4, c[0x0][0x424] ;  /* 0x0001090000047ab9 */ /* 0x000fe20000000800 */
[----:B------:R-:W-:Y:S01]  /*ce10*/  SHF.R.U32.HI R34, RZ, 0x3, R27 ;  /* 0x00000003ff227819 */ /* 0x000fe2000001161b */
[----:B------:R-:W-:Y:S01]  /*ce20*/  USEL UR4, UR4, 0x1, UP0 ;  /* 0x0000000104047887 */ /* 0x000fe20008000000 */
[----:B------:R-:W-:Y:S01]  /*ce30*/  STL [R1], RZ ;  /* 0x000000ff01007387 */ /* 0x000fe20000100800 */
[----:B------:R-:W-:Y:S01]  /*ce40*/  IMAD.U32 R36, RZ, RZ, UR9 ;  /* 0x00000009ff247e24 */ /* 0x000fe2000f8e00ff */
[----:B------:R-:W-:Y:S01]  /*ce50*/  LOP3.LUT R34, R34, 0xf, RZ, 0xc0, !PT ;  /* 0x0000000f22227812 */ /* 0x000fe200078ec0ff */
[----:B------:R-:W-:Y:S01]  /*ce60*/  UIMAD UR38, UR4, UR6, URZ ;  /* 0x00000006042672a4 */ /* 0x000fe2000f8e023f */
[----:B------:R-:W0:Y:S01]  /*ce70*/  S2UR UR6, SR_CgaCtaId ;  /* 0x00000000000679c3 */ /* 0x000e220000008800 */
[----:B------:R-:W-:Y:S01]  /*ce80*/  MOV R25, 0x1 ;  /* 0x0000000100197802 */ /* 0x000fe20000000f00 */
[----:B------:R-:W-:Y:S01]  /*ce90*/  IMAD.MOV.U32 R22, RZ, RZ, RZ ;  /* 0x000000ffff167224 */ /* 0x000fe200078e00ff */
[----:B------:R-:W-:Y:S01]  /*cea0*/  UIADD3 UR4, UR38, 0x4f, URZ ;  /* 0x0000004f26047890 */ /* 0x000fe2000fffe03f */
[----:B------:R-:W-:Y:S01]  /*ceb0*/  ULDC UR40, c[0x0][0x448] ;  /* 0x0001120000287ab9 */ /* 0x000fe20000000800 */
[----:B------:R-:W-:-:S02]  /*cec0*/  ULDC UR43, c[0x0][0xc] ;  /* 0x00000300002b7ab9 */ /* 0x000fc40000000800 */
[----:B------:R-:W-:-:S04]  /*ced0*/  UIMAD.WIDE UR4, UR4, 0x66666667, URZ ;  /* 0x66666667040478a5 */ /* 0x000fc8000f8e023f */
[----:B------:R-:W-:-:S04]  /*cee0*/  USHF.R.U32.HI UR4, URZ, 0x1f, UR5 ;  /* 0x0000001f3f047899 */ /* 0x000fc80008011605 */
[----:B------:R-:W-:-:S03]  /*cef0*/  ULEA.HI.SX32 UR5, UR5, UR4, 0x1b ;  /* 0x0000000405057291 */ /* 0x000fc6000f8fda3f */
[----:B------:R-:W-:Y:S01]  /*cf00*/  ULDC UR4, c[0x0][0x288] ;  /* 0x0000a20000047ab9 */ /* 0x000fe20000000800 */
[----:B------:R-:W-:Y:S02]  /*cf10*/  UIADD3 UR44, UR5, -0x1, URZ ;  /* 0xffffffff052c7890 */ /* 0x000fe4000fffe03f */
[----:B------:R-:W-:Y:S02]  /*cf20*/  UIMAD UR40, UR40, UR4, URZ ;  /* 0x00000004282872a4 */ /* 0x000fe4000f8e023f */
[----:B------:R-:W-:Y:S02]  /*cf30*/  UIADD3 UR41, UR5, -0x2, URZ ;  /* 0xfffffffe05297890 */ /* 0x000fe4000fffe03f */
[----:B0-----:R-:W-:Y:S02]  /*cf40*/  ULEA UR39, UR6, UR39, 0x18 ;  /* 0x0000002706277291 */ /* 0x001fe4000f8ec03f */
[----:B------:R-:W-:-:S06]  /*cf50*/  UIMAD UR6, UR44, -0x50, UR38 ;  /* 0xffffffb02c0678a4 */ /* 0x000fcc000f8e0226 */
[----:B------:R-:W-:Y:S02]  /*cf60*/  IADD3 R33, -R34, UR6, RZ ;  /* 0x0000000622217c10 */ /* 0x000fe4000fffe1ff */
[----:B--2---:R-:W-:Y:S02]  /*cf70*/  R2UR UR10, R3 ;  /* 0x00000000030a72ca */ /* 0x004fe400000e0000 */
[----:B------:R-:W-:Y:S02]  /*cf80*/  LOP3.LUT R3, R0, 0x38, R27, 0x78, !PT ;  /* 0x0000003800037812 */ /* 0x000fe400078e781b */
[----:B------:R-:W-:Y:S02]  /*cf90*/  LOP3.LUT R0, R37, 0x40, RZ, 0xfc, !PT ;  /* 0x0000004025007812 */ /* 0x000fe400078efcff */
[----:B------:R-:W-:Y:S02]  /*cfa0*/  SHF.L.U32 R27, R27, 0x4, RZ ;  /* 0x000000041b1b7819 */ /* 0x000fe400000006ff */
[----:B------:R-:W-:-:S02]  /*cfb0*/  ISETP.GE.AND P2, PT, R0, UR7, PT ;  /* 0x0000000700007c0c */ /* 0x000fc4000bf46270 */
[C---:B------:R-:W-:Y:S02]  /*cfc0*/  ISETP.GE.AND P1, PT, R0.reuse, UR8, PT ;  /* 0x0000000800007c0c */ /* 0x040fe4000bf26270 */
[----:B------:R-:W-:Y:S01]  /*cfd0*/  ISETP.GE.AND P0, PT, R0, UR7, PT ;  /* 0x0000000700007c0c */ /* 0x000fe2000bf06270 */
[----:B------:R-:W-:Y:S01]  /*cfe0*/  ULOP3.LUT UR42, UR10, 0x2, URZ, 0xfc, !UPT ;  /* 0x000000020a2a7892 */ /* 0x000fe2000f8efc3f */
[----:B------:R-:W-:Y:S02]  /*cff0*/  LOP3.LUT R0, R37, 0x80, RZ, 0xfc, !PT ;  /* 0x0000008025007812 */ /* 0x000fe400078efcff */
[----:B------:R-:W-:Y:S02]  /*d000*/  LOP3.LUT R27, R34, 0x70, R27, 0xf8, !PT ;  /* 0x00000070221b7812 */ /* 0x000fe400078ef81b */
[----:B------:R-:W-:-:S03]  /*d010*/  LOP3.LUT R26, R3, 0x200, R26, 0xf8, !PT ;  /* 0x00000200031a7812 */ /* 0x000fc600078ef81a */
[----:B------:R-:W-:Y:S02]  /*d020*/  @P2 LOP3.LUT R16, R16, 0x4, RZ, 0xfc, !PT ;  /* 0x0000000410102812 */ /* 0x000fe400078efcff */
[----:B------:R-:W-:Y:S02]  /*d030*/  ISETP.GE.AND P2, PT, R0, UR7, PT ;  /* 0x0000000700007c0c */ /* 0x000fe4000bf46270 */
[----:B------:R-:W-:-:S04]  /*d040*/  LOP3.LUT R16, R16, 0xffffdfff, RZ, 0xc0, !PT ;  /* 0xffffdfff10107812 */ /* 0x000fc800078ec0ff */
[----:B------:R-:W-:Y:S02]  /*d050*/  @P1 LOP3.LUT R16, R16, 0x2000, RZ, 0xfc, !PT ;  /* 0x0000200010101812 */ /* 0x000fe400078efcff */
[----:B------:R-:W-:Y:S02]  /*d060*/  ISETP.GE.AND P1, PT, R0, UR8, PT ;  /* 0x0000000800007c0c */ /* 0x000fe4000bf26270 */
[----:B------:R-:W-:-:S04]  /*d070*/  LOP3.LUT R16, R16, 0xffffffbf, RZ, 0xc0, !PT ;  /* 0xffffffbf10107812 */ /* 0x000fc800078ec0ff */
[----:B------:R-:W-:Y:S02]  /*d080*/  @P0 LOP3.LUT R16, R16, 0x40, RZ, 0xfc, !PT ;  /* 0x0000004010100812 */ /* 0x000fe400078efcff */
[----:B------:R-:W-:Y:S01]  /*d090*/  ISETP.GE.AND P0, PT, R0, UR7, PT ;  /* 0x0000000700007c0c */ /* 0x000fe2000bf06270 */
[----:B------:R-:W-:Y:S01]  /*d0a0*/  IMAD.U32 R0, RZ, RZ, UR44 ;  /* 0x0000002cff007e24 */ /* 0x000fe2000f8e00ff */
[----:B------:R-:W-:-:S03]  /*d0b0*/  LOP3.LUT R16, R16, 0xfffffffd, RZ, 0xc0, !PT ;  /* 0xfffffffd10107812 */ /* 0x000fc600078ec0ff */
[----:B------:R-:W-:Y:S01]  /*d0c0*/  IMAD R2, R0, 0x50, R27 ;  /* 0x0000005000027824 */ /* 0x000fe200078e021b */
[----:B------:R-:W-:Y:S02]  /*d0d0*/  @P2 LOP3.LUT R16, R16, 0x2, RZ, 0xfc, !PT ;  /* 0x0000000210102812 */ /* 0x000fe400078efcff */
[C---:B------:R-:W-:Y:S02]  /*d0e0*/  LOP3.LUT R0, R37.reuse, 0xc0, RZ, 0xfc, !PT ;  /* 0x000000c025007812 */ /* 0x040fe400078efcff */
[----:B------:R-:W-:Y:S01]  /*d0f0*/  LOP3.LUT R16, R16, 0xffffefff, RZ, 0xc0, !PT ;  /* 0xffffefff10107812 */ /* 0x000fe200078ec0ff */
[----:B------:R0:W-:Y:S01]  /*d100*/  STL [R1+0x8], R2 ;  /* 0x0000080201007387 */ /* 0x0001e20000100800 */
[----:B------:R-:W-:Y:S02]  /*d110*/  ISETP.GE.AND P2, PT, R37, UR7, PT ;  /* 0x0000000725007c0c */ /* 0x000fe4000bf46270 */
[----:B------:R-:W-:-:S04]  /*d120*/  @P1 LOP3.LUT R16, R16, 0x1000, RZ, 0xfc, !PT ;  /* 0x0000100010101812 */ /* 0x000fc800078efcff */
[----:B------:R-:W-:-:S04]  /*d130*/  LOP3.LUT R16, R16, 0xffffffdf, RZ, 0xc0, !PT ;  /* 0xffffffdf10107812 */ /* 0x000fc800078ec0ff */
[----:B------:R-:W-:Y:S02]  /*d140*/  @P0 LOP3.LUT R16, R16, 0x20, RZ, 0xfc, !PT ;  /* 0x0000002010100812 */ /* 0x000fe400078efcff */
[----:B------:R-:W-:Y:S02]  /*d150*/  ISETP.GE.AND P0, PT, R2, UR38, PT ;  /* 0x0000002602007c0c */ /* 0x000fe4000bf06270 */
[----:B------:R-:W-:Y:S02]  /*d160*/  LOP3.LUT R16, R16, 0xfffffffe, RZ, 0xc0, !PT ;  /* 0xfffffffe10107812 */ /* 0x000fe400078ec0ff */
[----:B------:R-:W-:Y:S02]  /*d170*/  ISETP.LT.U32.AND P1, PT, R27, 0x50, !P0 ;  /* 0x000000501b00780c */ /* 0x000fe40004721070 */
[----:B------:R-:W-:Y:S02]  /*d180*/  ISETP.GE.AND P0, PT, R0, UR7, PT ;  /* 0x0000000700007c0c */ /* 0x000fe4000bf06270 */
[----:B------:R-:W-:-:S02]  /*d190*/  LOP3.LUT R16, R16, 0xfffffbff, RZ, 0xc0, !PT ;  /* 0xfffffbff10107812 */ /* 0x000fc400078ec0ff */
[----:B0-----:R-:W-:-:S05]  /*d1a0*/  LEA R2, R26, UR39, 0x1 ;  /* 0x000000271a027c11 */ /* 0x001fca000f8e08ff */
[----:B------:R0:W-:Y:S02]  /*d1b0*/  STL [R1+0x4], R2 ;  /* 0x0000040201007387 */ /* 0x0001e40000100800 */
[----:B------:R-:W-:Y:S02]  /*d1c0*/  @P1 LOP3.LUT R16, R16, 0x400, RZ, 0xfc, !PT ;  /* 0x0000040010101812 */ /* 0x000fe400078efcff */
[----:B------:R-:W-:Y:S02]  /*d1d0*/  ISETP.GE.AND P1, PT, R0, UR8, PT ;  /* 0x0000000800007c0c */ /* 0x000fe4000bf26270 */
[----:B------:R-:W-:Y:S02]  /*d1e0*/  @P0 LOP3.LUT R16, R16, 0x1, RZ, 0xfc, !PT ;  /* 0x0000000110100812 */ /* 0x000fe400078efcff */
[----:B------:R-:W-:Y:S02]  /*d1f0*/  ISETP.GE.AND P0, PT, R0, UR7, PT ;  /* 0x0000000700007c0c */ /* 0x000fe4000bf06270 */
[----:B------:R-:W-:-:S07]  /*d200*/  LOP3.LUT R16, R16, 0xfffff7ff, RZ, 0xc0, !PT ;  /* 0xfffff7ff10107812 */ /* 0x000fce00078ec0ff */
[----:B------:R-:W-:Y:S02]  /*d210*/  @P1 LOP3.LUT R16, R16, 0x800, RZ, 0xfc, !PT ;  /* 0x0000080010101812 */ /* 0x000fe400078efcff */
[----:B------:R-:W-:Y:S02]  /*d220*/  ISETP.GE.AND P1, PT, R37, UR7, PT ;  /* 0x0000000725007c0c */ /* 0x000fe4000bf26270 */
[----:B------:R-:W-:-:S04]  /*d230*/  LOP3.LUT R16, R16, 0xffffffef, RZ, 0xc0, !PT ;  /* 0xffffffef10107812 */ /* 0x000fc800078ec0ff */
[----:B------:R-:W-:Y:S02]  /*d240*/  @P0 LOP3.LUT R16, R16, 0x10, RZ, 0xfc, !PT ;  /* 0x0000001010100812 */ /* 0x000fe400078efcff */
[----:B------:R-:W-:Y:S02]  /*d250*/  ISETP.GE.AND P0, PT, R37, UR8, PT ;  /* 0x0000000825007c0c */ /* 0x000fe4000bf06270 */
[----:B------:R-:W-:-:S04]  /*d260*/  LOP3.LUT R16, R16, 0xfffffff7, RZ, 0xc0, !PT ;  /* 0xfffffff710107812 */ /* 0x000fc800078ec0ff */
[----:B------:R-:W-:-:S04]  /*d270*/  @P2 LOP3.LUT R16, R16, 0x8, RZ, 0xfc, !PT ;  /* 0x0000000810102812 */ /* 0x000fc800078efcff */
[----:B------:R-:W-:-:S04]  /*d280*/  LOP3.LUT R16, R16, 0xffffbfff, RZ, 0xc0, !PT ;  /* 0xffffbfff10107812 */ /* 0x000fc800078ec0ff */
[----:B------:R-:W-:-:S04]  /*d290*/  LOP3.LUT R16, R16, 0xffffff7f, RZ, 0xc0, !PT ;  /* 0xffffff7f10107812 */ /* 0x000fc800078ec0ff */
[----:B------:R-:W-:-:S04]  /*d2a0*/  @P1 LOP3.LUT R16, R16, 0x80, RZ, 0xfc, !PT ;  /* 0x0000008010101812 */ /* 0x000fc800078efcff */
[----:B0-----:R-:W-:-:S07]  /*d2b0*/  @P0 LOP3.LUT R16, R16, 0x4000, RZ, 0xfc, !PT ;  /* 0x0000400010100812 */ /* 0x001fce00078efcff */
.L_x_77:
[----:B0-----:R-:W0:Y:S01]  /*d2c0*/  LDC R0, c[0x0][0xc38] ;  /* 0x00030e00ff007b82 */ /* 0x001e220000000800 */
[----:B------:R-:W-:Y:S01]  /*d2d0*/  IMAD.MOV.U32 R24, RZ, RZ, R36 ;  /* 0x000000ffff187224 */ /* 0x000fe200078e0024 */
[----:B------:R-:W-:Y:S05]  /*d2e0*/  YIELD ;  /* 0x0000000000007946 */ /* 0x000fea0003800000 */
[----:B------:R-:W-:Y:S01]  /*d2f0*/  ULDC.64 UR4, c[0x0][0xa28] ;  /* 0x00028a0000047ab9 */ /* 0x000fe20000000a00 */
[----:B------:R-:W-:Y:S01]  /*d300*/  IMAD.MOV.U32 R31, RZ, RZ, RZ ;  /* 0x000000ffff1f7224 */ /* 0x000fe200078e00ff */
[----:B0-----:R-:W-:-:S13]  /*d310*/  ISETP.NE.AND P0, PT, R0, 0x1, PT ;  /* 0x000000010000780c */ /* 0x001fda0003f05270 */
[----:B------:R-:W0:Y:S08]  /*d320*/  @P0 LDC R3, c[0x0][0xc3c] ;  /* 0x00030f00ff030b82 */ /* 0x000e300000000800 */
[----:B------:R-:W1:Y:S01]  /*d330*/  @P0 LDC R5, c[0x0][0xc40] ;  /* 0x00031000ff050b82 */ /* 0x000e620000000800 */
[----:B0-----:R-:W-:-:S05]  /*d340*/  @P0 IMAD.HI.U32 R0, R36, R3, RZ ;  /* 0x0000000324000227 */ /* 0x001fca00078e00ff */
[----:B-1----:R-:W-:Y:S02]  /*d350*/  @P0 SHF.R.U32.HI R24, RZ, R5, R0 ;  /* 0x00000005ff180219 */ /* 0x002fe40000011600 */
[----:B------:R-:W0:Y:S02]  /*d360*/  LDC R0, c[0x0][0xc44] ;  /* 0x00031100ff007b82 */ /* 0x000e240000000800 */
[----:B------:R-:W-:Y:S02]  /*d370*/  MOV R23, R24 ;  /* 0x0000001800177202 */ /* 0x000fe40000000f00 */
[----:B0-----:R-:W-:-:S13]  /*d380*/  ISETP.NE.AND P0, PT, R0, 0x1, PT ;  /* 0x000000010000780c */ /* 0x001fda0003f05270 */
[----:B------:R-:W0:Y:S02]  /*d390*/  @P0 LDC.64 R2, c[0x0][0xc48] ;  /* 0x00031200ff020b82 */ /* 0x000e240000000a00 */
[----:B0-----:R-:W-:-:S05]  /*d3a0*/  @P0 IMAD.HI.U32 R0, R24, R2, RZ ;  /* 0x0000000218000227 */ /* 0x001fca00078e00ff */
[----:B------:R-:W-:Y:S02]  /*d3b0*/  @P0 SHF.R.U32.HI R23, RZ, R3, R0 ;  /* 0x00000003ff170219 */ /* 0x000fe40000011600 */
[----:B------:R-:W-:-:S04]  /*d3c0*/  ISETP.NE.U32.AND P0, PT, RZ, UR4, PT ;  /* 0x00000004ff007c0c */ /* 0x000fc8000bf05070 */
[----:B------:R-:W-:-:S13]  /*d3d0*/  ISETP.NE.AND.EX P0, PT, RZ, UR5, PT, P0 ;  /* 0x00000005ff007c0c */ /* 0x000fda000bf05300 */
[----:B------:R-:W0:Y:S01]  /*d3e0*/  @P0 LDC.64 R2, c[0x0][0xa28] ;  /* 0x00028a00ff020b82 */ /* 0x000e220000000a00 */
[----:B------:R-:W-:-:S04]  /*d3f0*/  UIADD3 UR4, UR39, 0x24400, URZ ;  /* 0x0002440027047890 */ /* 0x000fc8000fffe03f */
[----:B------:R-:W-:Y:S01]  /*d400*/  ULOP3.LUT UP0, URZ, UR4, 0x3ff, URZ, 0xc0, !UPT ;  /* 0x000003ff043f7892 */ /* 0x000fe2000f80c03f */
[----:B0-----:R-:W-:-:S05]  /*d410*/  @P0 IMAD.WIDE R2, R23, 0x4, R2 ;  /* 0x0000000417020825 */ /* 0x001fca00078e0202 */
[----:B------:R0:W5:Y:S01]  /*d420*/  @P0 LDG.E R31, desc[UR36][R2.64] ;  /* 0x00000024021f0981 */ /* 0x000162000c1e1900 */
[----:B------:R-:W-:-:S13]  /*d430*/  PLOP3.LUT P0, PT, PT, PT, UP0, 0x80, 0x0 ;  /* 0x000000000000781c */ /* 0x000fda0003f0f008 */
[----:B0-----:R-:W-:Y:S05]  /*d440*/  @!P0 BRA `(.L_x_41) ;  /* 0x0000000000408947 */ /* 0x001fea0003800000 */
[----:B------:R-:W-:Y:S01]  /*d450*/  MOV R2, 0x0 ;  /* 0x0000000000027802 */ /* 0x000fe20000000f00 */
[----:B------:R-:W-:Y:S01]  /*d460*/  ULDC.64 UR4, c[0x4][0xa8] ;  /* 0x01002a0000047ab9 */ /* 0x000fe20000000a00 */
[----:B------:R-:W-:Y:S01]  /*d470*/  ULDC.64 UR6, c[0x4][0xb0] ;  /* 0x01002c0000067ab9 */ /* 0x000fe20000000a00 */
[----:B------:R-:W-:Y:S01]  /*d480*/  IMAD.U32 R4, RZ, RZ, UR4 ;  /* 0x00000004ff047e24 */ /* 0x000fe2000f8e00ff */
[----:B------:R-:W-:Y:S01]  /*d490*/  MOV R5, UR5 ;  /* 0x0000000500057c02 */ /* 0x000fe20008000f00 */
[----:B------:R-:W-:Y:S01]  /*d4a0*/  ULDC.64 UR4, c[0x4][0x8] ;  /* 0x0100020000047ab9 */ /* 0x000fe20000000a00 */
[----:B------:R-:W0:Y:S01]  /*d4b0*/  LDC.64 R2, c[0x4][R2] ;  /* 0x0100000002027b82 */ /* 0x000e220000000a00 */
[----:B------:R-:W-:Y:S01]  /*d4c0*/  IMAD.U32 R6, RZ, RZ, UR6 ;  /* 0x00000006ff067e24 */ /* 0x000fe2000f8e00ff */
[----:B------:R-:W-:Y:S01]  /*d4d0*/  MOV R10, UR4 ;  /* 0x00000004000a7c02 */ /* 0x000fe20008000f00 */
[----:B------:R-:W-:Y:S01]  /*d4e0*/  IMAD.U32 R7, RZ, RZ, UR7 ;  /* 0x00000007ff077e24 */ /* 0x000fe2000f8e00ff */
[----:B------:R-:W-:Y:S01]  /*d4f0*/  MOV R12, 0x1 ;  /* 0x00000001000c7802 */ /* 0x000fe20000000f00 */
[----:B------:R-:W-:-:S02]  /*d500*/  IMAD.U32 R11, RZ, RZ, UR5 ;  /* 0x00000005ff0b7e24 */ /* 0x000fc4000f8e00ff */
[----:B------:R-:W-:Y:S02]  /*d510*/  IMAD.MOV.U32 R8, RZ, RZ, 0x70 ;  /* 0x00000070ff087424 */ /* 0x000fe400078e00ff */
[----:B------:R-:W-:-:S07]  /*d520*/  IMAD.MOV.U32 R13, RZ, RZ, RZ ;  /* 0x000000ffff0d7224 */ /* 0x000fce00078e00ff */
[----:B------:R-:W-:-:S07]  /*d530*/  LEPC R20, `(.L_x_41) ;  /* 0x000000001014794e */ /* 0x000fce0000000000 */
[----:B0----5:R-:W-:Y:S05]  /*d540*/  CALL.ABS.NOINC R2 ;  /* 0x0000000002007343 */ /* 0x021fea0003c00000 */
.L_x_41:
[----:B------:R-:W-:-:S04]  /*d550*/  UIADD3 UR4, UR39, 0x400, URZ ;  /* 0x0000040027047890 */ /* 0x000fc8000fffe03f */
[----:B------:R-:W-:-:S06]  /*d560*/  ULOP3.LUT UP0, URZ, UR4, 0x3ff, URZ, 0xc0, !UPT ;  /* 0x000003ff043f7892 */ /* 0x000fcc000f80c03f */
[----:B------:R-:W-:-:S13]  /*d570*/  PLOP3.LUT P0, PT, PT, PT, UP0, 0x80, 0x0 ;  /* 0x000000000000781c */ /* 0x000fda0003f0f008 */
[----:B------:R-:W-:Y:S05]  /*d580*/  @!P0 BRA `(.L_x_42) ;  /* 0x00000000007c8947 */ /* 0x000fea0003800000 */
[----:B------:R-:W-:Y:S01]  /*d590*/  MOV R17, 0x0 ;  /* 0x0000000000117802 */ /* 0x000fe20000000f00 */
[----:B------:R-:W-:Y:S01]  /*d5a0*/  ULDC.64 UR6, c[0x4][0xa8] ;  /* 0x01002a0000067ab9 */ /* 0x000fe20000000a00 */
[----:B------:R-:W-:Y:S01]  /*d5b0*/  ULDC.64 UR8, c[0x4][0xb0] ;  /* 0x01002c0000087ab9 */ /* 0x000fe20000000a00 */
[----:B------:R-:W-:Y:S01]  /*d5c0*/  ULDC.64 UR4, c[0x4][0x10] ;  /* 0x0100040000047ab9 */ /* 0x000fe20000000a00 */
[----:B------:R0:W1:Y:S01]  /*d5d0*/  LDC.64 R2, c[0x4][R17] ;  /* 0x0100000011027b82 */ /* 0x0000620000000a00 */
[----:B------:R-:W-:Y:S01]  /*d5e0*/  IMAD.U32 R4, RZ, RZ, UR6 ;  /* 0x00000006ff047e24 */ /* 0x000fe2000f8e00ff */
[----:B------:R-:W-:Y:S01]  /*d5f0*/  MOV R5, UR7 ;  /* 0x0000000700057c02 */ /* 0x000fe20008000f00 */
[----:B------:R-:W-:Y:S01]  /*d600*/  IMAD.U32 R6, RZ, RZ, UR8 ;  /* 0x00000008ff067e24 */ /* 0x000fe2000f8e00ff */
[----:B------:R-:W-:Y:S01]  /*d610*/  MOV R10, UR4 ;  /* 0x00000004000a7c02 */ /* 0x000fe20008000f00 */
[----:B------:R-:W-:Y:S01]  /*d620*/  IMAD.U32 R7, RZ, RZ, UR9 ;  /* 0x00000009ff077e24 */ /* 0x000fe2000f8e00ff */
[----:B------:R-:W-:Y:S01]  /*d630*/  MOV R12, 0x1 ;  /* 0x00000001000c7802 */ /* 0x000fe20000000f00 */
[----:B------:R-:W-:-:S02]  /*d640*/  IMAD.U32 R11, RZ, RZ, UR5 ;  /* 0x00000005ff0b7e24 */ /* 0x000fc4000f8e00ff */
[----:B------:R-:W-:Y:S02]  /*d650*/  IMAD.MOV.U32 R8, RZ, RZ, 0x70 ;  /* 0x00000070ff087424 */ /* 0x000fe400078e00ff */
[----:B0-----:R-:W-:-:S07]  /*d660*/  IMAD.MOV.U32 R13, RZ, RZ, RZ ;  /* 0x000000ffff0d7224 */ /* 0x001fce00078e00ff */
[----:B------:R-:W-:-:S07]  /*d670*/  LEPC R20, `(.L_x_43) ;  /* 0x000000001014794e */ /* 0x000fce0000000000 */
[----:B-1---5:R-:W-:Y:S05]  /*d680*/  CALL.ABS.NOINC R2 ;  /* 0x0000000002007343 */ /* 0x022fea0003c00000 */
.L_x_43:
[----:B------:R0:W1:Y:S01]  /*d690*/  LDC.64 R2, c[0x4][R17] ;  /* 0x0100000011027b82 */ /* 0x0000620000000a00 */
[----:B------:R-:W-:Y:S01]  /*d6a0*/  ULDC.64 UR4, c[0x4][0xa8] ;  /* 0x01002a0000047ab9 */ /* 0x000fe20000000a00 */
[----:B------:R-:W-:Y:S01]  /*d6b0*/  ULDC.64 UR6, c[0x4][0xb0] ;  /* 0x01002c0000067ab9 */ /* 0x000fe20000000a00 */
[----:B------:R-:W-:Y:S01]  /*d6c0*/  IMAD.U32 R4, RZ, RZ, UR4 ;  /* 0x00000004ff047e24 */ /* 0x000fe2000f8e00ff */
[----:B------:R-:W-:Y:S01]  /*d6d0*/  MOV R5, UR5 ;  /* 0x0000000500057c02 */ /* 0x000fe20008000f00 */
[----:B------:R-:W-:Y:S01]  /*d6e0*/  ULDC.64 UR4, c[0x4][0x18] ;  /* 0x0100060000047ab9 */ /* 0x000fe20000000a00 */
        /* <DEDUP_REMOVED lines=8> */
[----:B-1----:R-:W-:Y:S05]  /*d770*/  CALL.ABS.NOINC R2 ;  /* 0x0000000002007343 */ /* 0x002fea0003c00000 */
.L_x_42:
[----:B------:R-:W-:Y:S01]  /*d780*/  ULDC.64 UR4, c[0x0][0x9f8] ;  /* 0x00027e0000047ab9 */ /* 0x000fe20000000a00 */
[----:B------:R-:W-:Y:S01]  /*d790*/  IMAD.MOV.U32 R30, RZ, RZ, R23 ;  /* 0x000000ffff1e7224 */ /* 0x000fe200078e0017 */
[----:B------:R-:W-:Y:S01]  /*d7a0*/  ISETP.NE.U32.AND P0, PT, RZ, UR4, PT ;  /* 0x00000004ff007c0c */ /* 0x000fe2000bf05070 */
[----:B------:R-:W0:Y:S01]  /*d7b0*/  LDC R8, c[0x0][0x430] ;  /* 0x00010c00ff087b82 */ /* 0x000e220000000800 */
[----:B------:R-:W-:Y:S01]  /*d7c0*/  IADD3 R19, -R23, RZ, RZ ;  /* 0x000000ff17137210 */ /* 0x000fe20007ffe1ff */
[----:B------:R-:W-:Y:S01]  /*d7d0*/  ULDC UR4, c[0x0][0xc44] ;  /* 0x0003110000047ab9 */ /* 0x000fe20000000800 */
[----:B------:R-:W-:-:S13]  /*d7e0*/  ISETP.NE.AND.EX P0, PT, RZ, UR5, PT, P0 ;  /* 0x00000005ff007c0c */ /* 0x000fda000bf05300 */
[----:B------:R-:W1:Y:S02]  /*d7f0*/  @P0 LDC.64 R2, c[0x0][0x9f8] ;  /* 0x00027e00ff020b82 */ /* 0x000e640000000a00 */
[----:B-1----:R-:W-:-:S05]  /*d800*/  @P0 IMAD.WIDE R2, R23, 0x4, R2 ;  /* 0x0000000417020825 */ /* 0x002fca00078e0202 */
[----:B------:R1:W5:Y:S01]  /*d810*/  @P0 LDG.E R30, desc[UR36][R2.64] ;  /* 0x00000024021e0981 */ /* 0x000362000c1e1900 */
[----:B------:R-:W-:Y:S01]  /*d820*/  UMOV UR5, 0xffffffff ;  /* 0xffffffff00057882 */ /* 0x000fe20000000000 */
[----:B------:R-:W-:Y:S02]  /*d830*/  IMAD R19, R19, UR4, R24 ;  /* 0x0000000413137c24 */ /* 0x000fe4000f8e0218 */
[----:B0-----:R-:W-:Y:S05]  /*d840*/  BRA.DIV UR5, `(.L_x_44) ;  /* 0x0000003205547947 */ /* 0x001fea000b800000 */
.L_x_94:
[----:B------:R-:W2:Y:S01]  /*d850*/  LDL R0, [R1+0x8] ;  /* 0x0000080001007983 */ /* 0x000ea20000100800 */
[----:B------:R-:W-:Y:S02]  /*d860*/  ISETP.NE.AND P0, PT, R8, 0x1, PT ;  /* 0x000000010800780c */ /* 0x000fe40003f05270 */
[C---:B------:R-:W-:Y:S02]  /*d870*/  LOP3.LUT P1, RZ, R16.reuse, 0x400, RZ, 0xc0, !PT ;  /* 0x0000040010ff7812 */ /* 0x040fe4000782c0ff */
[----:B-----5:R-:W-:Y:S02]  /*d880*/  SHF.R.S32.HI R32, RZ, 0x1f, R30 ;  /* 0x0000001fff207819 */ /* 0x020fe4000001141e */
[----:B------:R-:W-:-:S07]  /*d890*/  LOP3.LUT R16, R16, 0xfffffdff, RZ, 0xc0, !PT ;  /* 0xfffffdff10107812 */ /* 0x000fce00078ec0ff */
[----:B-1----:R-:W0:Y:S01]  /*d8a0*/  @P0 LDC R3, c[0x0][0x434] ;  /* 0x00010d00ff030b82 */ /* 0x002e220000000800 */
[----:B------:R-:W-:-:S07]  /*d8b0*/  @P0 LOP3.LUT R16, R16, 0x200, RZ, 0xfc, !PT ;  /* 0x0000020010100812 */ /* 0x000fce00078efcff */
[----:B------:R-:W1:Y:S08]  /*d8c0*/  @P0 LDC R5, c[0x0][0x438] ;  /* 0x00010e00ff050b82 */ /* 0x000e700000000800 */
[----:B------:R-:W3:Y:S01]  /*d8d0*/  @P1 LDC.64 R6, c[0x0][0x428] ;  /* 0x00010a00ff061b82 */ /* 0x000ee20000000a00 */
[----:B------:R-:W-:Y:S02]  /*d8e0*/  LOP3.LUT R16, R16, 0xfffffeff, RZ, 0xc0, !PT ;  /* 0xfffffeff10107812 */ /* 0x000fe400078ec0ff */
[----:B------:R-:W-:Y:S01]  /*d8f0*/  SHF.R.S32.HI R29, RZ, 0x1f, R19 ;  /* 0x0000001fff1d7819 */ /* 0x000fe20000011413 */
[----:B--2---:R-:W-:-:S04]  /*d900*/  IMAD.IADD R0, R0, 0x1, R31 ;  /* 0x0000000100007824 */ /* 0x004fc800078e021f */
[----:B0-----:R-:W-:-:S04]  /*d910*/  @P0 IMAD.HI.U32 R2, R0, R3, RZ ;  /* 0x0000000300020227 */ /* 0x001fc800078e00ff */
[----:B------:R-:W-:Y:S01]  /*d920*/  IMAD.MOV.U32 R9, RZ, RZ, R0 ;  /* 0x000000ffff097224 */ /* 0x000fe200078e0000 */
[----:B-1----:R-:W-:Y:S01]  /*d930*/  @P0 SHF.R.U32.HI R9, RZ, R5, R2 ;  /* 0x00000005ff090219 */ /* 0x002fe20000011602 */
[----:B---3--:R-:W-:Y:S01]  /*d940*/  @P1 IMAD R2, R32, R6, RZ ;  /* 0x0000000620021224 */ /* 0x008fe200078e02ff */
[----:B------:R-:W0:Y:S02]  /*d950*/  @P1 LDC.64 R4, c[0x0][0x418] ;  /* 0x00010600ff041b82 */ /* 0x000e240000000a00 */
[----:B------:R-:W-:Y:S01]  /*d960*/  @P1 SHF.R.S32.HI R3, RZ, 0x1f, R9 ;  /* 0x0000001fff031819 */ /* 0x000fe20000011409 */
[----:B------:R-:W-:Y:S01]  /*d970*/  @P1 IMAD R7, R30, R7, R2 ;  /* 0x000000071e071224 */ /* 0x000fe200078e0202 */
[----:B------:R-:W-:-:S05]  /*d980*/  @P1 MOV R2, R9 ;  /* 0x0000000900021202 */ /* 0x000fca0000000f00 */
[----:B------:R-:W-:-:S04]  /*d990*/  @P1 IMAD.WIDE.U32 R2, R30, R6, R2 ;  /* 0x000000061e021225 */ /* 0x000fc800078e0002 */
[----:B------:R-:W-:Y:S02]  /*d9a0*/  @P1 IMAD.IADD R3, R3, 0x1, R7 ;  /* 0x0000000103031824 */ /* 0x000fe400078e0207 */
[----:B------:R-:W-:Y:S01]  /*d9b0*/  IMAD.MOV.U32 R6, RZ, RZ, RZ ;  /* 0x000000ffff067224 */ /* 0x000fe200078e00ff */
[----:B0-----:R-:W-:-:S04]  /*d9c0*/  @P1 LEA R4, P0, R2, R4, 0x2 ;  /* 0x0000000402041211 */ /* 0x001fc800078010ff */
[----:B------:R-:W-:Y:S02]  /*d9d0*/  @P1 LEA.HI.X R5, R2, R5, R3, 0x2, P0 ;  /* 0x0000000502051211 */ /* 0x000fe400000f1403 */
[----:B------:R-:W-:-:S03]  /*d9e0*/  IADD3 R3, -R9, RZ, RZ ;  /* 0x000000ff09037210 */ /* 0x000fc60007ffe1ff */
[----:B------:R0:W5:Y:S02]  /*d9f0*/  @P1 LDG.E R6, desc[UR36][R4.64] ;  /* 0x0000002404061981 */ /* 0x000164000c1e1900 */
[----:B0-----:R-:W-:Y:S02]  /*da00*/  IMAD R5, R8, R3, R0 ;  /* 0x0000000308057224 */ /* 0x001fe400078e0200 */
[----:B------:R-:W-:-:S05]  /*da10*/  IMAD.U32 R0, RZ, RZ, UR42 ;  /* 0x0000002aff007e24 */ /* 0x000fca000f8e00ff */
[----:B------:R-:W-:-:S13]  /*da20*/  ISETP.NE.AND P0, PT, R0, 0x3, PT ;  /* 0x000000030000780c */ /* 0x000fda0003f05270 */
[----:B------:R-:W-:Y:S01]  /*da30*/  @P0 LOP3.LUT R16, R16, 0x100, RZ, 0xfc, !PT ;  /* 0x0000010010100812 */ /* 0x000fe200078efcff */
[----:B------:R-:W-:Y:S06]  /*da40*/  @!P0 BRA `(.L_x_45) ;  /* 0x0000000000048947 */ /* 0x000fec0003800000 */
[----:B------:R-:W-:Y:S01]  /*da50*/  BPT.TRAP 0x1 ;  /* 0x000000040000795c */ /* 0x000fe20000300000 */
.L_x_45:
[----:B------:R-:W-:Y:S01]  /*da60*/  SHF.R.S32.HI R7, RZ, 0x1f, R5 ;  /* 0x0000001fff077819 */ /* 0x000fe20000011405 */
[----:B------:R-:W-:Y:S01]  /*da70*/  ULDC.64 UR4, c[0x0][0x328] ;  /* 0x0000ca0000047ab9 */ /* 0x000fe20000000a00 */
[----:B-----5:R-:W-:Y:S01]  /*da80*/  SHF.R.S32.HI R4, RZ, 0x1f, R6 ;  /* 0x0000001fff047819 */ /* 0x020fe20000011406 */
[----:B------:R-:W-:Y:S01]  /*da90*/  IMAD.WIDE.U32 R2, R5, UR4, RZ ;  /* 0x0000000405027c25 */ /* 0x000fe2000f8e00ff */
[----:B------:R-:W-:Y:S03]  /*daa0*/  BSSY B0, `(.L_x_46) ;  /* 0x0000015000007945 */ /* 0x000fe60003800000 */
[----:B------:R-:W-:-:S04]  /*dab0*/  IMAD R0, R7, UR4, RZ ;  /* 0x0000000407007c24 */ /* 0x000fc8000f8e02ff */
[----:B------:R-:W-:Y:S01]  /*dac0*/  IMAD R9, R5, UR5, R0 ;  /* 0x0000000505097c24 */ /* 0x000fe2000f8e0200 */
[----:B------:R-:W-:-:S03]  /*dad0*/  ULDC.64 UR4, c[0x0][0x338] ;  /* 0x0000ce0000047ab9 */ /* 0x000fc60000000a00 */
[----:B------:R-:W-:Y:S02]  /*dae0*/  IMAD.IADD R3, R3, 0x1, R9 ;  /* 0x0000000103037824 */ /* 0x000fe400078e0209 */
[----:B------:R-:W-:Y:S02]  /*daf0*/  IMAD R9, R4, UR4, RZ ;  /* 0x0000000404097c24 */ /* 0x000fe4000f8e02ff */
[----:B------:R-:W-:-:S04]  /*db00*/  IMAD.WIDE.U32 R2, R6, UR4, R2 ;  /* 0x0000000406027c25 */ /* 0x000fc8000f8e0002 */
[----:B------:R-:W-:Y:S01]  /*db10*/  IMAD R9, R6, UR5, R9 ;  /* 0x0000000506097c24 */ /* 0x000fe2000f8e0209 */
[----:B------:R-:W-:Y:S02]  /*db20*/  ULDC.64 UR4, c[0x0][0x330] ;  /* 0x0000cc0000047ab9 */ /* 0x000fe40000000a00 */
[----:B------:R-:W-:Y:S02]  /*db30*/  IMAD R0, R29, UR4, RZ ;  /* 0x000000041d007c24 */ /* 0x000fe4000f8e02ff */
[----:B------:R-:W-:Y:S02]  /*db40*/  IADD3 R3, R3, R9, RZ ;  /* 0x0000000903037210 */ /* 0x000fe40007ffe0ff */
[C---:B------:R-:W-:Y:S01]  /*db50*/  IMAD R9, R19.reuse, UR5, R0 ;  /* 0x0000000513097c24 */ /* 0x040fe2000f8e0200 */
[----:B------:R-:W-:Y:S01]  /*db60*/  LEA R0, R22, UR39, 0x3 ;  /* 0x0000002716007c11 */ /* 0x000fe2000f8e18ff */
[----:B------:R-:W-:Y:S01]  /*db70*/  IMAD.WIDE.U32 R2, R19, UR4, R2 ;  /* 0x0000000413027c25 */ /* 0x000fe2000f8e0002 */
[----:B------:R-:W-:-:S03]  /*db80*/  ULDC.64 UR4, c[0x0][0x318] ;  /* 0x0000c60000047ab9 */ /* 0x000fc60000000a00 */
[----:B------:R-:W-:Y:S01]  /*db90*/  IMAD.IADD R3, R3, 0x1, R9 ;  /* 0x0000000103037824 */ /* 0x000fe200078e0209 */
[----:B------:R-:W-:-:S04]  /*dba0*/  LEA R17, P0, R2, UR4, 0x1 ;  /* 0x0000000402117c11 */ /* 0x000fc8000f8008ff */
[----:B------:R-:W-:Y:S02]  /*dbb0*/  LEA.HI.X R18, R2, UR5, R3, 0x1, P0 ;  /* 0x0000000502127c11 */ /* 0x000fe400080f0c03 */
[----:B------:R-:W-:-:S06]  /*dbc0*/  SHF.L.U32 R3, R25, 0x1f, RZ ;  /* 0x0000001f19037819 */ /* 0x000fcc00000006ff */
[----:B------:R-:W0:Y:S02]  /*dbd0*/  SYNCS.PHASECHK.TRANS64.TRYWAIT P0, [R0+URZ+0x38840], R3 ;  /* 0x03884003000075a7 */ /* 0x000e24000800017f */
[----:B0-----:R-:W-:Y:S05]  /*dbe0*/  @!P0 BRA `(.L_x_47) ;  /* 0x0000002c00a08947 */ /* 0x001fea0003800000 */
.L_x_95:
[----:B------:R-:W-:Y:S05]  /*dbf0*/  BSYNC B0 ;  /* 0x0000000000007941 */ /* 0x000fea0003800000 */
.L_x_46:
[----:B------:R-:W-:Y:S02]  /*dc00*/  ULDC.64 UR4, c[0x0][0x300] ;  /* 0x0000c00000047ab9 */ /* 0x000fe40000000a00 */
[----:B------:R-:W-:-:S04]  /*dc10*/  IMAD R2, R7, UR4, RZ ;  /* 0x0000000407027c24 */ /* 0x000fc8000f8e02ff */
[C---:B------:R-:W-:Y:S02]  /*dc20*/  IMAD R7, R5.reuse, UR5, R2 ;  /* 0x0000000505077c24 */ /* 0x040fe4000f8e0202 */
[----:B0-----:R-:W-:Y:S01]  /*dc30*/  IMAD.WIDE.U32 R2, R5, UR4, RZ ;  /* 0x0000000405027c25 */ /* 0x001fe2000f8e00ff */
        /* <DEDUP_REMOVED lines=8> */
[C---:B------:R-:W-:Y:S02]  /*dcc0*/  IMAD R5, R19.reuse, UR5, R4 ;  /* 0x0000000513057c24 */ /* 0x040fe4000f8e0204 */
[----:B------:R-:W-:Y:S01]  /*dcd0*/  IMAD.WIDE.U32 R2, R19, UR4, R2 ;  /* 0x0000000413027c25 */ /* 0x000fe2000f8e0002 */
[----:B------:R-:W-:-:S03]  /*dce0*/  ULDC.64 UR4, c[0x0][0x2e8] ;  /* 0x0000ba0000047ab9 */ /* 0x000fc60000000a00 */
[----:B------:R-:W-:Y:S01]  /*dcf0*/  IMAD.IADD R3, R3, 0x1, R5 ;  /* 0x0000000103037824 */ /* 0x000fe200078e0205 */
[----:B------:R-:W-:Y:S01]  /*dd00*/  LEA R4, P0, R2, UR4, 0x1 ;  /* 0x0000000402047c11 */ /* 0x000fe2000f8008ff */
[----:B------:R-:W-:Y:S01]  /*dd10*/  UMOV UR4, 0xffffffff ;  /* 0xffffffff00047882 */ /* 0x000fe20000000000 */
[----:B------:R-:W-:Y:S02]  /*dd20*/  IMAD R5, R22, 0x5000, R26 ;  /* 0x0000500016057824 */ /* 0x000fe400078e021a */
[----:B------:R-:W-:Y:S01]  /*dd30*/  LEA.HI.X R6, R2, UR5, R3, 0x1, P0 ;  /* 0x0000000502067c11 */ /* 0x000fe200080f0c03 */
[----:B------:R-:W-:Y:S08]  /*dd40*/  BRA.DIV UR4, `(.L_x_48) ;  /* 0x0000002e045c7947 */ /* 0x000ff0000b800000 */
[----:B------:R-:W0:Y:S01]  /*dd50*/  SHFL.IDX PT, R14, R4, RZ, 0x181f ;  /* 0x00181fff040e7589 */ /* 0x000e2200000e0000 */
[----:B------:R-:W-:Y:S02]  /*dd60*/  ISETP.GE.AND P0, PT, R33, 0x1, PT ;  /* 0x000000012100780c */ /* 0x000fe40003f06270 */
[C---:B------:R-:W-:Y:S01]  /*dd70*/  LOP3.LUT P5, RZ, R16.reuse, 0x8, RZ, 0xc0, !PT ;  /* 0x0000000810ff7812 */ /* 0x040fe200078ac0ff */
[----:B------:R-:W1:Y:S01]  /*dd80*/  SHFL.IDX PT, R2, R6, RZ, 0x181f ;  /* 0x00181fff06027589 */ /* 0x000e6200000e0000 */
[C---:B------:R-:W-:Y:S02]  /*dd90*/  LOP3.LUT P4, RZ, R16.reuse, 0x4, RZ, 0xc0, !PT ;  /* 0x0000000410ff7812 */ /* 0x040fe4000788c0ff */
[C---:B------:R-:W-:Y:S01]  /*dda0*/  LOP3.LUT P3, RZ, R16.reuse, 0x2, RZ, 0xc0, !PT ;  /* 0x0000000210ff7812 */ /* 0x040fe2000786c0ff */
[----:B------:R-:W-:Y:S01]  /*ddb0*/  SHFL.IDX PT, R8, R6, 0x1, 0x181f ;  /* 0x00381f0006087f89 */ /* 0x000fe200000e0000 */
[----:B------:R-:W-:-:S05]  /*ddc0*/  LOP3.LUT P2, RZ, R16, 0x1, RZ, 0xc0, !PT ;  /* 0x0000000110ff7812 */ /* 0x000fca000784c0ff */
[----:B------:R-:W-:Y:S02]  /*ddd0*/  @P0 LEA R7, R5, UR39, 0x1 ;  /* 0x0000002705070c11 */ /* 0x000fe4000f8e08ff */
[----:B0-----:R-:W-:-:S05]  /*dde0*/  @P0 LEA R14, P1, R37, R14, 0x1 ;  /* 0x0000000e250e0211 */ /* 0x001fca00078208ff */
[----:B-1----:R-:W-:Y:S01]  /*ddf0*/  @P0 IMAD.X R3, RZ, RZ, R2, P1 ;  /* 0x000000ffff030224 */ /* 0x002fe200008e0602 */
[----:B------:R-:W-:Y:S02]  /*de00*/  @P0 MOV R2, R14 ;  /* 0x0000000e00020202 */ /* 0x000fe40000000f00 */
[----:B------:R-:W0:Y:S04]  /*de10*/  SHFL.IDX PT, R14, R4, 0x1, 0x181f ;  /* 0x00381f00040e7f89 */ /* 0x000e2800000e0000 */
[----:B------:R-:W-:Y:S04]  /*de20*/  @P0 LDGSTS.E.BYPASS.LTC128B.128 [R7+0x24400], desc[UR36][R2.64], !P5 ;  /* 0x2440000002070fae */ /* 0x000fe8000e901d64 */
[----:B------:R-:W-:Y:S04]  /*de30*/  @P0 LDGSTS.E.BYPASS.LTC128B.128 [R7+0x26c00], desc[UR36][R2.64+0x80], !P4 ;  /* 0x26c0008002070fae */ /* 0x000fe8000e101d64 */
[----:B------:R-:W-:Y:S04]  /*de40*/  @P0 LDGSTS.E.BYPASS.LTC128B.128 [R7+0x29400], desc[UR36][R2.64+0x100], !P3 ;  /* 0x2940010002070fae */ /* 0x000fe8000d901d64 */
[----:B------:R1:W-:Y:S01]  /*de50*/  @P0 LDGSTS.E.BYPASS.LTC128B.128 [R7+0x2bc00], desc[UR36][R2.64+0x180], !P2 ;  /* 0x2bc0018002070fae */ /* 0x0003e2000d101d64 */
[----:B------:R-:W-:-:S03]  /*de60*/  ISETP.GE.AND P0, PT, R33, 0x11, PT ;  /* 0x000000112100780c */ /* 0x000fc60003f06270 */
[----:B-1----:R-:W-:Y:S10]  /*de70*/  SHFL.IDX PT, R7, R6, 0x2, 0x181f ;  /* 0x00581f0006077f89 */ /* 0x002ff400000e0000 */
[----:B0-----:R-:W-:-:S02]  /*de80*/  @P0 LEA R14, P1, R37, R14, 0x1 ;  /* 0x0000000e250e0211 */ /* 0x001fc400078208ff */
[----:B------:R-:W-:-:S03]  /*de90*/  @P0 LEA R21, R5, UR39, 0x1 ;  /* 0x0000002705150c11 */ /* 0x000fc6000f8e08ff */
[----:B------:R-:W-:Y:S02]  /*dea0*/  @P0 IMAD.X R9, RZ, RZ, R8, P1 ;  /* 0x000000ffff090224 */ /* 0x000fe400008e0608 */
[----:B------:R-:W-:Y:S02]  /*deb0*/  @P0 IMAD.MOV.U32 R2, RZ, RZ, R14 ;  /* 0x000000ffff020224 */ /* 0x000fe400078e000e */
[----:B------:R-:W0:Y:S01]  /*dec0*/  SHFL.IDX PT, R14, R4, 0x2, 0x181f ;  /* 0x00581f00040e7f89 */ /* 0x000e2200000e0000 */
[----:B------:R-:W-:-:S05]  /*ded0*/  @P0 MOV R3, R9 ;  /* 0x0000000900030202 */ /* 0x000fca0000000f00 */
[----:B------:R-:W-:Y:S04]  /*dee0*/  @P0 LDGSTS.E.BYPASS.LTC128B.128 [R21+0x24c00], desc[UR36][R2.64], !P5 ;  /* 0x24c0000002150fae */ /* 0x000fe8000e901d64 */
[----:B------:R-:W-:Y:S04]  /*def0*/  @P0 LDGSTS.E.BYPASS.LTC128B.128 [R21+0x27400], desc[UR36][R2.64+0x80], !P4 ;  /* 0x2740008002150fae */ /* 0x000fe8000e101d64 */
[----:B------:R-:W-:Y:S04]  /*df00*/  @P0 LDGSTS.E.BYPASS.LTC128B.128 [R21+0x29c00], desc[UR36][R2.64+0x100], !P3 ;  /* 0x29c0010002150fae */ /* 0x000fe8000d901d64 */
[----:B------:R1:W-:Y:S01]  /*df10*/  @P0 LDGSTS.E.BYPASS.LTC128B.128 [R21+0x2c400], desc[UR36][R2.64+0x180], !P2 ;  /* 0x2c40018002150fae */ /* 0x0003e2000d101d64 */
[----:B------:R-:W-:-:S13]  /*df20*/  ISETP.GE.AND P0, PT, R33, 0x21, PT ;  /* 0x000000212100780c */ /* 0x000fda0003f06270 */
[----:B0-----:R-:W-:Y:S02]  /*df30*/  @P0 LEA R14, P1, R37, R14, 0x1 ;  /* 0x0000000e250e0211 */ /* 0x001fe400078208ff */
[----:B------:R-:W-:-:S03]  /*df40*/  @P0 LEA R9, R5, UR39, 0x1 ;  /* 0x0000002705090c11 */ /* 0x000fc6000f8e08ff */
[----:B------:R-:W-:Y:S02]  /*df50*/  @P0 IMAD.X R7, RZ, RZ, R7, P1 ;  /* 0x000000ffff070224 */ /* 0x000fe400008e0607 */
[----:B-1----:R-:W-:Y:S02]  /*df60*/  @P0 IMAD.MOV.U32 R2, RZ, RZ, R14 ;  /* 0x000000ffff020224 */ /* 0x002fe400078e000e */
[----:B------:R-:W0:Y:S01]  /*df70*/  SHFL.IDX PT, R14, R4, 0x3, 0x181f ;  /* 0x00781f00040e7f89 */ /* 0x000e2200000e0000 */
[----:B------:R-:W-:-:S03]  /*df80*/  @P0 MOV R3, R7 ;  /* 0x0000000700030202 */ /* 0x000fc60000000f00 */
[----:B------:R-:W1:Y:S04]  /*df90*/  SHFL.IDX PT, R7, R6, 0x3, 0x181f ;  /* 0x00781f0006077f89 */ /* 0x000e6800000e0000 */
[----:B------:R-:W-:Y:S04]  /*dfa0*/  @P0 LDGSTS.E.BYPASS.LTC128B.128 [R9+0x25400], desc[UR36][R2.64], !P5 ;  /* 0x2540000002090fae */ /* 0x000fe8000e901d64 */
[----:B------:R-:W-:Y:S04]  /*dfb0*/  @P0 LDGSTS.E.BYPASS.LTC128B.128 [R9+0x27c00], desc[UR36][R2.64+0x80], !P4 ;  /* 0x27c0008002090fae */ /* 0x000fe8000e101d64 */
[----:B------:R-:W-:Y:S04]  /*dfc0*/  @P0 LDGSTS.E.BYPASS.LTC128B.128 [R9+0x2a400], desc[UR36][R2.64+0x100], !P3 ;  /* 0x2a40010002090fae */ /* 0x000fe8000d901d64 */
[----:B------:R2:W-:Y:S01]  /*dfd0*/  @P0 LDGSTS.E.BYPASS.LTC128B.128 [R9+0x2cc00], desc[UR36][R2.64+0x180], !P2 ;  /* 0x2cc0018002090fae */ /* 0x0005e2000d101d64 */
[----:B------:R-:W-:-:S13]  /*dfe0*/  ISETP.GE.AND P0, PT, R33, 0x31, PT ;  /* 0x000000312100780c */ /* 0x000fda0003f06270 */
[----:B0-----:R-:W-:Y:S02]  /*dff0*/  @P0 LEA R14, P1, R37, R14, 0x1 ;  /* 0x0000000e250e0211 */ /* 0x001fe400078208ff */
[----:B------:R-:W-:-:S03]  /*e000*/  @P0 LEA R21, R5, UR39, 0x1 ;  /* 0x0000002705150c11 */ /* 0x000fc6000f8e08ff */
[----:B-1----:R-:W-:Y:S02]  /*e010*/  @P0 IMAD.X R7, RZ, RZ, R7, P1 ;  /* 0x000000ffff070224 */ /* 0x002fe400008e0607 */
[----:B--2---:R-:W-:Y:S02]  /*e020*/  @P0 IMAD.MOV.U32 R2, RZ, RZ, R14 ;  /* 0x000000ffff020224 */ /* 0x004fe400078e000e */
[----:B------:R0:W1:Y:S01]  /*e030*/  SHFL.IDX PT, R14, R4, 0x4, 0x181f ;  /* 0x00981f00040e7f89 */ /* 0x00006200000e0000 */
[----:B------:R-:W-:-:S03]  /*e040*/  @P0 MOV R3, R7 ;  /* 0x0000000700030202 */ /* 0x000fc60000000f00 */
[----:B------:R0:W2:Y:S04]  /*e050*/  SHFL.IDX PT, R7, R6, 0x4, 0x181f ;  /* 0x00981f0006077f89 */ /* 0x0000a800000e0000 */
[----:B------:R0:W-:Y:S04]  /*e060*/  @P0 LDGSTS.E.BYPASS.LTC128B.128 [R21+0x25c00], desc[UR36][R2.64], !P5 ;  /* 0x25c0000002150fae */ /* 0x0001e8000e901d64 */
[----:B------:R0:W-:Y:S04]  /*e070*/  @P0 LDGSTS.E.BYPASS.LTC128B.128 [R21+0x28400], desc[UR36][R2.64+0x80], !P4 ;  /* 0x2840008002150fae */ /* 0x0001e8000e101d64 */
[----:B------:R0:W-:Y:S04]  /*e080*/  @P0 LDGSTS.E.BYPASS.LTC128B.128 [R21+0x2ac00], desc[UR36][R2.64+0x100], !P3 ;  /* 0x2ac0010002150fae */ /* 0x0001e8000d901d64 */
[----:B------:R0:W-:Y:S02]  /*e090*/  @P0 LDGSTS.E.BYPASS.LTC128B.128 [R21+0x2d400], desc[UR36][R2.64+0x180], !P2 ;  /* 0x2d40018002150fae */ /* 0x0001e4000d101d64 */
.L_x_107:
[----:B------:R-:W-:Y:S01]  /*e0a0*/  ISETP.GE.AND P0, PT, R33, 0x41, PT ;  /* 0x000000412100780c */ /* 0x000fe20003f06270 */
[----:B------:R-:W-:-:S12]  /*e0b0*/  BSSY B0, `(.L_x_49) ;  /* 0x0000010000007945 */ /* 0x000fd80003800000 */
[----:B------:R-:W-:Y:S05]  /*e0c0*/  @!P0 BRA `(.L_x_50) ;  /* 0x0000000000388947 */ /* 0x000fea0003800000 */
[C---:B------:R-:W-:Y:S02]  /*e0d0*/  LOP3.LUT P4, RZ, R16.reuse, 0x8, RZ, 0xc0, !PT ;  /* 0x0000000810ff7812 */ /* 0x040fe4000788c0ff */
[C---:B------:R-:W-:Y:S02]  /*e0e0*/  LOP3.LUT P3, RZ, R16.reuse, 0x4, RZ, 0xc0, !PT ;  /* 0x0000000410ff7812 */ /* 0x040fe4000786c0ff */
[C---:B------:R-:W-:Y:S02]  /*e0f0*/  LOP3.LUT P2, RZ, R16.reuse, 0x2, RZ, 0xc0, !PT ;  /* 0x0000000210ff7812 */ /* 0x040fe4000784c0ff */
[----:B------:R-:W-:Y:S02]  /*e100*/  LOP3.LUT P1, RZ, R16, 0x1, RZ, 0xc0, !PT ;  /* 0x0000000110ff7812 */ /* 0x000fe4000782c0ff */
[----:B01----:R-:W-:Y:S02]  /*e110*/  LEA R2, P0, R37, R14, 0x1 ;  /* 0x0000000e25027211 */ /* 0x003fe400078008ff */
[----:B------:R-:W-:-:S03]  /*e120*/  LEA R5, R5, UR39, 0x1 ;  /* 0x0000002705057c11 */ /* 0x000fc6000f8e08ff */
[----:B--2---:R-:W-:-:S05]  /*e130*/  IMAD.X R3, RZ, RZ, R7, P0 ;  /* 0x000000ffff037224 */ /* 0x004fca00000e0607 */
[----:B------:R-:W-:Y:S01]  /*e140*/  @!PT LDS RZ, [RZ] ;  /* 0x00000000fffff984 */ /* 0x000fe20000000800 */
[----:B------:R-:W-:Y:S01]  /*e150*/  @!PT LDS RZ, [RZ] ;  /* 0x00000000fffff984 */ /* 0x000fe20000000800 */
[----:B------:R-:W-:Y:S01]  /*e160*/  @!PT LDS RZ, [RZ] ;  /* 0x00000000fffff984 */ /* 0x000fe20000000800 */
[----:B------:R3:W-:Y:S04]  /*e170*/  LDGSTS.E.BYPASS.LTC128B.128 [R5+0x26400], desc[UR36][R2.64], !P4 ;  /* 0x2640000002057fae */ /* 0x0007e8000e101d64 */
[----:B------:R3:W-:Y:S04]  /*e180*/  LDGSTS.E.BYPASS.LTC128B.128 [R5+0x28c00], desc[UR36][R2.64+0x80], !P3 ;  /* 0x28c0008002057fae */ /* 0x0007e8000d901d64 */
[----:B------:R3:W-:Y:S04]  /*e190*/  LDGSTS.E.BYPASS.LTC128B.128 [R5+0x2b400], desc[UR36][R2.64+0x100], !P2 ;  /* 0x2b40010002057fae */ /* 0x0007e8000d101d64 */
[----:B------:R3:W-:Y:S02]  /*e1a0*/  LDGSTS.E.BYPASS.LTC128B.128 [R5+0x2dc00], desc[UR36][R2.64+0x180], !P1 ;  /* 0x2dc0018002057fae */ /* 0x0007e4000c901d64 */
.L_x_50:
[----:B------:R-:W-:Y:S05]  /*e1b0*/  BSYNC B0 ;  /* 0x0000000000007941 */ /* 0x000fea0003800000 */
.L_x_49:
[----:B------:R-:W-:Y:S01]  /*e1c0*/  NOP ;  /* 0x0000000000007918 */ /* 0x000fe20000000000 */
[----:B------:R-:W-:-:S13]  /*e1d0*/  PLOP3.LUT P0, PT, PT, PT, PT, 0x80, 0x0 ;  /* 0x000000000000781c */ /* 0x000fda0003f0f070 */
.L_x_51:
[----:B------:R-:W-:Y:S02]  /*e1e0*/  PLOP3.LUT P1, PT, P1, P0, PT, 0xa2, 0x0 ;  /* 0x000000000000781c */ /* 0x000fe40000f21472 */
[----:B------:R-:W-:-:S08]  /*e1f0*/  @P0 R2UR P1, UR4, R0 ;  /* 0x00000000000402ca */ /* 0x000fd00000020000 */
[----:B------:R-:W-:-:S05]  /*e200*/  @P0 PLOP3.LUT P0, PT, P1, PT, PT, 0x80, 0x0 ;  /* 0x000000000000081c */ /* 0x000fca0000f0f070 */
[----:B------:R-:W-:Y:S01]  /*e210*/  @!P1 SYNCS.ARRIVE.TRANS64.RED.A0T1 RZ, [UR4+0x38830], RZ ;  /* 0x038830ffffff99a7 */ /* 0x000fe20008200404 */
[----:B------:R-:W-:Y:S07]  /*e220*/  @!P1 ARRIVES.LDGSTSBAR.64.TRANSCNT [UR4+0x38830] ;  /* 0x03883000ff0099b0 */ /* 0x000fee0008000a84 */
[----:B------:R-:W-:Y:S05]  /*e230*/  @P0 BRA.U.ANY `(.L_x_51) ;  /* 0xfffffffd00e80947 */ /* 0x000fea000393ffff */
[----:B------:R-:W-:Y:S01]  /*e240*/  NOP ;  /* 0x0000000000007918 */ /* 0x000fe20000000000 */
[----:B------:R-:W-:-:S13]  /*e250*/  LOP3.LUT P2, RZ, R16, 0x100, RZ, 0xc0, !PT ;  /* 0x0000010010ff7812 */ /* 0x000fda000784c0ff */
[----:B------:R-:W-:Y:S05]  /*e260*/  @!P2 BRA `(.L_x_52) ;  /* 0x000000000004a947 */ /* 0x000fea0003800000 */
[----:B------:R-:W-:Y:S01]  /*e270*/  BPT.TRAP 0x1 ;  /* 0x000000040000795c */ /* 0x000fe20000300000 */
.L_x_52:
[----:B------:R4:W-:Y:S02]  /*e280*/  SYNCS.ARRIVE.TRANS64.A1T0 RZ, [R0+URZ+0x38830], RZ ;  /* 0x038830ff00ff79a7 */ /* 0x0009e4000810003f */
[----:B------:R-:W-:Y:S05]  /*e290*/  WARPSYNC.ALL ;  /* 0x0000000000007948 */ /* 0x000fea0003800000 */
[----:B------:R-:W-:-:S04]  /*e2a0*/  UIADD3 UR4, UR39, 0x14400, URZ ;  /* 0x0001440027047890 */ /* 0x000fc8000fffe03f */
[----:B------:R-:W-:Y:S01]  /*e2b0*/  ULOP3.LUT UP0, URZ, UR4, 0x3ff, URZ, 0xc0, !UPT ;  /* 0x000003ff043f7892 */ /* 0x000fe2000f80c03f */
[----:B------:R-:W-:Y:S05]  /*e2c0*/  BAR.SYNC.DEFER_BLOCKING 0x8, 0x180 ;  /* 0x0206000000007b1d */ /* 0x000fea0000010000 */
[----:B------:R-:W-:-:S13]  /*e2d0*/  PLOP3.LUT P0, PT, PT, PT, UP0, 0x80, 0x0 ;  /* 0x000000000000781c */ /* 0x000fda0003f0f008 */
[----:B------:R-:W-:Y:S05]  /*e2e0*/  @!P0 BRA `(.L_x_53) ;  /* 0x0000000000408947 */ /* 0x000fea0003800000 */
[----:B0--3--:R-:W-:Y:S01]  /*e2f0*/  MOV R2, 0x0 ;  /* 0x0000000000027802 */ /* 0x009fe20000000f00 */
[----:B------:R-:W-:Y:S01]  /*e300*/  ULDC.64 UR6, c[0x4][0xa8] ;  /* 0x01002a0000067ab9 */ /* 0x000fe20000000a00 */
[----:B------:R-:W-:Y:S01]  /*e310*/  ULDC.64 UR8, c[0x4][0xb0] ;  /* 0x01002c0000087ab9 */ /* 0x000fe20000000a00 */
[----:B------:R-:W-:Y:S01]  /*e320*/  ULDC.64 UR4, c[0x4][0x20] ;  /* 0x0100080000047ab9 */ /* 0x000fe20000000a00 */
[----:B------:R-:W-:Y:S01]  /*e330*/  IMAD.U32 R4, RZ, RZ, UR6 ;  /* 0x00000006ff047e24 */ /* 0x000fe2000f8e00ff */
[----:B------:R-:W-:Y:S01]  /*e340*/  MOV R5, UR7 ;  /* 0x0000000700057c02 */ /* 0x000fe20008000f00 */
[----:B------:R-:W0:Y:S01]  /*e350*/  LDC.64 R2, c[0x4][R2] ;  /* 0x0100000002027b82 */ /* 0x000e220000000a00 */
[----:B------:R-:W-:Y:S01]  /*e360*/  IMAD.U32 R6, RZ, RZ, UR8 ;  /* 0x00000008ff067e24 */ /* 0x000fe2000f8e00ff */
[----:B------:R-:W-:Y:S01]  /*e370*/  MOV R10, UR4 ;  /* 0x00000004000a7c02 */ /* 0x000fe20008000f00 */
[----:B--2---:R-:W-:Y:S01]  /*e380*/  IMAD.U32 R7, RZ, RZ, UR9 ;  /* 0x00000009ff077e24 */ /* 0x004fe2000f8e00ff */
[----:B------:R-:W-:Y:S01]  /*e390*/  MOV R12, 0x1 ;  /* 0x00000001000c7802 */ /* 0x000fe20000000f00 */
[----:B------:R-:W-:-:S02]  /*e3a0*/  IMAD.U32 R11, RZ, RZ, UR5 ;  /* 0x00000005ff0b7e24 */ /* 0x000fc4000f8e00ff */
[----:B------:R-:W-:Y:S02]  /*e3b0*/  IMAD.MOV.U32 R8, RZ, RZ, 0x70 ;  /* 0x00000070ff087424 */ /* 0x000fe400078e00ff */
[----:B------:R-:W-:-:S07]  /*e3c0*/  IMAD.MOV.U32 R13, RZ, RZ, RZ ;  /* 0x000000ffff0d7224 */ /* 0x000fce00078e00ff */
[----:B------:R-:W-:-:S07]  /*e3d0*/  LEPC R20, `(.L_x_53) ;  /* 0x000000001014794e */ /* 0x000fce0000000000 */
[----:B01--4-:R-:W-:Y:S05]  /*e3e0*/  CALL.ABS.NOINC R2 ;  /* 0x0000000002007343 */ /* 0x013fea0003c00000 */
.L_x_53:
[----:B------:R1:W5:Y:S01]  /*e3f0*/  LDL R20, [R1+0x4] ;  /* 0x0000040001147983 */ /* 0x0003620000100800 */
[----:B----4-:R-:W4:Y:S01]  /*e400*/  LDC R0, c[0x0][0x448] ;  /* 0x00011200ff007b82 */ /* 0x010f220000000800 */
[----:B0--3--:R-:W-:Y:S01]  /*e410*/  IMAD.MOV R3, RZ, RZ, -R24 ;  /* 0x000000ffff037224 */ /* 0x009fe200078e0a18 */
[----:B------:R-:W-:Y:S01]  /*e420*/  ULDC UR4, c[0x0][0xc38] ;  /* 0x00030e0000047ab9 */ /* 0x000fe20000000800 */
[----:B------:R-:W-:Y:S02]  /*e430*/  SHF.R.S32.HI R6, RZ, 0x1f, R23 ;  /* 0x0000001fff067819 */ /* 0x000fe40000011417 */
[----:B------:R-:W-:Y:S01]  /*e440*/  IMAD R4, R3, UR4, R36 ;  /* 0x0000000403047c24 */ /* 0x000fe2000f8e0224 */
[----:B------:R-:W-:Y:S01]  /*e450*/  ULDC.64 UR4, c[0x0][0x2d8] ;  /* 0x0000b60000047ab9 */ /* 0x000fe20000000a00 */
[C---:B------:R-:W-:Y:S02]  /*e460*/  LOP3.LUT P2, RZ, R16.reuse, 0x4000, RZ, 0xc0, !PT ;  /* 0x0000400010ff7812 */ /* 0x040fe4000784c0ff */
[----:B------:R-:W-:-:S02]  /*e470*/  LOP3.LUT P3, RZ, R16, 0x2000, RZ, 0xc0, !PT ;  /* 0x0000200010ff7812 */ /* 0x000fc4000786c0ff */
[----:B------:R-:W-:Y:S02]  /*e480*/  SHF.L.U32 R4, R4, 0x7, RZ ;  /* 0x0000000704047819 */ /* 0x000fe400000006ff */
[C---:B------:R-:W-:Y:S02]  /*e490*/  LOP3.LUT P4, RZ, R16.reuse, 0x1000, RZ, 0xc0, !PT ;  /* 0x0000100010ff7812 */ /* 0x040fe4000788c0ff */
[----:B--2---:R-:W-:Y:S02]  /*e4a0*/  LOP3.LUT R7, R27, R4, RZ, 0xfc, !PT ;  /* 0x000000041b077212 */ /* 0x004fe400078efcff */
[----:B------:R-:W-:-:S03]  /*e4b0*/  LOP3.LUT P5, RZ, R16, 0x800, RZ, 0xc0, !PT ;  /* 0x0000080010ff7812 */ /* 0x000fc600078ac0ff */
[----:B------:R-:W-:Y:S01]  /*e4c0*/  IMAD.MOV.U32 R5, RZ, RZ, R7 ;  /* 0x000000ffff057224 */ /* 0x000fe200078e0007 */
[----:B----4-:R-:W-:-:S13]  /*e4d0*/  ISETP.NE.AND P0, PT, R0, 0x1, PT ;  /* 0x000000010000780c */ /* 0x010fda0003f05270 */
[----:B------:R-:W0:Y:S08]  /*e4e0*/  @P0 LDC R2, c[0x0][0x44c] ;  /* 0x00011300ff020b82 */ /* 0x000e300000000800 */
[----:B------:R-:W2:Y:S01]  /*e4f0*/  @P0 LDC R9, c[0x0][0x450] ;  /* 0x00011400ff090b82 */ /* 0x000ea20000000800 */
[----:B0-----:R-:W-:-:S05]  /*e500*/  @P0 IMAD.HI.U32 R2, R7, R2, RZ ;  /* 0x0000000207020227 */ /* 0x001fca00078e00ff */
[----:B--2---:R-:W-:Y:S01]  /*e510*/  @P0 SHF.R.U32.HI R5, RZ, R9, R2 ;  /* 0x00000009ff050219 */ /* 0x004fe20000011602 */
[----:B------:R-:W-:-:S04]  /*e520*/  IMAD R2, R29, UR4, RZ ;  /* 0x000000041d027c24 */ /* 0x000fc8000f8e02ff */
[C---:B------:R-:W-:Y:S02]  /*e530*/  IMAD R9, R19.reuse, UR5, R2 ;  /* 0x0000000513097c24 */ /* 0x040fe4000f8e0202 */
[----:B------:R-:W-:Y:S01]  /*e540*/  IMAD.WIDE.U32 R2, R19, UR4, RZ ;  /* 0x0000000413027c25 */ /* 0x000fe2000f8e00ff */
[----:B------:R-:W-:-:S03]  /*e550*/  ULDC.64 UR4, c[0x0][0x2e0] ;  /* 0x0000b80000047ab9 */ /* 0x000fc60000000a00 */
[----:B------:R-:W-:Y:S02]  /*e560*/  IMAD R6, R6, UR4, RZ ;  /* 0x0000000406067c24 */ /* 0x000fe4000f8e02ff */
[----:B------:R-:W-:Y:S02]  /*e570*/  IMAD.IADD R3, R3, 0x1, R9 ;  /* 0x0000000103037824 */ /* 0x000fe400078e0209 */
[----:B------:R-:W-:Y:S01]  /*e580*/  IMAD R9, R23, UR5, R6 ;  /* 0x0000000517097c24 */ /* 0x000fe2000f8e0206 */
[----:B------:R-:W-:Y:S01]  /*e590*/  IADD3 R6, -R5, RZ, RZ ;  /* 0x000000ff05067210 */ /* 0x000fe20007ffe1ff */
[----:B------:R-:W-:Y:S01]  /*e5a0*/  IMAD.WIDE.U32 R2, R23, UR4, R2 ;  /* 0x0000000417027c25 */ /* 0x000fe2000f8e0002 */
[----:B------:R-:W-:-:S03]  /*e5b0*/  ULDC.64 UR4, c[0x0][0x2d0] ;  /* 0x0000b40000047ab9 */ /* 0x000fc60000000a00 */
[----:B------:R-:W-:Y:S01]  /*e5c0*/  IMAD R7, R0, R6, R7 ;  /* 0x0000000600077224 */ /* 0x000fe200078e0207 */
[----:B------:R-:W-:Y:S01]  /*e5d0*/  SHF.R.S32.HI R0, RZ, 0x1f, R5 ;  /* 0x0000001fff007819 */ /* 0x000fe20000011405 */
[----:B------:R-:W-:-:S04]  /*e5e0*/  IMAD.IADD R3, R3, 0x1, R9 ;  /* 0x0000000103037824 */ /* 0x000fc800078e0209 */
[----:B------:R-:W-:Y:S02]  /*e5f0*/  IMAD R0, R0, UR4, RZ ;  /* 0x0000000400007c24 */ /* 0x000fe4000f8e02ff */
[----:B------:R-:W-:-:S04]  /*e600*/  IMAD.WIDE.U32 R2, R5, UR4, R2 ;  /* 0x0000000405027c25 */ /* 0x000fc8000f8e0002 */
[----:B------:R-:W-:Y:S01]  /*e610*/  IMAD R5, R5, UR5, R0 ;  /* 0x0000000505057c24 */ /* 0x000fe2000f8e0200 */
[----:B------:R-:W-:Y:S01]  /*e620*/  SHF.R.S32.HI R0, RZ, 0x1f, R7 ;  /* 0x0000001fff007819 */ /* 0x000fe20000011407 */
[----:B------:R-:W-:Y:S02]  /*e630*/  ULDC.64 UR4, c[0x0][0x2c8] ;  /* 0x0000b20000047ab9 */ /* 0x000fe40000000a00 */
[----:B------:R-:W-:Y:S02]  /*e640*/  IMAD.IADD R3, R3, 0x1, R5 ;  /* 0x0000000103037824 */ /* 0x000fe400078e0205 */
[----:B------:R-:W-:Y:S02]  /*e650*/  IMAD R0, R0, UR4, RZ ;  /* 0x0000000400007c24 */ /* 0x000fe4000f8e02ff */
[----:B------:R-:W-:-:S04]  /*e660*/  IMAD.WIDE.U32 R2, R7, UR4, R2 ;  /* 0x0000000407027c25 */ /* 0x000fc8000f8e0002 */
[----:B------:R-:W-:Y:S01]  /*e670*/  IMAD R5, R7, UR5, R0 ;  /* 0x0000000507057c24 */ /* 0x000fe2000f8e0200 */
[----:B------:R-:W-:Y:S02]  /*e680*/  ULDC.64 UR4, c[0x0][0x280] ;  /* 0x0000a00000047ab9 */ /* 0x000fe40000000a00 */
[----:B------:R-:W-:Y:S01]  /*e690*/  LEA R0, P0, R2, UR4, 0x1 ;  /* 0x0000000402007c11 */ /* 0x000fe2000f8008ff */
[----:B------:R-:W-:Y:S01]  /*e6a0*/  UMOV UR4, 0xffffffff ;  /* 0xffffffff00047882 */ /* 0x000fe20000000000 */
[----:B------:R-:W-:-:S04]  /*e6b0*/  IADD3 R5, R3, R5, RZ ;  /* 0x0000000503057210 */ /* 0x000fc80007ffe0ff */
[----:B------:R-:W-:Y:S01]  /*e6c0*/  LEA.HI.X R5, R2, UR5, R5, 0x1, P0 ;  /* 0x0000000502057c11 */ /* 0x000fe200080f0c05 */
[----:B-1----:R-:W-:Y:S06]  /*e6d0*/  BRA.DIV UR4, `(.L_x_54) ;  /* 0x0000002a04bc7947 */ /* 0x002fec000b800000 */
[----:B------:R-:W0:Y:S01]  /*e6e0*/  SHFL.IDX PT, R14, R0, RZ, 0x181f ;  /* 0x00181fff000e7589 */ /* 0x000e2200000e0000 */
[----:B------:R-:W-:-:S03]  /*e6f0*/  IMAD.IADD R4, R34, 0x1, R4 ;  /* 0x0000000122047824 */ /* 0x000fc600078e0204 */
[----:B------:R-:W1:Y:S01]  /*e700*/  SHFL.IDX PT, R2, R5, RZ, 0x181f ;  /* 0x00181fff05027589 */ /* 0x000e6200000e0000 */
[C---:B------:R-:W-:Y:S01]  /*e710*/  VIADD R7, R4.reuse, 0x10 ;  /* 0x0000001004077836 */ /* 0x040fe20000000000 */
[----:B------:R-:W-:Y:S02]  /*e720*/  ISETP.GE.AND P0, PT, R4, UR40, PT ;  /* 0x0000002804007c0c */ /* 0x000fe4000bf06270 */
[----:B------:R-:W-:Y:S11]  /*e730*/  SHFL.IDX PT, R6, R5, 0x1, 0x181f ;  /* 0x00381f0005067f89 */ /* 0x000ff600000e0000 */
[----:B0-----:R-:W-:-:S05]  /*e740*/  @!P0 LEA R14, P1, R37, R14, 0x1 ;  /* 0x0000000e250e8211 */ /* 0x001fca00078208ff */
[----:B-1----:R-:W-:Y:S01]  /*e750*/  @!P0 IMAD.X R3, RZ, RZ, R2, P1 ;  /* 0x000000ffff038224 */ /* 0x002fe200008e0602 */
[----:B------:R-:W-:Y:S02]  /*e760*/  @!P0 MOV R2, R14 ;  /* 0x0000000e00028202 */ /* 0x000fe40000000f00 */
[----:B------:R-:W0:Y:S04]  /*e770*/  SHFL.IDX PT, R14, R0, 0x1, 0x181f ;  /* 0x00381f00000e7f89 */ /* 0x000e2800000e0000 */
[----:B-----5:R-:W-:Y:S04]  /*e780*/  @!P0 LDGSTS.E.BYPASS.LTC128B.128 [R20+0x14400], desc[UR36][R2.64], !P2 ;  /* 0x1440000002148fae */ /* 0x020fe8000d101d64 */
[----:B------:R-:W-:Y:S04]  /*e790*/  @!P0 LDGSTS.E.BYPASS.LTC128B.128 [R20+0x18400], desc[UR36][R2.64+0x80], !P3 ;  /* 0x1840008002148fae */ /* 0x000fe8000d901d64 */
[----:B------:R-:W-:Y:S04]  /*e7a0*/  @!P0 LDGSTS.E.BYPASS.LTC128B.128 [R20+0x1c400], desc[UR36][R2.64+0x100], !P4 ;  /* 0x1c40010002148fae */ /* 0x000fe8000e101d64 */
[----:B------:R1:W-:Y:S01]  /*e7b0*/  @!P0 LDGSTS.E.BYPASS.LTC128B.128 [R20+0x20400], desc[UR36][R2.64+0x180], !P5 ;  /* 0x2040018002148fae */ /* 0x0003e2000e901d64 */
[----:B------:R-:W-:-:S13]  /*e7c0*/  ISETP.GE.AND P0, PT, R7, UR40, PT ;  /* 0x0000002807007c0c */ /* 0x000fda000bf06270 */
[----:B0-----:R-:W-:-:S04]  /*e7d0*/  @!P0 LEA R14, P1, R37, R14, 0x1 ;  /* 0x0000000e250e8211 */ /* 0x001fc800078208ff */
[----:B-1----:R-:W-:Y:S01]  /*e7e0*/  @!P0 MOV R2, R14 ;  /* 0x0000000e00028202 */ /* 0x002fe20000000f00 */
[----:B------:R-:W-:Y:S01]  /*e7f0*/  @!P0 IMAD.X R7, RZ, RZ, R6, P1 ;  /* 0x000000ffff078224 */ /* 0x000fe200008e0606 */
[----:B------:R-:W0:Y:S03]  /*e800*/  SHFL.IDX PT, R14, R0, 0x2, 0x181f ;  /* 0x00581f00000e7f89 */ /* 0x000e2600000e0000 */
[----:B------:R-:W-:Y:S01]  /*e810*/  @!P0 IMAD.MOV.U32 R3, RZ, RZ, R7 ;  /* 0x000000ffff038224 */ /* 0x000fe200078e0007 */
[----:B------:R-:W1:Y:S01]  /*e820*/  SHFL.IDX PT, R6, R5, 0x2, 0x181f ;  /* 0x00581f0005067f89 */ /* 0x000e6200000e0000 */
[----:B------:R-:W-:-:S03]  /*e830*/  VIADD R7, R4, 0x20 ;  /* 0x0000002004077836 */ /* 0x000fc60000000000 */
[----:B------:R-:W-:Y:S04]  /*e840*/  @!P0 LDGSTS.E.BYPASS.LTC128B.128 [R20+0x14c00], desc[UR36][R2.64], !P2 ;  /* 0x14c0000002148fae */ /* 0x000fe8000d101d64 */
[----:B------:R-:W-:Y:S04]  /*e850*/  @!P0 LDGSTS.E.BYPASS.LTC128B.128 [R20+0x18c00], desc[UR36][R2.64+0x80], !P3 ;  /* 0x18c0008002148fae */ /* 0x000fe8000d901d64 */
[----:B------:R-:W-:Y:S04]  /*e860*/  @!P0 LDGSTS.E.BYPASS.LTC128B.128 [R20+0x1cc00], desc[UR36][R2.64+0x100], !P4 ;  /* 0x1cc0010002148fae */ /* 0x000fe8000e101d64 */
[----:B------:R2:W-:Y:S01]  /*e870*/  @!P0 LDGSTS.E.BYPASS.LTC128B.128 [R20+0x20c00], desc[UR36][R2.64+0x180], !P5 ;  /* 0x20c0018002148fae */ /* 0x0005e2000e901d64 */
[----:B------:R-:W-:-:S13]  /*e880*/  ISETP.GE.AND P0, PT, R7, UR40, PT ;  /* 0x0000002807007c0c */ /* 0x000fda000bf06270 */
[----:B0-----:R-:W-:-:S04]  /*e890*/  @!P0 LEA R14, P1, R37, R14, 0x1 ;  /* 0x0000000e250e8211 */ /* 0x001fc800078208ff */
[----:B-1----:R-:W-:Y:S01]  /*e8a0*/  @!P0 IADD3.X R7, RZ, R6, RZ, P1, !PT ;  /* 0x00000006ff078210 */ /* 0x002fe20000ffe4ff */
[----:B--2---:R-:W-:Y:S01]  /*e8b0*/  @!P0 IMAD.MOV.U32 R2, RZ, RZ, R14 ;  /* 0x000000ffff028224 */ /* 0x004fe200078e000e */
[----:B------:R-:W-:Y:S03]  /*e8c0*/  SHFL.IDX PT, R6, R5, 0x3, 0x181f ;  /* 0x00781f0005067f89 */ /* 0x000fe600000e0000 */
[----:B------:R-:W-:Y:S01]  /*e8d0*/  @!P0 IMAD.MOV.U32 R3, RZ, RZ, R7 ;  /* 0x000000ffff038224 */ /* 0x000fe200078e0007 */
[----:B------:R-:W0:Y:S01]  /*e8e0*/  SHFL.IDX PT, R14, R0, 0x3, 0x181f ;  /* 0x00781f00000e7f89 */ /* 0x000e2200000e0000 */
[----:B------:R-:W-:-:S03]  /*e8f0*/  IADD3 R7, R4, 0x30, RZ ;  /* 0x0000003004077810 */ /* 0x000fc60007ffe0ff */
[----:B------:R-:W-:Y:S04]  /*e900*/  @!P0 LDGSTS.E.BYPASS.LTC128B.128 [R20+0x15400], desc[UR36][R2.64], !P2 ;  /* 0x1540000002148fae */ /* 0x000fe8000d101d64 */
[----:B------:R-:W-:Y:S04]  /*e910*/  @!P0 LDGSTS.E.BYPASS.LTC128B.128 [R20+0x19400], desc[UR36][R2.64+0x80], !P3 ;  /* 0x1940008002148fae */ /* 0x000fe8000d901d64 */
[----:B------:R-:W-:Y:S04]  /*e920*/  @!P0 LDGSTS.E.BYPASS.LTC128B.128 [R20+0x1d400], desc[UR36][R2.64+0x100], !P4 ;  /* 0x1d40010002148fae */ /* 0x000fe8000e101d64 */
[----:B------:R1:W-:Y:S01]  /*e930*/  @!P0 LDGSTS.E.BYPASS.LTC128B.128 [R20+0x21400], desc[UR36][R2.64+0x180], !P5 ;  /* 0x2140018002148fae */ /* 0x0003e2000e901d64 */
[----:B------:R-:W-:-:S13]  /*e940*/  ISETP.GE.AND P0, PT, R7, UR40, PT ;  /* 0x0000002807007c0c */ /* 0x000fda000bf06270 */
[----:B0-----:R-:W-:-:S05]  /*e950*/  @!P0 LEA R14, P1, R37, R14, 0x1 ;  /* 0x0000000e250e8211 */ /* 0x001fca00078208ff */
[----:B------:R-:W-:Y:S02]  /*e960*/  @!P0 IMAD.X R7, RZ, RZ, R6, P1 ;  /* 0x000000ffff078224 */ /* 0x000fe400008e0606 */
[----:B-1----:R-:W-:Y:S01]  /*e970*/  @!P0 IMAD.MOV.U32 R2, RZ, RZ, R14 ;  /* 0x000000ffff028224 */ /* 0x002fe200078e000e */
[----:B------:R-:W-:Y:S02]  /*e980*/  SHFL.IDX PT, R6, R5, 0x4, 0x181f ;  /* 0x00981f0005067f89 */ /* 0x000fe400000e0000 */
[----:B------:R-:W-:Y:S01]  /*e990*/  @!P0 MOV R3, R7 ;  /* 0x0000000700038202 */ /* 0x000fe20000000f00 */
[----:B------:R-:W-:Y:S01]  /*e9a0*/  VIADD R7, R4, 0x40 ;  /* 0x0000004004077836 */ /* 0x000fe20000000000 */
[----:B------:R-:W0:Y:S04]  /*e9b0*/  SHFL.IDX PT, R14, R0, 0x4, 0x181f ;  /* 0x00981f00000e7f89 */ /* 0x000e2800000e0000 */
[----:B------:R-:W-:Y:S04]  /*e9c0*/  @!P0 LDGSTS.E.BYPASS.LTC128B.128 [R20+0x15c00], desc[UR36][R2.64], !P2 ;  /* 0x15c0000002148fae */ /* 0x000fe8000d101d64 */
        /* <DEDUP_REMOVED lines=31> */
[----:B------:R0:W1:Y:S02]  /*ebc0*/  SHFL.IDX PT, R6, R5, 0x7, 0x181f ;  /* 0x00f81f0005067f89 */ /* 0x00006400000e0000 */
[----:B------:R-:W-:Y:S02]  /*ebd0*/  @!P0 MOV R3, R7 ;  /* 0x0000000700038202 */ /* 0x000fe40000000f00 */
[----:B------:R0:W2:Y:S04]  /*ebe0*/  SHFL.IDX PT, R14, R0, 0x7, 0x181f ;  /* 0x00f81f00000e7f89 */ /* 0x0000a800000e0000 */
[----:B------:R0:W-:Y:S04]  /*ebf0*/  @!P0 LDGSTS.E.BYPASS.LTC128B.128 [R20+0x17400], desc[UR36][R2.64], !P2 ;  /* 0x1740000002148fae */ /* 0x0001e8000d101d64 */
[----:B------:R0:W-:Y:S04]  /*ec00*/  @!P0 LDGSTS.E.BYPASS.LTC128B.128 [R20+0x1b400], desc[UR36][R2.64+0x80], !P3 ;  /* 0x1b40008002148fae */ /* 0x0001e8000d901d64 */
[----:B------:R0:W-:Y:S04]  /*ec10*/  @!P0 LDGSTS.E.BYPASS.LTC128B.128 [R20+0x1f400], desc[UR36][R2.64+0x100], !P4 ;  /* 0x1f40010002148fae */ /* 0x0001e8000e101d64 */
[----:B------:R0:W-:Y:S02]  /*ec20*/  @!P0 LDGSTS.E.BYPASS.LTC128B.128 [R20+0x23400], desc[UR36][R2.64+0x180], !P5 ;  /* 0x2340018002148fae */ /* 0x0001e4000e901d64 */
.L_x_124:
[----:B0-----:R-:W3:Y:S01]  /*ec30*/  LDL R0, [R1] ;  /* 0x0000000001007983 */ /* 0x001ee20000100800 */
[----:B------:R-:W-:-:S05]  /*ec40*/  VIADD R4, R4, 0x70 ;  /* 0x0000007004047836 */ /* 0x000fca0000000000 */
[----:B------:R-:W-:-:S13]  /*ec50*/  ISETP.GE.AND P0, PT, R4, UR40, PT ;  /* 0x0000002804007c0c */ /* 0x000fda000bf06270 */
[----:B--2---:R-:W-:-:S05]  /*ec60*/  @!P0 LEA R2, P1, R37, R14, 0x1 ;  /* 0x0000000e25028211 */ /* 0x004fca00078208ff */
[----:B-1----:R-:W-:-:S05]  /*ec70*/  @!P0 IMAD.X R3, RZ, RZ, R6, P1 ;  /* 0x000000ffff038224 */ /* 0x002fca00008e0606 */
[----:B------:R-:W-:Y:S01]  /*ec80*/  @!PT LDS RZ, [RZ] ;  /* 0x00000000fffff984 */ /* 0x000fe20000000800 */
[----:B------:R-:W-:Y:S01]  /*ec90*/  @!PT LDS RZ, [RZ] ;  /* 0x00000000fffff984 */ /* 0x000fe20000000800 */
[----:B------:R-:W-:Y:S01]  /*eca0*/  @!PT LDS RZ, [RZ] ;  /* 0x00000000fffff984 */ /* 0x000fe20000000800 */
[----:B------:R0:W-:Y:S04]  /*ecb0*/  @!P0 LDGSTS.E.BYPASS.LTC128B.128 [R20+0x17c00], desc[UR36][R2.64], !P2 ;  /* 0x17c0000002148fae */ /* 0x0001e8000d101d64 */
[----:B------:R0:W-:Y:S04]  /*ecc0*/  @!P0 LDGSTS.E.BYPASS.LTC128B.128 [R20+0x1bc00], desc[UR36][R2.64+0x80], !P3 ;  /* 0x1bc0008002148fae */ /* 0x0001e8000d901d64 */
[----:B------:R0:W-:Y:S04]  /*ecd0*/  @!P0 LDGSTS.E.BYPASS.LTC128B.128 [R20+0x1fc00], desc[UR36][R2.64+0x100], !P4 ;  /* 0x1fc0010002148fae */ /* 0x0001e8000e101d64 */
[----:B------:R0:W-:Y:S01]  /*ece0*/  @!P0 LDGSTS.E.BYPASS.LTC128B.128 [R20+0x23c00], desc[UR36][R2.64+0x180], !P5 ;  /* 0x23c0018002148fae */ /* 0x0001e2000e901d64 */
[----:B------:R-:W-:Y:S01]  /*ecf0*/  NOP ;  /* 0x0000000000007918 */ /* 0x000fe20000000000 */
[----:B------:R-:W-:Y:S02]  /*ed00*/  SYNCS.ARRIVE.TRANS64.RED.A0T1 RZ, [UR39+0x38800], RZ ;  /* 0x038800ffffff79a7 */ /* 0x000fe40008200427 */
[----:B------:R-:W-:Y:S01]  /*ed10*/  ARRIVES.LDGSTSBAR.64.TRANSCNT [UR39+0x38800] ;  /* 0x03880000ff0079b0 */ /* 0x000fe20008000aa7 */
[----:B---3--:R-:W-:-:S04]  /*ed20*/  LOP3.LUT R0, R0, 0x1, RZ, 0xc, !PT ;  /* 0x0000000100007812 */ /* 0x008fc800078e0cff */
[----:B------:R-:W-:Y:S01]  /*ed30*/  SHF.L.U32 R0, R0, 0x1f, RZ ;  /* 0x0000001f00007819 */ /* 0x000fe200000006ff */
[----:B------:R-:W-:Y:S01]  /*ed40*/  NOP ;  /* 0x0000000000007918 */ /* 0x000fe20000000000 */
[----:B------:R-:W-:Y:S01]  /*ed50*/  SYNCS.ARRIVE.TRANS64.A1T0 RZ, [UR39+0x38800], RZ ;  /* 0x038800ffffff79a7 */ /* 0x000fe20008100027 */
[----:B------:R-:W-:Y:S01]  /*ed60*/  BSSY B0, `(.L_x_55) ;  /* 0x0000003000007945 */ /* 0x000fe20003800000 */
[----:B------:R-:W1:Y:S03]  /*ed70*/  SYNCS.PHASECHK.TRANS64.TRYWAIT P0, [UR39+0x38820], R0 ;  /* 0x03882000ff0075a7 */ /* 0x000e660008000167 */
[----:B01----:R-:W-:Y:S05]  /*ed80*/  @!P0 BRA `(.L_x_56) ;  /* 0x0000002c00c48947 */ /* 0x003fea0003800000 */
.L_x_125:
[----:B------:R-:W-:Y:S05]  /*ed90*/  BSYNC B0 ;  /* 0x0000000000007941 */ /* 0x000fea0003800000 */
.L_x_55:
[----:B------:R-:W-:Y:S01]  /*eda0*/  UISETP.GE.AND UP0, UPT, UR38, 0x51, UPT ;  /* 0x000000512600788c */ /* 0x000fe2000bf06270 */
[----:B------:R-:W-:-:S05]  /*edb0*/  MOV R8, UR44 ;  /* 0x0000002c00087c02 */ /* 0x000fca0008000f00 */
[----:B------:R-:W-:-:S13]  /*edc0*/  PLOP3.LUT P0, PT, PT, PT, UP0, 0x40, 0x0 ;  /* 0x000000000000781c */ /* 0x000fda0003f0e808 */
[----:B------:R-:W-:Y:S05]  /*edd0*/  @P0 BRA `(.L_x_57) ;  /* 0x0000000c00e80947 */ /* 0x000fea0003800000 */
[----:B------:R-:W-:Y:S01]  /*ede0*/  BSSY B0, `(.L_x_57) ;  /* 0x00000f9000007945 */ /* 0x000fe20003800000 */
[----:B------:R-:W-:Y:S01]  /*edf0*/  IMAD.MOV.U32 R10, RZ, RZ, R25 ;  /* 0x000000ffff0a7224 */ /* 0x000fe200078e0019 */
[----:B0-----:R-:W-:Y:S01]  /*ee00*/  MOV R0, UR41 ;  /* 0x0000002900007c02 */ /* 0x001fe20008000f00 */
[----:B------:R-:W-:Y:S02]  /*ee10*/  IMAD.MOV.U32 R6, RZ, RZ, R22 ;  /* 0x000000ffff067224 */ /* 0x000fe400078e0016 */
[----:B------:R-:W-:-:S07]  /*ee20*/  IMAD.U32 R28, RZ, RZ, UR44 ;  /* 0x0000002cff1c7e24 */ /* 0x000fce000f8e00ff */
.L_x_70:
[----:B------:R-:W0:Y:S01]  /*ee30*/  LDC R2, c[0x0][0x430] ;  /* 0x00010c00ff027b82 */ /* 0x000e220000000800 */
[----:B------:R-:W-:Y:S02]  /*ee40*/  ISETP.GT.U32.AND P0, PT, R27, 0x4f, PT ;  /* 0x0000004f1b00780c */ /* 0x000fe40003f04070 */
[----:B------:R-:W-:Y:S01]  /*ee50*/  LOP3.LUT P2, RZ, R16, 0x100, RZ, 0xc0, !PT ;  /* 0x0000010010ff7812 */ /* 0x000fe2000784c0ff */
[----:B------:R-:W-:Y:S01]  /*ee60*/  VIADD R22, R6, 0x1 ;  /* 0x0000000106167836 */ /* 0x000fe20000000000 */
[----:B------:R-:W-:-:S09]  /*ee70*/  ULDC UR4, c[0x0][0x430] ;  /* 0x00010c0000047ab9 */ /* 0x000fd20000000800 */
[----:B------:R-:W1:Y:S01]  /*ee80*/  @!P0 LDC.64 R4, c[0x0][0x428] ;  /* 0x00010a00ff048b82 */ /* 0x000e620000000a00 */
[----:B0-----:R-:W-:Y:S01]  /*ee90*/  ISETP.NE.AND P1, PT, R2, 0x1, PT ;  /* 0x000000010200780c */ /* 0x001fe20003f25270 */
[----:B------:R-:W-:-:S04]  /*eea0*/  IMAD R2, R0, 0x50, R31 ;  /* 0x0000005000027824 */ /* 0x000fc800078e021f */
[----:B------:R-:W-:-:S05]  /*eeb0*/  IMAD.IADD R7, R27, 0x1, R2 ;  /* 0x000000011b077824 */ /* 0x000fca00078e0202 */
[----:B------:R-:W-:-:S03]  /*eec0*/  MOV R11, R7 ;  /* 0x00000007000b7202 */ /* 0x000fc60000000f00 */
[----:B------:R-:W0:Y:S08]  /*eed0*/  @P1 LDC R8, c[0x0][0x434] ;  /* 0x00010d00ff081b82 */ /* 0x000e300000000800 */
[----:B------:R-:W2:Y:S01]  /*eee0*/  @P1 LDC R3, c[0x0][0x438] ;  /* 0x00010e00ff031b82 */ /* 0x000ea20000000800 */
[----:B0-----:R-:W-:-:S07]  /*eef0*/  @P1 IMAD.HI.U32 R2, R7, R8, RZ ;  /* 0x0000000807021227 */ /* 0x001fce00078e00ff */
[----:B------:R-:W0:Y:S01]  /*ef00*/  @!P0 LDC.64 R8, c[0x0][0x418] ;  /* 0x00010600ff088b82 */ /* 0x000e220000000a00 */
[----:B--2---:R-:W-:Y:S01]  /*ef10*/  @P1 SHF.R.U32.HI R11, RZ, R3, R2 ;  /* 0x00000003ff0b1219 */ /* 0x004fe20000011602 */
[----:B-1----:R-:W-:-:S03]  /*ef20*/  @!P0 IMAD R2, R32, R4, RZ ;  /* 0x0000000420028224 */ /* 0x002fc600078e02ff */
[--C-:B------:R-:W-:Y:S01]  /*ef30*/  @!P0 SHF.R.S32.HI R3, RZ, 0x1f, R11.reuse ;  /* 0x0000001fff038819 */ /* 0x100fe2000001140b */
[----:B------:R-:W-:Y:S02]  /*ef40*/  @!P0 IMAD R5, R30, R5, R2 ;  /* 0x000000051e058224 */ /* 0x000fe400078e0202 */
[----:B------:R-:W-:-:S04]  /*ef50*/  @!P0 IMAD.MOV.U32 R2, RZ, RZ, R11 ;  /* 0x000000ffff028224 */ /* 0x000fc800078e000b */
[----:B------:R-:W-:Y:S01]  /*ef60*/  @!P0 IMAD.WIDE.U32 R2, R30, R4, R2 ;  /* 0x000000041e028225 */ /* 0x000fe200078e0002 */
[----:B------:R-:W-:-:S03]  /*ef70*/  MOV R4, RZ ;  /* 0x000000ff00047202 */ /* 0x000fc60000000f00 */
[----:B------:R-:W-:Y:S01]  /*ef80*/  @!P0 IMAD.IADD R3, R5, 0x1, R3 ;  /* 0x0000000105038824 */ /* 0x000fe200078e0203 */
[----:B0-----:R-:W-:-:S04]  /*ef90*/  @!P0 LEA R8, P1, R2, R8, 0x2 ;  /* 0x0000000802088211 */ /* 0x001fc800078210ff */
[----:B------:R-:W-:Y:S01]  /*efa0*/  @!P0 LEA.HI.X R9, R2, R9, R3, 0x2, P1 ;  /* 0x0000000902098211 */ /* 0x000fe200008f1403 */
[----:B------:R-:W-:-:S04]  /*efb0*/  IMAD.MOV R2, RZ, RZ, -R11 ;  /* 0x000000ffff027224 */ /* 0x000fc800078e0a0b */
[----:B------:R0:W5:Y:S01]  /*efc0*/  @!P0 LDG.E R4, desc[UR36][R8.64] ;  /* 0x0000002408048981 */ /* 0x000162000c1e1900 */
[----:B------:R-:W-:Y:S01]  /*efd0*/  ISETP.NE.AND P0, PT, R22, 0x2, PT ;  /* 0x000000021600780c */ /* 0x000fe20003f05270 */
[----:B------:R-:W-:-:S03]  /*efe0*/  IMAD R5, R2, UR4, R7 ;  /* 0x0000000402057c24 */ /* 0x000fc6000f8e0207 */
[----:B------:R-:W-:Y:S02]  /*eff0*/  SEL R25, RZ, 0x1, P0 ;  /* 0x00000001ff197807 */ /* 0x000fe40000000000 */
[----:B------:R-:W-:Y:S02]  /*f000*/  SEL R22, R22, RZ, P0 ;  /* 0x000000ff16167207 */ /* 0x000fe40000000000 */
[----:B------:R-:W-:Y:S02]  /*f010*/  LOP3.LUT R25, R10, R25, RZ, 0x3c, !PT ;  /* 0x000000190a197212 */ /* 0x000fe400078e3cff */
[----:B0-----:R-:W-:Y:S01]  /*f020*/  MOV R8, R0 ;  /* 0x0000000000087202 */ /* 0x001fe20000000f00 */
[----:B------:R-:W-:Y:S06]  /*f030*/  @!P2 BRA `(.L_x_58) ;  /* 0x000000000004a947 */ /* 0x000fec0003800000 */
[----:B------:R-:W-:Y:S01]  /*f040*/  BPT.TRAP 0x1 ;  /* 0x000000040000795c */ /* 0x000fe20000300000 */
.L_x_58:
[----:B------:R-:W-:Y:S01]  /*f050*/  LEA R7, R22, UR39, 0x3 ;  /* 0x0000002716077c11 */ /* 0x000fe2000f8e18ff */
[----:B------:R-:W-:Y:S01]  /*f060*/  BSSY B1, `(.L_x_59) ;  /* 0x0000004000017945 */ /* 0x000fe20003800000 */
[----:B------:R-:W-:-:S04]  /*f070*/  SHF.L.U32 R0, R25, 0x1f, RZ ;  /* 0x0000001f19007819 */ /* 0x000fc800000006ff */
[----:B------:R-:W0:Y:S02]  /*f080*/  SYNCS.PHASECHK.TRANS64.TRYWAIT P0, [R7+URZ+0x38840], R0 ;  /* 0x03884000070075a7 */ /* 0x000e24000800017f */
[----:B0-----:R-:W-:Y:S05]  /*f090*/  @!P0 BRA `(.L_x_60) ;  /* 0x0000002c00188947 */ /* 0x001fea0003800000 */
.L_x_126:
[----:B------:R-:W-:Y:S05]  /*f0a0*/  BSYNC B1 ;  /* 0x0000000000017941 */ /* 0x000fea0003800000 */
.L_x_59:
[----:B------:R-:W-:Y:S01]  /*f0b0*/  SHF.R.S32.HI R21, RZ, 0x1f, R5 ;  /* 0x0000001fff157819 */ /* 0x000fe20000011405 */
[----:B------:R-:W-:Y:S01]  /*f0c0*/  ULDC.64 UR4, c[0x0][0x300] ;  /* 0x0000c00000047ab9 */ /* 0x000fe20000000a00 */
[----:B-----5:R-:W-:Y:S01]  /*f0d0*/  SHF.R.S32.HI R24, RZ, 0x1f, R4 ;  /* 0x0000001fff187819 */ /* 0x020fe20000011404 */
[----:B------:R-:W-:Y:S01]  /*f0e0*/  IMAD.WIDE.U32 R2, R5, UR4, RZ ;  /* 0x0000000405027c25 */ /* 0x000fe2000f8e00ff */
[C---:B------:R-:W-:Y:S02]  /*f0f0*/  LOP3.LUT P4, RZ, R16.reuse, 0x8, RZ, 0xc0, !PT ;  /* 0x0000000810ff7812 */ /* 0x040fe4000788c0ff */
[C---:B------:R-:W-:Y:S01]  /*f100*/  LOP3.LUT P3, RZ, R16.reuse, 0x4, RZ, 0xc0, !PT ;  /* 0x0000000410ff7812 */ /* 0x040fe2000786c0ff */
[----:B0-----:R-:W-:Y:S01]  /*f110*/  IMAD R0, R21, UR4, RZ ;  /* 0x0000000415007c24 */ /* 0x001fe2000f8e02ff */
[----:B------:R-:W-:Y:S01]  /*f120*/  LOP3.LUT P2, RZ, R16, 0x2, RZ, 0xc0, !PT ;  /* 0x0000000210ff7812 */ /* 0x000fe2000784c0ff */
[----:B------:R-:W-:Y:S01]  /*f130*/  IMAD R20, R22, 0x5000, R26 ;  /* 0x0000500016147824 */ /* 0x000fe200078e021a */
[----:B------:R-:W-:Y:S01]  /*f140*/  LOP3.LUT P1, RZ, R16, 0x1, RZ, 0xc0, !PT ;  /* 0x0000000110ff7812 */ /* 0x000fe2000782c0ff */
        /* <DEDUP_REMOVED lines=8> */
[----:B------:R-:W-:Y:S02]  /*f1d0*/  IMAD.IADD R3, R3, 0x1, R9 ;  /* 0x0000000103037824 */ /* 0x000fe400078e0209 */
[C---:B------:R-:W-:Y:S02]  /*f1e0*/  IMAD R23, R19.reuse, UR5, R0 ;  /* 0x0000000513177c24 */ /* 0x040fe4000f8e0200 */
[----:B------:R-:W-:Y:S01]  /*f1f0*/  IMAD.WIDE.U32 R2, R19, UR4, R2 ;  /* 0x0000000413027c25 */ /* 0x000fe2000f8e0002 */
[----:B------:R-:W-:-:S04]  /*f200*/  ULDC.64 UR4, c[0x0][0x2e8] ;  /* 0x0000ba0000047ab9 */ /* 0x000fc80000000a00 */
[----:B------:R-:W-:Y:S02]  /*f210*/  IADD3 R23, R23, R3, RZ ;  /* 0x0000000317177210 */ /* 0x000fe40007ffe0ff */
[----:B------:R-:W-:Y:S01]  /*f220*/  LEA R9, P0, R2, UR4, 0x1 ;  /* 0x0000000402097c11 */ /* 0x000fe2000f8008ff */
[----:B------:R-:W-:-:S03]  /*f230*/  UMOV UR4, 0xffffffff ;  /* 0xffffffff00047882 */ /* 0x000fc60000000000 */
[----:B------:R-:W-:Y:S01]  /*f240*/  LEA.HI.X R23, R2, UR5, R23, 0x1, P0 ;  /* 0x0000000502177c11 */ /* 0x000fe200080f0c17 */
[----:B------:R-:W-:Y:S08]  /*f250*/  BRA.DIV UR4, `(.L_x_61) ;  /* 0x0000002a04bc7947 */ /* 0x000ff0000b800000 */
[----:B------:R-:W0:Y:S01]  /*f260*/  SHFL.IDX PT, R14, R9, RZ, 0x181f ;  /* 0x00181fff090e7589 */ /* 0x000e2200000e0000 */
[----:B------:R-:W-:Y:S01]  /*f270*/  IMAD.SHL.U32 R0, R37, 0x2, RZ ;  /* 0x0000000225007824 */ /* 0x000fe200078e00ff */
[----:B------:R-:W-:Y:S02]  /*f280*/  LEA R20, R20, UR39, 0x1 ;  /* 0x0000002714147c11 */ /* 0x000fe4000f8e08ff */
[----:B------:R-:W1:Y:S04]  /*f290*/  SHFL.IDX PT, R3, R23, RZ, 0x181f ;  /* 0x00181fff17037589 */ /* 0x000e6800000e0000 */
[----:B------:R-:W-:Y:S01]  /*f2a0*/  SHFL.IDX PT, R35, R23, 0x1, 0x181f ;  /* 0x00381f0017237f89 */ /* 0x000fe200000e0000 */
[----:B0-----:R-:W-:-:S03]  /*f2b0*/  IADD3 R2, P0, R14, R0, RZ ;  /* 0x000000000e027210 */ /* 0x001fc60007f1e0ff */
[----:B------:R-:W0:Y:S02]  /*f2c0*/  SHFL.IDX PT, R14, R9, 0x1, 0x181f ;  /* 0x00381f00090e7f89 */ /* 0x000e2400000e0000 */
[----:B-1----:R-:W-:-:S05]  /*f2d0*/  IMAD.X R3, RZ, RZ, R3, P0 ;  /* 0x000000ffff037224 */ /* 0x002fca00000e0603 */
[----:B------:R-:W-:Y:S04]  /*f2e0*/  LDGSTS.E.BYPASS.LTC128B.128 [R20+0x24400], desc[UR36][R2.64], !P4 ;  /* 0x2440000002147fae */ /* 0x000fe8000e101d64 */
[----:B------:R-:W-:Y:S04]  /*f2f0*/  LDGSTS.E.BYPASS.LTC128B.128 [R20+0x26c00], desc[UR36][R2.64+0x80], !P3 ;  /* 0x26c0008002147fae */ /* 0x000fe8000d901d64 */
[----:B------:R-:W-:Y:S04]  /*f300*/  LDGSTS.E.BYPASS.LTC128B.128 [R20+0x29400], desc[UR36][R2.64+0x100], !P2 ;  /* 0x2940010002147fae */ /* 0x000fe8000d101d64 */
[----:B------:R0:W-:Y:S02]  /*f310*/  LDGSTS.E.BYPASS.LTC128B.128 [R20+0x2bc00], desc[UR36][R2.64+0x180], !P1 ;  /* 0x2bc0018002147fae */ /* 0x0001e4000c901d64 */
[----:B0-----:R-:W-:-:S02]  /*f320*/  IADD3 R2, P0, R14, R0, RZ ;  /* 0x000000000e027210 */ /* 0x001fc40007f1e0ff */
[----:B------:R-:W0:Y:S02]  /*f330*/  SHFL.IDX PT, R14, R9, 0x2, 0x181f ;  /* 0x00581f00090e7f89 */ /* 0x000e2400000e0000 */
[----:B------:R-:W-:Y:S02]  /*f340*/  IADD3.X R3, RZ, R35, RZ, P0, !PT ;  /* 0x00000023ff037210 */ /* 0x000fe400007fe4ff */
[----:B------:R-:W1:Y:S04]  /*f350*/  SHFL.IDX PT, R35, R23, 0x2, 0x181f ;  /* 0x00581f0017237f89 */ /* 0x000e6800000e0000 */
[----:B------:R-:W-:Y:S04]  /*f360*/  LDGSTS.E.BYPASS.LTC128B.128 [R20+0x24c00], desc[UR36][R2.64], !P4 ;  /* 0x24c0000002147fae */ /* 0x000fe8000e101d64 */
[----:B------:R-:W-:Y:S04]  /*f370*/  LDGSTS.E.BYPASS.LTC128B.128 [R20+0x27400], desc[UR36][R2.64+0x80], !P3 ;  /* 0x2740008002147fae */ /* 0x000fe8000d901d64 */
[----:B------:R-:W-:Y:S04]  /*f380*/  LDGSTS.E.BYPASS.LTC128B.128 [R20+0x29c00], desc[UR36][R2.64+0x100], !P2 ;  /* 0x29c0010002147fae */ /* 0x000fe8000d101d64 */
[----:B------:R0:W-:Y:S02]  /*f390*/  LDGSTS.E.BYPASS.LTC128B.128 [R20+0x2c400], desc[UR36][R2.64+0x180], !P1 ;  /* 0x2c40018002147fae */ /* 0x0001e4000c901d64 */
[----:B0-----:R-:W-:-:S02]  /*f3a0*/  IADD3 R2, P0, R14, R0, RZ ;  /* 0x000000000e027210 */ /* 0x001fc40007f1e0ff */
[----:B------:R-:W0:Y:S03]  /*f3b0*/  SHFL.IDX PT, R14, R9, 0x3, 0x181f ;  /* 0x00781f00090e7f89 */ /* 0x000e2600000e0000 */
[----:B-1----:R-:W-:Y:S02]  /*f3c0*/  IMAD.X R3, RZ, RZ, R35, P0 ;  /* 0x000000ffff037224 */ /* 0x002fe400000e0623 */
[----:B------:R-:W1:Y:S04]  /*f3d0*/  SHFL.IDX PT, R35, R23, 0x3, 0x181f ;  /* 0x00781f0017237f89 */ /* 0x000e6800000e0000 */
[----:B------:R-:W-:Y:S04]  /*f3e0*/  LDGSTS.E.BYPASS.LTC128B.128 [R20+0x25400], desc[UR36][R2.64], !P4 ;  /* 0x2540000002147fae */ /* 0x000fe8000e101d64 */
[----:B------:R-:W-:Y:S04]  /*f3f0*/  LDGSTS.E.BYPASS.LTC128B.128 [R20+0x27c00], desc[UR36][R2.64+0x80], !P3 ;  /* 0x27c0008002147fae */ /* 0x000fe8000d901d64 */
[----:B------:R-:W-:Y:S04]  /*f400*/  LDGSTS.E.BYPASS.LTC128B.128 [R20+0x2a400], desc[UR36][R2.64+0x100], !P2 ;  /* 0x2a40010002147fae */ /* 0x000fe8000d101d64 */
[----:B------:R0:W-:Y:S02]  /*f410*/  LDGSTS.E.BYPASS.LTC128B.128 [R20+0x2cc00], desc[UR36][R2.64+0x180], !P1 ;  /* 0x2cc0018002147fae */ /* 0x0001e4000c901d64 */
[----:B0-----:R-:W-:-:S02]  /*f420*/  IADD3 R2, P0, R14, R0, RZ ;  /* 0x000000000e027210 */ /* 0x001fc40007f1e0ff */
[----:B------:R0:W2:Y:S03]  /*f430*/  SHFL.IDX PT, R14, R9, 0x4, 0x181f ;  /* 0x00981f00090e7f89 */ /* 0x0000a600000e0000 */
[----:B-1----:R-:W-:Y:S02]  /*f440*/  IMAD.X R3, RZ, RZ, R35, P0 ;  /* 0x000000ffff037224 */ /* 0x002fe400000e0623 */
[----:B------:R0:W1:Y:S04]  /*f450*/  SHFL.IDX PT, R35, R23, 0x4, 0x181f ;  /* 0x00981f0017237f89 */ /* 0x00006800000e0000 */
[----:B------:R0:W-:Y:S04]  /*f460*/  LDGSTS.E.BYPASS.LTC128B.128 [R20+0x25c00], desc[UR36][R2.64], !P4 ;  /* 0x25c0000002147fae */ /* 0x0001e8000e101d64 */
[----:B------:R0:W-:Y:S04]  /*f470*/  LDGSTS.E.BYPASS.LTC128B.128 [R20+0x28400], desc[UR36][R2.64+0x80], !P3 ;  /* 0x2840008002147fae */ /* 0x0001e8000d901d64 */
[----:B------:R0:W-:Y:S04]  /*f480*/  LDGSTS.E.BYPASS.LTC128B.128 [R20+0x2ac00], desc[UR36][R2.64+0x100], !P2 ;  /* 0x2ac0010002147fae */ /* 0x0001e8000d101d64 */
[----:B------:R0:W-:Y:S02]  /*f490*/  LDGSTS.E.BYPASS.LTC128B.128 [R20+0x2d400], desc[UR36][R2.64+0x180], !P1 ;  /* 0x2d40018002147fae */ /* 0x0001e4000c901d64 */
.L_x_138:
[----:B0-2---:R-:W-:-:S04]  /*f4a0*/  IADD3 R2, P0, R14, R0, RZ ;  /* 0x000000000e027210 */ /* 0x005fc80007f1e0ff */
[----:B-1----:R-:W-:Y:S02]  /*f4b0*/  IADD3.X R3, RZ, R35, RZ, P0, !PT ;  /* 0x00000023ff037210 */ /* 0x002fe400007fe4ff */
[----:B------:R-:W-:-:S03]  /*f4c0*/  PLOP3.LUT P0, PT, PT, PT, PT, 0x80, 0x0 ;  /* 0x000000000000781c */ /* 0x000fc60003f0f070 */
[----:B------:R-:W-:Y:S01]  /*f4d0*/  @!PT LDS RZ, [RZ] ;  /* 0x00000000fffff984 */ /* 0x000fe20000000800 */
[----:B------:R-:W-:Y:S01]  /*f4e0*/  @!PT LDS RZ, [RZ] ;  /* 0x00000000fffff984 */ /* 0x000fe20000000800 */
[----:B------:R-:W-:Y:S01]  /*f4f0*/  @!PT LDS RZ, [RZ] ;  /* 0x00000000fffff984 */ /* 0x000fe20000000800 */
[----:B------:R0:W-:Y:S04]  /*f500*/  LDGSTS.E.BYPASS.LTC128B.128 [R20+0x26400], desc[UR36][R2.64], !P4 ;  /* 0x2640000002147fae */ /* 0x0001e8000e101d64 */
[----:B------:R0:W-:Y:S04]  /*f510*/  LDGSTS.E.BYPASS.LTC128B.128 [R20+0x28c00], desc[UR36][R2.64+0x80], !P3 ;  /* 0x28c0008002147fae */ /* 0x0001e8000d901d64 */
[----:B------:R0:W-:Y:S04]  /*f520*/  LDGSTS.E.BYPASS.LTC128B.128 [R20+0x2b400], desc[UR36][R2.64+0x100], !P2 ;  /* 0x2b40010002147fae */ /* 0x0001e8000d101d64 */
[----:B------:R0:W-:Y:S01]  /*f530*/  LDGSTS.E.BYPASS.LTC128B.128 [R20+0x2dc00], desc[UR36][R2.64+0x180], !P1 ;  /* 0x2dc0018002147fae */ /* 0x0001e2000c901d64 */
[----:B------:R-:W-:Y:S01]  /*f540*/  NOP ;  /* 0x0000000000007918 */ /* 0x000fe20000000000 */
.L_x_62:
        /* <DEDUP_REMOVED lines=10> */
.L_x_63:
[----:B------:R1:W-:Y:S01]  /*f5f0*/  SYNCS.ARRIVE.TRANS64.A1T0 RZ, [R7+URZ+0x38830], RZ ;  /* 0x038830ff07ff79a7 */ /* 0x0003e2000810003f */
[----:B------:R-:W-:Y:S05]  /*f600*/  @!P2 BRA `(.L_x_64) ;  /* 0x000000000004a947 */ /* 0x000fea0003800000 */
[----:B------:R-:W-:Y:S01]  /*f610*/  BPT.TRAP 0x1 ;  /* 0x000000040000795c */ /* 0x000fe20000300000 */
.L_x_64:
[----:B0-----:R-:W-:Y:S01]  /*f620*/  SHF.L.U32 R2, R10, 0x1f, RZ ;  /* 0x0000001f0a027819 */ /* 0x001fe200000006ff */
[----:B------:R-:W-:Y:S01]  /*f630*/  IMAD.MOV.U32 R9, RZ, RZ, -0x50 ;  /* 0xffffffb0ff097424 */ /* 0x000fe200078e00ff */
[----:B-1----:R-:W-:Y:S01]  /*f640*/  LEA R7, R6, UR39, 0x3 ;  /* 0x0000002706077c11 */ /* 0x002fe2000f8e18ff */
[----:B------:R-:W-:Y:S02]  /*f650*/  BSSY B1, `(.L_x_65) ;  /* 0x0000004000017945 */ /* 0x000fe40003800000 */
[----:B------:R-:W-:Y:S01]  /*f660*/  IMAD R9, R28, R9, UR38 ;  /* 0x000000261c097e24 */ /* 0x000fe2000f8e0209 */
[----:B------:R-:W0:Y:S02]  /*f670*/  SYNCS.PHASECHK.TRANS64.TRYWAIT P0, [R7+URZ+0x38860], R2 ;  /* 0x03886002070075a7 */ /* 0x000e24000800017f */
[----:B0-----:R-:W-:Y:S05]  /*f680*/  @!P0 BRA `(.L_x_66) ;  /* 0x0000002c00308947 */ /* 0x001fea0003800000 */
.L_x_139:
[----:B------:R-:W-:Y:S05]  /*f690*/  BSYNC B1 ;  /* 0x0000000000017941 */ /* 0x000fea0003800000 */
.L_x_65:
[----:B------:R-:W-:Y:S01]  /*f6a0*/  UMOV UR4, 0xffffffff ;  /* 0xffffffff00047882 */ /* 0x000fe20000000000 */
[----:B------:R-:W-:Y:S01]  /*f6b0*/  LOP3.LUT P4, RZ, R16, 0x80, RZ, 0xc0, !PT ;  /* 0x0000008010ff7812 */ /* 0x000fe2000788c0ff */
[----:B------:R-:W-:Y:S01]  /*f6c0*/  IMAD R6, R6, 0x5000, R26 ;  /* 0x0000500006067824 */ /* 0x000fe200078e021a */
[C---:B------:R-:W-:Y:S01]  /*f6d0*/  LOP3.LUT P3, RZ, R16.reuse, 0x40, RZ, 0xc0, !PT ;  /* 0x0000004010ff7812 */ /* 0x040fe2000786c0ff */
[----:B------:R-:W-:Y:S01]  /*f6e0*/  IMAD.IADD R9, R9, 0x1, -R34 ;  /* 0x0000000109097824 */ /* 0x000fe200078e0a22 */
[C---:B------:R-:W-:Y:S02]  /*f6f0*/  LOP3.LUT P2, RZ, R16.reuse, 0x20, RZ, 0xc0, !PT ;  /* 0x0000002010ff7812 */ /* 0x040fe4000784c0ff */
[----:B------:R-:W-:Y:S01]  /*f700*/  LOP3.LUT P1, RZ, R16, 0x10, RZ, 0xc0, !PT ;  /* 0x0000001010ff7812 */ /* 0x000fe2000782c0ff */
[----:B------:R-:W-:-:S12]  /*f710*/  BRA.DIV UR4, `(.L_x_67) ;  /* 0x0000002e04207947 */ /* 0x000fd8000b800000 */
[----:B------:R-:W0:Y:S01]  /*f720*/  SHFL.IDX PT, R14, R17, RZ, 0x181f ;  /* 0x00181fff110e7589 */ /* 0x000e2200000e0000 */
[----:B------:R-:W-:-:S03]  /*f730*/  LEA R6, R6, UR39, 0x1 ;  /* 0x0000002706067c11 */ /* 0x000fc6000f8e08ff */
[----:B------:R-:W1:Y:S01]  /*f740*/  SHFL.IDX PT, R3, R18, RZ, 0x181f ;  /* 0x00181fff12037589 */ /* 0x000e6200000e0000 */
[----:B0-----:R-:W-:-:S03]  /*f750*/  IADD3 R2, P0, R14, R0, RZ ;  /* 0x000000000e027210 */ /* 0x001fc60007f1e0ff */
[----:B------:R-:W0:Y:S01]  /*f760*/  SHFL.IDX PT, R14, R17, 0x1, 0x181f ;  /* 0x00381f00110e7f89 */ /* 0x000e2200000e0000 */
[----:B-1----:R-:W-:Y:S02]  /*f770*/  IADD3.X R3, RZ, R3, RZ, P0, !PT ;  /* 0x00000003ff037210 */ /* 0x002fe400007fe4ff */
[----:B------:R-:W-:-:S13]  /*f780*/  ISETP.LT.OR P0, PT, R9, 0x1, P4 ;  /* 0x000000010900780c */ /* 0x000fda0002701670 */
[----:B------:R-:W-:Y:S01]  /*f790*/  LDGSTS.E.BYPASS.LTC128B.128 [R6+0x400], desc[UR36][R2.64], !P0 ;  /* 0x0040000002067fae */ /* 0x000fe2000c101d64 */
[----:B------:R-:W-:-:S13]  /*f7a0*/  ISETP.LT.OR P0, PT, R9, 0x1, P3 ;  /* 0x000000010900780c */ /* 0x000fda0001f01670 */
[----:B------:R-:W-:Y:S01]  /*f7b0*/  LDGSTS.E.BYPASS.LTC128B.128 [R6+0x2c00], desc[UR36][R2.64+0x80], !P0 ;  /* 0x02c0008002067fae */ /* 0x000fe2000c101d64 */
[----:B------:R-:W-:-:S13]  /*f7c0*/  ISETP.LT.OR P0, PT, R9, 0x1, P2 ;  /* 0x000000010900780c */ /* 0x000fda0001701670 */
[----:B------:R-:W-:Y:S01]  /*f7d0*/  LDGSTS.E.BYPASS.LTC128B.128 [R6+0x5400], desc[UR36][R2.64+0x100], !P0 ;  /* 0x0540010002067fae */ /* 0x000fe2000c101d64 */
[----:B------:R-:W-:-:S13]  /*f7e0*/  ISETP.LT.OR P0, PT, R9, 0x1, P1 ;  /* 0x000000010900780c */ /* 0x000fda0000f01670 */
[----:B------:R1:W-:Y:S04]  /*f7f0*/  LDGSTS.E.BYPASS.LTC128B.128 [R6+0x7c00], desc[UR36][R2.64+0x180], !P0 ;  /* 0x07c0018002067fae */ /* 0x0003e8000c101d64 */
[----:B-1----:R-:W1:Y:S01]  /*f800*/  SHFL.IDX PT, R3, R18, 0x1, 0x181f ;  /* 0x00381f0012037f89 */ /* 0x002e6200000e0000 */
[----:B0-----:R-:W-:-:S03]  /*f810*/  IADD3 R2, P0, R14, R0, RZ ;  /* 0x000000000e027210 */ /* 0x001fc60007f1e0ff */
[----:B------:R-:W0:Y:S02]  /*f820*/  SHFL.IDX PT, R14, R17, 0x2, 0x181f ;  /* 0x00581f00110e7f89 */ /* 0x000e2400000e0000 */
[----:B-1----:R-:W-:Y:S01]  /*f830*/  IMAD.X R3, RZ, RZ, R3, P0 ;  /* 0x000000ffff037224 */ /* 0x002fe200000e0603 */
        /* <DEDUP_REMOVED lines=22> */
[----:B------:R-:W2:Y:S04]  /*f9a0*/  SHFL.IDX PT, R18, R18, 0x4, 0x181f ;  /* 0x00981f0012127f89 */ /* 0x000ea800000e0000 */
[----:B------:R3:W4:Y:S01]  /*f9b0*/  SHFL.IDX PT, R14, R17, 0x4, 0x181f ;  /* 0x00981f00110e7f89 */ /* 0x00072200000e0000 */
[----:B-1----:R-:W-:Y:S02]  /*f9c0*/  IADD3.X R3, RZ, R3, RZ, P0, !PT ;  /* 0x00000003ff037210 */ /* 0x002fe400007fe4ff */
[----:B------:R-:W-:-:S13]  /*f9d0*/  ISETP.LT.OR P0, PT, R9, 0x31, P4 ;  /* 0x000000310900780c */ /* 0x000fda0002701670 */
[----:B------:R3:W-:Y:S01]  /*f9e0*/  LDGSTS.E.BYPASS.LTC128B.128 [R6+0x1c00], desc[UR36][R2.64], !P0 ;  /* 0x01c0000002067fae */ /* 0x0007e2000c101d64 */
[----:B------:R-:W-:-:S13]  /*f9f0*/  ISETP.LT.OR P0, PT, R9, 0x31, P3 ;  /* 0x000000310900780c */ /* 0x000fda0001f01670 */
[----:B------:R3:W-:Y:S01]  /*fa00*/  LDGSTS.E.BYPASS.LTC128B.128 [R6+0x4400], desc[UR36][R2.64+0x80], !P0 ;  /* 0x0440008002067fae */ /* 0x0007e2000c101d64 */
[----:B------:R-:W-:-:S13]  /*fa10*/  ISETP.LT.OR P0, PT, R9, 0x31, P2 ;  /* 0x000000310900780c */ /* 0x000fda0001701670 */
[----:B------:R3:W-:Y:S01]  /*fa20*/  LDGSTS.E.BYPASS.LTC128B.128 [R6+0x6c00], desc[UR36][R2.64+0x100], !P0 ;  /* 0x06c0010002067fae */ /* 0x0007e2000c101d64 */
[----:B------:R-:W-:-:S13]  /*fa30*/  ISETP.LT.OR P0, PT, R9, 0x31, P1 ;  /* 0x000000310900780c */ /* 0x000fda0000f01670 */
[----:B--2-4-:R3:W-:Y:S02]  /*fa40*/  LDGSTS.E.BYPASS.LTC128B.128 [R6+0x9400], desc[UR36][R2.64+0x180], !P0 ;  /* 0x0940018002067fae */ /* 0x0147e4000c101d64 */
.L_x_151:
[----:B0--3--:R-:W-:Y:S01]  /*fa50*/  IADD3 R2, P0, R14, R0, RZ ;  /* 0x000000000e027210 */ /* 0x009fe20007f1e0ff */
[----:B------:R-:W-:Y:S02]  /*fa60*/  ULDC.64 UR4, c[0x0][0x328] ;  /* 0x0000ca0000047ab9 */ /* 0x000fe40000000a00 */
[----:B------:R-:W-:Y:S02]  /*fa70*/  IMAD R0, R21, UR4, RZ ;  /* 0x0000000415007c24 */ /* 0x000fe4000f8e02ff */
[----:B------:R-:W-:Y:S01]  /*fa80*/  IMAD.X R3, RZ, RZ, R18, P0 ;  /* 0x000000ffff037224 */ /* 0x000fe200000e0612 */
[----:B------:R-:W-:-:S13]  /*fa90*/  ISETP.LT.OR P0, PT, R9, 0x41, P4 ;  /* 0x000000410900780c */ /* 0x000fda0002701670 */
[----:B------:R-:W-:Y:S01]  /*faa0*/  @!PT LDS RZ, [RZ] ;  /* 0x00000000fffff984 */ /* 0x000fe20000000800 */
[----:B------:R-:W-:Y:S01]  /*fab0*/  @!PT LDS RZ, [RZ] ;  /* 0x00000000fffff984 */ /* 0x000fe20000000800 */
[----:B------:R-:W-:Y:S01]  /*fac0*/  @!PT LDS RZ, [RZ] ;  /* 0x00000000fffff984 */ /* 0x000fe20000000800 */
[----:B------:R-:W-:Y:S01]  /*fad0*/  LDGSTS.E.BYPASS.LTC128B.128 [R6+0x2400], desc[UR36][R2.64], !P0 ;  /* 0x0240000002067fae */ /* 0x000fe2000c101d64 */
[----:B------:R-:W-:-:S13]  /*fae0*/  ISETP.LT.OR P0, PT, R9, 0x41, P3 ;  /* 0x000000410900780c */ /* 0x000fda0001f01670 */
[----:B------:R-:W-:Y:S01]  /*faf0*/  LDGSTS.E.BYPASS.LTC128B.128 [R6+0x4c00], desc[UR36][R2.64+0x80], !P0 ;  /* 0x04c0008002067fae */ /* 0x000fe2000c101d64 */
[----:B------:R-:W-:-:S13]  /*fb00*/  ISETP.LT.OR P0, PT, R9, 0x41, P2 ;  /* 0x000000410900780c */ /* 0x000fda0001701670 */
[----:B------:R-:W-:Y:S01]  /*fb10*/  LDGSTS.E.BYPASS.LTC128B.128 [R6+0x7400], desc[UR36][R2.64+0x100], !P0 ;  /* 0x0740010002067fae */ /* 0x000fe2000c101d64 */
[----:B------:R-:W-:Y:S01]  /*fb20*/  ISETP.LT.OR P0, PT, R9, 0x41, P1 ;  /* 0x000000410900780c */ /* 0x000fe20000f01670 */
[----:B------:R-:W-:-:S12]  /*fb30*/  IMAD R9, R5, UR5, R0 ;  /* 0x0000000505097c24 */ /* 0x000fd8000f8e0200 */
[----:B------:R0:W-:Y:S02]  /*fb40*/  LDGSTS.E.BYPASS.LTC128B.128 [R6+0x9c00], desc[UR36][R2.64+0x180], !P0 ;  /* 0x09c0018002067fae */ /* 0x0001e4000c101d64 */
        /* <DEDUP_REMOVED lines=10> */
[----:B------:R-:W-:Y:S01]  /*fbf0*/  NOP ;  /* 0x0000000000007918 */ /* 0x000fe20000000000 */
[----:B------:R-:W-:Y:S01]  /*fc00*/  IMAD.WIDE.U32 R2, R19, UR4, R2 ;  /* 0x0000000413027c25 */ /* 0x000fe2000f8e0002 */
[----:B------:R-:W-:-:S03]  /*fc10*/  ULDC.64 UR4, c[0x0][0x318] ;  /* 0x0000c60000047ab9 */ /* 0x000fc60000000a00 */
[----:B------:R-:W-:Y:S01]  /*fc20*/  IMAD.IADD R3, R5, 0x1, R3 ;  /* 0x0000000105037824 */ /* 0x000fe200078e0203 */
[----:B------:R-:W-:-:S04]  /*fc30*/  LEA R17, P0, R2, UR4, 0x1 ;  /* 0x0000000402117c11 */ /* 0x000fc8000f8008ff */
[----:B------:R-:W-:Y:S02]  /*fc40*/  LEA.HI.X R18, R2, UR5, R3, 0x1, P0 ;  /* 0x0000000502127c11 */ /* 0x000fe400080f0c03 */
[----:B------:R-:W-:-:S13]  /*fc50*/  PLOP3.LUT P0, PT, PT, PT, PT, 0x80, 0x0 ;  /* 0x000000000000781c */ /* 0x000fda0003f0f070 */
.L_x_68:
        /* <DEDUP_REMOVED lines=10> */
.L_x_69:
[C---:B------:R-:W-:Y:S01]  /*fd00*/  ISETP.GT.AND P0, PT, R8.reuse, RZ, PT ;  /* 0x000000ff0800720c */ /* 0x040fe20003f04270 */
[----:B------:R0:W-:Y:S01]  /*fd10*/  SYNCS.ARRIVE.TRANS64.A1T0 RZ, [R7+URZ+0x38850], RZ ;  /* 0x038850ff07ff79a7 */ /* 0x0001e2000810003f */
[----:B------:R-:W-:Y:S01]  /*fd20*/  VIADD R0, R8, 0xffffffff ;  /* 0xffffffff08007836 */ /* 0x000fe20000000000 */
[----:B------:R-:W-:Y:S01]  /*fd30*/  MOV R10, R25 ;  /* 0x00000019000a7202 */ /* 0x000fe20000000f00 */
[----:B------:R-:W-:Y:S02]  /*fd40*/  IMAD.MOV.U32 R6, RZ, RZ, R22 ;  /* 0x000000ffff067224 */ /* 0x000fe400078e0016 */
[----:B------:R-:W-:-:S07]  /*fd50*/  IMAD.MOV.U32 R28, RZ, RZ, R8 ;  /* 0x000000ffff1c7224 */ /* 0x000fce00078e0008 */
[----:B0-----:R-:W-:Y:S05]  /*fd60*/  @P0 BRA `(.L_x_70) ;  /* 0xfffffff000300947 */ /* 0x001fea000383ffff */
[----:B------:R-:W-:Y:S05]  /*fd70*/  BSYNC B0 ;  /* 0x0000000000007941 */ /* 0x000fea0003800000 */
.L_x_57:
[----:B------:R-:W-:-:S13]  /*fd80*/  LOP3.LUT P0, RZ, R16, 0x100, RZ, 0xc0, !PT ;  /* 0x0000010010ff7812 */ /* 0x000fda000780c0ff */
[----:B------:R-:W-:Y:S05]  /*fd90*/  @!P0 BRA `(.L_x_71) ;  /* 0x0000000000048947 */ /* 0x000fea0003800000 */
[----:B------:R-:W-:Y:S01]  /*fda0*/  BPT.TRAP 0x1 ;  /* 0x000000040000795c */ /* 0x000fe20000300000 */
.L_x_71:
[----:B------:R-:W-:Y:S01]  /*fdb0*/  LEA R4, R22, UR39, 0x3 ;  /* 0x0000002716047c11 */ /* 0x000fe2000f8e18ff */
[----:B------:R-:W-:Y:S01]  /*fdc0*/  BSSY B0, `(.L_x_72) ;  /* 0x0000006000007945 */ /* 0x000fe20003800000 */
[----:B0-----:R-:W-:Y:S02]  /*fdd0*/  SHF.L.U32 R3, R25, 0x1f, RZ ;  /* 0x0000001f19037819 */ /* 0x001fe400000006ff */
[----:B------:R-:W-:Y:S02]  /*fde0*/  MOV R5, 0xffffffb0 ;  /* 0xffffffb000057802 */ /* 0x000fe40000000f00 */
[----:B------:R-:W0:Y:S03]  /*fdf0*/  SYNCS.PHASECHK.TRANS64.TRYWAIT P0, [R4+URZ+0x38860], R3 ;  /* 0x03886003040075a7 */ /* 0x000e26000800017f */
[----:B------:R-:W-:Y:S01]  /*fe00*/  IMAD R5, R8, R5, UR38 ;  /* 0x0000002608057e24 */ /* 0x000fe2000f8e0205 */
[----:B0-----:R-:W-:Y:S06]  /*fe10*/  @!P0 BRA `(.L_x_73) ;  /* 0x0000002c00288947 */ /* 0x001fec0003800000 */
.L_x_152:
[----:B------:R-:W-:Y:S05]  /*fe20*/  BSYNC B0 ;  /* 0x0000000000007941 */ /* 0x000fea0003800000 */
.L_x_72:
        /* <DEDUP_REMOVED lines=8> */
[----:B------:R-:W1:Y:S01]  /*feb0*/  SHFL.IDX PT, R14, R17, RZ, 0x181f ;  /* 0x00181fff110e7589 */ /* 0x000e6200000e0000 */
[----:B------:R-:W-:-:S03]  /*fec0*/  IMAD.SHL.U32 R6, R37, 0x2, RZ ;  /* 0x0000000225067824 */ /* 0x000fc600078e00ff */
[----:B------:R-:W0:Y:S02]  /*fed0*/  SHFL.IDX PT, R0, R18, RZ, 0x181f ;  /* 0x00181fff12007589 */ /* 0x000e2400000e0000 */
[----:B-1----:R-:W-:Y:S02]  /*fee0*/  IADD3 R2, P0, R14, R6, RZ ;  /* 0x000000060e027210 */ /* 0x002fe40007f1e0ff */
[----:B------:R-:W1:Y:S02]  /*fef0*/  SHFL.IDX PT, R14, R17, 0x1, 0x181f ;  /* 0x00381f00110e7f89 */ /* 0x000e6400000e0000 */
[----:B0-----:R-:W-:Y:S02]  /*ff00*/  IADD3.X R3, RZ, R0, RZ, P0, !PT ;  /* 0x00000000ff037210 */ /* 0x001fe400007fe4ff */
[----:B------:R-:W-:Y:S02]  /*ff10*/  ISETP.LT.OR P0, PT, R5, 0x1, P4 ;  /* 0x000000010500780c */ /* 0x000fe40002701670 */
[----:B------:R-:W-:-:S02]  /*ff20*/  LEA R0, R7, UR39, 0x1 ;  /* 0x0000002707007c11 */ /* 0x000fc4000f8e08ff */
[----:B------:R-:W0:Y:S09]  /*ff30*/  SHFL.IDX PT, R7, R18, 0x1, 0x181f ;  /* 0x00381f0012077f89 */ /* 0x000e3200000e0000 */
[----:B------:R-:W-:Y:S01]  /*ff40*/  LDGSTS.E.BYPASS.LTC128B.128 [R0+0x400], desc[UR36][R2.64], !P0 ;  /* 0x0040000002007fae */ /* 0x000fe2000c101d64 */
[----:B------:R-:W-:-:S13]  /*ff50*/  ISETP.LT.OR P0, PT, R5, 0x1, P3 ;  /* 0x000000010500780c */ /* 0x000fda0001f01670 */
[----:B------:R-:W-:Y:S01]  /*ff60*/  LDGSTS.E.BYPASS.LTC128B.128 [R0+0x2c00], desc[UR36][R2.64+0x80], !P0 ;  /* 0x02c0008002007fae */ /* 0x000fe2000c101d64 */
[----:B------:R-:W-:-:S13]  /*ff70*/  ISETP.LT.OR P0, PT, R5, 0x1, P2 ;  /* 0x000000010500780c */ /* 0x000fda0001701670 */
[----:B------:R-:W-:Y:S01]  /*ff80*/  LDGSTS.E.BYPASS.LTC128B.128 [R0+0x5400], desc[UR36][R2.64+0x100], !P0 ;  /* 0x0540010002007fae */ /* 0x000fe2000c101d64 */
[----:B------:R-:W-:-:S13]  /*ff90*/  ISETP.LT.OR P0, PT, R5, 0x1, P1 ;  /* 0x000000010500780c */ /* 0x000fda0000f01670 */
[----:B------:R1:W-:Y:S02]  /*ffa0*/  LDGSTS.E.BYPASS.LTC128B.128 [R0+0x7c00], desc[UR36][R2.64+0x180], !P0 ;  /* 0x07c0018002007fae */ /* 0x0003e4000c101d64 */
[----:B-1----:R-:W-:Y:S02]  /*ffb0*/  IADD3 R2, P0, R14, R6, RZ ;  /* 0x000000060e027210 */ /* 0x002fe40007f1e0ff */
[----:B------:R-:W1:Y:S03]  /*ffc0*/  SHFL.IDX PT, R14, R17, 0x2, 0x181f ;  /* 0x00581f00110e7f89 */ /* 0x000e6600000e0000 */
[----:B0-----:R-:W-:Y:S01]  /*ffd0*/  IMAD.X R3, RZ, RZ, R7, P0 ;  /* 0x000000ffff037224 */ /* 0x001fe200000e0607 */
[----:B------:R-:W-:Y:S01]  /*ffe0*/  ISETP.LT.OR P0, PT, R5, 0x11, P4 ;  /* 0x000000110500780c */ /* 0x000fe20002701670 */
[----:B------:R-:W0:-:S12]  /*fff0*/  SHFL.IDX PT, R7, R18, 0x2, 0x181f ;  /* 0x00581f0012077f89 */ /* 0x000e1800000e0000 */
        /* <DEDUP_REMOVED lines=10> */
[C---:B------:R-:W-:Y:S01]  /*100a0*/  ISETP.LT.OR P0, PT, R5.reuse, 0x21, P4 ;  /* 0x000000210500780c */ /* 0x040fe20002701670 */
[----:B------:R-:W0:Y:S04]  /*100b0*/  SHFL.IDX PT, R7, R18, 0x3, 0x181f ;  /* 0x00781f0012077f89 */ /* 0x000e2800000e0000 */
[----:B------:R-:W2:Y:S08]  /*100c0*/  SHFL.IDX PT, R18, R18, 0x4, 0x181f ;  /* 0x00981f0012127f89 */ /* 0x000eb000000e0000 */
        /* <DEDUP_REMOVED lines=8> */
[----:B------:R1:W3:Y:S02]  /*10150*/  SHFL.IDX PT, R14, R17, 0x4, 0x181f ;  /* 0x00981f00110e7f89 */ /* 0x0002e400000e0000 */
[----:B0-----:R-:W-:Y:S02]  /*10160*/  IADD3.X R3, RZ, R7, RZ, P0, !PT ;  /* 0x00000007ff037210 */ /* 0x001fe400007fe4ff */
[----:B------:R-:W-:-:S13]  /*10170*/  ISETP.LT.OR P0, PT, R5, 0x31, P4 ;  /* 0x000000310500780c */ /* 0x000fda0002701670 */
[----:B------:R1:W-:Y:S01]  /*10180*/  LDGSTS.E.BYPASS.LTC128B.128 [R0+0x1c00], desc[UR36][R2.64], !P0 ;  /* 0x01c0000002007fae */ /* 0x0003e2000c101d64 */
[----:B------:R-:W-:-:S13]  /*10190*/  ISETP.LT.OR P0, PT, R5, 0x31, P3 ;  /* 0x000000310500780c */ /* 0x000fda0001f01670 */
[----:B------:R1:W-:Y:S01]  /*101a0*/  LDGSTS.E.BYPASS.LTC128B.128 [R0+0x4400], desc[UR36][R2.64+0x80], !P0 ;  /* 0x0440008002007fae */ /* 0x0003e2000c101d64 */
[----:B------:R-:W-:-:S13]  /*101b0*/  ISETP.LT.OR P0, PT, R5, 0x31, P2 ;  /* 0x000000310500780c */ /* 0x000fda0001701670 */
[----:B------:R1:W-:Y:S01]  /*101c0*/  LDGSTS.E.BYPASS.LTC128B.128 [R0+0x6c00], desc[UR36][R2.64+0x100], !P0 ;  /* 0x06c0010002007fae */ /* 0x0003e2000c101d64 */
[----:B------:R-:W-:-:S13]  /*101d0*/  ISETP.LT.OR P0, PT, R5, 0x31, P1 ;  /* 0x000000310500780c */ /* 0x000fda0000f01670 */
[----:B--23--:R1:W-:Y:S02]  /*101e0*/  LDGSTS.E.BYPASS.LTC128B.128 [R0+0x9400], desc[UR36][R2.64+0x180], !P0 ;  /* 0x0940018002007fae */ /* 0x00c3e4000c101d64 */
.L_x_164:
[----:B01----:R-:W-:-:S05]  /*101f0*/  IADD3 R2, P0, R14, R6, RZ ;  /* 0x000000060e027210 */ /* 0x003fca0007f1e0ff */
[----:B------:R-:W-:Y:S01]  /*10200*/  IMAD.X R3, RZ, RZ, R18, P0 ;  /* 0x000000ffff037224 */ /* 0x000fe200000e0612 */
[----:B------:R-:W-:-:S13]  /*10210*/  ISETP.LT.OR P0, PT, R5, 0x41, P4 ;  /* 0x000000410500780c */ /* 0x000fda0002701670 */
[----:B------:R-:W-:Y:S01]  /*10220*/  @!PT LDS RZ, [RZ] ;  /* 0x00000000fffff984 */ /* 0x000fe20000000800 */
[----:B------:R-:W-:Y:S01]  /*10230*/  @!PT LDS RZ, [RZ] ;  /* 0x00000000fffff984 */ /* 0x000fe20000000800 */
[----:B------:R-:W-:Y:S01]  /*10240*/  @!PT LDS RZ, [RZ] ;  /* 0x00000000fffff984 */ /* 0x000fe20000000800 */
[----:B------:R0:W-:Y:S01]  /*10250*/  LDGSTS.E.BYPASS.LTC128B.128 [R0+0x2400], desc[UR36][R2.64], !P0 ;  /* 0x0240000002007fae */ /* 0x0001e2000c101d64 */
[----:B------:R-:W-:-:S13]  /*10260*/  ISETP.LT.OR P0, PT, R5, 0x41, P3 ;  /* 0x000000410500780c */ /* 0x000fda0001f01670 */
[----:B------:R0:W-:Y:S01]  /*10270*/  LDGSTS.E.BYPASS.LTC128B.128 [R0+0x4c00], desc[UR36][R2.64+0x80], !P0 ;  /* 0x04c0008002007fae */ /* 0x0001e2000c101d64 */
[----:B------:R-:W-:-:S13]  /*10280*/  ISETP.LT.OR P0, PT, R5, 0x41, P2 ;  /* 0x000000410500780c */ /* 0x000fda0001701670 */
[----:B------:R0:W-:Y:S01]  /*10290*/  LDGSTS.E.BYPASS.LTC128B.128 [R0+0x7400], desc[UR36][R2.64+0x100], !P0 ;  /* 0x0740010002007fae */ /* 0x0001e2000c101d64 */
[----:B------:R-:W-:-:S13]  /*102a0*/  ISETP.LT.OR P0, PT, R5, 0x41, P1 ;  /* 0x000000410500780c */ /* 0x000fda0000f01670 */
[----:B------:R0:W-:Y:S01]  /*102b0*/  LDGSTS.E.BYPASS.LTC128B.128 [R0+0x9c00], desc[UR36][R2.64+0x180], !P0 ;  /* 0x09c0018002007fae */ /* 0x0001e2000c101d64 */
[----:B------:R-:W-:Y:S01]  /*102c0*/  PLOP3.LUT P0, PT, PT, PT, PT, 0x80, 0x0 ;  /* 0x000000000000781c */ /* 0x000fe20003f0f070 */
[----:B------:R-:W-:-:S12]  /*102d0*/  NOP ;  /* 0x0000000000007918 */ /* 0x000fd80000000000 */
.L_x_75:
        /* <DEDUP_REMOVED lines=10> */
.L_x_76:
[----:B0-----:R-:W2:Y:S01]  /*10380*/  LDL.LU R2, [R1] ;  /* 0x0000000001027983 */ /* 0x001ea20000300800 */
[----:B------:R-:W-:Y:S01]  /*10390*/  VIADD R22, R22, 0x1 ;  /* 0x0000000116167836 */ /* 0x000fe20000000000 */
[----:B------:R-:W-:Y:S01]  /*103a0*/  IADD3 R36, R36, UR43, RZ ;  /* 0x0000002b24247c10 */ /* 0x000fe2000fffe0ff */
[----:B------:R-:W-:Y:S01]  /*103b0*/  ULDC UR4, c[0x0][0xc34] ;  /* 0x00030d0000047ab9 */ /* 0x000fe20000000800 */
[----:B------:R0:W-:Y:S02]  /*103c0*/  SYNCS.ARRIVE.TRANS64.A1T0 RZ, [R4+URZ+0x38850], RZ ;  /* 0x038850ff04ff79a7 */ /* 0x0001e4000810003f */
[----:B------:R-:W-:-:S04]  /*103d0*/  ISETP.NE.AND P0, PT, R22, 0x2, PT ;  /* 0x000000021600780c */ /* 0x000fc80003f05270 */
[----:B------:R-:W-:Y:S02]  /*103e0*/  SEL R22, R22, RZ, P0 ;  /* 0x000000ff16167207 */ /* 0x000fe40000000000 */
[----:B------:R-:W-:Y:S02]  /*103f0*/  SEL R0, RZ, 0x1, P0 ;  /* 0x00000001ff007807 */ /* 0x000fe40000000000 */
[----:B------:R-:W-:Y:S02]  /*10400*/  ISETP.GE.AND P0, PT, R36, UR4, PT ;  /* 0x0000000424007c0c */ /* 0x000fe4000bf06270 */
[----:B------:R-:W-:Y:S01]  /*10410*/  LOP3.LUT R25, R25, R0, RZ, 0x3c, !PT ;  /* 0x0000000019197212 */ /* 0x000fe200078e3cff */
[----:B--2---:R-:W-:-:S05]  /*10420*/  VIADD R2, R2, 0x1 ;  /* 0x0000000102027836 */ /* 0x004fca0000000000 */
[----:B------:R0:W-:Y:S05]  /*10430*/  STL [R1], R2 ;  /* 0x0000000201007387 */ /* 0x0001ea0000100800 */
[----:B------:R-:W-:Y:S05]  /*10440*/  @!P0 BRA `(.L_x_77) ;  /* 0xffffffcc009c8947 */ /* 0x000fea000383ffff */
[----:B------:R-:W-:-:S07]  /*10450*/  LOP3.LUT R0, R2, 0x1, RZ, 0xc, !PT ;  /* 0x0000000102007812 */ /* 0x000fce00078e0cff */
.L_x_40:
[----:B------:R-:W1:Y:S01]  /*10460*/  S2R R3, SR_CgaCtaId ;  /* 0x0000000000037919 */ /* 0x000e620000008800 */
[----:B0-----:R-:W-:Y:S01]  /*10470*/  MOV R2, 0x400 ;  /* 0x0000040000027802 */ /* 0x001fe20000000f00 */
[----:B------:R-:W-:Y:S01]  /*10480*/  BSSY B0, `(.L_x_78) ;  /* 0x0000005000007945 */ /* 0x000fe20003800000 */
[----:B------:R-:W-:Y:S02]  /*10490*/  SHF.L.U32 R0, R0, 0x1f, RZ ;  /* 0x0000001f00007819 */ /* 0x000fe400000006ff */
[----:B-1----:R-:W-:-:S04]  /*104a0*/  LEA R5, R3, R2, 0x18 ;  /* 0x0000000203057211 */ /* 0x002fc800078ec0ff */
[----:B------:R-:W0:Y:S02]  /*104b0*/  SYNCS.PHASECHK.TRANS64.TRYWAIT P0, [R5+URZ+0x38820], R0 ;  /* 0x03882000050075a7 */ /* 0x000e24000800017f */
[----:B0-----:R-:W-:Y:S05]  /*104c0*/  @!P0 BRA `(.L_x_79) ;  /* 0x0000002c00808947 */ /* 0x001fea0003800000 */
.L_x_165:
[----:B------:R-:W-:Y:S05]  /*104d0*/  BSYNC B0 ;  /* 0x0000000000007941 */ /* 0x000fea0003800000 */
.L_x_78:
[----:B------:R-:W-:-:S03]  /*104e0*/  UMOV UR4, 0xffffffff ;  /* 0xffffffff00047882 */ /* 0x000fc60000000000 */
[----:B------:R-:W-:Y:S05]  /*104f0*/  BRA.DIV UR4, `(.L_x_80) ;  /* 0x0000002e04887947 */ /* 0x000fea000b800000 */
[----:B0-----:R-:W0:Y:S02]  /*10500*/  S2R R0, SR_TID.X ;  /* 0x0000000000007919 */ /* 0x001e240000002100 */
[----:B0-----:R-:W-:-:S04]  /*10510*/  SHF.R.U32.HI R0, RZ, 0x5, R0 ;  /* 0x00000005ff007819 */ /* 0x001fc80000011600 */
[----:B------:R-:W-:-:S05]  /*10520*/  LOP3.LUT R0, R0, 0x3, RZ, 0xc0, !PT ;  /* 0x0000000300007812 */ /* 0x000fca00078ec0ff */
[----:B------:R0:W1:Y:S02]  /*10530*/  SHFL.IDX PT, R14, R0, RZ, 0x1f ;  /* 0x00001fff000e7589 */ /* 0x00006400000e0000 */
.L_x_168:
[----:B-1----:R-:W-:Y:S01]  /*10540*/  ISETP.NE.AND P0, PT, R14, RZ, PT ;  /* 0x000000ff0e00720c */ /* 0x002fe20003f05270 */
[----:B------:R-:W-:-:S12]  /*10550*/  BSSY B0, `(.L_x_81) ;  /* 0x0000026000007945 */ /* 0x000fd80003800000 */
[----:B------:R-:W-:Y:S05]  /*10560*/  @P0 BRA `(.L_x_82) ;  /* 0x0000000000900947 */ /* 0x000fea0003800000 */
[----:B------:R-:W-:-:S03]  /*10570*/  UMOV UR4, 0xffffffff ;  /* 0xffffffff00047882 */ /* 0x000fc60000000000 */
[----:B------:R-:W-:Y:S05]  /*10580*/  BRA.DIV UR4, `(.L_x_83) ;  /* 0x0000002e04987947 */ /* 0x000fea000b800000 */
[----:B------:R-:W-:-:S13]  /*10590*/  ELECT P6, URZ, PT ;  /* 0x00000000003f782f */ /* 0x000fda00038c0000 */
.L_x_171:
[----:B------:R-:W-:Y:S05]  /*105a0*/  @!P6 BRA `(.L_x_82) ;  /* 0x000000000080e947 */ /* 0x000fea0003800000 */
[----:B0-----:R-:W2:Y:S02]  /*105b0*/  LDL R0, [R1+0xc] ;  /* 0x00000c0001007983 */ /* 0x001ea40000100800 */
[----:B--2---:R-:W-:-:S13]  /*105c0*/  R2UR UR4, R0 ;  /* 0x00000000000472ca */ /* 0x004fda00000e0000 */
[----:B------:R-:W-:-:S06]  /*105d0*/  ULOP3.LUT UR4, UR4, 0x2, URZ, 0xfc, !UPT ;  /* 0x0000000204047892 */ /* 0x000fcc000f8efc3f */
[----:B------:R-:W-:-:S05]  /*105e0*/  IMAD.U32 R0, RZ, RZ, UR4 ;  /* 0x00000004ff007e24 */ /* 0x000fca000f8e00ff */
[----:B------:R-:W-:-:S13]  /*105f0*/  ISETP.NE.AND P0, PT, R0, 0x3, PT ;  /* 0x000000030000780c */ /* 0x000fda0003f05270 */
[----:B------:R-:W-:Y:S05]  /*10600*/  @!P0 BRA `(.L_x_84) ;  /* 0x0000000000048947 */ /* 0x000fea0003800000 */
[----:B------:R-:W-:Y:S01]  /*10610*/  BPT.TRAP 0x1 ;  /* 0x000000040000795c */ /* 0x000fe20000300000 */
.L_x_84:
[C---:B------:R-:W-:Y:S01]  /*10620*/  LEA R3, R22.reuse, R5, 0x3 ;  /* 0x0000000516037211 */ /* 0x040fe200078e18ff */
[----:B------:R-:W-:Y:S01]  /*10630*/  VIADD R22, R22, 0x1 ;  /* 0x0000000116167836 */ /* 0x000fe20000000000 */
[----:B------:R-:W-:-:S04]  /*10640*/  SHF.L.U32 R2, R25, 0x1f, RZ ;  /* 0x0000001f19027819 */ /* 0x000fc800000006ff */
[----:B------:R-:W0:Y:S01]  /*10650*/  SYNCS.PHASECHK.TRANS64.TRYWAIT P1, [R3+URZ+0x38840], R2 ;  /* 0x03884002030075a7 */ /* 0x000e22000802017f */
[----:B------:R-:W-:-:S04]  /*10660*/  ISETP.NE.AND P2, PT, R22, 0x2, PT ;  /* 0x000000021600780c */ /* 0x000fc80003f45270 */
[----:B------:R-:W-:Y:S01]  /*10670*/  SEL R0, RZ, 0x1, P2 ;  /* 0x00000001ff007807 */ /* 0x000fe20001000000 */
[----:B0-----:R-:W-:Y:S08]  /*10680*/  @!P1 BRA `(.L_x_85) ;  /* 0x0000002c00789947 */ /* 0x001ff00003800000 */
.L_x_172:
[----:B------:R-:W-:Y:S02]  /*10690*/  SEL R22, R22, RZ, P2 ;  /* 0x000000ff16167207 */ /* 0x000fe40001000000 */
[----:B------:R-:W-:Y:S01]  /*106a0*/  LOP3.LUT R0, R25, R0, RZ, 0x3c, !PT ;  /* 0x0000000019007212 */ /* 0x000fe200078e3cff */
[----:B------:R-:W-:Y:S06]  /*106b0*/  @!P0 BRA `(.L_x_86) ;  /* 0x0000000000048947 */ /* 0x000fec0003800000 */
[----:B------:R-:W-:Y:S01]  /*106c0*/  BPT.TRAP 0x1 ;  /* 0x000000040000795c */ /* 0x000fe20000300000 */
.L_x_86:
[----:B------:R-:W-:Y:S01]  /*106d0*/  IMAD R5, R22, 0x8, R5 ;  /* 0x0000000816057824 */ /* 0x000fe200078e0205 */
[----:B------:R-:W-:-:S04]  /*106e0*/  SHF.L.U32 R0, R0, 0x1f, RZ ;  /* 0x0000001f00007819 */ /* 0x000fc800000006ff */
[----:B------:R-:W1:Y:S02]  /*106f0*/  SYNCS.PHASECHK.TRANS64.TRYWAIT P1, [R5+URZ+0x38840], R0 ;  /* 0x03884000050075a7 */ /* 0x000e64000802017f */
[----:B-1----:R-:W-:Y:S05]  /*10700*/  @!P1 BRA `(.L_x_87) ;  /* 0x0000002c006c9947 */ /* 0x002fea0003800000 */
.L_x_173:
[----:B------:R-:W-:Y:S05]  /*10710*/  @!P0 BRA `(.L_x_88) ;  /* 0x0000000000048947 */ /* 0x000fea0003800000 */
[----:B------:R-:W-:Y:S01]  /*10720*/  BPT.TRAP 0x1 ;  /* 0x000000040000795c */ /* 0x000fe20000300000 */
.L_x_88:
[----:B------:R-:W2:Y:S02]  /*10730*/  SYNCS.PHASECHK.TRANS64.TRYWAIT P1, [R3+URZ+0x38860], R2 ;  /* 0x03886002030075a7 */ /* 0x000ea4000802017f */
[----:B--2---:R-:W-:Y:S05]  /*10740*/  @!P1 BRA `(.L_x_89) ;  /* 0x0000002c00709947 */ /* 0x004fea0003800000 */
.L_x_174:
[----:B------:R-:W-:Y:S05]  /*10750*/  @!P0 BRA `(.L_x_90) ;  /* 0x0000000000048947 */ /* 0x000fea0003800000 */
[----:B------:R-:W-:Y:S01]  /*10760*/  BPT.TRAP 0x1 ;  /* 0x000000040000795c */ /* 0x000fe20000300000 */
.L_x_90:
[----:B---3--:R3:W4:Y:S02]  /*10770*/  SYNCS.PHASECHK.TRANS64.TRYWAIT P0, [R5+URZ+0x38860], R0 ;  /* 0x03886000050075a7 */ /* 0x008724000800017f */
[----:B----4-:R-:W-:Y:S05]  /*10780*/  @!P0 NANOSLEEP.SYNCS 0x989680 ;  /* 0x009896800000895d */ /* 0x010fea0003900000 */
[----:B------:R-:W4:Y:S02]  /*10790*/  @!P0 SYNCS.PHASECHK.TRANS64 P0, [R5+URZ+0x38860], R0 ;  /* 0x03886000050085a7 */ /* 0x000f24000800007f */
[----:B----4-:R-:W-:Y:S05]  /*107a0*/  @!P0 BRA `(.L_x_90) ;  /* 0xfffffffc00f08947 */ /* 0x010fea000383ffff */
.L_x_82:
[----:B------:R-:W-:Y:S05]  /*107b0*/  BSYNC B0 ;  /* 0x0000000000007941 */ /* 0x000fea0003800000 */
.L_x_81:
[----:B------:R-:W-:Y:S05]  /*107c0*/  EXIT ;  /* 0x000000000000794d */ /* 0x000fea0003800000 */
.L_x_8:
[----:B0-----:R-:W-:-:S04]  /*107d0*/  MOV R3, UR40 ;  /* 0x0000002800037c02 */ /* 0x001fc80008000f00 */
[----:B------:R0:W1:Y:S03]  /*107e0*/  SYNCS.PHASECHK.TRANS64.TRYWAIT P1, [R3+URZ+0x38800], R0 ;  /* 0x03880000030075a7 */ /* 0x000066000802017f */
[----:B-1----:R-:W-:Y:S05]  /*107f0*/  @!P1 NANOSLEEP.SYNCS 0x989680 ;  /* 0x009896800000995d */ /* 0x002fea0003900000 */
[----:B------:R-:W1:Y:S02]  /*10800*/  @!P1 SYNCS.PHASECHK.TRANS64 P1, [R3+URZ+0x38800], R0 ;  /* 0x03880000030095a7 */ /* 0x000e64000802007f */
[----:B-1----:R-:W-:Y:S05]  /*10810*/  @!P1 BRA `(.L_x_8) ;  /* 0xfffffffc00ec9947 */ /* 0x002fea000383ffff */
[----:B------:R-:W-:Y:S05]  /*10820*/  BRA `(.L_x_91) ;  /* 0xffffff0800587947 */ /* 0x000fea000383ffff */
.L_x_12:
[----:B-1----:R1:W2:Y:S02]  /*10830*/  SYNCS.PHASECHK.TRANS64.TRYWAIT P1, [R0+URZ+0x38830], R3 ;  /* 0x03883003000075a7 */ /* 0x0022a4000802017f */
[----:B--2---:R-:W-:Y:S05]  /*10840*/  @!P1 NANOSLEEP.SYNCS 0x989680 ;  /* 0x009896800000995d */ /* 0x004fea0003900000 */
[----:B------:R-:W2:Y:S02]  /*10850*/  @!P1 SYNCS.PHASECHK.TRANS64 P1, [R0+URZ+0x38830], R3 ;  /* 0x03883003000095a7 */ /* 0x000ea4000802007f */
[----:B--2---:R-:W-:Y:S05]  /*10860*/  @!P1 BRA `(.L_x_12) ;  /* 0xfffffffc00f09947 */ /* 0x004fea000383ffff */
[----:B------:R-:W-:Y:S05]  /*10870*/  BRA `(.L_x_11) ;  /* 0xffffff08007c7947 */ /* 0x000fea000383ffff */
.L_x_18:
[----:B-1----:R-:W-:-:S04]  /*10880*/  IMAD.U32 R153, RZ, RZ, UR61 ;  /* 0x0000003dff997e24 */ /* 0x002fc8000f8e00ff */
[----:B------:R1:W2:Y:S03]  /*10890*/  SYNCS.PHASECHK.TRANS64.TRYWAIT P1, [R153+URZ+0x38830], R4 ;  /* 0x03883004990075a7 */ /* 0x0002a6000802017f */
[----:B--2---:R-:W-:Y:S05]  /*108a0*/  @!P1 NANOSLEEP.SYNCS 0x989680 ;  /* 0x009896800000995d */ /* 0x004fea0003900000 */
[----:B------:R-:W2:Y:S02]  /*108b0*/  @!P1 SYNCS.PHASECHK.TRANS64 P1, [R153+URZ+0x38830], R4 ;  /* 0x03883004990095a7 */ /* 0x000ea4000802007f */
[----:B--2---:R-:W-:Y:S05]  /*108c0*/  @!P1 BRA `(.L_x_18) ;  /* 0xfffffffc00ec9947 */ /* 0x004fea000383ffff */
[----:B------:R-:W-:Y:S05]  /*108d0*/  BRA `(.L_x_17) ;  /* 0xffffff5000587947 */ /* 0x000fea000383ffff */
.L_x_22:
[----:B--2---:R-:W-:-:S04]  /*108e0*/  IMAD.U32 R2, RZ, RZ, UR4 ;  /* 0x00000004ff027e24 */ /* 0x004fc8000f8e00ff */
[----:B------:R2:W3:Y:S03]  /*108f0*/  SYNCS.PHASECHK.TRANS64.TRYWAIT P1, [R2+URZ+0x38850], R0 ;  /* 0x03885000020075a7 */ /* 0x0004e6000802017f */
[----:B---3--:R-:W-:Y:S05]  /*10900*/  @!P1 NANOSLEEP.SYNCS 0x989680 ;  /* 0x009896800000995d */ /* 0x008fea0003900000 */
[----:B------:R-:W3:Y:S02]  /*10910*/  @!P1 SYNCS.PHASECHK.TRANS64 P1, [R2+URZ+0x38850], R0 ;  /* 0x03885000020095a7 */ /* 0x000ee4000802007f */
[----:B---3--:R-:W-:Y:S05]  /*10920*/  @!P1 BRA `(.L_x_22) ;  /* 0xfffffffc00ec9947 */ /* 0x008fea000383ffff */
[----:B------:R-:W-:Y:S05]  /*10930*/  BRA `(.L_x_21) ;  /* 0xffffff7800a87947 */ /* 0x000fea000383ffff */
.L_x_29:
[----:B-1----:R-:W-:-:S04]  /*10940*/  MOV R7, UR12 ;  /* 0x0000000c00077c02 */ /* 0x002fc80008000f00 */
[----:B------:R1:W2:Y:S03]  /*10950*/  SYNCS.PHASECHK.TRANS64.TRYWAIT P1, [R7+URZ+0x38850], R0 ;  /* 0x03885000070075a7 */ /* 0x0002a6000802017f */
[----:B--2---:R-:W-:Y:S05]  /*10960*/  @!P1 NANOSLEEP.SYNCS 0x989680 ;  /* 0x009896800000995d */ /* 0x004fea0003900000 */
[----:B------:R-:W2:Y:S02]  /*10970*/  @!P1 SYNCS.PHASECHK.TRANS64 P1, [R7+URZ+0x38850], R0 ;  /* 0x03885000070095a7 */ /* 0x000ea4000802007f */
[----:B--2---:R-:W-:Y:S05]  /*10980*/  @!P1 BRA `(.L_x_29) ;  /* 0xfffffffc00ec9947 */ /* 0x004fea000383ffff */
[----:B------:R-:W-:Y:S05]  /*10990*/  BRA `(.L_x_28) ;  /* 0xffffff9800087947 */ /* 0x000fea000383ffff */
.L_x_44:
[----:B------:R-:W0:Y:S01]  /*109a0*/  S2R R17, SR_TID.X ;  /* 0x0000000000117919 */ /* 0x000e220000002100 */
[----:B------:R-:W-:Y:S01]  /*109b0*/  BSSY B0, `(.L_x_92) ;  /* 0x000000a000007945 */ /* 0x000fe20003800000 */
[----:B------:R-:W-:Y:S01]  /*109c0*/  IMAD.MOV.U32 R12, RZ, RZ, RZ ;  /* 0x000000ffff0c7224 */ /* 0x000fe200078e00ff */
[----:B------:R-:W-:Y:S01]  /*109d0*/  MOV R11, 0x1f ;  /* 0x0000001f000b7802 */ /* 0x000fe20000000f00 */
[----:B------:R-:W-:Y:S01]  /*109e0*/  IMAD.MOV.U32 R15, RZ, RZ, -0x1 ;  /* 0xffffffffff0f7424 */ /* 0x000fe200078e00ff */
[----:B0-----:R-:W-:-:S04]  /*109f0*/  SHF.R.U32.HI R17, RZ, 0x5, R17 ;  /* 0x00000005ff117819 */ /* 0x001fc80000011611 */
[----:B------:R-:W-:-:S05]  /*10a00*/  LOP3.LUT R17, R17, 0x3, RZ, 0xc0, !PT ;  /* 0x0000000311117812 */ /* 0x000fca00078ec0ff */
[----:B------:R-:W-:-:S07]  /*10a10*/  IMAD.MOV.U32 R13, RZ, RZ, R17 ;  /* 0x000000ffff0d7224 */ /* 0x000fce00078e0011 */
[----:B-1---5:R-:W-:Y:S05]  /*10a20*/  WARPSYNC.COLLECTIVE R15, `(.L_x_93) ;  /* 0x000000000f087348 */ /* 0x022fea0003c00000 */
[----:B------:R0:W2:Y:S02]  /*10a30*/  SHFL.IDX P6, R14, R13, R12, R11 ;  /* 0x0000000c0d0e7389 */ /* 0x0000a400000c000b */
[----:B012--5:R-:W-:Y:S01]  /*10a40*/  ENDCOLLECTIVE ;  /* 0x000000000000791b */ /* 0x027fe20003800000 */
.L_x_93:
[----:B------:R-:W-:Y:S05]  /*10a50*/  BSYNC B0 ;  /* 0x0000000000007941 */ /* 0x000fea0003800000 */
.L_x_92:
[----:B------:R-:W-:Y:S05]  /*10a60*/  BRA `(.L_x_94) ;  /* 0xffffffcc00787947 */ /* 0x000fea000383ffff */
.L_x_47:
[----:B0-----:R0:W1:Y:S02]  /*10a70*/  SYNCS.PHASECHK.TRANS64.TRYWAIT P0, [R0+URZ+0x38840], R3 ;  /* 0x03884003000075a7 */ /* 0x001064000800017f */
[----:B-1----:R-:W-:Y:S05]  /*10a80*/  @!P0 NANOSLEEP.SYNCS 0x989680 ;  /* 0x009896800000895d */ /* 0x002fea0003900000 */
[----:B------:R-:W1:Y:S02]  /*10a90*/  @!P0 SYNCS.PHASECHK.TRANS64 P0, [R0+URZ+0x38840], R3 ;  /* 0x03884003000085a7 */ /* 0x000e64000800007f */
[----:B-1----:R-:W-:Y:S05]  /*10aa0*/  @!P0 BRA `(.L_x_47) ;  /* 0xfffffffc00f08947 */ /* 0x002fea000383ffff */
[----:B------:R-:W-:Y:S05]  /*10ab0*/  BRA `(.L_x_95) ;  /* 0xffffffd0004c7947 */ /* 0x000fea000383ffff */
.L_x_48:
[----:B------:R-:W-:Y:S01]  /*10ac0*/  BSSY B0, `(.L_x_96) ;  /* 0x0000008000007945 */ /* 0x000fe20003800000 */
[----:B------:R-:W-:Y:S01]  /*10ad0*/  IMAD.MOV.U32 R13, RZ, RZ, R6 ;  /* 0x000000ffff0d7224 */ /* 0x000fe200078e0006 */
[----:B------:R-:W-:Y:S01]  /*10ae0*/  MOV R12, RZ ;  /* 0x000000ff000c7202 */ /* 0x000fe20000000f00 */
[----:B------:R-:W-:Y:S02]  /*10af0*/  IMAD.MOV.U32 R11, RZ, RZ, 0x181f ;  /* 0x0000181fff0b7424 */ /* 0x000fe400078e00ff */
[----:B------:R-:W-:-:S07]  /*10b00*/  IMAD.MOV.U32 R15, RZ, RZ, -0x1 ;  /* 0xffffffffff0f7424 */ /* 0x000fce00078e00ff */
[----:B------:R-:W-:Y:S05]  /*10b10*/  WARPSYNC.COLLECTIVE R15, `(.L_x_97) ;  /* 0x000000000f087348 */ /* 0x000fea0003c00000 */
[----:B------:R0:W1:Y:S02]  /*10b20*/  SHFL.IDX P6, R14, R13, R12, R11 ;  /* 0x0000000c0d0e7389 */ /* 0x00006400000c000b */
[----:B01----:R-:W-:Y:S01]  /*10b30*/  ENDCOLLECTIVE ;  /* 0x000000000000791b */ /* 0x003fe20003800000 */
.L_x_97:
[----:B------:R-:W-:Y:S05]  /*10b40*/  BSYNC B0 ;  /* 0x0000000000007941 */ /* 0x000fea0003800000 */
.L_x_96:
[----:B------:R-:W-:Y:S01]  /*10b50*/  IMAD.MOV.U32 R13, RZ, RZ, R4 ;  /* 0x000000ffff0d7224 */ /* 0x000fe200078e0004 */
[----:B------:R-:W-:Y:S01]  /*10b60*/  MOV R11, 0x181f ;  /* 0x0000181f000b7802 */ /* 0x000fe20000000f00 */
[----:B------:R-:W-:Y:S01]  /*10b70*/  IMAD.MOV.U32 R12, RZ, RZ, RZ ;  /* 0x000000ffff0c7224 */ /* 0x000fe200078e00ff */
[----:B------:R-:W-:Y:S01]  /*10b80*/  MOV R2, R14 ;  /* 0x0000000e00027202 */ /* 0x000fe20000000f00 */
[----:B------:R-:W-:Y:S01]  /*10b90*/  IMAD.MOV.U32 R15, RZ, RZ, -0x1 ;  /* 0xffffffffff0f7424 */ /* 0x000fe200078e00ff */
[----:B------:R-:W-:Y:S02]  /*10ba0*/  ISETP.GE.AND P0, PT, R33, 0x1, PT ;  /* 0x000000012100780c */ /* 0x000fe40003f06270 */
[----:B------:R-:W-:-:S13]  /*10bb0*/  LOP3.LUT P5, RZ, R16, 0x8, RZ, 0xc0, !PT ;  /* 0x0000000810ff7812 */ /* 0x000fda00078ac0ff */
[----:B------:R-:W-:Y:S05]  /*10bc0*/  WARPSYNC.COLLECTIVE R15, `(.L_x_98) ;  /* 0x000000000f087348 */ /* 0x000fea0003c00000 */
[----:B------:R0:W1:Y:S02]  /*10bd0*/  SHFL.IDX P6, R14, R13, R12, R11 ;  /* 0x0000000c0d0e7389 */ /* 0x00006400000c000b */
[----:B01----:R-:W-:Y:S01]  /*10be0*/  ENDCOLLECTIVE ;  /* 0x000000000000791b */ /* 0x003fe20003800000 */
.L_x_98:
[C---:B------:R-:W-:Y:S02]  /*10bf0*/  LOP3.LUT P4, RZ, R16.reuse, 0x4, RZ, 0xc0, !PT ;  /* 0x0000000410ff7812 */ /* 0x040fe4000788c0ff */
[C---:B------:R-:W-:Y:S02]  /*10c00*/  LOP3.LUT P3, RZ, R16.reuse, 0x2, RZ, 0xc0, !PT ;  /* 0x0000000210ff7812 */ /* 0x040fe4000786c0ff */
[----:B------:R-:W-:Y:S02]  /*10c10*/  LOP3.LUT P2, RZ, R16, 0x1, RZ, 0xc0, !PT ;  /* 0x0000000110ff7812 */ /* 0x000fe4000784c0ff */
[----:B------:R-:W-:Y:S01]  /*10c20*/  @P0 LEA R7, R5, UR39, 0x1 ;  /* 0x0000002705070c11 */ /* 0x000fe2000f8e08ff */
[----:B------:R-:W-:Y:S02]  /*10c30*/  IMAD.MOV.U32 R13, RZ, RZ, R6 ;  /* 0x000000ffff0d7224 */ /* 0x000fe400078e0006 */
[----:B------:R-:W-:Y:S01]  /*10c40*/  IMAD.MOV.U32 R12, RZ, RZ, 0x1 ;  /* 0x00000001ff0c7424 */ /* 0x000fe200078e00ff */
[----:B------:R-:W-:-:S05]  /*10c50*/  @P0 LEA R14, P1, R37, R14, 0x1 ;  /* 0x0000000e250e0211 */ /* 0x000fca00078208ff */
[----:B------:R-:W-:Y:S01]  /*10c60*/  @P0 IMAD.X R3, RZ, RZ, R2, P1 ;  /* 0x000000ffff030224 */ /* 0x000fe200008e0602 */
[----:B------:R-:W-:-:S07]  /*10c70*/  @P0 MOV R2, R14 ;  /* 0x0000000e00020202 */ /* 0x000fce0000000f00 */
[----:B------:R-:W-:Y:S05]  /*10c80*/  WARPSYNC.COLLECTIVE R15, `(.L_x_99) ;  /* 0x000000000f087348 */ /* 0x000fea0003c00000 */
[----:B------:R0:W1:Y:S02]  /*10c90*/  SHFL.IDX P6, R14, R13, R12, R11 ;  /* 0x0000000c0d0e7389 */ /* 0x00006400000c000b */
[----:B01----:R-:W-:Y:S01]  /*10ca0*/  ENDCOLLECTIVE ;  /* 0x000000000000791b */ /* 0x003fe20003800000 */
.L_x_99:
[----:B------:R-:W-:Y:S01]  /*10cb0*/  @!PT LDS RZ, [RZ] ;  /* 0x00000000fffff984 */ /* 0x000fe20000000800 */
[----:B------:R-:W-:Y:S01]  /*10cc0*/  @!PT LDS RZ, [RZ] ;  /* 0x00000000fffff984 */ /* 0x000fe20000000800 */
[----:B------:R-:W-:Y:S01]  /*10cd0*/  @!PT LDS RZ, [RZ] ;  /* 0x00000000fffff984 */ /* 0x000fe20000000800 */
[----:B------:R0:W-:Y:S04]  /*10ce0*/  @P0 LDGSTS.E.BYPASS.LTC128B.128 [R7+0x24400], desc[UR36][R2.64], !P5 ;  /* 0x2440000002070fae */ /* 0x0001e8000e901d64 */
[----:B------:R0:W-:Y:S04]  /*10cf0*/  @P0 LDGSTS.E.BYPASS.LTC128B.128 [R7+0x26c00], desc[UR36][R2.64+0x80], !P4 ;  /* 0x26c0008002070fae */ /* 0x0001e8000e101d64 */
[----:B------:R0:W-:Y:S01]  /*10d00*/  @P0 LDGSTS.E.BYPASS.LTC128B.128 [R7+0x29400], desc[UR36][R2.64+0x100], !P3 ;  /* 0x2940010002070fae */ /* 0x0001e2000d901d64 */
[----:B------:R-:W-:-:S03]  /*10d10*/  IMAD.MOV.U32 R13, RZ, RZ, R4 ;  /* 0x000000ffff0d7224 */ /* 0x000fc600078e0004 */
[----:B------:R0:W-:Y:S01]  /*10d20*/  @P0 LDGSTS.E.BYPASS.LTC128B.128 [R7+0x2bc00], desc[UR36][R2.64+0x180], !P2 ;  /* 0x2bc0018002070fae */ /* 0x0001e2000d101d64 */
[----:B------:R-:W-:Y:S02]  /*10d30*/  ISETP.GE.AND P0, PT, R33, 0x11, PT ;  /* 0x000000112100780c */ /* 0x000fe40003f06270 */
[----:B------:R-:W-:-:S11]  /*10d40*/  MOV R8, R14 ;  /* 0x0000000e00087202 */ /* 0x000fd60000000f00 */
[----:B0-----:R-:W-:Y:S05]  /*10d50*/  WARPSYNC.COLLECTIVE R15, `(.L_x_100) ;  /* 0x000000000f087348 */ /* 0x001fea0003c00000 */
[----:B------:R1:W2:Y:S02]  /*10d60*/  SHFL.IDX P6, R14, R13, R12, R11 ;  /* 0x0000000c0d0e7389 */ /* 0x0002a400000c000b */
[----:B012---:R-:W-:Y:S01]  /*10d70*/  ENDCOLLECTIVE ;  /* 0x000000000000791b */ /* 0x007fe20003800000 */
.L_x_100:
[----:B------:R-:W-:Y:S01]  /*10d80*/  @P0 LEA R21, R5, UR39, 0x1 ;  /* 0x0000002705150c11 */ /* 0x000fe2000f8e08ff */
[----:B------:R-:W-:Y:S01]  /*10d90*/  IMAD.MOV.U32 R13, RZ, RZ, R6 ;  /* 0x000000ffff0d7224 */ /* 0x000fe200078e0006 */
[----:B------:R-:W-:Y:S02]  /*10da0*/  MOV R12, 0x2 ;  /* 0x00000002000c7802 */ /* 0x000fe40000000f00 */
[----:B------:R-:W-:-:S04]  /*10db0*/  @P0 LEA R14, P1, R37, R14, 0x1 ;  /* 0x0000000e250e0211 */ /* 0x000fc800078208ff */
[----:B------:R-:W-:Y:S01]  /*10dc0*/  @P0 MOV R2, R14 ;  /* 0x0000000e00020202 */ /* 0x000fe20000000f00 */
[----:B------:R-:W-:-:S08]  /*10dd0*/  @P0 IMAD.X R9, RZ, RZ, R8, P1 ;  /* 0x000000ffff090224 */ /* 0x000fd000008e0608 */
[----:B------:R-:W-:Y:S05]  /*10de0*/  WARPSYNC.COLLECTIVE R15, `(.L_x_101) ;  /* 0x000000000f087348 */ /* 0x000fea0003c00000 */
[----:B------:R0:W1:Y:S02]  /*10df0*/  SHFL.IDX P6, R14, R13, R12, R11 ;  /* 0x0000000c0d0e7389 */ /* 0x00006400000c000b */
[----:B01----:R-:W-:Y:S01]  /*10e00*/  ENDCOLLECTIVE ;  /* 0x000000000000791b */ /* 0x003fe20003800000 */
.L_x_101:
[----:B------:R-:W-:-:S05]  /*10e10*/  @P0 IMAD.MOV.U32 R3, RZ, RZ, R9 ;  /* 0x000000ffff030224 */ /* 0x000fca00078e0009 */
[----:B------:R-:W-:Y:S01]  /*10e20*/  @!PT LDS RZ, [RZ] ;  /* 0x00000000fffff984 */ /* 0x000fe20000000800 */
[----:B------:R-:W-:Y:S01]  /*10e30*/  @!PT LDS RZ, [RZ] ;  /* 0x00000000fffff984 */ /* 0x000fe20000000800 */
[----:B------:R-:W-:Y:S01]  /*10e40*/  @!PT LDS RZ, [RZ] ;  /* 0x00000000fffff984 */ /* 0x000fe20000000800 */
[----:B------:R0:W-:Y:S04]  /*10e50*/  @P0 LDGSTS.E.BYPASS.LTC128B.128 [R21+0x24c00], desc[UR36][R2.64], !P5 ;  /* 0x24c0000002150fae */ /* 0x0001e8000e901d64 */
[----:B------:R0:W-:Y:S01]  /*10e60*/  @P0 LDGSTS.E.BYPASS.LTC128B.128 [R21+0x27400], desc[UR36][R2.64+0x80], !P4 ;  /* 0x2740008002150fae */ /* 0x0001e2000e101d64 */
[----:B------:R-:W-:-:S03]  /*10e70*/  IMAD.MOV.U32 R13, RZ, RZ, R4 ;  /* 0x000000ffff0d7224 */ /* 0x000fc600078e0004 */
[----:B------:R0:W-:Y:S04]  /*10e80*/  @P0 LDGSTS.E.BYPASS.LTC128B.128 [R21+0x29c00], desc[UR36][R2.64+0x100], !P3 ;  /* 0x29c0010002150fae */ /* 0x0001e8000d901d64 */
[----:B------:R0:W-:Y:S01]  /*10e90*/  @P0 LDGSTS.E.BYPASS.LTC128B.128 [R21+0x2c400], desc[UR36][R2.64+0x180], !P2 ;  /* 0x2c40018002150fae */ /* 0x0001e2000d101d64 */
[----:B------:R-:W-:Y:S01]  /*10ea0*/  ISETP.GE.AND P0, PT, R33, 0x21, PT ;  /* 0x000000212100780c */ /* 0x000fe20003f06270 */
[----:B------:R-:W-:-:S12]  /*10eb0*/  IMAD.MOV.U32 R7, RZ, RZ, R14 ;  /* 0x000000ffff077224 */ /* 0x000fd800078e000e */
[----:B0-----:R-:W-:Y:S05]  /*10ec0*/  WARPSYNC.COLLECTIVE R15, `(.L_x_102) ;  /* 0x000000000f087348 */ /* 0x001fea0003c00000 */
[----:B------:R1:W2:Y:S02]  /*10ed0*/  SHFL.IDX P6, R14, R13, R12, R11 ;  /* 0x0000000c0d0e7389 */ /* 0x0002a400000c000b */
[----:B012---:R-:W-:Y:S01]  /*10ee0*/  ENDCOLLECTIVE ;  /* 0x000000000000791b */ /* 0x007fe20003800000 */
.L_x_102:
[----:B------:R-:W-:Y:S02]  /*10ef0*/  @P0 LEA R9, R5, UR39, 0x1 ;  /* 0x0000002705090c11 */ /* 0x000fe4000f8e08ff */
[----:B------:R-:W-:Y:S01]  /*10f00*/  MOV R13, R6 ;  /* 0x00000006000d7202 */ /* 0x000fe20000000f00 */
[----:B------:R-:W-:Y:S01]  /*10f10*/  IMAD.MOV.U32 R12, RZ, RZ, 0x3 ;  /* 0x00000003ff0c7424 */ /* 0x000fe200078e00ff */
[----:B------:R-:W-:-:S04]  /*10f20*/  @P0 LEA R14, P1, R37, R14, 0x1 ;  /* 0x0000000e250e0211 */ /* 0x000fc800078208ff */
[----:B------:R-:W-:Y:S01]  /*10f30*/  @P0 IADD3.X R7, RZ, R7, RZ, P1, !PT ;  /* 0x00000007ff070210 */ /* 0x000fe20000ffe4ff */
[----:B------:R-:W-:-:S08]  /*10f40*/  @P0 IMAD.MOV.U32 R2, RZ, RZ, R14 ;  /* 0x000000ffff020224 */ /* 0x000fd000078e000e */
[----:B------:R-:W-:Y:S05]  /*10f50*/  WARPSYNC.COLLECTIVE R15, `(.L_x_103) ;  /* 0x000000000f087348 */ /* 0x000fea0003c00000 */
[----:B------:R0:W1:Y:S02]  /*10f60*/  SHFL.IDX P6, R14, R13, R12, R11 ;  /* 0x0000000c0d0e7389 */ /* 0x00006400000c000b */
[----:B01----:R-:W-:Y:S01]  /*10f70*/  ENDCOLLECTIVE ;  /* 0x000000000000791b */ /* 0x003fe20003800000 */
.L_x_103:
[----:B------:R-:W-:-:S05]  /*10f80*/  @P0 IMAD.MOV.U32 R3, RZ, RZ, R7 ;  /* 0x000000ffff030224 */ /* 0x000fca00078e0007 */
[----:B------:R-:W-:Y:S01]  /*10f90*/  @!PT LDS RZ, [RZ] ;  /* 0x00000000fffff984 */ /* 0x000fe20000000800 */
[----:B------:R-:W-:Y:S01]  /*10fa0*/  @!PT LDS RZ, [RZ] ;  /* 0x00000000fffff984 */ /* 0x000fe20000000800 */
[----:B------:R-:W-:Y:S01]  /*10fb0*/  @!PT LDS RZ, [RZ] ;  /* 0x00000000fffff984 */ /* 0x000fe20000000800 */
[----:B------:R0:W-:Y:S04]  /*10fc0*/  @P0 LDGSTS.E.BYPASS.LTC128B.128 [R9+0x25400], desc[UR36][R2.64], !P5 ;  /* 0x2540000002090fae */ /* 0x0001e8000e901d64 */
[----:B------:R0:W-:Y:S01]  /*10fd0*/  @P0 LDGSTS.E.BYPASS.LTC128B.128 [R9+0x27c00], desc[UR36][R2.64+0x80], !P4 ;  /* 0x27c0008002090fae */ /* 0x0001e2000e101d64 */
[----:B------:R-:W-:-:S03]  /*10fe0*/  MOV R13, R4 ;  /* 0x00000004000d7202 */ /* 0x000fc60000000f00 */
[----:B------:R0:W-:Y:S04]  /*10ff0*/  @P0 LDGSTS.E.BYPASS.LTC128B.128 [R9+0x2a400], desc[UR36][R2.64+0x100], !P3 ;  /* 0x2a40010002090fae */ /* 0x0001e8000d901d64 */
[----:B------:R0:W-:Y:S01]  /*11000*/  @P0 LDGSTS.E.BYPASS.LTC128B.128 [R9+0x2cc00], desc[UR36][R2.64+0x180], !P2 ;  /* 0x2cc0018002090fae */ /* 0x0001e2000d101d64 */
[----:B------:R-:W-:Y:S01]  /*11010*/  ISETP.GE.AND P0, PT, R33, 0x31, PT ;  /* 0x000000312100780c */ /* 0x000fe20003f06270 */
[----:B------:R-:W-:-:S12]  /*11020*/  IMAD.MOV.U32 R7, RZ, RZ, R14 ;  /* 0x000000ffff077224 */ /* 0x000fd800078e000e */
[----:B0-----:R-:W-:Y:S05]  /*11030*/  WARPSYNC.COLLECTIVE R15, `(.L_x_104) ;  /* 0x000000000f087348 */ /* 0x001fea0003c00000 */
[----:B------:R1:W2:Y:S02]  /*11040*/  SHFL.IDX P6, R14, R13, R12, R11 ;  /* 0x0000000c0d0e7389 */ /* 0x0002a400000c000b */
[----:B012---:R-:W-:Y:S01]  /*11050*/  ENDCOLLECTIVE ;  /* 0x000000000000791b */ /* 0x007fe20003800000 */
.L_x_104:
[----:B------:R-:W-:Y:S01]  /*11060*/  @P0 LEA R21, R5, UR39, 0x1 ;  /* 0x0000002705150c11 */ /* 0x000fe2000f8e08ff */
[----:B------:R-:W-:Y:S02]  /*11070*/  IMAD.MOV.U32 R13, RZ, RZ, R6 ;  /* 0x000000ffff0d7224 */ /* 0x000fe400078e0006 */
[----:B------:R-:W-:Y:S01]  /*11080*/  IMAD.MOV.U32 R12, RZ, RZ, 0x4 ;  /* 0x00000004ff0c7424 */ /* 0x000fe200078e00ff */
[----:B------:R-:W-:-:S05]  /*11090*/  @P0 LEA R14, P1, R37, R14, 0x1 ;  /* 0x0000000e250e0211 */ /* 0x000fca00078208ff */
[----:B------:R-:W-:-:S08]  /*110a0*/  @P0 IMAD.MOV.U32 R2, RZ, RZ, R14 ;  /* 0x000000ffff020224 */ /* 0x000fd000078e000e */
[----:B------:R-:W-:Y:S05]  /*110b0*/  WARPSYNC.COLLECTIVE R15, `(.L_x_105) ;  /* 0x000000000f087348 */ /* 0x000fea0003c00000 */
[----:B------:R0:W1:Y:S02]  /*110c0*/  SHFL.IDX P6, R14, R13, R12, R11 ;  /* 0x0000000c0d0e7389 */ /* 0x00006400000c000b */
[----:B01----:R-:W-:Y:S01]  /*110d0*/  ENDCOLLECTIVE ;  /* 0x000000000000791b */ /* 0x003fe20003800000 */
.L_x_105:
[----:B------:R-:W-:-:S05]  /*110e0*/  @P0 IMAD.X R7, RZ, RZ, R7, P1 ;  /* 0x000000ffff070224 */ /* 0x000fca00008e0607 */
[----:B------:R-:W-:-:S05]  /*110f0*/  @P0 MOV R3, R7 ;  /* 0x0000000700030202 */ /* 0x000fca0000000f00 */
[----:B------:R-:W-:Y:S01]  /*11100*/  @!PT LDS RZ, [RZ] ;  /* 0x00000000fffff984 */ /* 0x000fe20000000800 */
[----:B------:R-:W-:Y:S01]  /*11110*/  @!PT LDS RZ, [RZ] ;  /* 0x00000000fffff984 */ /* 0x000fe20000000800 */
[----:B------:R-:W-:Y:S01]  /*11120*/  @!PT LDS RZ, [RZ] ;  /* 0x00000000fffff984 */ /* 0x000fe20000000800 */
[----:B------:R0:W-:Y:S01]  /*11130*/  @P0 LDGSTS.E.BYPASS.LTC128B.128 [R21+0x25c00], desc[UR36][R2.64], !P5 ;  /* 0x25c0000002150fae */ /* 0x0001e2000e901d64 */
[----:B------:R-:W-:-:S03]  /*11140*/  IMAD.MOV.U32 R13, RZ, RZ, R4 ;  /* 0x000000ffff0d7224 */ /* 0x000fc600078e0004 */
[----:B------:R0:W-:Y:S04]  /*11150*/  @P0 LDGSTS.E.BYPASS.LTC128B.128 [R21+0x28400], desc[UR36][R2.64+0x80], !P4 ;  /* 0x2840008002150fae */ /* 0x0001e8000e101d64 */
[----:B------:R0:W-:Y:S04]  /*11160*/  @P0 LDGSTS.E.BYPASS.LTC128B.128 [R21+0x2ac00], desc[UR36][R2.64+0x100], !P3 ;  /* 0x2ac0010002150fae */ /* 0x0001e8000d901d64 */
[----:B------:R0:W-:Y:S01]  /*11170*/  @P0 LDGSTS.E.BYPASS.LTC128B.128 [R21+0x2d400], desc[UR36][R2.64+0x180], !P2 ;  /* 0x2d40018002150fae */ /* 0x0001e2000d101d64 */
[----:B------:R-:W-:-:S07]  /*11180*/  MOV R7, R14 ;  /* 0x0000000e00077202 */ /* 0x000fce0000000f00 */
[----:B0-----:R-:W-:Y:S05]  /*11190*/  WARPSYNC.COLLECTIVE R15, `(.L_x_106) ;  /* 0x000000000f087348 */ /* 0x001fea0003c00000 */
[----:B------:R1:W2:Y:S02]  /*111a0*/  SHFL.IDX P6, R14, R13, R12, R11 ;  /* 0x0000000c0d0e7389 */ /* 0x0002a400000c000b */
[----:B012---:R-:W-:Y:S01]  /*111b0*/  ENDCOLLECTIVE ;  /* 0x000000000000791b */ /* 0x007fe20003800000 */
.L_x_106:
[----:B------:R-:W-:Y:S05]  /*111c0*/  BRA `(.L_x_107) ;  /* 0xffffffcc00b47947 */ /* 0x000fea000383ffff */
.L_x_54:
[----:B------:R-:W-:Y:S01]  /*111d0*/  IMAD.MOV.U32 R13, RZ, RZ, R5 ;  /* 0x000000ffff0d7224 */ /* 0x000fe200078e0005 */
[----:B------:R-:W-:Y:S01]  /*111e0*/  MOV R12, RZ ;  /* 0x000000ff000c7202 */ /* 0x000fe20000000f00 */
[----:B------:R-:W-:Y:S02]  /*111f0*/  IMAD.MOV.U32 R11, RZ, RZ, 0x181f ;  /* 0x0000181fff0b7424 */ /* 0x000fe400078e00ff */
[----:B------:R-:W-:Y:S02]  /*11200*/  IMAD.MOV.U32 R15, RZ, RZ, -0x1 ;  /* 0xffffffffff0f7424 */ /* 0x000fe400078e00ff */
[----:B------:R-:W-:-:S07]  /*11210*/  IMAD.IADD R4, R34, 0x1, R4 ;  /* 0x0000000122047824 */ /* 0x000fce00078e0204 */
[----:B-----5:R-:W-:Y:S05]  /*11220*/  WARPSYNC.COLLECTIVE R15, `(.L_x_108) ;  /* 0x000000000f087348 */ /* 0x020fea0003c00000 */
[----:B------:R0:W1:Y:S02]  /*11230*/  SHFL.IDX P6, R14, R13, R12, R11 ;  /* 0x0000000c0d0e7389 */ /* 0x00006400000c000b */
[----:B01---5:R-:W-:Y:S01]  /*11240*/  ENDCOLLECTIVE ;  /* 0x000000000000791b */ /* 0x023fe20003800000 */
.L_x_108:
[C---:B------:R-:W-:Y:S01]  /*11250*/  VIADD R6, R4.reuse, 0x10 ;  /* 0x0000001004067836 */ /* 0x040fe20000000000 */
[----:B------:R-:W-:Y:S01]  /*11260*/  ISETP.GE.AND P0, PT, R4, UR40, PT ;  /* 0x0000002804007c0c */ /* 0x000fe2000bf06270 */
[----:B------:R-:W-:Y:S01]  /*11270*/  IMAD.MOV.U32 R13, RZ, RZ, R0 ;  /* 0x000000ffff0d7224 */ /* 0x000fe200078e0000 */
[----:B------:R-:W-:-:S11]  /*11280*/  MOV R2, R14 ;  /* 0x0000000e00027202 */ /* 0x000fd60000000f00 */
[----:B------:R-:W-:Y:S05]  /*11290*/  WARPSYNC.COLLECTIVE R15, `(.L_x_109) ;  /* 0x000000000f087348 */ /* 0x000fea0003c00000 */
[----:B------:R0:W1:Y:S02]  /*112a0*/  SHFL.IDX P6, R14, R13, R12, R11 ;  /* 0x0000000c0d0e7389 */ /* 0x00006400000c000b */
[----:B01----:R-:W-:Y:S01]  /*112b0*/  ENDCOLLECTIVE ;  /* 0x000000000000791b */ /* 0x003fe20003800000 */
.L_x_109:
[----:B------:R-:W-:Y:S01]  /*112c0*/  MOV R13, R5 ;  /* 0x00000005000d7202 */ /* 0x000fe20000000f00 */
[----:B------:R-:W-:Y:S01]  /*112d0*/  IMAD.MOV.U32 R12, RZ, RZ, 0x1 ;  /* 0x00000001ff0c7424 */ /* 0x000fe200078e00ff */
[----:B------:R-:W-:-:S04]  /*112e0*/  @!P0 LEA R14, P1, R37, R14, 0x1 ;  /* 0x0000000e250e8211 */ /* 0x000fc800078208ff */
[----:B------:R-:W-:Y:S01]  /*112f0*/  @!P0 IADD3.X R3, RZ, R2, RZ, P1, !PT ;  /* 0x00000002ff038210 */ /* 0x000fe20000ffe4ff */
[----:B------:R-:W-:-:S08]  /*11300*/  @!P0 IMAD.MOV.U32 R2, RZ, RZ, R14 ;  /* 0x000000ffff028224 */ /* 0x000fd000078e000e */
[----:B------:R-:W-:Y:S05]  /*11310*/  WARPSYNC.COLLECTIVE R15, `(.L_x_110) ;  /* 0x000000000f087348 */ /* 0x000fea0003c00000 */
[----:B------:R0:W1:Y:S02]  /*11320*/  SHFL.IDX P6, R14, R13, R12, R11 ;  /* 0x0000000c0d0e7389 */ /* 0x00006400000c000b */
[----:B01----:R-:W-:Y:S01]  /*11330*/  ENDCOLLECTIVE ;  /* 0x000000000000791b */ /* 0x003fe20003800000 */
.L_x_110:
[----:B------:R-:W-:Y:S01]  /*11340*/  @!PT LDS RZ, [RZ] ;  /* 0x00000000fffff984 */ /* 0x000fe20000000800 */
[----:B------:R-:W-:Y:S01]  /*11350*/  @!PT LDS RZ, [RZ] ;  /* 0x00000000fffff984 */ /* 0x000fe20000000800 */
[----:B------:R-:W-:Y:S01]  /*11360*/  @!PT LDS RZ, [RZ] ;  /* 0x00000000fffff984 */ /* 0x000fe20000000800 */
[----:B------:R0:W-:Y:S04]  /*11370*/  @!P0 LDGSTS.E.BYPASS.LTC128B.128 [R20+0x14400], desc[UR36][R2.64], !P2 ;  /* 0x1440000002148fae */ /* 0x0001e8000d101d64 */
[----:B------:R0:W-:Y:S04]  /*11380*/  @!P0 LDGSTS.E.BYPASS.LTC128B.128 [R20+0x18400], desc[UR36][R2.64+0x80], !P3 ;  /* 0x1840008002148fae */ /* 0x0001e8000d901d64 */
[----:B------:R0:W-:Y:S01]  /*11390*/  @!P0 LDGSTS.E.BYPASS.LTC128B.128 [R20+0x1c400], desc[UR36][R2.64+0x100], !P4 ;  /* 0x1c40010002148fae */ /* 0x0001e2000e101d64 */
[----:B------:R-:W-:-:S03]  /*113a0*/  MOV R13, R0 ;  /* 0x00000000000d7202 */ /* 0x000fc60000000f00 */
[----:B------:R0:W-:Y:S01]  /*113b0*/  @!P0 LDGSTS.E.BYPASS.LTC128B.128 [R20+0x20400], desc[UR36][R2.64+0x180], !P5 ;  /* 0x2040018002148fae */ /* 0x0001e2000e901d64 */
[----:B------:R-:W-:Y:S01]  /*113c0*/  ISETP.GE.AND P0, PT, R6, UR40, PT ;  /* 0x0000002806007c0c */ /* 0x000fe2000bf06270 */
[----:B------:R-:W-:-:S12]  /*113d0*/  IMAD.MOV.U32 R6, RZ, RZ, R14 ;  /* 0x000000ffff067224 */ /* 0x000fd800078e000e */
[----:B0-----:R-:W-:Y:S05]  /*113e0*/  WARPSYNC.COLLECTIVE R15, `(.L_x_111) ;  /* 0x000000000f087348 */ /* 0x001fea0003c00000 */
[----:B------:R1:W2:Y:S02]  /*113f0*/  SHFL.IDX P6, R14, R13, R12, R11 ;  /* 0x0000000c0d0e7389 */ /* 0x0002a400000c000b */
[----:B012---:R-:W-:Y:S01]  /*11400*/  ENDCOLLECTIVE ;  /* 0x000000000000791b */ /* 0x007fe20003800000 */
.L_x_111:
[----:B------:R-:W-:Y:S01]  /*11410*/  IMAD.MOV.U32 R13, RZ, RZ, R5 ;  /* 0x000000ffff0d7224 */ /* 0x000fe200078e0005 */
[----:B------:R-:W-:Y:S02]  /*11420*/  MOV R12, 0x2 ;  /* 0x00000002000c7802 */ /* 0x000fe40000000f00 */
[----:B------:R-:W-:-:S05]  /*11430*/  @!P0 LEA R14, P1, R37, R14, 0x1 ;  /* 0x0000000e250e8211 */ /* 0x000fca00078208ff */
[----:B------:R-:W-:-:S08]  /*11440*/  @!P0 IMAD.MOV.U32 R2, RZ, RZ, R14 ;  /* 0x000000ffff028224 */ /* 0x000fd000078e000e */
[----:B------:R-:W-:Y:S05]  /*11450*/  WARPSYNC.COLLECTIVE R15, `(.L_x_112) ;  /* 0x000000000f087348 */ /* 0x000fea0003c00000 */
[----:B------:R0:W1:Y:S02]  /*11460*/  SHFL.IDX P6, R14, R13, R12, R11 ;  /* 0x0000000c0d0e7389 */ /* 0x00006400000c000b */
[----:B01----:R-:W-:Y:S01]  /*11470*/  ENDCOLLECTIVE ;  /* 0x000000000000791b */ /* 0x003fe20003800000 */
.L_x_112:
[----:B------:R-:W-:Y:S02]  /*11480*/  @!P0 IMAD.X R7, RZ, RZ, R6, P1 ;  /* 0x000000ffff078224 */ /* 0x000fe400008e0606 */
[----:B------:R-:W-:-:S03]  /*11490*/  VIADD R6, R4, 0x20 ;  /* 0x0000002004067836 */ /* 0x000fc60000000000 */
[----:B------:R-:W-:-:S05]  /*114a0*/  @!P0 MOV R3, R7 ;  /* 0x0000000700038202 */ /* 0x000fca0000000f00 */
[----:B------:R-:W-:Y:S01]  /*114b0*/  @!PT LDS RZ, [RZ] ;  /* 0x00000000fffff984 */ /* 0x000fe20000000800 */
[----:B------:R-:W-:Y:S01]  /*114c0*/  @!PT LDS RZ, [RZ] ;  /* 0x00000000fffff984 */ /* 0x000fe20000000800 */
[----:B------:R-:W-:Y:S01]  /*114d0*/  @!PT LDS RZ, [RZ] ;  /* 0x00000000fffff984 */ /* 0x000fe20000000800 */
[----:B------:R0:W-:Y:S01]  /*114e0*/  @!P0 LDGSTS.E.BYPASS.LTC128B.128 [R20+0x14c00], desc[UR36][R2.64], !P2 ;  /* 0x14c0000002148fae */ /* 0x0001e2000d101d64 */
[----:B------:R-:W-:-:S03]  /*114f0*/  IMAD.MOV.U32 R13, RZ, RZ, R0 ;  /* 0x000000ffff0d7224 */ /* 0x000fc600078e0000 */
[----:B------:R0:W-:Y:S04]  /*11500*/  @!P0 LDGSTS.E.BYPASS.LTC128B.128 [R20+0x18c00], desc[UR36][R2.64+0x80], !P3 ;  /* 0x18c0008002148fae */ /* 0x0001e8000d901d64 */
[----:B------:R0:W-:Y:S04]  /*11510*/  @!P0 LDGSTS.E.BYPASS.LTC128B.128 [R20+0x1cc00], desc[UR36][R2.64+0x100], !P4 ;  /* 0x1cc0010002148fae */ /* 0x0001e8000e101d64 */
[----:B------:R0:W-:Y:S01]  /*11520*/  @!P0 LDGSTS.E.BYPASS.LTC128B.128 [R20+0x20c00], desc[UR36][R2.64+0x180], !P5 ;  /* 0x20c0018002148fae */ /* 0x0001e2000e901d64 */
[----:B------:R-:W-:Y:S01]  /*11530*/  ISETP.GE.AND P0, PT, R6, UR40, PT ;  /* 0x0000002806007c0c */ /* 0x000fe2000bf06270 */
[----:B------:R-:W-:-:S12]  /*11540*/  IMAD.MOV.U32 R6, RZ, RZ, R14 ;  /* 0x000000ffff067224 */ /* 0x000fd800078e000e */
[----:B0-----:R-:W-:Y:S05]  /*11550*/  WARPSYNC.COLLECTIVE R15, `(.L_x_113) ;  /* 0x000000000f087348 */ /* 0x001fea0003c00000 */
[----:B------:R1:W2:Y:S02]  /*11560*/  SHFL.IDX P6, R14, R13, R12, R11 ;  /* 0x0000000c0d0e7389 */ /* 0x0002a400000c000b */
[----:B012---:R-:W-:Y:S01]  /*11570*/  ENDCOLLECTIVE ;  /* 0x000000000000791b */ /* 0x007fe20003800000 */
.L_x_113:
[----:B------:R-:W-:Y:S02]  /*11580*/  IMAD.MOV.U32 R13, RZ, RZ, R5 ;  /* 0x000000ffff0d7224 */ /* 0x000fe400078e0005 */
[----:B------:R-:W-:Y:S01]  /*11590*/  IMAD.MOV.U32 R12, RZ, RZ, 0x3 ;  /* 0x00000003ff0c7424 */ /* 0x000fe200078e00ff */
[----:B------:R-:W-:-:S04]  /*115a0*/  @!P0 LEA R14, P1, R37, R14, 0x1 ;  /* 0x0000000e250e8211 */ /* 0x000fc800078208ff */
[----:B------:R-:W-:Y:S01]  /*115b0*/  @!P0 IADD3.X R7, RZ, R6, RZ, P1, !PT ;  /* 0x00000006ff078210 */ /* 0x000fe20000ffe4ff */
[----:B------:R-:W-:Y:S01]  /*115c0*/  @!P0 IMAD.MOV.U32 R2, RZ, RZ, R14 ;  /* 0x000000ffff028224 */ /* 0x000fe200078e000e */
[----:B------:R-:W-:-:S07]  /*115d0*/  IADD3 R6, R4, 0x30, RZ ;  /* 0x0000003004067810 */ /* 0x000fce0007ffe0ff */
[----:B------:R-:W-:Y:S05]  /*115e0*/  WARPSYNC.COLLECTIVE R15, `(.L_x_114) ;  /* 0x000000000f087348 */ /* 0x000fea0003c00000 */
[----:B------:R0:W1:Y:S02]  /*115f0*/  SHFL.IDX P6, R14, R13, R12, R11 ;  /* 0x0000000c0d0e7389 */ /* 0x00006400000c000b */
[----:B01----:R-:W-:Y:S01]  /*11600*/  ENDCOLLECTIVE ;  /* 0x000000000000791b */ /* 0x003fe20003800000 */
.L_x_114:
[----:B------:R-:W-:-:S05]  /*11610*/  @!P0 IMAD.MOV.U32 R3, RZ, RZ, R7 ;  /* 0x000000ffff038224 */ /* 0x000fca00078e0007 */
[----:B------:R-:W-:Y:S01]  /*11620*/  @!PT LDS RZ, [RZ] ;  /* 0x00000000fffff984 */ /* 0x000fe20000000800 */
[----:B------:R-:W-:Y:S01]  /*11630*/  @!PT LDS RZ, [RZ] ;  /* 0x00000000fffff984 */ /* 0x000fe20000000800 */
[----:B------:R-:W-:Y:S01]  /*11640*/  @!PT LDS RZ, [RZ] ;  /* 0x00000000fffff984 */ /* 0x000fe20000000800 */
[----:B------:R0:W-:Y:S04]  /*11650*/  @!P0 LDGSTS.E.BYPASS.LTC128B.128 [R20+0x15400], desc[UR36][R2.64], !P2 ;  /* 0x1540000002148fae */ /* 0x0001e8000d101d64 */
[----:B------:R0:W-:Y:S01]  /*11660*/  @!P0 LDGSTS.E.BYPASS.LTC128B.128 [R20+0x19400], desc[UR36][R2.64+0x80], !P3 ;  /* 0x1940008002148fae */ /* 0x0001e2000d901d64 */
[----:B------:R-:W-:-:S03]  /*11670*/  IMAD.MOV.U32 R13, RZ, RZ, R0 ;  /* 0x000000ffff0d7224 */ /* 0x000fc600078e0000 */
[----:B------:R0:W-:Y:S04]  /*11680*/  @!P0 LDGSTS.E.BYPASS.LTC128B.128 [R20+0x1d400], desc[UR36][R2.64+0x100], !P4 ;  /* 0x1d40010002148fae */ /* 0x0001e8000e101d64 */
[----:B------:R0:W-:Y:S01]  /*11690*/  @!P0 LDGSTS.E.BYPASS.LTC128B.128 [R20+0x21400], desc[UR36][R2.64+0x180], !P5 ;  /* 0x2140018002148fae */ /* 0x0001e2000e901d64 */
[----:B------:R-:W-:Y:S02]  /*116a0*/  ISETP.GE.AND P0, PT, R6, UR40, PT ;  /* 0x0000002806007c0c */ /* 0x000fe4000bf06270 */
[----:B------:R-:W-:-:S11]  /*116b0*/  MOV R6, R14 ;  /* 0x0000000e00067202 */ /* 0x000fd60000000f00 */
[----:B0-----:R-:W-:Y:S05]  /*116c0*/  WARPSYNC.COLLECTIVE R15, `(.L_x_115) ;  /* 0x000000000f087348 */ /* 0x001fea0003c00000 */
[----:B------:R1:W2:Y:S02]  /*116d0*/  SHFL.IDX P6, R14, R13, R12, R11 ;  /* 0x0000000c0d0e7389 */ /* 0x0002a400000c000b */
[----:B012---:R-:W-:Y:S01]  /*116e0*/  ENDCOLLECTIVE ;  /* 0x000000000000791b */ /* 0x007fe20003800000 */
.L_x_115:
[----:B------:R-:W-:Y:S01]  /*116f0*/  MOV R13, R5 ;  /* 0x00000005000d7202 */ /* 0x000fe20000000f00 */
[----:B------:R-:W-:Y:S01]  /*11700*/  IMAD.MOV.U32 R12, RZ, RZ, 0x4 ;  /* 0x00000004ff0c7424 */ /* 0x000fe200078e00ff */
[----:B------:R-:W-:-:S04]  /*11710*/  @!P0 LEA R14, P1, R37, R14, 0x1 ;  /* 0x0000000e250e8211 */ /* 0x000fc800078208ff */
[----:B------:R-:W-:Y:S01]  /*11720*/  @!P0 MOV R2, R14 ;  /* 0x0000000e00028202 */ /* 0x000fe20000000f00 */
[----:B------:R-:W-:-:S08]  /*11730*/  @!P0 IMAD.X R7, RZ, RZ, R6, P1 ;  /* 0x000000ffff078224 */ /* 0x000fd000008e0606 */
[----:B------:R-:W-:Y:S05]  /*11740*/  WARPSYNC.COLLECTIVE R15, `(.L_x_116) ;  /* 0x000000000f087348 */ /* 0x000fea0003c00000 */
[----:B------:R0:W1:Y:S02]  /*11750*/  SHFL.IDX P6, R14, R13, R12, R11 ;  /* 0x0000000c0d0e7389 */ /* 0x00006400000c000b */
[----:B01----:R-:W-:Y:S01]  /*11760*/  ENDCOLLECTIVE ;  /* 0x000000000000791b */ /* 0x003fe20003800000 */
.L_x_116:
[----:B------:R-:W-:Y:S02]  /*11770*/  VIADD R6, R4, 0x40 ;  /* 0x0000004004067836 */ /* 0x000fe40000000000 */
[----:B------:R-:W-:-:S05]  /*11780*/  @!P0 IMAD.MOV.U32 R3, RZ, RZ, R7 ;  /* 0x000000ffff038224 */ /* 0x000fca00078e0007 */
[----:B------:R-:W-:Y:S01]  /*11790*/  @!PT LDS RZ, [RZ] ;  /* 0x00000000fffff984 */ /* 0x000fe20000000800 */
[----:B------:R-:W-:Y:S01]  /*117a0*/  @!PT LDS RZ, [RZ] ;  /* 0x00000000fffff984 */ /* 0x000fe20000000800 */
[----:B------:R-:W-:Y:S01]  /*117b0*/  @!PT LDS RZ, [RZ] ;  /* 0x00000000fffff984 */ /* 0x000fe20000000800 */
[----:B------:R0:W-:Y:S04]  /*117c0*/  @!P0 LDGSTS.E.BYPASS.LTC128B.128 [R20+0x15c00], desc[UR36][R2.64], !P2 ;  /* 0x15c0000002148fae */ /* 0x0001e8000d101d64 */
[----:B------:R0:W-:Y:S01]  /*117d0*/  @!P0 LDGSTS.E.BYPASS.LTC128B.128 [R20+0x19c00], desc[UR36][R2.64+0x80], !P3 ;  /* 0x19c0008002148fae */ /* 0x0001e2000d901d64 */
[----:B------:R-:W-:-:S03]  /*117e0*/  MOV R13, R0 ;  /* 0x00000000000d7202 */ /* 0x000fc60000000f00 */
[----:B------:R0:W-:Y:S04]  /*117f0*/  @!P0 LDGSTS.E.BYPASS.LTC128B.128 [R20+0x1dc00], desc[UR36][R2.64+0x100], !P4 ;  /* 0x1dc0010002148fae */ /* 0x0001e8000e101d64 */
[----:B------:R0:W-:Y:S01]  /*11800*/  @!P0 LDGSTS.E.BYPASS.LTC128B.128 [R20+0x21c00], desc[UR36][R2.64+0x180], !P5 ;  /* 0x21c0018002148fae */ /* 0x0001e2000e901d64 */
[----:B------:R-:W-:Y:S01]  /*11810*/  ISETP.GE.AND P0, PT, R6, UR40, PT ;  /* 0x0000002806007c0c */ /* 0x000fe2000bf06270 */
[----:B------:R-:W-:-:S12]  /*11820*/  IMAD.MOV.U32 R6, RZ, RZ, R14 ;  /* 0x000000ffff067224 */ /* 0x000fd800078e000e */
[----:B0-----:R-:W-:Y:S05]  /*11830*/  WARPSYNC.COLLECTIVE R15, `(.L_x_117) ;  /* 0x000000000f087348 */ /* 0x001fea0003c00000 */
[----:B------:R1:W2:Y:S02]  /*11840*/  SHFL.IDX P6, R14, R13, R12, R11 ;  /* 0x0000000c0d0e7389 */ /* 0x0002a400000c000b */
[----:B012---:R-:W-:Y:S01]  /*11850*/  ENDCOLLECTIVE ;  /* 0x000000000000791b */ /* 0x007fe20003800000 */
.L_x_117:
[----:B------:R-:W-:Y:S01]  /*11860*/  IMAD.MOV.U32 R13, RZ, RZ, R5 ;  /* 0x000000ffff0d7224 */ /* 0x000fe200078e0005 */
[----:B------:R-:W-:Y:S02]  /*11870*/  MOV R12, 0x5 ;  /* 0x00000005000c7802 */ /* 0x000fe40000000f00 */
[----:B------:R-:W-:-:S05]  /*11880*/  @!P0 LEA R14, P1, R37, R14, 0x1 ;  /* 0x0000000e250e8211 */ /* 0x000fca00078208ff */
[----:B------:R-:W-:-:S08]  /*11890*/  @!P0 IMAD.MOV.U32 R2, RZ, RZ, R14 ;  /* 0x000000ffff028224 */ /* 0x000fd000078e000e */
[----:B------:R-:W-:Y:S05]  /*118a0*/  WARPSYNC.COLLECTIVE R15, `(.L_x_118) ;  /* 0x000000000f087348 */ /* 0x000fea0003c00000 */
[----:B------:R0:W1:Y:S02]  /*118b0*/  SHFL.IDX P6, R14, R13, R12, R11 ;  /* 0x0000000c0d0e7389 */ /* 0x00006400000c000b */
[----:B01----:R-:W-:Y:S01]  /*118c0*/  ENDCOLLECTIVE ;  /* 0x000000000000791b */ /* 0x003fe20003800000 */
.L_x_118:
        /* <DEDUP_REMOVED lines=16> */
.L_x_119:
        /* <DEDUP_REMOVED lines=9> */
.L_x_120:
        /* <DEDUP_REMOVED lines=14> */
.L_x_121:
[----:B------:R-:W-:Y:S01]  /*11b40*/  IMAD.MOV.U32 R13, RZ, RZ, R5 ;  /* 0x000000ffff0d7224 */ /* 0x000fe200078e0005 */
[----:B------:R-:W-:Y:S02]  /*11b50*/  MOV R12, 0x7 ;  /* 0x00000007000c7802 */ /* 0x000fe40000000f00 */
[----:B------:R-:W-:-:S04]  /*11b60*/  @!P0 LEA R14, P1, R37, R14, 0x1 ;  /* 0x0000000e250e8211 */ /* 0x000fc800078208ff */
[----:B------:R-:W-:Y:S01]  /*11b70*/  @!P0 MOV R2, R14 ;  /* 0x0000000e00028202 */ /* 0x000fe20000000f00 */
[----:B------:R-:W-:-:S08]  /*11b80*/  @!P0 IMAD.X R7, RZ, RZ, R6, P1 ;  /* 0x000000ffff078224 */ /* 0x000fd000008e0606 */
[----:B------:R-:W-:Y:S05]  /*11b90*/  WARPSYNC.COLLECTIVE R15, `(.L_x_122) ;  /* 0x000000000f087348 */ /* 0x000fea0003c00000 */
[----:B------:R0:W1:Y:S02]  /*11ba0*/  SHFL.IDX P6, R14, R13, R12, R11 ;  /* 0x0000000c0d0e7389 */ /* 0x00006400000c000b */
[----:B01----:R-:W-:Y:S01]  /*11bb0*/  ENDCOLLECTIVE ;  /* 0x000000000000791b */ /* 0x003fe20003800000 */
.L_x_122:
        /* <DEDUP_REMOVED lines=9> */
[----:B------:R-:W-:-:S07]  /*11c50*/  IMAD.MOV.U32 R6, RZ, RZ, R14 ;  /* 0x000000ffff067224 */ /* 0x000fce00078e000e */
[----:B0-----:R-:W-:Y:S05]  /*11c60*/  WARPSYNC.COLLECTIVE R15, `(.L_x_123) ;  /* 0x000000000f087348 */ /* 0x001fea0003c00000 */
[----:B------:R1:W2:Y:S02]  /*11c70*/  SHFL.IDX P6, R14, R13, R12, R11 ;  /* 0x0000000c0d0e7389 */ /* 0x0002a400000c000b */
[----:B012---:R-:W-:Y:S01]  /*11c80*/  ENDCOLLECTIVE ;  /* 0x000000000000791b */ /* 0x007fe20003800000 */
.L_x_123:
[----:B------:R-:W-:Y:S05]  /*11c90*/  BRA `(.L_x_124) ;  /* 0xffffffcc00e47947 */ /* 0x000fea000383ffff */
.L_x_56:
[----:B0-----:R-:W-:-:S04]  /*11ca0*/  MOV R3, UR39 ;  /* 0x0000002700037c02 */ /* 0x001fc80008000f00 */
[----:B------:R0:W1:Y:S03]  /*11cb0*/  SYNCS.PHASECHK.TRANS64.TRYWAIT P0, [R3+URZ+0x38820], R0 ;  /* 0x03882000030075a7 */ /* 0x000066000800017f */
[----:B-1----:R-:W-:Y:S05]  /*11cc0*/  @!P0 NANOSLEEP.SYNCS 0x989680 ;  /* 0x009896800000895d */ /* 0x002fea0003900000 */
[----:B------:R-:W1:Y:S02]  /*11cd0*/  @!P0 SYNCS.PHASECHK.TRANS64 P0, [R3+URZ+0x38820], R0 ;  /* 0x03882000030085a7 */ /* 0x000e64000800007f */
[----:B-1----:R-:W-:Y:S05]  /*11ce0*/  @!P0 BRA `(.L_x_56) ;  /* 0xfffffffc00ec8947 */ /* 0x002fea000383ffff */
[----:B------:R-:W-:Y:S05]  /*11cf0*/  BRA `(.L_x_125) ;  /* 0xffffffd000247947 */ /* 0x000fea000383ffff */
.L_x_60:
[----:B0-----:R0:W1:Y:S02]  /*11d00*/  SYNCS.PHASECHK.TRANS64.TRYWAIT P0, [R7+URZ+0x38840], R0 ;  /* 0x03884000070075a7 */ /* 0x001064000800017f */
[----:B-1----:R-:W-:Y:S05]  /*11d10*/  @!P0 NANOSLEEP.SYNCS 0x989680 ;  /* 0x009896800000895d */ /* 0x002fea0003900000 */
[----:B------:R-:W1:Y:S02]  /*11d20*/  @!P0 SYNCS.PHASECHK.TRANS64 P0, [R7+URZ+0x38840], R0 ;  /* 0x03884000070085a7 */ /* 0x000e64000800007f */
[----:B-1----:R-:W-:Y:S05]  /*11d30*/  @!P0 BRA `(.L_x_60) ;  /* 0xfffffffc00f08947 */ /* 0x002fea000383ffff */
[----:B------:R-:W-:Y:S05]  /*11d40*/  BRA `(.L_x_126) ;  /* 0xffffffd000d47947 */ /* 0x000fea000383ffff */
.L_x_61:
[----:B------:R-:W-:Y:S01]  /*11d50*/  BSSY B1, `(.L_x_127) ;  /* 0x0000008000017945 */ /* 0x000fe20003800000 */
[----:B------:R-:W-:Y:S01]  /*11d60*/  IMAD.MOV.U32 R13, RZ, RZ, R23 ;  /* 0x000000ffff0d7224 */ /* 0x000fe200078e0017 */
[----:B------:R-:W-:Y:S01]  /*11d70*/  MOV R11, 0x181f ;  /* 0x0000181f000b7802 */ /* 0x000fe20000000f00 */
[----:B------:R-:W-:Y:S02]  /*11d80*/  IMAD.MOV.U32 R12, RZ, RZ, RZ ;  /* 0x000000ffff0c7224 */ /* 0x000fe400078e00ff */
[----:B------:R-:W-:-:S07]  /*11d90*/  IMAD.MOV.U32 R15, RZ, RZ, -0x1 ;  /* 0xffffffffff0f7424 */ /* 0x000fce00078e00ff */
[----:B------:R-:W-:Y:S05]  /*11da0*/  WARPSYNC.COLLECTIVE R15, `(.L_x_128) ;  /* 0x000000000f087348 */ /* 0x000fea0003c00000 */
[----:B------:R0:W1:Y:S02]  /*11db0*/  SHFL.IDX P6, R14, R13, R12, R11 ;  /* 0x0000000c0d0e7389 */ /* 0x00006400000c000b */
[----:B01----:R-:W-:Y:S01]  /*11dc0*/  ENDCOLLECTIVE ;  /* 0x000000000000791b */ /* 0x003fe20003800000 */
.L_x_128:
[----:B------:R-:W-:Y:S05]  /*11dd0*/  BSYNC B1 ;  /* 0x0000000000017941 */ /* 0x000fea0003800000 */
.L_x_127:
[----:B------:R-:W-:Y:S01]  /*11de0*/  MOV R13, R9 ;  /* 0x00000009000d7202 */ /* 0x000fe20000000f00 */
[----:B------:R-:W-:Y:S01]  /*11df0*/  IMAD.MOV.U32 R12, RZ, RZ, RZ ;  /* 0x000000ffff0c7224 */ /* 0x000fe200078e00ff */
[----:B------:R-:W-:Y:S01]  /*11e00*/  MOV R15, 0xffffffff ;  /* 0xffffffff000f7802 */ /* 0x000fe20000000f00 */
[----:B------:R-:W-:Y:S01]  /*11e10*/  IMAD.MOV.U32 R11, RZ, RZ, 0x181f ;  /* 0x0000181fff0b7424 */ /* 0x000fe200078e00ff */
[----:B------:R-:W-:Y:S01]  /*11e20*/  LEA R20, R20, UR39, 0x1 ;  /* 0x0000002714147c11 */ /* 0x000fe2000f8e08ff */
[----:B------:R-:W-:Y:S02]  /*11e30*/  IMAD.MOV.U32 R3, RZ, RZ, R14 ;  /* 0x000000ffff037224 */ /* 0x000fe400078e000e */
[----:B------:R-:W-:-:S07]  /*11e40*/  IMAD.SHL.U32 R0, R37, 0x2, RZ ;  /* 0x0000000225007824 */ /* 0x000fce00078e00ff */
[----:B------:R-:W-:Y:S05]  /*11e50*/  WARPSYNC.COLLECTIVE R15, `(.L_x_129) ;  /* 0x000000000f087348 */ /* 0x000fea0003c00000 */
[----:B------:R0:W1:Y:S02]  /*11e60*/  SHFL.IDX P6, R14, R13, R12, R11 ;  /* 0x0000000c0d0e7389 */ /* 0x00006400000c000b */
[----:B01----:R-:W-:Y:S01]  /*11e70*/  ENDCOLLECTIVE ;  /* 0x000000000000791b */ /* 0x003fe20003800000 */
.L_x_129:
[----:B------:R-:W-:Y:S01]  /*11e80*/  MOV R13, R23 ;  /* 0x00000017000d7202 */ /* 0x000fe20000000f00 */
[----:B------:R-:W-:Y:S01]  /*11e90*/  IMAD.MOV.U32 R12, RZ, RZ, 0x1 ;  /* 0x00000001ff0c7424 */ /* 0x000fe200078e00ff */
[----:B------:R-:W-:-:S13]  /*11ea0*/  IADD3 R2, P0, R14, R0, RZ ;  /* 0x000000000e027210 */ /* 0x000fda0007f1e0ff */
[----:B------:R-:W-:Y:S05]  /*11eb0*/  WARPSYNC.COLLECTIVE R15, `(.L_x_130) ;  /* 0x000000000f087348 */ /* 0x000fea0003c00000 */
[----:B------:R0:W1:Y:S02]  /*11ec0*/  SHFL.IDX P6, R14, R13, R12, R11 ;  /* 0x0000000c0d0e7389 */ /* 0x00006400000c000b */
[----:B01----:R-:W-:Y:S01]  /*11ed0*/  ENDCOLLECTIVE ;  /* 0x000000000000791b */ /* 0x003fe20003800000 */
.L_x_130:
[----:B------:R-:W-:-:S05]  /*11ee0*/  IMAD.X R3, RZ, RZ, R3, P0 ;  /* 0x000000ffff037224 */ /* 0x000fca00000e0603 */
[----:B------:R-:W-:Y:S01]  /*11ef0*/  @!PT LDS RZ, [RZ] ;  /* 0x00000000fffff984 */ /* 0x000fe20000000800 */
[----:B------:R-:W-:Y:S01]  /*11f00*/  @!PT LDS RZ, [RZ] ;  /* 0x00000000fffff984 */ /* 0x000fe20000000800 */
[----:B------:R-:W-:Y:S01]  /*11f10*/  @!PT LDS RZ, [RZ] ;  /* 0x00000000fffff984 */ /* 0x000fe20000000800 */
[----:B------:R0:W-:Y:S04]  /*11f20*/  LDGSTS.E.BYPASS.LTC128B.128 [R20+0x24400], desc[UR36][R2.64], !P4 ;  /* 0x2440000002147fae */ /* 0x0001e8000e101d64 */
[----:B------:R0:W-:Y:S01]  /*11f30*/  LDGSTS.E.BYPASS.LTC128B.128 [R20+0x26c00], desc[UR36][R2.64+0x80], !P3 ;  /* 0x26c0008002147fae */ /* 0x0001e2000d901d64 */
[----:B------:R-:W-:-:S03]  /*11f40*/  MOV R13, R9 ;  /* 0x00000009000d7202 */ /* 0x000fc60000000f00 */
[----:B------:R0:W-:Y:S04]  /*11f50*/  LDGSTS.E.BYPASS.LTC128B.128 [R20+0x29400], desc[UR36][R2.64+0x100], !P2 ;  /* 0x2940010002147fae */ /* 0x0001e8000d101d64 */
[----:B------:R0:W-:Y:S01]  /*11f60*/  LDGSTS.E.BYPASS.LTC128B.128 [R20+0x2bc00], desc[UR36][R2.64+0x180], !P1 ;  /* 0x2bc0018002147fae */ /* 0x0001e2000c901d64 */
[----:B------:R-:W-:-:S07]  /*11f70*/  IMAD.MOV.U32 R35, RZ, RZ, R14 ;  /* 0x000000ffff237224 */ /* 0x000fce00078e000e */
[----:B0-----:R-:W-:Y:S05]  /*11f80*/  WARPSYNC.COLLECTIVE R15, `(.L_x_131) ;  /* 0x000000000f087348 */ /* 0x001fea0003c00000 */
[----:B------:R1:W2:Y:S02]  /*11f90*/  SHFL.IDX P6, R14, R13, R12, R11 ;  /* 0x0000000c0d0e7389 */ /* 0x0002a400000c000b */
[----:B012---:R-:W-:Y:S01]  /*11fa0*/  ENDCOLLECTIVE ;  /* 0x000000000000791b */ /* 0x007fe20003800000 */
.L_x_131:
[----:B------:R-:W-:Y:S01]  /*11fb0*/  IMAD.MOV.U32 R13, RZ, RZ, R23 ;  /* 0x000000ffff0d7224 */ /* 0x000fe200078e0017 */
[----:B------:R-:W-:Y:S02]  /*11fc0*/  MOV R12, 0x2 ;  /* 0x00000002000c7802 */ /* 0x000fe40000000f00 */
[----:B------:R-:W-:-:S13]  /*11fd0*/  IADD3 R2, P0, R14, R0, RZ ;  /* 0x000000000e027210 */ /* 0x000fda0007f1e0ff */
[----:B------:R-:W-:Y:S05]  /*11fe0*/  WARPSYNC.COLLECTIVE R15, `(.L_x_132) ;  /* 0x000000000f087348 */ /* 0x000fea0003c00000 */
[----:B------:R0:W1:Y:S02]  /*11ff0*/  SHFL.IDX P6, R14, R13, R12, R11 ;  /* 0x0000000c0d0e7389 */ /* 0x00006400000c000b */
[----:B01----:R-:W-:Y:S01]  /*12000*/  ENDCOLLECTIVE ;  /* 0x000000000000791b */ /* 0x003fe20003800000 */
.L_x_132:
[----:B------:R-:W-:-:S05]  /*12010*/  IMAD.X R3, RZ, RZ, R35, P0 ;  /* 0x000000ffff037224 */ /* 0x000fca00000e0623 */
[----:B------:R-:W-:Y:S01]  /*12020*/  @!PT LDS RZ, [RZ] ;  /* 0x00000000fffff984 */ /* 0x000fe20000000800 */
[----:B------:R-:W-:Y:S01]  /*12030*/  @!PT LDS RZ, [RZ] ;  /* 0x00000000fffff984 */ /* 0x000fe20000000800 */
[----:B------:R-:W-:Y:S01]  /*12040*/  @!PT LDS RZ, [RZ] ;  /* 0x00000000fffff984 */ /* 0x000fe20000000800 */
[----:B------:R0:W-:Y:S04]  /*12050*/  LDGSTS.E.BYPASS.LTC128B.128 [R20+0x24c00], desc[UR36][R2.64], !P4 ;  /* 0x24c0000002147fae */ /* 0x0001e8000e101d64 */
[----:B------:R0:W-:Y:S01]  /*12060*/  LDGSTS.E.BYPASS.LTC128B.128 [R20+0x27400], desc[UR36][R2.64+0x80], !P3 ;  /* 0x2740008002147fae */ /* 0x0001e2000d901d64 */
[----:B------:R-:W-:-:S03]  /*12070*/  IMAD.MOV.U32 R13, RZ, RZ, R9 ;  /* 0x000000ffff0d7224 */ /* 0x000fc600078e0009 */
[----:B------:R0:W-:Y:S04]  /*12080*/  LDGSTS.E.BYPASS.LTC128B.128 [R20+0x29c00], desc[UR36][R2.64+0x100], !P2 ;  /* 0x29c0010002147fae */ /* 0x0001e8000d101d64 */
[----:B------:R0:W-:Y:S01]  /*12090*/  LDGSTS.E.BYPASS.LTC128B.128 [R20+0x2c400], desc[UR36][R2.64+0x180], !P1 ;  /* 0x2c40018002147fae */ /* 0x0001e2000c901d64 */
[----:B------:R-:W-:-:S07]  /*120a0*/  IMAD.MOV.U32 R35, RZ, RZ, R14 ;  /* 0x000000ffff237224 */ /* 0x000fce00078e000e */
[----:B0-----:R-:W-:Y:S05]  /*120b0*/  WARPSYNC.COLLECTIVE R15, `(.L_x_133) ;  /* 0x000000000f087348 */ /* 0x001fea0003c00000 */
[----:B------:R1:W2:Y:S02]  /*120c0*/  SHFL.IDX P6, R14, R13, R12, R11 ;  /* 0x0000000c0d0e7389 */ /* 0x0002a400000c000b */
[----:B012---:R-:W-:Y:S01]  /*120d0*/  ENDCOLLECTIVE ;  /* 0x000000000000791b */ /* 0x007fe20003800000 */
.L_x_133:
[----:B------:R-:W-:Y:S02]  /*120e0*/  IMAD.MOV.U32 R13, RZ, RZ, R23 ;  /* 0x000000ffff0d7224 */ /* 0x000fe400078e0017 */
[----:B------:R-:W-:Y:S01]  /*120f0*/  IMAD.MOV.U32 R12, RZ, RZ, 0x3 ;  /* 0x00000003ff0c7424 */ /* 0x000fe200078e00ff */
[----:B------:R-:W-:-:S13]  /*12100*/  IADD3 R2, P0, R14, R0, RZ ;  /* 0x000000000e027210 */ /* 0x000fda0007f1e0ff */
[----:B------:R-:W-:Y:S05]  /*12110*/  WARPSYNC.COLLECTIVE R15, `(.L_x_134) ;  /* 0x000000000f087348 */ /* 0x000fea0003c00000 */
[----:B------:R0:W1:Y:S02]  /*12120*/  SHFL.IDX P6, R14, R13, R12, R11 ;  /* 0x0000000c0d0e7389 */ /* 0x00006400000c000b */
[----:B01----:R-:W-:Y:S01]  /*12130*/  ENDCOLLECTIVE ;  /* 0x000000000000791b */ /* 0x003fe20003800000 */
.L_x_134:
[----:B------:R-:W-:-:S05]  /*12140*/  IADD3.X R3, RZ, R35, RZ, P0, !PT ;  /* 0x00000023ff037210 */ /* 0x000fca00007fe4ff */
        /* <DEDUP_REMOVED lines=8> */
[----:B------:R-:W-:-:S07]  /*121d0*/  MOV R35, R14 ;  /* 0x0000000e00237202 */ /* 0x000fce0000000f00 */
[----:B0-----:R-:W-:Y:S05]  /*121e0*/  WARPSYNC.COLLECTIVE R15, `(.L_x_135) ;  /* 0x000000000f087348 */ /* 0x001fea0003c00000 */
[----:B------:R1:W2:Y:S02]  /*121f0*/  SHFL.IDX P6, R14, R13, R12, R11 ;  /* 0x0000000c0d0e7389 */ /* 0x0002a400000c000b */
[----:B012---:R-:W-:Y:S01]  /*12200*/  ENDCOLLECTIVE ;  /* 0x000000000000791b */ /* 0x007fe20003800000 */
.L_x_135:
[----:B------:R-:W-:Y:S01]  /*12210*/  MOV R13, R23 ;  /* 0x00000017000d7202 */ /* 0x000fe20000000f00 */
[----:B------:R-:W-:Y:S01]  /*12220*/  IMAD.MOV.U32 R12, RZ, RZ, 0x4 ;  /* 0x00000004ff0c7424 */ /* 0x000fe200078e00ff */
[----:B------:R-:W-:-:S13]  /*12230*/  IADD3 R2, P0, R14, R0, RZ ;  /* 0x000000000e027210 */ /* 0x000fda0007f1e0ff */
[----:B------:R-:W-:Y:S05]  /*12240*/  WARPSYNC.COLLECTIVE R15, `(.L_x_136) ;  /* 0x000000000f087348 */ /* 0x000fea0003c00000 */
[----:B------:R0:W1:Y:S02]  /*12250*/  SHFL.IDX P6, R14, R13, R12, R11 ;  /* 0x0000000c0d0e7389 */ /* 0x00006400000c000b */
[----:B01----:R-:W-:Y:S01]  /*12260*/  ENDCOLLECTIVE ;  /* 0x000000000000791b */ /* 0x003fe20003800000 */
.L_x_136:
        /* <DEDUP_REMOVED lines=13> */
.L_x_137:
[----:B------:R-:W-:Y:S05]  /*12340*/  BRA `(.L_x_138) ;  /* 0xffffffd000547947 */ /* 0x000fea000383ffff */
.L_x_66:
[----:B0-----:R0:W1:Y:S02]  /*12350*/  SYNCS.PHASECHK.TRANS64.TRYWAIT P0, [R7+URZ+0x38860], R2 ;  /* 0x03886002070075a7 */ /* 0x001064000800017f */
[----:B-1----:R-:W-:Y:S05]  /*12360*/  @!P0 NANOSLEEP.SYNCS 0x989680 ;  /* 0x009896800000895d */ /* 0x002fea0003900000 */
[----:B------:R-:W1:Y:S02]  /*12370*/  @!P0 SYNCS.PHASECHK.TRANS64 P0, [R7+URZ+0x38860], R2 ;  /* 0x03886002070085a7 */ /* 0x000e64000800007f */
[----:B-1----:R-:W-:Y:S05]  /*12380*/  @!P0 BRA `(.L_x_66) ;  /* 0xfffffffc00f08947 */ /* 0x002fea000383ffff */
[----:B------:R-:W-:Y:S05]  /*12390*/  BRA `(.L_x_139) ;  /* 0xffffffd000bc7947 */ /* 0x000fea000383ffff */
.L_x_67:
[----:B------:R-:W-:Y:S01]  /*123a0*/  BSSY B1, `(.L_x_140) ;  /* 0x0000008000017945 */ /* 0x000fe20003800000 */
[----:B------:R-:W-:Y:S01]  /*123b0*/  IMAD.MOV.U32 R13, RZ, RZ, R18 ;  /* 0x000000ffff0d7224 */ /* 0x000fe200078e0012 */
[----:B------:R-:W-:Y:S01]  /*123c0*/  MOV R11, 0x181f ;  /* 0x0000181f000b7802 */ /* 0x000fe20000000f00 */
[----:B------:R-:W-:Y:S02]  /*123d0*/  IMAD.MOV.U32 R12, RZ, RZ, RZ ;  /* 0x000000ffff0c7224 */ /* 0x000fe400078e00ff */
[----:B------:R-:W-:-:S07]  /*123e0*/  IMAD.MOV.U32 R15, RZ, RZ, -0x1 ;  /* 0xffffffffff0f7424 */ /* 0x000fce00078e00ff */
[----:B0-----:R-:W-:Y:S05]  /*123f0*/  WARPSYNC.COLLECTIVE R15, `(.L_x_141) ;  /* 0x000000000f087348 */ /* 0x001fea0003c00000 */
[----:B------:R1:W2:Y:S02]  /*12400*/  SHFL.IDX P6, R14, R13, R12, R11 ;  /* 0x0000000c0d0e7389 */ /* 0x0002a400000c000b */
[----:B012---:R-:W-:Y:S01]  /*12410*/  ENDCOLLECTIVE ;  /* 0x000000000000791b */ /* 0x007fe20003800000 */
.L_x_141:
[----:B------:R-:W-:Y:S05]  /*12420*/  BSYNC B1 ;  /* 0x0000000000017941 */ /* 0x000fea0003800000 */
.L_x_140:
[----:B------:R-:W-:Y:S01]  /*12430*/  MOV R13, R17 ;  /* 0x00000011000d7202 */ /* 0x000fe20000000f00 */
[----:B------:R-:W-:Y:S01]  /*12440*/  IMAD.MOV.U32 R12, RZ, RZ, RZ ;  /* 0x000000ffff0c7224 */ /* 0x000fe200078e00ff */
[----:B------:R-:W-:Y:S01]  /*12450*/  MOV R15, 0xffffffff ;  /* 0xffffffff000f7802 */ /* 0x000fe20000000f00 */
[----:B------:R-:W-:Y:S01]  /*12460*/  IMAD.MOV.U32 R11, RZ, RZ, 0x181f ;  /* 0x0000181fff0b7424 */ /* 0x000fe200078e00ff */
[----:B------:R-:W-:Y:S01]  /*12470*/  LEA R6, R6, UR39, 0x1 ;  /* 0x0000002706067c11 */ /* 0x000fe2000f8e08ff */
[----:B------:R-:W-:-:S07]  /*12480*/  IMAD.MOV.U32 R3, RZ, RZ, R14 ;  /* 0x000000ffff037224 */ /* 0x000fce00078e000e */
[----:B------:R-:W-:Y:S05]  /*12490*/  WARPSYNC.COLLECTIVE R15, `(.L_x_142) ;  /* 0x000000000f087348 */ /* 0x000fea0003c00000 */
[----:B------:R0:W1:Y:S02]  /*124a0*/  SHFL.IDX P6, R14, R13, R12, R11 ;  /* 0x0000000c0d0e7389 */ /* 0x00006400000c000b */
[----:B01----:R-:W-:Y:S01]  /*124b0*/  ENDCOLLECTIVE ;  /* 0x000000000000791b */ /* 0x003fe20003800000 */
.L_x_142:
[----:B------:R-:W-:Y:S01]  /*124c0*/  IMAD.MOV.U32 R13, RZ, RZ, R18 ;  /* 0x000000ffff0d7224 */ /* 0x000fe200078e0012 */
[----:B------:R-:W-:Y:S02]  /*124d0*/  MOV R12, 0x1 ;  /* 0x00000001000c7802 */ /* 0x000fe40000000f00 */
[----:B------:R-:W-:-:S13]  /*124e0*/  IADD3 R2, P0, R14, R0, RZ ;  /* 0x000000000e027210 */ /* 0x000fda0007f1e0ff */
[----:B------:R-:W-:Y:S05]  /*124f0*/  WARPSYNC.COLLECTIVE R15, `(.L_x_143) ;  /* 0x000000000f087348 */ /* 0x000fea0003c00000 */
[----:B------:R0:W1:Y:S02]  /*12500*/  SHFL.IDX P6, R14, R13, R12, R11 ;  /* 0x0000000c0d0e7389 */ /* 0x00006400000c000b */
[----:B01----:R-:W-:Y:S01]  /*12510*/  ENDCOLLECTIVE ;  /* 0x000000000000791b */ /* 0x003fe20003800000 */
.L_x_143:
[----:B------:R-:W-:Y:S01]  /*12520*/  IMAD.X R3, RZ, RZ, R3, P0 ;  /* 0x000000ffff037224 */ /* 0x000fe200000e0603 */
[----:B------:R-:W-:Y:S01]  /*12530*/  ISETP.LT.OR P0, PT, R9, 0x1, P4 ;  /* 0x000000010900780c */ /* 0x000fe20002701670 */
[----:B------:R-:W-:-:S12]  /*12540*/  IMAD.MOV.U32 R13, RZ, RZ, R17 ;  /* 0x000000ffff0d7224 */ /* 0x000fd800078e0011 */
        /* <DEDUP_REMOVED lines=8> */
[----:B------:R-:W-:-:S13]  /*125d0*/  ISETP.LT.OR P0, PT, R9, 0x1, P1 ;  /* 0x000000010900780c */ /* 0x000fda0000f01670 */
[----:B------:R0:W-:Y:S02]  /*125e0*/  LDGSTS.E.BYPASS.LTC128B.128 [R6+0x7c00], desc[UR36][R2.64+0x180], !P0 ;  /* 0x07c0018002067fae */ /* 0x0001e4000c101d64 */
[----:B0-----:R-:W-:-:S07]  /*125f0*/  IMAD.MOV.U32 R3, RZ, RZ, R14 ;  /* 0x000000ffff037224 */ /* 0x001fce00078e000e */
[----:B------:R-:W-:Y:S05]  /*12600*/  WARPSYNC.COLLECTIVE R15, `(.L_x_144) ;  /* 0x000000000f087348 */ /* 0x000fea0003c00000 */
[----:B------:R0:W1:Y:S02]  /*12610*/  SHFL.IDX P6, R14, R13, R12, R11 ;  /* 0x0000000c0d0e7389 */ /* 0x00006400000c000b */
[----:B01----:R-:W-:Y:S01]  /*12620*/  ENDCOLLECTIVE ;  /* 0x000000000000791b */ /* 0x003fe20003800000 */
.L_x_144:
[----:B------:R-:W-:Y:S02]  /*12630*/  IMAD.MOV.U32 R13, RZ, RZ, R18 ;  /* 0x000000ffff0d7224 */ /* 0x000fe400078e0012 */
[----:B------:R-:W-:Y:S01]  /*12640*/  IMAD.MOV.U32 R12, RZ, RZ, 0x2 ;  /* 0x00000002ff0c7424 */ /* 0x000fe200078e00ff */
[----:B------:R-:W-:-:S13]  /*12650*/  IADD3 R2, P0, R14, R0, RZ ;  /* 0x000000000e027210 */ /* 0x000fda0007f1e0ff */
[----:B------:R-:W-:Y:S05]  /*12660*/  WARPSYNC.COLLECTIVE R15, `(.L_x_145) ;  /* 0x000000000f087348 */ /* 0x000fea0003c00000 */
[----:B------:R0:W1:Y:S02]  /*12670*/  SHFL.IDX P6, R14, R13, R12, R11 ;  /* 0x0000000c0d0e7389 */ /* 0x00006400000c000b */
[----:B01----:R-:W-:Y:S01]  /*12680*/  ENDCOLLECTIVE ;  /* 0x000000000000791b */ /* 0x003fe20003800000 */
.L_x_145:
[----:B------:R-:W-:Y:S02]  /*12690*/  IADD3.X R3, RZ, R3, RZ, P0, !PT ;  /* 0x00000003ff037210 */ /* 0x000fe400007fe4ff */
        /* <DEDUP_REMOVED lines=12> */
[----:B0-----:R-:W-:-:S07]  /*12760*/  MOV R3, R14 ;  /* 0x0000000e00037202 */ /* 0x001fce0000000f00 */
[----:B------:R-:W-:Y:S05]  /*12770*/  WARPSYNC.COLLECTIVE R15, `(.L_x_146) ;  /* 0x000000000f087348 */ /* 0x000fea0003c00000 */
[----:B------:R0:W1:Y:S02]  /*12780*/  SHFL.IDX P6, R14, R13, R12, R11 ;  /* 0x0000000c0d0e7389 */ /* 0x00006400000c000b */
[----:B01----:R-:W-:Y:S01]  /*12790*/  ENDCOLLECTIVE ;  /* 0x000000000000791b */ /* 0x003fe20003800000 */
.L_x_146:
[----:B------:R-:W-:Y:S01]  /*127a0*/  MOV R13, R18 ;  /* 0x00000012000d7202 */ /* 0x000fe20000000f00 */
[----:B------:R-:W-:Y:S01]  /*127b0*/  IMAD.MOV.U32 R12, RZ, RZ, 0x3 ;  /* 0x00000003ff0c7424 */ /* 0x000fe200078e00ff */
[----:B------:R-:W-:-:S13]  /*127c0*/  IADD3 R2, P0, R14, R0, RZ ;  /* 0x000000000e027210 */ /* 0x000fda0007f1e0ff */
[----:B------:R-:W-:Y:S05]  /*127d0*/  WARPSYNC.COLLECTIVE R15, `(.L_x_147) ;  /* 0x000000000f087348 */ /* 0x000fea0003c00000 */
[----:B------:R0:W1:Y:S02]  /*127e0*/  SHFL.IDX P6, R14, R13, R12, R11 ;  /* 0x0000000c0d0e7389 */ /* 0x00006400000c000b */
[----:B01----:R-:W-:Y:S01]  /*127f0*/  ENDCOLLECTIVE ;  /* 0x000000000000791b */ /* 0x003fe20003800000 */
.L_x_147:
[----:B------:R-:W-:Y:S01]  /*12800*/  IMAD.X R3, RZ, RZ, R3, P0 ;  /* 0x000000ffff037224 */ /* 0x000fe200000e0603 */
[----:B------:R-:W-:Y:S02]  /*12810*/  ISETP.LT.OR P0, PT, R9, 0x21, P4 ;  /* 0x000000210900780c */ /* 0x000fe40002701670 */
[----:B------:R-:W-:-:S11]  /*12820*/  MOV R13, R17 ;  /* 0x00000011000d7202 */ /* 0x000fd60000000f00 */
        /* <DEDUP_REMOVED lines=14> */
.L_x_148:
[----:B------:R-:W-:Y:S01]  /*12910*/  IMAD.MOV.U32 R13, RZ, RZ, R18 ;  /* 0x000000ffff0d7224 */ /* 0x000fe200078e0012 */
[----:B------:R-:W-:Y:S02]  /*12920*/  MOV R12, 0x4 ;  /* 0x00000004000c7802 */ /* 0x000fe40000000f00 */
[----:B------:R-:W-:-:S13]  /*12930*/  IADD3 R2, P0, R14, R0, RZ ;  /* 0x000000000e027210 */ /* 0x000fda0007f1e0ff */
[----:B------:R-:W-:Y:S05]  /*12940*/  WARPSYNC.COLLECTIVE R15, `(.L_x_149) ;  /* 0x000000000f087348 */ /* 0x000fea0003c00000 */
[----:B------:R0:W1:Y:S02]  /*12950*/  SHFL.IDX P6, R14, R13, R12, R11 ;  /* 0x0000000c0d0e7389 */ /* 0x00006400000c000b */
[----:B01----:R-:W-:Y:S01]  /*12960*/  ENDCOLLECTIVE ;  /* 0x000000000000791b */ /* 0x003fe20003800000 */
.L_x_149:
[----:B------:R-:W-:Y:S01]  /*12970*/  IMAD.X R3, RZ, RZ, R3, P0 ;  /* 0x000000ffff037224 */ /* 0x000fe200000e0603 */
[----:B------:R-:W-:Y:S01]  /*12980*/  ISETP.LT.OR P0, PT, R9, 0x31, P4 ;  /* 0x000000310900780c */ /* 0x000fe20002701670 */
[----:B------:R-:W-:-:S12]  /*12990*/  IMAD.MOV.U32 R13, RZ, RZ, R17 ;  /* 0x000000ffff0d7224 */ /* 0x000fd800078e0011 */
[----:B------:R-:W-:Y:S01]  /*129a0*/  @!PT LDS RZ, [RZ] ;  /* 0x00000000fffff984 */ /* 0x000fe20000000800 */
[----:B------:R-:W-:Y:S01]  /*129b0*/  @!PT LDS RZ, [RZ] ;  /* 0x00000000fffff984 */ /* 0x000fe20000000800 */
[----:B------:R-:W-:Y:S01]  /*129c0*/  @!PT LDS RZ, [RZ] ;  /* 0x00000000fffff984 */ /* 0x000fe20000000800 */
[----:B------:R0:W-:Y:S01]  /*129d0*/  LDGSTS.E.BYPASS.LTC128B.128 [R6+0x1c00], desc[UR36][R2.64], !P0 ;  /* 0x01c0000002067fae */ /* 0x0001e2000c101d64 */
[----:B------:R-:W-:Y:S01]  /*129e0*/  ISETP.LT.OR P0, PT, R9, 0x31, P3 ;  /* 0x000000310900780c */ /* 0x000fe20001f01670 */
[----:B------:R-:W-:-:S12]  /*129f0*/  IMAD.MOV.U32 R18, RZ, RZ, R14 ;  /* 0x000000ffff127224 */ /* 0x000fd800078e000e */
[----:B0-----:R-:W-:Y:S05]  /*12a00*/  WARPSYNC.COLLECTIVE R15, `(.L_x_150) ;  /* 0x000000000f087348 */ /* 0x001fea0003c00000 */
[----:B------:R1:W2:Y:S02]  /*12a10*/  SHFL.IDX P6, R14, R13, R12, R11 ;  /* 0x0000000c0d0e7389 */ /* 0x0002a400000c000b */
[----:B012---:R-:W-:Y:S01]  /*12a20*/  ENDCOLLECTIVE ;  /* 0x000000000000791b */ /* 0x007fe20003800000 */
.L_x_150:
        /* <DEDUP_REMOVED lines=8> */
[----:B------:R-:W-:Y:S05]  /*12ab0*/  BRA `(.L_x_151) ;  /* 0xffffffcc00e47947 */ /* 0x000fea000383ffff */
.L_x_73:
[----:B0-----:R0:W1:Y:S02]  /*12ac0*/  SYNCS.PHASECHK.TRANS64.TRYWAIT P0, [R4+URZ+0x38860], R3 ;  /* 0x03886003040075a7 */ /* 0x001064000800017f */
[----:B-1----:R-:W-:Y:S05]  /*12ad0*/  @!P0 NANOSLEEP.SYNCS 0x989680 ;  /* 0x009896800000895d */ /* 0x002fea0003900000 */
[----:B------:R-:W1:Y:S02]  /*12ae0*/  @!P0 SYNCS.PHASECHK.TRANS64 P0, [R4+URZ+0x38860], R3 ;  /* 0x03886003040085a7 */ /* 0x000e64000800007f */
[----:B-1----:R-:W-:Y:S05]  /*12af0*/  @!P0 BRA `(.L_x_73) ;  /* 0xfffffffc00f08947 */ /* 0x002fea000383ffff */
[----:B------:R-:W-:Y:S05]  /*12b00*/  BRA `(.L_x_152) ;  /* 0xffffffd000c47947 */ /* 0x000fea000383ffff */
.L_x_74:
[----:B------:R-:W-:Y:S01]  /*12b10*/  BSSY B0, `(.L_x_153) ;  /* 0x0000008000007945 */ /* 0x000fe20003800000 */
[----:B------:R-:W-:Y:S01]  /*12b20*/  MOV R13, R18 ;  /* 0x00000012000d7202 */ /* 0x000fe20000000f00 */
[----:B------:R-:W-:Y:S01]  /*12b30*/  IMAD.MOV.U32 R12, RZ, RZ, RZ ;  /* 0x000000ffff0c7224 */ /* 0x000fe200078e00ff */
[----:B------:R-:W-:Y:S01]  /*12b40*/  MOV R15, 0xffffffff ;  /* 0xffffffff000f7802 */ /* 0x000fe20000000f00 */
[----:B------:R-:W-:-:S07]  /*12b50*/  IMAD.MOV.U32 R11, RZ, RZ, 0x181f ;  /* 0x0000181fff0b7424 */ /* 0x000fce00078e00ff */
[----:B0-----:R-:W-:Y:S05]  /*12b60*/  WARPSYNC.COLLECTIVE R15, `(.L_x_154) ;  /* 0x000000000f087348 */ /* 0x001fea0003c00000 */
[----:B------:R1:W2:Y:S02]  /*12b70*/  SHFL.IDX P6, R14, R13, R12, R11 ;  /* 0x0000000c0d0e7389 */ /* 0x0002a400000c000b */
[----:B012---:R-:W-:Y:S01]  /*12b80*/  ENDCOLLECTIVE ;  /* 0x000000000000791b */ /* 0x007fe20003800000 */
.L_x_154:
[----:B------:R-:W-:Y:S05]  /*12b90*/  BSYNC B0 ;  /* 0x0000000000007941 */ /* 0x000fea0003800000 */
.L_x_153:
[----:B------:R-:W-:Y:S01]  /*12ba0*/  IMAD.MOV.U32 R13, RZ, RZ, R17 ;  /* 0x000000ffff0d7224 */ /* 0x000fe200078e0011 */
[----:B------:R-:W-:Y:S01]  /*12bb0*/  MOV R12, RZ ;  /* 0x000000ff000c7202 */ /* 0x000fe20000000f00 */
[----:B------:R-:W-:Y:S01]  /*12bc0*/  IMAD.MOV.U32 R11, RZ, RZ, 0x181f ;  /* 0x0000181fff0b7424 */ /* 0x000fe200078e00ff */
[----:B------:R-:W-:Y:S01]  /*12bd0*/  SHF.L.U32 R6, R37, 0x1, RZ ;  /* 0x0000000125067819 */ /* 0x000fe200000006ff */
[----:B------:R-:W-:Y:S02]  /*12be0*/  IMAD.MOV.U32 R15, RZ, RZ, -0x1 ;  /* 0xffffffffff0f7424 */ /* 0x000fe400078e00ff */
[----:B------:R-:W-:-:S07]  /*12bf0*/  IMAD.MOV.U32 R0, RZ, RZ, R14 ;  /* 0x000000ffff007224 */ /* 0x000fce00078e000e */
[----:B------:R-:W-:Y:S05]  /*12c00*/  WARPSYNC.COLLECTIVE R15, `(.L_x_155) ;  /* 0x000000000f087348 */ /* 0x000fea0003c00000 */
[----:B------:R0:W1:Y:S02]  /*12c10*/  SHFL.IDX P6, R14, R13, R12, R11 ;  /* 0x0000000c0d0e7389 */ /* 0x00006400000c000b */
[----:B01----:R-:W-:Y:S01]  /*12c20*/  ENDCOLLECTIVE ;  /* 0x000000000000791b */ /* 0x003fe20003800000 */
.L_x_155:
[----:B------:R-:W-:Y:S01]  /*12c30*/  IMAD.MOV.U32 R13, RZ, RZ, R18 ;  /* 0x000000ffff0d7224 */ /* 0x000fe200078e0012 */
[----:B------:R-:W-:Y:S02]  /*12c40*/  MOV R12, 0x1 ;  /* 0x00000001000c7802 */ /* 0x000fe40000000f00 */
[----:B------:R-:W-:-:S13]  /*12c50*/  IADD3 R2, P0, R14, R6, RZ ;  /* 0x000000060e027210 */ /* 0x000fda0007f1e0ff */
[----:B------:R-:W-:Y:S05]  /*12c60*/  WARPSYNC.COLLECTIVE R15, `(.L_x_156) ;  /* 0x000000000f087348 */ /* 0x000fea0003c00000 */
[----:B------:R0:W1:Y:S02]  /*12c70*/  SHFL.IDX P6, R14, R13, R12, R11 ;  /* 0x0000000c0d0e7389 */ /* 0x00006400000c000b */
[----:B01----:R-:W-:Y:S01]  /*12c80*/  ENDCOLLECTIVE ;  /* 0x000000000000791b */ /* 0x003fe20003800000 */
.L_x_156:
[----:B------:R-:W-:Y:S01]  /*12c90*/  IMAD.X R3, RZ, RZ, R0, P0 ;  /* 0x000000ffff037224 */ /* 0x000fe200000e0600 */
[----:B------:R-:W-:Y:S02]  /*12ca0*/  ISETP.LT.OR P0, PT, R5, 0x1, P4 ;  /* 0x000000010500780c */ /* 0x000fe40002701670 */
[----:B------:R-:W-:Y:S01]  /*12cb0*/  LEA R0, R7, UR39, 0x1 ;  /* 0x0000002707007c11 */ /* 0x000fe2000f8e08ff */
[----:B------:R-:W-:-:S10]  /*12cc0*/  IMAD.MOV.U32 R13, RZ, RZ, R17 ;  /* 0x000000ffff0d7224 */ /* 0x000fd400078e0011 */
        /* <DEDUP_REMOVED lines=9> */
.L_x_157:
[----:B------:R-:W-:Y:S01]  /*12d60*/  @!PT LDS RZ, [RZ] ;  /* 0x00000000fffff984 */ /* 0x000fe20000000800 */
[----:B------:R-:W-:Y:S01]  /*12d70*/  @!PT LDS RZ, [RZ] ;  /* 0x00000000fffff984 */ /* 0x000fe20000000800 */
[----:B------:R-:W-:Y:S01]  /*12d80*/  @!PT LDS RZ, [RZ] ;  /* 0x00000000fffff984 */ /* 0x000fe20000000800 */
[----:B------:R-:W-:Y:S01]  /*12d90*/  LDGSTS.E.BYPASS.LTC128B.128 [R0+0x2c00], desc[UR36][R2.64+0x80], !P0 ;  /* 0x02c0008002007fae */ /* 0x000fe2000c101d64 */
[----:B------:R-:W-:Y:S01]  /*12da0*/  ISETP.LT.OR P0, PT, R5, 0x1, P2 ;  /* 0x000000010500780c */ /* 0x000fe20001701670 */
[----:B------:R-:W-:Y:S02]  /*12db0*/  IMAD.MOV.U32 R13, RZ, RZ, R18 ;  /* 0x000000ffff0d7224 */ /* 0x000fe400078e0012 */
[----:B------:R-:W-:-:S10]  /*12dc0*/  IMAD.MOV.U32 R12, RZ, RZ, 0x2 ;  /* 0x00000002ff0c7424 */ /* 0x000fd400078e00ff */
[----:B------:R-:W-:Y:S01]  /*12dd0*/  LDGSTS.E.BYPASS.LTC128B.128 [R0+0x5400], desc[UR36][R2.64+0x100], !P0 ;  /* 0x0540010002007fae */ /* 0x000fe2000c101d64 */
[----:B------:R-:W-:-:S13]  /*12de0*/  ISETP.LT.OR P0, PT, R5, 0x1, P1 ;  /* 0x000000010500780c */ /* 0x000fda0000f01670 */
[----:B------:R0:W-:Y:S02]  /*12df0*/  LDGSTS.E.BYPASS.LTC128B.128 [R0+0x7c00], desc[UR36][R2.64+0x180], !P0 ;  /* 0x07c0018002007fae */ /* 0x0001e4000c101d64 */
[----:B0-----:R-:W-:-:S13]  /*12e00*/  IADD3 R2, P0, R14, R6, RZ ;  /* 0x000000060e027210 */ /* 0x001fda0007f1e0ff */
[----:B------:R-:W-:Y:S05]  /*12e10*/  WARPSYNC.COLLECTIVE R15, `(.L_x_158) ;  /* 0x000000000f087348 */ /* 0x000fea0003c00000 */
[----:B------:R0:W1:Y:S02]  /*12e20*/  SHFL.IDX P6, R14, R13, R12, R11 ;  /* 0x0000000c0d0e7389 */ /* 0x00006400000c000b */
[----:B01----:R-:W-:Y:S01]  /*12e30*/  ENDCOLLECTIVE ;  /* 0x000000000000791b */ /* 0x003fe20003800000 */
.L_x_158:
[----:B------:R-:W-:Y:S02]  /*12e40*/  IADD3.X R3, RZ, R7, RZ, P0, !PT ;  /* 0x00000007ff037210 */ /* 0x000fe400007fe4ff */
[----:B------:R-:W-:Y:S01]  /*12e50*/  ISETP.LT.OR P0, PT, R5, 0x11, P4 ;  /* 0x000000110500780c */ /* 0x000fe20002701670 */
[----:B------:R-:W-:-:S12]  /*12e60*/  IMAD.MOV.U32 R13, RZ, RZ, R17 ;  /* 0x000000ffff0d7224 */ /* 0x000fd800078e0011 */
[----:B------:R-:W-:Y:S01]  /*12e70*/  @!PT LDS RZ, [RZ] ;  /* 0x00000000fffff984 */ /* 0x000fe20000000800 */
[----:B------:R-:W-:Y:S01]  /*12e80*/  @!PT LDS RZ, [RZ] ;  /* 0x00000000fffff984 */ /* 0x000fe20000000800 */
[----:B------:R-:W-:Y:S01]  /*12e90*/  @!PT LDS RZ, [RZ] ;  /* 0x00000000fffff984 */ /* 0x000fe20000000800 */
[----:B------:R0:W-:Y:S01]  /*12ea0*/  LDGSTS.E.BYPASS.LTC128B.128 [R0+0xc00], desc[UR36][R2.64], !P0 ;  /* 0x00c0000002007fae */ /* 0x0001e2000c101d64 */
[----:B------:R-:W-:Y:S02]  /*12eb0*/  ISETP.LT.OR P0, PT, R5, 0x11, P3 ;  /* 0x000000110500780c */ /* 0x000fe40001f01670 */
[----:B------:R-:W-:-:S11]  /*12ec0*/  MOV R7, R14 ;  /* 0x0000000e00077202 */ /* 0x000fd60000000f00 */
[----:B0-----:R-:W-:Y:S05]  /*12ed0*/  WARPSYNC.COLLECTIVE R15, `(.L_x_159) ;  /* 0x000000000f087348 */ /* 0x001fea0003c00000 */
[----:B------:R1:W2:Y:S02]  /*12ee0*/  SHFL.IDX P6, R14, R13, R12, R11 ;  /* 0x0000000c0d0e7389 */ /* 0x0002a400000c000b */
[----:B012---:R-:W-:Y:S01]  /*12ef0*/  ENDCOLLECTIVE ;  /* 0x000000000000791b */ /* 0x007fe20003800000 */
.L_x_159:
[----:B------:R-:W-:Y:S01]  /*12f00*/  @!PT LDS RZ, [RZ] ;  /* 0x00000000fffff984 */ /* 0x000fe20000000800 */
[----:B------:R-:W-:Y:S01]  /*12f10*/  @!PT LDS RZ, [RZ] ;  /* 0x00000000fffff984 */ /* 0x000fe20000000800 */
[----:B------:R-:W-:Y:S01]  /*12f20*/  @!PT LDS RZ, [RZ] ;  /* 0x00000000fffff984 */ /* 0x000fe20000000800 */
[----:B------:R-:W-:Y:S01]  /*12f30*/  LDGSTS.E.BYPASS.LTC128B.128 [R0+0x3400], desc[UR36][R2.64+0x80], !P0 ;  /* 0x0340008002007fae */ /* 0x000fe2000c101d64 */
[----:B------:R-:W-:Y:S02]  /*12f40*/  ISETP.LT.OR P0, PT, R5, 0x11, P2 ;  /* 0x000000110500780c */ /* 0x000fe40001701670 */
[----:B------:R-:W-:Y:S01]  /*12f50*/  MOV R13, R18 ;  /* 0x00000012000d7202 */ /* 0x000fe20000000f00 */
        /* <DEDUP_REMOVED lines=8> */
.L_x_160:
[----:B------:R-:W-:Y:S01]  /*12fe0*/  IMAD.X R3, RZ, RZ, R7, P0 ;  /* 0x000000ffff037224 */ /* 0x000fe200000e0607 */
[----:B------:R-:W-:Y:S02]  /*12ff0*/  ISETP.LT.OR P0, PT, R5, 0x21, P4 ;  /* 0x000000210500780c */ /* 0x000fe40002701670 */
[----:B------:R-:W-:-:S11]  /*13000*/  MOV R13, R17 ;  /* 0x00000011000d7202 */ /* 0x000fd60000000f00 */
        /* <DEDUP_REMOVED lines=9> */
.L_x_161:
[----:B------:R-:W-:Y:S01]  /*130a0*/  @!PT LDS RZ, [RZ] ;  /* 0x00000000fffff984 */ /* 0x000fe20000000800 */
[----:B------:R-:W-:Y:S01]  /*130b0*/  @!PT LDS RZ, [RZ] ;  /* 0x00000000fffff984 */ /* 0x000fe20000000800 */
[----:B------:R-:W-:Y:S01]  /*130c0*/  @!PT LDS RZ, [RZ] ;  /* 0x00000000fffff984 */ /* 0x000fe20000000800 */
[----:B------:R-:W-:Y:S01]  /*130d0*/  LDGSTS.E.BYPASS.LTC128B.128 [R0+0x3c00], desc[UR36][R2.64+0x80], !P0 ;  /* 0x03c0008002007fae */ /* 0x000fe2000c101d64 */
[----:B------:R-:W-:Y:S01]  /*130e0*/  ISETP.LT.OR P0, PT, R5, 0x21, P2 ;  /* 0x000000210500780c */ /* 0x000fe20001701670 */
[----:B------:R-:W-:Y:S01]  /*130f0*/  IMAD.MOV.U32 R13, RZ, RZ, R18 ;  /* 0x000000ffff0d7224 */ /* 0x000fe200078e0012 */
[----:B------:R-:W-:-:S11]  /*13100*/  MOV R12, 0x4 ;  /* 0x00000004000c7802 */ /* 0x000fd60000000f00 */
[----:B------:R-:W-:Y:S01]  /*13110*/  LDGSTS.E.BYPASS.LTC128B.128 [R0+0x6400], desc[UR36][R2.64+0x100], !P0 ;  /* 0x0640010002007fae */ /* 0x000fe2000c101d64 */
[----:B------:R-:W-:-:S13]  /*13120*/  ISETP.LT.OR P0, PT, R5, 0x21, P1 ;  /* 0x000000210500780c */ /* 0x000fda0000f01670 */
[----:B------:R0:W-:Y:S02]  /*13130*/  LDGSTS.E.BYPASS.LTC128B.128 [R0+0x8c00], desc[UR36][R2.64+0x180], !P0 ;  /* 0x08c0018002007fae */ /* 0x0001e4000c101d64 */
[----:B0-----:R-:W-:-:S13]  /*13140*/  IADD3 R2, P0, R14, R6, RZ ;  /* 0x000000060e027210 */ /* 0x001fda0007f1e0ff */
[----:B------:R-:W-:Y:S05]  /*13150*/  WARPSYNC.COLLECTIVE R15, `(.L_x_162) ;  /* 0x000000000f087348 */ /* 0x000fea0003c00000 */
[----:B------:R0:W1:Y:S02]  /*13160*/  SHFL.IDX P6, R14, R13, R12, R11 ;  /* 0x0000000c0d0e7389 */ /* 0x00006400000c000b */
[----:B01----:R-:W-:Y:S01]  /*13170*/  ENDCOLLECTIVE ;  /* 0x000000000000791b */ /* 0x003fe20003800000 */
.L_x_162:
        /* <DEDUP_REMOVED lines=12> */
.L_x_163:
        /* <DEDUP_REMOVED lines=9> */
.L_x_79:
[----:B0-----:R0:W1:Y:S02]  /*132d0*/  SYNCS.PHASECHK.TRANS64.TRYWAIT P0, [R5+URZ+0x38820], R0 ;  /* 0x03882000050075a7 */ /* 0x001064000800017f */
[----:B-1----:R-:W-:Y:S05]  /*132e0*/  @!P0 NANOSLEEP.SYNCS 0x989680 ;  /* 0x009896800000895d */ /* 0x002fea0003900000 */
[----:B------:R-:W1:Y:S02]  /*132f0*/  @!P0 SYNCS.PHASECHK.TRANS64 P0, [R5+URZ+0x38820], R0 ;  /* 0x03882000050085a7 */ /* 0x000e64000800007f */
[----:B-1----:R-:W-:Y:S05]  /*13300*/  @!P0 BRA `(.L_x_79) ;  /* 0xfffffffc00f08947 */ /* 0x002fea000383ffff */
[----:B------:R-:W-:Y:S05]  /*13310*/  BRA `(.L_x_165) ;  /* 0xffffffd0006c7947 */ /* 0x000fea000383ffff */
.L_x_80:
[----:B------:R-:W1:Y:S01]  /*13320*/  S2R R2, SR_TID.X ;  /* 0x0000000000027919 */ /* 0x000e620000002100 */
[----:B------:R-:W-:Y:S01]  /*13330*/  BSSY B0, `(.L_x_166) ;  /* 0x000000a000007945 */ /* 0x000fe20003800000 */
[----:B------:R-:W-:Y:S01]  /*13340*/  IMAD.MOV.U32 R12, RZ, RZ, RZ ;  /* 0x000000ffff0c7224 */ /* 0x000fe200078e00ff */
[----:B------:R-:W-:Y:S01]  /*13350*/  MOV R15, 0xffffffff ;  /* 0xffffffff000f7802 */ /* 0x000fe20000000f00 */
[----:B------:R-:W-:Y:S01]  /*13360*/  IMAD.MOV.U32 R11, RZ, RZ, 0x1f ;  /* 0x0000001fff0b7424 */ /* 0x000fe200078e00ff */
[----:B-1----:R-:W-:-:S04]  /*13370*/  SHF.R.U32.HI R2, RZ, 0x5, R2 ;  /* 0x00000005ff027819 */ /* 0x002fc80000011602 */
[----:B------:R-:W-:-:S04]  /*13380*/  LOP3.LUT R2, R2, 0x3, RZ, 0xc0, !PT ;  /* 0x0000000302027812 */ /* 0x000fc800078ec0ff */
[----:B------:R-:W-:-:S07]  /*13390*/  MOV R13, R2 ;  /* 0x00000002000d7202 */ /* 0x000fce0000000f00 */
[----:B0-----:R-:W-:Y:S05]  /*133a0*/  WARPSYNC.COLLECTIVE R15, `(.L_x_167) ;  /* 0x000000000f087348 */ /* 0x001fea0003c00000 */
[----:B------:R1:W2:Y:S02]  /*133b0*/  SHFL.IDX P6, R14, R13, R12, R11 ;  /* 0x0000000c0d0e7389 */ /* 0x0002a400000c000b */
[----:B012---:R-:W-:Y:S01]  /*133c0*/  ENDCOLLECTIVE ;  /* 0x000000000000791b */ /* 0x007fe20003800000 */
.L_x_167:
[----:B------:R-:W-:Y:S05]  /*133d0*/  BSYNC B0 ;  /* 0x0000000000007941 */ /* 0x000fea0003800000 */
.L_x_166:
[----:B------:R-:W-:Y:S05]  /*133e0*/  BRA `(.L_x_168) ;  /* 0xffffffd000547947 */ /* 0x000fea000383ffff */
.L_x_83:
[----:B------:R-:W-:Y:S01]  /*133f0*/  BSSY B1, `(.L_x_169) ;  /* 0x0000006000017945 */ /* 0x000fe20003800000 */
[----:B------:R-:W-:-:S07]  /*13400*/  IMAD.MOV.U32 R15, RZ, RZ, -0x1 ;  /* 0xffffffffff0f7424 */ /* 0x000fce00078e00ff */
[----:B0-----:R-:W-:Y:S05]  /*13410*/  WARPSYNC.COLLECTIVE R15, `(.L_x_170) ;  /* 0x000000000f0c7348 */ /* 0x001fea0003c00000 */
[----:B------:R-:W-:Y:S02]  /*13420*/  ELECT P6, UR62, PT ;  /* 0x00000000003e782f */ /* 0x000fe400038c0000 */
[----:B------:R-:W-:Y:S01]  /*13430*/  MOV R14, UR62 ;  /* 0x0000003e000e7c02 */ /* 0x000fe20008000f00 */
[----:B0-----:R-:W-:Y:S10]  /*13440*/  ENDCOLLECTIVE ;  /* 0x000000000000791b */ /* 0x001ff40003800000 */
.L_x_170:
[----:B------:R-:W-:Y:S05]  /*13450*/  BSYNC B1 ;  /* 0x0000000000017941 */ /* 0x000fea0003800000 */
.L_x_169:
[----:B------:R-:W-:Y:S05]  /*13460*/  BRA `(.L_x_171) ;  /* 0xffffffd0004c7947 */ /* 0x000fea000383ffff */
.L_x_85:
[----:B0-----:R0:W1:Y:S02]  /*13470*/  SYNCS.PHASECHK.TRANS64.TRYWAIT P1, [R3+URZ+0x38840], R2 ;  /* 0x03884002030075a7 */ /* 0x001064000802017f */
[----:B-1----:R-:W-:Y:S05]  /*13480*/  @!P1 NANOSLEEP.SYNCS 0x989680 ;  /* 0x009896800000995d */ /* 0x002fea0003900000 */
[----:B------:R-:W1:Y:S02]  /*13490*/  @!P1 SYNCS.PHASECHK.TRANS64 P1, [R3+URZ+0x38840], R2 ;  /* 0x03884002030095a7 */ /* 0x000e64000802007f */
[----:B-1----:R-:W-:Y:S05]  /*134a0*/  @!P1 BRA `(.L_x_85) ;  /* 0xfffffffc00f09947 */ /* 0x002fea000383ffff */
[----:B------:R-:W-:Y:S05]  /*134b0*/  BRA `(.L_x_172) ;  /* 0xffffffd000747947 */ /* 0x000fea000383ffff */
.L_x_87:
[----:B-1----:R1:W2:Y:S02]  /*134c0*/  SYNCS.PHASECHK.TRANS64.TRYWAIT P1, [R5+URZ+0x38840], R0 ;  /* 0x03884000050075a7 */ /* 0x0022a4000802017f */
[----:B--2---:R-:W-:Y:S05]  /*134d0*/  @!P1 NANOSLEEP.SYNCS 0x989680 ;  /* 0x009896800000995d */ /* 0x004fea0003900000 */
[----:B------:R-:W2:Y:S02]  /*134e0*/  @!P1 SYNCS.PHASECHK.TRANS64 P1, [R5+URZ+0x38840], R0 ;  /* 0x03884000050095a7 */ /* 0x000ea4000802007f */
[----:B--2---:R-:W-:Y:S05]  /*134f0*/  @!P1 BRA `(.L_x_87) ;  /* 0xfffffffc00f09947 */ /* 0x004fea000383ffff */
[----:B------:R-:W-:Y:S05]  /*13500*/  BRA `(.L_x_173) ;  /* 0xffffffd000807947 */ /* 0x000fea000383ffff */
.L_x_89:
[----:B--2---:R2:W3:Y:S02]  /*13510*/  SYNCS.PHASECHK.TRANS64.TRYWAIT P1, [R3+URZ+0x38860], R2 ;  /* 0x03886002030075a7 */ /* 0x0044e4000802017f */
[----:B---3--:R-:W-:Y:S05]  /*13520*/  @!P1 NANOSLEEP.SYNCS 0x989680 ;  /* 0x009896800000995d */ /* 0x008fea0003900000 */
[----:B------:R-:W3:Y:S02]  /*13530*/  @!P1 SYNCS.PHASECHK.TRANS64 P1, [R3+URZ+0x38860], R2 ;  /* 0x03886002030095a7 */ /* 0x000ee4000802007f */
[----:B---3--:R-:W-:Y:S05]  /*13540*/  @!P1 BRA `(.L_x_89) ;  /* 0xfffffffc00f09947 */ /* 0x008fea000383ffff */
[----:B------:R-:W-:Y:S05]  /*13550*/  BRA `(.L_x_174) ;  /* 0xffffffd0007c7947 */ /* 0x000fea000383ffff */
.L_x_175:
[----:B------:R-:W-:-:S00]  /*13560*/  BRA `(.L_x_175) ;  /* 0xfffffffc00fc7947 */ /* 0x000fc0000383ffff */
[----:B------:R-:W-:-:S00]  /*13570*/  NOP ;  /* 0x0000000000007918 */ /* 0x000fc00000000000 */
        /* <DEDUP_REMOVED lines=8> */
.L_x_3294:


//--------------------- .text._ZN7cutlass13device_kernelIN5flash11enable_sm90INS1_16FlashAttnFwdSm90INS1_25CollectiveMainloopFwdSm90ILi2EN4cute5tupleIJNS5_1CILi1EEES8_S8_EEENS6_IJNS7_ILi128EEENS7_ILi80EEENS7_ILi256EEEEEELi256ENS_6half_tEfNS_4arch4Sm90ELb0ELb0ELb1ELb1ELb1ELb0ELb0ELb1ELb1ELb1ELb0ELb0EEENS1_21CollectiveEpilogueFwdINS6_IJSA_SC_SB_EEES9_SE_SG_Li256ELb1ELb1ELb0ELb0EEENS1_36VarlenDynamicPersistentTileSchedulerILi128ELi80ELi256ELi128ELb0ELb1ELb1ELb0ELb1ELb1EEEEEEEEEvNT_6ParamsE --------------------------
	.section	.text._ZN7cutlass13device_kernelIN5flash11enable_sm90INS1_16FlashAttnFwdSm90INS1_25CollectiveMainloopFwdSm90ILi2EN4cute5tupleIJNS5_1CILi1EEES8_S8_EEENS6_IJNS7_ILi128EEENS7_ILi80EEENS7_ILi256EEEEEELi256ENS_6half_tEfNS_4arch4Sm90ELb0ELb0ELb1ELb1ELb1ELb0ELb0ELb1ELb1ELb1ELb0ELb0EEENS1_21CollectiveEpilogueFwdINS6_IJSA_SC_SB_EEES9_SE_SG_Li256ELb1ELb1ELb0ELb0EEENS1_36VarlenDynamicPersistentTileSchedulerILi128ELi80ELi256ELi128ELb0ELb1ELb1ELb0ELb1ELb1EEEEEEEEEvNT_6ParamsE,"ax",@progbits
	.align	128
.text._ZN7cutlass13device_kernelIN5flash11enable_sm90INS1_16FlashAttnFwdSm90INS1_25CollectiveMainloopFwdSm90ILi2EN4cute5tupleIJNS5_1CILi1EEES8_S8_EEENS6_IJNS7_ILi128EEENS7_ILi80EEENS7_ILi256EEEEEELi256ENS_6half_tEfNS_4arch4Sm90ELb0ELb0ELb1ELb1ELb1ELb0ELb0ELb1ELb1ELb1ELb0ELb0EEENS1_21CollectiveEpilogueFwdINS6_IJSA_SC_SB_EEES9_SE_SG_Li256ELb1ELb1ELb0ELb0EEENS1_36VarlenDynamicPersistentTileSchedulerILi128ELi80ELi256ELi128ELb0ELb1ELb1ELb0ELb1ELb1EEEEEEEEEvNT_6ParamsE:
        .type           _ZN7cutlass13device_kernelIN5flash11enable_sm90INS1_16FlashAttnFwdSm90INS1_25CollectiveMainloopFwdSm90ILi2EN4cute5tupleIJNS5_1CILi1EEES8_S8_EEENS6_IJNS7_ILi128EEENS7_ILi80EEENS7_ILi256EEEEEELi256ENS_6half_tEfNS_4arch4Sm90ELb0ELb0ELb1ELb1ELb1ELb0ELb0ELb1ELb1ELb1ELb0ELb0EEENS1_21CollectiveEpilogueFwdINS6_IJSA_SC_SB_EEES9_SE_SG_Li256ELb1ELb1ELb0ELb0EEENS1_36VarlenDynamicPersistentTileSchedulerILi128ELi80ELi256ELi128ELb0ELb1ELb1ELb0ELb1ELb1EEEEEEEEEvNT_6ParamsE,@function
        .size           _ZN7cutlass13device_kernelIN5flash11enable_sm90INS1_16FlashAttnFwdSm90INS1_25CollectiveMainloopFwdSm90ILi2EN4cute5tupleIJNS5_1CILi1EEES8_S8_EEENS6_IJNS7_ILi128EEENS7_ILi80EEENS7_ILi256EEEEEELi256ENS_6half_tEfNS_4arch4Sm90ELb0ELb0ELb1ELb1ELb1ELb0ELb0ELb1ELb1ELb1ELb0ELb0EEENS1_21CollectiveEpilogueFwdINS6_IJSA_SC_SB_EEES9_SE_SG_Li256ELb1ELb1ELb0ELb0EEENS1_36VarlenDynamicPersistentTileSchedulerILi128ELi80ELi256ELi128ELb0ELb1ELb1ELb0ELb1ELb1EEEEEEEEEvNT_6ParamsE,(.L_x_3295 - _ZN7cutlass13device_kernelIN5flash11enable_sm90INS1_16FlashAttnFwdSm90INS1_25CollectiveMainloopFwdSm90ILi2EN4cute5tupleIJNS5_1CILi1EEES8_S8_EEENS6_IJNS7_ILi128EEENS7_ILi80EEENS7_ILi256EEEEEELi256ENS_6half_tEfNS_4arch4Sm90ELb0ELb0ELb1ELb1ELb1ELb0ELb0ELb1ELb1ELb1ELb0ELb0EEENS1_21CollectiveEpilogueFwdINS6_IJSA_SC_SB_EEES9_SE_SG_Li256ELb1ELb1ELb0ELb0EEENS1_36VarlenDynamicPersistentTileSchedulerILi128ELi80ELi256ELi128ELb0ELb1ELb1ELb0ELb1ELb1EEEEEEEEEvNT_6ParamsE)
        .other          _ZN7cutlass13device_kernelIN5flash11enable_sm90INS1_16FlashAttnFwdSm90INS1_25CollectiveMainloopFwdSm90ILi2EN4cute5tupleIJNS5_1CILi1EEES8_S8_EEENS6_IJNS7_ILi128EEENS7_ILi80EEENS7_ILi256EEEEEELi256ENS_6half_tEfNS_4arch4Sm90ELb0ELb0ELb1ELb1ELb1ELb0ELb0ELb1ELb1ELb1ELb0ELb0EEENS1_21CollectiveEpilogueFwdINS6_IJSA_SC_SB_EEES9_SE_SG_Li256ELb1ELb1ELb0ELb0EEENS1_36VarlenDynamicPersistentTileSchedulerILi128ELi80ELi256ELi128ELb0ELb1ELb1ELb0ELb1ELb1EEEEEEEEEvNT_6ParamsE,@"STO_CUDA_ENTRY STV_DEFAULT"
_ZN7cutlass13device_kernelIN5flash11enable_sm90INS1_16FlashAttnFwdSm90INS1_25CollectiveMainloopFwdSm90ILi2EN4cute5tupleIJNS5_1CILi1EEES8_S8_EEENS6_IJNS7_ILi128EEENS7_ILi80EEENS7_ILi256EEEEEELi256ENS_6half_tEfNS_4arch4Sm90ELb0ELb0ELb1ELb1ELb1ELb0ELb0ELb1ELb1ELb1ELb0ELb0EEENS1_21CollectiveEpilogueFwdINS6_IJSA_SC_SB_EEES9_SE_SG_Li256ELb1ELb1ELb0ELb0EEENS1_36VarlenDynamicPersistentTileSchedulerILi128ELi80ELi256ELi128ELb0ELb1ELb1ELb0ELb1ELb1EEEEEEEEEvNT_6ParamsE:
        /* <DEDUP_REMOVED lines=45> */
.L_x_176:
        /* <DEDUP_REMOVED lines=22> */
.L_x_177:
        /* <DEDUP_REMOVED lines=18> */
.L_x_178:
        /* <DEDUP_REMOVED lines=22> */
.L_x_179:
        /* <DEDUP_REMOVED lines=23> */
.L_x_180:
        /* <DEDUP_REMOVED lines=10> */
.L_x_182:
[----:B------:R-:W-:-:S08]  /*08c0*/  NOP ;  /* 0x0000000000007918 */ /* 0x000fd00000000000 */
[----:B------:R-:W1:Y:S02]  /*08d0*/  USETMAXREG.TRY_ALLOC.CTAPOOL UP0, 0xe8 ;  /* 0x000000e8000079c8 */ /* 0x000e640008000600 */
[----:B-1----:R-:W-:-:S13]  /*08e0*/  PLOP3.LUT P0, PT, PT, PT, UP0, 0x80, 0x0 ;  /* 0x000000000000781c */ /* 0x002fda0003f0f008 */
[----:B------:R-:W-:Y:S05]  /*08f0*/  @!P0 BRA `(.L_x_182) ;  /* 0xfffffffc00f08947 */ /* 0x000fea000383ffff */
[----:B------:R-:W1:Y:S08]  /*0900*/  S2UR UR5, SR_CgaCtaId ;  /* 0x00000000000579c3 */ /* 0x000e700000008800 */
[----:B------:R-:W-:Y:S06]  /*0910*/  BAR.ARV 0x8, 0x180 ;  /* 0x0206000000007b1d */ /* 0x000fec0000002000 */
[----:B------:R-:W-:-:S02]  /*0920*/  UMOV UR4, 0x400 ;  /* 0x0000040000047882 */ /* 0x000fc40000000000 */
[----:B------:R-:W-:Y:S01]  /*0930*/  BAR.SYNC.DEFER_BLOCKING 0x5, 0x180 ;  /* 0x0146000000007b1d */ /* 0x000fe20000010000 */
[----:B-1----:R-:W-:-:S09]  /*0940*/  ULEA UR4, UR5, UR4, 0x18 ;  /* 0x0000000405047291 */ /* 0x002fd2000f8ec03f */
[----:B------:R-:W1:Y:S01]  /*0950*/  LDS.128 R12, [UR4+0x388d0] ;  /* 0x0388d004ff0c7984 */ /* 0x000e620008000c00 */
[----:B------:R-:W-:Y:S01]  /*0960*/  ULDC UR4, c[0x0][0xc3c] ;  /* 0x00030f0000047ab9 */ /* 0x000fe20000000800 */
[----:B------:R-:W-:Y:S06]  /*0970*/  BAR.ARV 0x4, 0x180 ;  /* 0x0106000000007b1d */ /* 0x000fec0000002000 */
[----:B-1----:R-:W-:-:S13]  /*0980*/  ISETP.GE.AND P0, PT, R15, UR4, PT ;  /* 0x000000040f007c0c */ /* 0x002fda000bf06270 */
[----:B------:R-:W-:Y:S05]  /*0990*/  @P0 EXIT ;  /* 0x000000000000094d */ /* 0x000fea0003800000 */
[----:B0-----:R-:W2:Y:S01]  /*09a0*/  LDL R2, [R1+0x24] ;  /* 0x0000240001027983 */ /* 0x001ea20000100800 */
[----:B------:R-:W-:Y:S01]  /*09b0*/  R2UR UR5, R13 ;  /* 0x000000000d0572ca */ /* 0x000fe200000e0000 */
[----:B------:R-:W-:Y:S01]  /*09c0*/  UMOV UR38, URZ ;  /* 0x0000003f00267c82 */ /* 0x000fe20008000000 */
[----:B------:R-:W-:Y:S01]  /*09d0*/  R2UR UR6, R14 ;  /* 0x000000000e0672ca */ /* 0x000fe200000e0000 */
[----:B------:R-:W0:Y:S01]  /*09e0*/  S2R R0, SR_TID.X ;  /* 0x0000000000007919 */ /* 0x000e220000002100 */
[----:B------:R-:W-:Y:S01]  /*09f0*/  R2UR UR7, R15 ;  /* 0x000000000f0772ca */ /* 0x000fe200000e0000 */
[----:B0-----:R-:W-:-:S05]  /*0a00*/  VIADD R11, R0, 0xffffff80 ;  /* 0xffffff80000b7836 */ /* 0x001fca0000000000 */
[----:B------:R-:W-:-:S04]  /*0a10*/  SHF.R.S32.HI R0, RZ, 0x1f, R11 ;  /* 0x0000001fff007819 */ /* 0x000fc8000001140b */
[CC--:B------:R-:W-:Y:S02]  /*0a20*/  LEA.HI R4, R0.reuse, R11.reuse, RZ, 0x5 ;  /* 0x0000000b00047211 */ /* 0x0c0fe400078f28ff */
[----:B------:R-:W-:-:S03]  /*0a30*/  LEA.HI R3, R0, R11, RZ, 0x4 ;  /* 0x0000000b00037211 */ /* 0x000fc600078f20ff */
[----:B------:R-:W-:Y:S01]  /*0a40*/  IMAD.SHL.U32 R5, R4, 0x20, RZ ;  /* 0x0000002004057824 */ /* 0x000fe200078e00ff */
[----:B------:R-:W-:Y:S02]  /*0a50*/  LOP3.LUT R4, R3, 0x3fffff0, RZ, 0xc0, !PT ;  /* 0x03fffff003047812 */ /* 0x000fe400078ec0ff */
[----:B------:R-:W-:Y:S02]  /*0a60*/  SHF.R.S32.HI R6, RZ, 0x4, R3 ;  /* 0x00000004ff067819 */ /* 0x000fe40000011403 */
[----:B------:R-:W-:Y:S02]  /*0a70*/  LOP3.LUT R5, R5, 0xfffffc00, RZ, 0xc0, !PT ;  /* 0xfffffc0005057812 */ /* 0x000fe400078ec0ff */
[----:B------:R-:W-:Y:S02]  /*0a80*/  IADD3 R4, R11, -R4, RZ ;  /* 0x800000040b047210 */ /* 0x000fe40007ffe0ff */
[----:B------:R-:W-:-:S03]  /*0a90*/  LEA.HI R3, R3, R6, RZ, 0x1 ;  /* 0x0000000603037211 */ /* 0x000fc600078f08ff */
[----:B------:R-:W-:Y:S01]  /*0aa0*/  IMAD R4, R4, 0x40, R5 ;  /* 0x0000004004047824 */ /* 0x000fe200078e0205 */
[----:B------:R-:W-:Y:S02]  /*0ab0*/  LEA.HI R5, R0, R11, RZ, 0x2 ;  /* 0x0000000b00057211 */ /* 0x000fe400078f10ff */
[----:B------:R-:W-:Y:S02]  /*0ac0*/  LOP3.LUT R3, R3, 0x1ffffffe, RZ, 0xc0, !PT ;  /* 0x1ffffffe03037812 */ /* 0x000fe400078ec0ff */
[----:B------:R-:W-:-:S03]  /*0ad0*/  LOP3.LUT R5, R5, 0xfffffffc, RZ, 0xc0, !PT ;  /* 0xfffffffc05057812 */ /* 0x000fc600078ec0ff */
[----:B------:R-:W-:Y:S01]  /*0ae0*/  IMAD.IADD R3, R6, 0x1, -R3 ;  /* 0x0000000106037824 */ /* 0x000fe200078e0a03 */
[----:B------:R-:W-:Y:S01]  /*0af0*/  IADD3 R5, R11, -R5, RZ ;  /* 0x800000050b057210 */ /* 0x000fe20007ffe0ff */
[----:B------:R-:W-:Y:S02]  /*0b00*/  IMAD.MOV.U32 R6, RZ, RZ, -0x2 ;  /* 0xfffffffeff067424 */ /* 0x000fe400078e00ff */
[----:B------:R-:W-:Y:S01]  /*0b10*/  IMAD R225, R3, 0x8, R4 ;  /* 0x0000000803e17824 */ /* 0x000fe200078e0204 */
[----:B------:R-:W-:-:S04]  /*0b20*/  LEA.HI R3, R5, R5, RZ, 0x1 ;  /* 0x0000000505037211 */ /* 0x000fc800078f08ff */
[----:B------:R-:W-:-:S05]  /*0b30*/  LOP3.LUT R4, R3, 0x1ffffffe, RZ, 0xc0, !PT ;  /* 0x1ffffffe03047812 */ /* 0x000fca00078ec0ff */
[----:B------:R-:W-:Y:S01]  /*0b40*/  IMAD.IADD R5, R5, 0x1, -R4 ;  /* 0x0000000105057824 */ /* 0x000fe200078e0a04 */
[----:B--2---:R-:W-:Y:S02]  /*0b50*/  R2UR UR4, R2 ;  /* 0x00000000020472ca */ /* 0x004fe400000e0000 */
[CC--:B------:R-:W-:Y:S02]  /*0b60*/  LEA.HI R2, R0.reuse, R11.reuse, RZ, 0x7 ;  /* 0x0000000b00027211 */ /* 0x0c0fe400078f38ff */
[----:B------:R-:W-:Y:S02]  /*0b70*/  LEA.HI R0, R0, R11, RZ, 0x3 ;  /* 0x0000000b00007211 */ /* 0x000fe400078f18ff */
[----:B------:R-:W-:Y:S02]  /*0b80*/  LOP3.LUT R220, R2, 0xffffff80, RZ, 0xc0, !PT ;  /* 0xffffff8002dc7812 */ /* 0x000fe400078ec0ff */
[----:B------:R-:W-:Y:S02]  /*0b90*/  SHF.R.S32.HI R221, RZ, 0x7, R2 ;  /* 0x00000007ffdd7819 */ /* 0x000fe40000011402 */
[----:B------:R-:W-:Y:S01]  /*0ba0*/  LOP3.LUT R213, R0, 0xfffffff8, RZ, 0xc0, !PT ;  /* 0xfffffff800d57812 */ /* 0x000fe200078ec0ff */
[C---:B------:R-:W-:Y:S01]  /*0bb0*/  IMAD.IADD R220, R11.reuse, 0x1, -R220 ;  /* 0x000000010bdc7824 */ /* 0x040fe200078e0adc */
[----:B------:R-:W-:Y:S01]  /*0bc0*/  LEA.HI R2, R2, R221, RZ, 0x1 ;  /* 0x000000dd02027211 */ /* 0x000fe200078f08ff */
[----:B------:R-:W-:Y:S01]  /*0bd0*/  ULOP3.LUT UR8, UR4, 0x1, URZ, 0xfc, !UPT ;  /* 0x0000000104087892 */ /* 0x000fe2000f8efc3f */
[----:B------:R-:W-:Y:S01]  /*0be0*/  SHF.R.S32.HI R217, RZ, 0x3, R0 ;  /* 0x00000003ffd97819 */ /* 0x000fe20000011400 */
[----:B------:R-:W-:Y:S01]  /*0bf0*/  IMAD.IADD R213, R11, 0x1, -R213 ;  /* 0x000000010bd57824 */ /* 0x000fe200078e0ad5 */
[----:B------:R-:W-:Y:S01]  /*0c00*/  SHF.R.S32.HI R7, RZ, 0x1f, R220 ;  /* 0x0000001fff077819 */ /* 0x000fe200000114dc */
[----:B------:R-:W-:Y:S01]  /*0c10*/  UMOV UR4, URZ ;  /* 0x0000003f00047c82 */ /* 0x000fe20008000000 */
[----:B------:R-:W-:Y:S01]  /*0c20*/  LOP3.LUT R2, R2, 0x3fffffe, RZ, 0xc0, !PT ;  /* 0x03fffffe02027812 */ /* 0x000fe200078ec0ff */
[----:B------:R-:W-:Y:S01]  /*0c30*/  IMAD.SHL.U32 R17, R213, 0x8, RZ ;  /* 0x00000008d5117824 */ /* 0x000fe200078e00ff */
[CC--:B------:R-:W-:Y:S01]  /*0c40*/  LEA.HI R8, R7.reuse, R220.reuse, RZ, 0x2 ;  /* 0x000000dc07087211 */ /* 0x0c0fe200078f10ff */
[----:B------:R-:W-:Y:S01]  /*0c50*/  IMAD.U32 R226, RZ, RZ, UR8 ;  /* 0x00000008ffe27e24 */ /* 0x000fe2000f8e00ff */
[----:B------:R-:W-:Y:S01]  /*0c60*/  LEA.HI R7, R7, R220, RZ, 0x5 ;  /* 0x000000dc07077211 */ /* 0x000fe200078f28ff */
[----:B------:R-:W-:Y:S01]  /*0c70*/  IMAD.IADD R2, R221, 0x1, -R2 ;  /* 0x00000001dd027824 */ /* 0x000fe200078e0a02 */
[--C-:B------:R-:W-:Y:S01]  /*0c80*/  SHF.R.S32.HI R9, RZ, 0x2, R8.reuse ;  /* 0x00000002ff097819 */ /* 0x100fe20000011408 */
[C---:B------:R-:W-:Y:S01]  /*0c90*/  VIADD R23, R17.reuse, 0x40 ;  /* 0x0000004011177836 */ /* 0x040fe20000000000 */
[----:B------:R-:W-:Y:S01]  /*0ca0*/  SHF.R.S32.HI R10, RZ, 0x1f, R8 ;  /* 0x0000001fff0a7819 */ /* 0x000fe20000011408 */
[C---:B------:R-:W-:Y:S01]  /*0cb0*/  VIADD R22, R17.reuse, 0x80 ;  /* 0x0000008011167836 */ /* 0x040fe20000000000 */
[----:B------:R-:W-:Y:S01]  /*0cc0*/  SHF.R.S32.HI R7, RZ, 0x5, R7 ;  /* 0x00000005ff077819 */ /* 0x000fe20000011407 */
[----:B------:R-:W-:Y:S01]  /*0cd0*/  IMAD.U32 R219, RZ, RZ, UR4 ;  /* 0x00000004ffdb7e24 */ /* 0x000fe2000f8e00ff */
[----:B------:R-:W-:Y:S01]  /*0ce0*/  LEA.HI R10, R10, R9, RZ, 0x3 ;  /* 0x000000090a0a7211 */ /* 0x000fe200078f18ff */
[----:B------:R-:W-:Y:S01]  /*0cf0*/  IMAD.U32 R16, RZ, RZ, UR4 ;  /* 0x00000004ff107e24 */ /* 0x000fe2000f8e00ff */
[----:B------:R-:W-:-:S02]  /*0d00*/  IADD3 R212, R17, 0xc0, RZ ;  /* 0x000000c011d47810 */ /* 0x000fc40007ffe0ff */
[----:B------:R-:W-:Y:S02]  /*0d10*/  LOP3.LUT R10, R10, 0xfffffff8, RZ, 0xc0, !PT ;  /* 0xfffffff80a0a7812 */ /* 0x000fe400078ec0ff */
[----:B------:R-:W-:Y:S02]  /*0d20*/  SHF.R.S32.HI R3, RZ, 0x1f, R17 ;  /* 0x0000001fff037819 */ /* 0x000fe40000011411 */
[----:B------:R-:W-:Y:S01]  /*0d30*/  SHF.R.S32.HI R0, RZ, 0x1f, R22 ;  /* 0x0000001fff007819 */ /* 0x000fe20000011416 */
[----:B------:R-:W-:Y:S01]  /*0d40*/  IMAD.IADD R10, R9, 0x1, -R10 ;  /* 0x00000001090a7824 */ /* 0x000fe200078e0a0a */
[----:B------:R-:W-:Y:S02]  /*0d50*/  LOP3.LUT R9, R8, 0x7ffffffc, RZ, 0xc0, !PT ;  /* 0x7ffffffc08097812 */ /* 0x000fe400078ec0ff */
[----:B------:R-:W-:Y:S01]  /*0d60*/  SHF.R.S32.HI R227, RZ, 0x1f, R212 ;  /* 0x0000001fffe37819 */ /* 0x000fe200000114d4 */
[----:B------:R-:W-:Y:S02]  /*0d70*/  IMAD R7, R7, 0x10, R10 ;  /* 0x0000001007077824 */ /* 0x000fe400078e020a */
[----:B------:R-:W-:-:S03]  /*0d80*/  IMAD.IADD R9, R220, 0x1, -R9 ;  /* 0x00000001dc097824 */ /* 0x000fc600078e0a09 */
[----:B------:R-:W-:Y:S01]  /*0d90*/  LEA R222, R2, R7, 0x6 ;  /* 0x0000000702de7211 */ /* 0x000fe200078e30ff */
[----:B------:R-:W-:Y:S01]  /*0da0*/  IMAD R223, R9, R6, 0x50 ;  /* 0x0000005009df7424 */ /* 0x000fe200078e0206 */
[----:B------:R-:W-:-:S03]  /*0db0*/  SHF.R.S32.HI R2, RZ, 0x1f, R23 ;  /* 0x0000001fff027819 */ /* 0x000fc60000011417 */
[----:B------:R-:W-:-:S07]  /*0dc0*/  IMAD R224, R5, 0x8, R222 ;  /* 0x0000000805e07824 */ /* 0x000fce00078e02de */
.L_x_228:
[----:B------:R-:W-:Y:S01]  /*0dd0*/  ULDC.64 UR8, c[0x0][0xc88] ;  /* 0x0003220000087ab9 */ /* 0x000fe20000000a00 */
[----:B------:R-:W-:Y:S01]  /*0de0*/  ULDC.64 UR10, c[0x0][0xa20] ;  /* 0x00028800000a7ab9 */ /* 0x000fe20000000a00 */
[----:B------:R-:W-:-:S06]  /*0df0*/  UIMAD.WIDE UR8, UR7, 0x4, UR8 ;  /* 0x00000004070878a5 */ /* 0x000fcc000f8e0208 */
[----:B01----:R-:W-:Y:S02]  /*0e00*/  IMAD.U32 R2, RZ, RZ, UR8 ;  /* 0x00000008ff027e24 */ /* 0x003fe4000f8e00ff */
[----:B------:R-:W-:Y:S01]  /*0e10*/  IMAD.U32 R3, RZ, RZ, UR9 ;  /* 0x00000009ff037e24 */ /* 0x000fe2000f8e00ff */
[----:B------:R-:W-:-:S04]  /*0e20*/  ULDC.64 UR8, c[0x0][0xa28] ;  /* 0x00028a0000087ab9 */ /* 0x000fc80000000a00 */
[----:B--2---:R-:W2:Y:S01]  /*0e30*/  LDG.E R2, desc[UR36][R2.64] ;  /* 0x0000002402027981 */ /* 0x004ea2000c1e1900 */
[----:B------:R-:W-:Y:S02]  /*0e40*/  UISETP.NE.U32.AND UP0, UPT, UR8, URZ, UPT ;  /* 0x0000003f0800728c */ /* 0x000fe4000bf05070 */
[----:B------:R-:W-:Y:S02]  /*0e50*/  UISETP.NE.U32.AND UP1, UPT, UR10, URZ, UPT ;  /* 0x0000003f0a00728c */ /* 0x000fe4000bf25070 */
[----:B------:R-:W-:Y:S02]  /*0e60*/  UISETP.NE.AND.EX UP0, UPT, UR9, URZ, UPT, UP0 ;  /* 0x0000003f0900728c */ /* 0x000fe4000bf05300 */
[----:B------:R-:W-:-:S04]  /*0e70*/  UISETP.NE.AND.EX UP1, UPT, UR11, URZ, UPT, UP1 ;  /* 0x0000003f0b00728c */ /* 0x000fc8000bf25310 */
[----:B------:R-:W-:Y:S02]  /*0e80*/  PLOP3.LUT P0, PT, PT, PT, UP0, 0x80, 0x0 ;  /* 0x000000000000781c */ /* 0x000fe40003f0f008 */
[----:B------:R-:W-:Y:S02]  /*0e90*/  PLOP3.LUT P1, PT, PT, PT, UP1, 0x80, 0x0 ;  /* 0x000000000000781c */ /* 0x000fe40003f2f018 */
[----:B--2---:R-:W-:-:S13]  /*0ea0*/  R2UR UR4, R2 ;  /* 0x00000000020472ca */ /* 0x004fda00000e0000 */
[----:B------:R-:W-:Y:S02]  /*0eb0*/  USHF.R.S32.HI UR12, URZ, 0x1f, UR4 ;  /* 0x0000001f3f0c7899 */ /* 0x000fe40008011404 */
[----:B------:R-:W-:Y:S01]  /*0ec0*/  IMAD.U32 R215, RZ, RZ, UR4 ;  /* 0x00000004ffd77e24 */ /* 0x000fe2000f8e00ff */
[----:B------:R-:W-:Y:S02]  /*0ed0*/  @UP0 ULEA UR8, UP2, UR4, UR8, 0x2 ;  /* 0x0000000804080291 */ /* 0x000fe4000f84103f */
[----:B------:R-:W-:Y:S02]  /*0ee0*/  @UP1 ULEA UR10, UP3, UR4, UR10, 0x2 ;  /* 0x0000000a040a1291 */ /* 0x000fe4000f86103f */
[----:B------:R-:W-:Y:S01]  /*0ef0*/  @UP0 ULEA.HI.X UR9, UR4, UR9, UR12, 0x2, UP2 ;  /* 0x0000000904090291 */ /* 0x000fe200090f140c */
[----:B------:R-:W-:Y:S01]  /*0f00*/  IMAD.U32 R216, RZ, RZ, UR5 ;  /* 0x00000005ffd87e24 */ /* 0x000fe2000f8e00ff */
[----:B------:R-:W-:Y:S01]  /*0f10*/  @UP1 ULEA.HI.X UR11, UR4, UR11, UR12, 0x2, UP3 ;  /* 0x0000000b040b1291 */ /* 0x000fe200098f140c */
[----:B------:R-:W-:Y:S01]  /*0f20*/  IMAD.U32 R2, RZ, RZ, UR8 ;  /* 0x00000008ff027e24 */ /* 0x000fe2000f8e00ff */
[----:B------:R-:W-:Y:S01]  /*0f30*/  ULDC UR5, c[0x0][0x2f0] ;  /* 0x0000bc0000057ab9 */ /* 0x000fe20000000800 */
[----:B----4-:R-:W-:Y:S01]  /*0f40*/  IMAD.U32 R4, RZ, RZ, UR10 ;  /* 0x0000000aff047e24 */ /* 0x010fe2000f8e00ff */
[----:B------:R-:W-:Y:S01]  /*0f50*/  ULDC UR4, c[0x0][0x424] ;  /* 0x0001090000047ab9 */ /* 0x000fe20000000800 */
[----:B------:R-:W-:Y:S01]  /*0f60*/  IMAD.U32 R3, RZ, RZ, UR9 ;  /* 0x00000009ff037e24 */ /* 0x000fe2000f8e00ff */
[----:B------:R-:W-:Y:S01]  /*0f70*/  ULDC.64 UR8, c[0x0][0x418] ;  /* 0x0001060000087ab9 */ /* 0x000fe20000000a00 */
[----:B------:R-:W-:Y:S01]  /*0f80*/  IMAD.U32 R5, RZ, RZ, UR11 ;  /* 0x0000000bff057e24 */ /* 0x000fe2000f8e00ff */
[----:B------:R-:W-:Y:S01]  /*0f90*/  UMOV UR39, URZ ;  /* 0x0000003f00277c82 */ /* 0x000fe20008000000 */
[----:B------:R-:W-:Y:S01]  /*0fa0*/  MOV R218, UR12 ;  /* 0x0000000c00da7c02 */ /* 0x000fe20008000f00 */
[----:B------:R-:W2:Y:S04]  /*0fb0*/  @P0 LDG.E R2, desc[UR36][R2.64] ;  /* 0x0000002402020981 */ /* 0x000ea8000c1e1900 */
[----:B---3--:R-:W3:Y:S01]  /*0fc0*/  @P1 LDG.E R4, desc[UR36][R4.64] ;  /* 0x0000002404041981 */ /* 0x008ee2000c1e1900 */
[----:B------:R-:W-:Y:S01]  /*0fd0*/  UISETP.NE.U32.AND UP0, UPT, UR8, URZ, UPT ;  /* 0x0000003f0800728c */ /* 0x000fe2000bf05070 */
[----:B------:R-:W-:-:S02]  /*0fe0*/  MOV R0, RZ ;  /* 0x000000ff00007202 */ /* 0x000fc40000000f00 */
[----:B------:R-:W-:Y:S02]  /*0ff0*/  CS2R R150, SRZ ;  /* 0x0000000000967805 */ /* 0x000fe4000001ff00 */
[----:B------:R-:W-:Y:S01]  /*1000*/  CS2R R148, SRZ ;  /* 0x0000000000947805 */ /* 0x000fe2000001ff00 */
[----:B------:R-:W-:Y:S01]  /*1010*/  UISETP.NE.AND.EX UP0, UPT, UR9, URZ, UPT, UP0 ;  /* 0x0000003f0900728c */ /* 0x000fe2000bf05300 */
[----:B------:R-:W-:Y:S02]  /*1020*/  CS2R R146, SRZ ;  /* 0x0000000000927805 */ /* 0x000fe4000001ff00 */
[----:B------:R-:W-:Y:S02]  /*1030*/  CS2R R144, SRZ ;  /* 0x0000000000907805 */ /* 0x000fe4000001ff00 */
[----:B------:R-:W-:Y:S01]  /*1040*/  CS2R R142, SRZ ;  /* 0x00000000008e7805 */ /* 0x000fe2000001ff00 */
[----:B------:R-:W-:Y:S01]  /*1050*/  USEL UR4, UR4, 0x1, UP0 ;  /* 0x0000000104047887 */ /* 0x000fe20008000000 */
[----:B------:R-:W-:-:S02]  /*1060*/  CS2R R140, SRZ ;  /* 0x00000000008c7805 */ /* 0x000fc4000001ff00 */
[----:B------:R-:W-:Y:S02]  /*1070*/  CS2R R138, SRZ ;  /* 0x00000000008a7805 */ /* 0x000fe4000001ff00 */
[----:B------:R-:W-:Y:S01]  /*1080*/  CS2R R136, SRZ ;  /* 0x0000000000887805 */ /* 0x000fe2000001ff00 */
[----:B------:R-:W-:Y:S01]  /*1090*/  UIMAD UR4, UR4, UR5, URZ ;  /* 0x00000005040472a4 */ /* 0x000fe2000f8e023f */
        /* <DEDUP_REMOVED lines=19> */
[----:B------:R-:W-:Y:S01]  /*11d0*/  CS2R R96, SRZ ;  /* 0x0000000000607805 */ /* 0x000fe2000001ff00 */
[----:B------:R-:W-:Y:S01]  /*11e0*/  IMAD.MOV.U32 R166, RZ, RZ, RZ ;  /* 0x000000ffffa67224 */ /* 0x000fe200078e00ff */
        /* <DEDUP_REMOVED lines=25> */
[----:B------:R-:W-:Y:S01]  /*1380*/  CS2R R44, SRZ ;  /* 0x00000000002c7805 */ /* 0x000fe2000001ff00 */
[----:B------:R-:W-:-:S02]  /*1390*/  IMAD.MOV.U32 R41, RZ, RZ, RZ ;  /* 0x000000ffff297224 */ /* 0x000fc400078e00ff */
[----:B------:R-:W-:Y:S01]  /*13a0*/  IMAD.U32 R214, RZ, RZ, UR6 ;  /* 0x00000006ffd67e24 */ /* 0x000fe2000f8e00ff */
[----:B--2---:R-:W-:Y:S02]  /*13b0*/  @P0 R2UR UR39, R2 ;  /* 0x00000000022702ca */ /* 0x004fe400000e0000 */
[----:B------:R-:W-:Y:S02]  /*13c0*/  CS2R R2, SRZ ;  /* 0x0000000000027805 */ /* 0x000fe4000001ff00 */
[----:B------:R-:W-:Y:S02]  /*13d0*/  PLOP3.LUT P0, PT, PT, PT, PT, 0x80, 0x0 ;  /* 0x000000000000781c */ /* 0x000fe40003f0f070 */
[----:B---3--:R-:W-:Y:S01]  /*13e0*/  @P1 R2UR UR4, R4 ;  /* 0x00000000040412ca */ /* 0x008fe200000e0000 */
[----:B------:R-:W-:-:S14]  /*13f0*/  @P1 BRA `(.L_x_183) ;  /* 0x0000000000381947 */ /* 0x000fdc0003800000 */
[----:B------:R-:W-:Y:S02]  /*1400*/  ULDC.64 UR6, c[0x0][0xa08] ;  /* 0x0002820000067ab9 */ /* 0x000fe40000000a00 */
[----:B------:R-:W-:-:S04]  /*1410*/  ISETP.NE.U32.AND P1, PT, RZ, UR6, PT ;  /* 0x00000006ff007c0c */ /* 0x000fc8000bf25070 */
[----:B------:R-:W-:-:S13]  /*1420*/  ISETP.NE.AND.EX P1, PT, RZ, UR7, PT, P1 ;  /* 0x00000007ff007c0c */ /* 0x000fda000bf25310 */
[----:B------:R-:W-:Y:S05]  /*1430*/  @!P1 BRA `(.L_x_183) ;  /* 0x0000000000289947 */ /* 0x000fea0003800000 */
[----:B------:R-:W-:Y:S01]  /*1440*/  R2UR UR6, R215 ;  /* 0x00000000d70672ca */ /* 0x000fe200000e0000 */
[----:B------:R-:W-:-:S12]  /*1450*/  ULDC.64 UR4, c[0x0][0xa08] ;  /* 0x0002820000047ab9 */ /* 0x000fd80000000a00 */
[----:B------:R-:W-:-:S06]  /*1460*/  UIMAD.WIDE UR4, UR6, 0x4, UR4 ;  /* 0x00000004060478a5 */ /* 0x000fcc000f8e0204 */
[----:B------:R-:W-:Y:S02]  /*1470*/  IMAD.U32 R4, RZ, RZ, UR4 ;  /* 0x00000004ff047e24 */ /* 0x000fe4000f8e00ff */
[----:B------:R-:W-:-:S05]  /*1480*/  IMAD.U32 R5, RZ, RZ, UR5 ;  /* 0x00000005ff057e24 */ /* 0x000fca000f8e00ff */
[----:B------:R-:W2:Y:S04]  /*1490*/  LDG.E R7, desc[UR36][R4.64] ;  /* 0x0000002404077981 */ /* 0x000ea8000c1e1900 */
[----:B------:R-:W3:Y:S01]  /*14a0*/  LDG.E R6, desc[UR36][R4.64+0x4] ;  /* 0x0000042404067981 */ /* 0x000ee2000c1e1900 */
[----:B--2---:R-:W-:Y:S02]  /*14b0*/  R2UR UR4, R7 ;  /* 0x00000000070472ca */ /* 0x004fe400000e0000 */
[----:B---3--:R-:W-:-:S13]  /*14c0*/  R2UR UR5, R6 ;  /* 0x00000000060572ca */ /* 0x008fda00000e0000 */
[----:B------:R-:W-:-:S12]  /*14d0*/  UIADD3 UR4, -UR4, UR5, URZ ;  /* 0x0000000504047290 */ /* 0x000fd8000fffe13f */
.L_x_183:
[----:B------:R-:W-:Y:S01]  /*14e0*/  UIADD3 UR39, -UR39, UR4, URZ ;  /* 0x0000000427277290 */ /* 0x000fe2000fffe13f */
[----:B------:R-:W-:Y:S02]  /*14f0*/  MOV R40, RZ ;  /* 0x000000ff00287202 */ /* 0x000fe40000000f00 */
[----:B------:R-:W-:Y:S02]  /*1500*/  CS2R R162, SRZ ;  /* 0x0000000000a27805 */ /* 0x000fe4000001ff00 */
[----:B------:R-:W-:Y:S01]  /*1510*/  CS2R R34, SRZ ;  /* 0x0000000000227805 */ /* 0x000fe2000001ff00 */
[----:B------:R-:W-:Y:S01]  /*1520*/  UISETP.GE.AND UP0, UPT, UR39, 0x1, UPT ;  /* 0x000000012700788c */ /* 0x000fe2000bf06270 */
[----:B------:R-:W-:Y:S01]  /*1530*/  CS2R R36, SRZ ;  /* 0x0000000000247805 */ /* 0x000fe2000001ff00 */
[----:B------:R-:W-:Y:S01]  /*1540*/  UIADD3 UR4, UR39, 0x4f, URZ ;  /* 0x0000004f27047890 */ /* 0x000fe2000fffe03f */
[----:B------:R-:W-:Y:S02]  /*1550*/  CS2R R32, SRZ ;  /* 0x0000000000207805 */ /* 0x000fe4000001ff00 */
[----:B------:R-:W-:-:S02]  /*1560*/  CS2R R164, SRZ ;  /* 0x0000000000a47805 */ /* 0x000fc4000001ff00 */
[----:B------:R-:W-:Y:S02]  /*1570*/  CS2R R26, SRZ ;  /* 0x00000000001a7805 */ /* 0x000fe4000001ff00 */
[----:B------:R-:W-:Y:S01]  /*1580*/  PLOP3.LUT P1, PT, PT, PT, UP0, 0x80, 0x0 ;  /* 0x000000000000781c */ /* 0x000fe20003f2f008 */
[----:B------:R-:W-:Y:S01]  /*1590*/  UIMAD.WIDE UR4, UR4, 0x66666667, URZ ;  /* 0x66666667040478a5 */ /* 0x000fe2000f8e023f */
[----:B------:R-:W-:Y:S02]  /*15a0*/  CS2R R28, SRZ ;  /* 0x00000000001c7805 */ /* 0x000fe4000001ff00 */
[----:B------:R-:W-:Y:S01]  /*15b0*/  CS2R R24, SRZ ;  /* 0x0000000000187805 */ /* 0x000fe2000001ff00 */
[----:B------:R-:W-:-:S04]  /*15c0*/  USHF.R.U32.HI UR60, URZ, 0x1f, UR5 ;  /* 0x0000001f3f3c7899 */ /* 0x000fc80008011605 */
[----:B------:R-:W-:-:S04]  /*15d0*/  ULEA.HI.SX32 UR60, UR5, UR60, 0x1b ;  /* 0x0000003c053c7291 */ /* 0x000fc8000f8fda3f */
[----:B------:R-:W-:Y:S08]  /*15e0*/  @!P1 BRA `(.L_x_184) ;  /* 0x0000009c00f09947 */ /* 0x000ff00003800000 */
[----:B------:R-:W0:Y:S01]  /*15f0*/  SHFL.IDX PT, R0, R221, RZ, 0x1f ;  /* 0x00001fffdd007589 */ /* 0x000e2200000e0000 */
[----:B------:R-:W1:Y:S01]  /*1600*/  S2UR UR61, SR_CgaCtaId ;  /* 0x00000000003d79c3 */ /* 0x000e620000008800 */
[----:B------:R-:W-:Y:S01]  /*1610*/  UMOV UR40, 0x400 ;  /* 0x0000040000287882 */ /* 0x000fe20000000000 */
[----:B0-----:R-:W-:Y:S01]  /*1620*/  R2UR UR4, R0 ;  /* 0x00000000000472ca */ /* 0x001fe200000e0000 */
[----:B-1----:R-:W-:-:S04]  /*1630*/  ULEA UR40, UR61, UR40, 0x18 ;  /* 0x000000283d287291 */ /* 0x002fc8000f8ec03f */
[----:B------:R-:W-:-:S04]  /*1640*/  UIADD3 UR6, UR40, 0x14400, URZ ;  /* 0x0001440028067890 */ /* 0x000fc8000fffe03f */
[----:B------:R-:W-:-:S04]  /*1650*/  ULOP3.LUT UP0, URZ, UR6, 0x9f, URZ, 0xc0, !UPT ;  /* 0x0000009f063f7892 */ /* 0x000fc8000f80c03f */
[----:B------:R-:W-:Y:S02]  /*1660*/  ULEA.HI UR5, UR4, UR4, URZ, 0x1 ;  /* 0x0000000404057291 */ /* 0x000fe4000f8f083f */
[----:B------:R-:W-:Y:S02]  /*1670*/  PLOP3.LUT P0, PT, PT, PT, UP0, 0x80, 0x0 ;  /* 0x000000000000781c */ /* 0x000fe40003f0f008 */
[----:B------:R-:W-:-:S04]  /*1680*/  ULOP3.LUT UR5, UR5, 0x1e, URZ, 0xc0, !UPT ;  /* 0x0000001e05057892 */ /* 0x000fc8000f8ec03f */
[----:B------:R-:W-:-:S04]  /*1690*/  UIADD3 UR5, UR4, -UR5, URZ ;  /* 0x8000000504057290 */ /* 0x000fc8000fffe03f */
[----:B------:R-:W-:-:S04]  /*16a0*/  ULEA UR5, UR5, UR6, 0xd ;  /* 0x0000000605057291 */ /* 0x000fc8000f8e683f */
[----:B------:R-:W-:-:S04]  /*16b0*/  USHF.R.U32.HI UR5, URZ, 0x4, UR5 ;  /* 0x000000043f057899 */ /* 0x000fc80008011605 */
[----:B------:R-:W-:Y:S01]  /*16c0*/  ULOP3.LUT UR41, UR5, 0x3fff, URZ, 0xc0, !UPT ;  /* 0x00003fff05297892 */ /* 0x000fe2000f8ec03f */
[----:B------:R-:W-:Y:S11]  /*16d0*/  @!P0 BRA `(.L_x_185) ;  /* 0x0000000000408947 */ /* 0x000ff60003800000 */
[----:B------:R-:W-:Y:S01]  /*16e0*/  MOV R0, 0x0 ;  /* 0x0000000000007802 */ /* 0x000fe20000000f00 */
[----:B------:R-:W-:Y:S01]  /*16f0*/  ULDC.64 UR4, c[0x4][0xa8] ;  /* 0x01002a0000047ab9 */ /* 0x000fe20000000a00 */
[----:B------:R-:W-:Y:S01]  /*1700*/  ULDC.64 UR6, c[0x4][0x28] ;  /* 0x01000a0000067ab9 */ /* 0x000fe20000000a00 */
[----:B------:R-:W-:Y:S01]  /*1710*/  IMAD.U32 R4, RZ, RZ, UR4 ;  /* 0x00000004ff047e24 */ /* 0x000fe2000f8e00ff */
[----:B------:R0:W1:Y:S01]  /*1720*/  LDC.64 R2, c[0x4][R0] ;  /* 0x0100000000027b82 */ /* 0x0000620000000a00 */
[----:B------:R-:W-:Y:S01]  /*1730*/  IMAD.U32 R5, RZ, RZ, UR5 ;  /* 0x00000005ff057e24 */ /* 0x000fe2000f8e00ff */
        /* <DEDUP_REMOVED lines=10> */
.L_x_185:
[----:B------:R-:W-:Y:S02]  /*17e0*/  R2UR UR6, R219 ;  /* 0x00000000db0672ca */ /* 0x000fe400000e0000 */
[----:B------:R-:W-:-:S11]  /*17f0*/  R2UR UR5, R226 ;  /* 0x00000000e20572ca */ /* 0x000fd600000e0000 */
[----:B------:R-:W-:Y:S02]  /*1800*/  ULEA.HI UR4, UR6, UR6, URZ, 0x1 ;  /* 0x0000000606047291 */ /* 0x000fe4000f8f083f */
[----:B------:R-:W-:Y:S02]  /*1810*/  IMAD.U32 R2, RZ, RZ, UR5 ;  /* 0x00000005ff027e24 */ /* 0x000fe4000f8e00ff */
[----:B------:R-:W-:-:S03]  /*1820*/  ULOP3.LUT UR4, UR4, 0xfffffffe, URZ, 0xc0, !UPT ;  /* 0xfffffffe04047892 */ /* 0x000fc6000f8ec03f */
[----:B------:R-:W-:Y:S01]  /*1830*/  ISETP.NE.AND P0, PT, R2, 0x3, PT ;  /* 0x000000030200780c */ /* 0x000fe20003f05270 */
[----:B------:R-:W-:-:S06]  /*1840*/  UIADD3 UR4, UR6, -UR4, URZ ;  /* 0x8000000406047290 */ /* 0x000fcc000fffe03f */
[----:B------:R-:W-:-:S05]  /*1850*/  IMAD.U32 R0, RZ, RZ, UR4 ;  /* 0x00000004ff007e24 */ /* 0x000fca000f8e00ff */
[----:B------:R-:W-:-:S04]  /*1860*/  SHF.L.U32 R0, R0, 0x1f, RZ ;  /* 0x0000001f00007819 */ /* 0x000fc800000006ff */
[----:B------:R-:W0:Y:S02]  /*1870*/  SYNCS.PHASECHK.TRANS64.TRYWAIT P1, [UR40+0x38800], R0 ;  /* 0x03880000ff0075a7 */ /* 0x000e240008020168 */
[----:B0-----:R-:W-:Y:S05]  /*1880*/  @!P1 BRA `(.L_x_186) ;  /* 0x0000012000949947 */ /* 0x001fea0003800000 */
.L_x_317:
[----:B------:R-:W-:Y:S05]  /*1890*/  @!P0 BRA `(.L_x_187) ;  /* 0x0000000000048947 */ /* 0x000fea0003800000 */
[----:B------:R-:W-:Y:S01]  /*18a0*/  BPT.TRAP 0x1 ;  /* 0x000000040000795c */ /* 0x000fe20000300000 */
.L_x_187:
[----:B------:R-:W-:Y:S02]  /*18b0*/  R2UR UR4, R16 ;  /* 0x00000000100472ca */ /* 0x000fe400000e0000 */
[----:B0-----:R-:W-:-:S04]  /*18c0*/  MOV R0, UR38 ;  /* 0x0000002600007c02 */ /* 0x001fc80008000f00 */
[----:B------:R-:W-:-:S07]  /*18d0*/  LEA R0, R0, UR40, 0x3 ;  /* 0x0000002800007c11 */ /* 0x000fce000f8e18ff */
[----:B------:R-:W-:-:S05]  /*18e0*/  IMAD.U32 R3, RZ, RZ, UR4 ;  /* 0x00000004ff037e24 */ /* 0x000fca000f8e00ff */
[----:B------:R-:W-:-:S04]  /*18f0*/  SHF.L.U32 R3, R3, 0x1f, RZ ;  /* 0x0000001f03037819 */ /* 0x000fc800000006ff */
[----:B------:R0:W1:Y:S01]  /*1900*/  SYNCS.PHASECHK.TRANS64.TRYWAIT P1, [R0+URZ+0x38830], R3 ;  /* 0x03883003000075a7 */ /* 0x000062000802017f */
[----:B------:R-:W-:Y:S05]  /*1910*/  @!P0 BRA `(.L_x_188) ;  /* 0x0000000000048947 */ /* 0x000fea0003800000 */
[----:B------:R-:W-:Y:S01]  /*1920*/  BPT.TRAP 0x1 ;  /* 0x000000040000795c */ /* 0x000fe20000300000 */
.L_x_188:
[----:B------:R-:W-:Y:S01]  /*1930*/  IMAD.MOV.U32 R151, RZ, RZ, RZ ;  /* 0x000000ffff977224 */ /* 0x000fe200078e00ff */
[----:B-1----:R-:W-:Y:S06]  /*1940*/  @P1 BRA `(.L_x_189) ;  /* 0x0000000000081947 */ /* 0x002fec0003800000 */
[----:B------:R-:W1:Y:S02]  /*1950*/  SYNCS.PHASECHK.TRANS64.TRYWAIT P1, [R0+URZ+0x38830], R3 ;  /* 0x03883003000075a7 */ /* 0x000e64000802017f */
[----:B-1----:R-:W-:Y:S05]  /*1960*/  @!P1 BRA `(.L_x_190) ;  /* 0x0000012000749947 */ /* 0x002fea0003800000 */
.L_x_189:
        /* <DEDUP_REMOVED lines=499> */
[----:B------:R-:W-:Y:S01]  /*38a0*/  MOV R6, UR12 ;  /* 0x0000000c00067c02 */ /* 0x000fe20008000f00 */
        /* <DEDUP_REMOVED lines=79> */
.L_x_191:
[----:B------:R-:W-:Y:S01]  /*3da0*/  ULDC UR4, c[0x0][0x9d8] ;  /* 0x0002760000047ab9 */ /* 0x000fe20000000800 */
[----:B------:R-:W-:Y:S02]  /*3db0*/  VIADD R2, R223, UR39 ;  /* 0x00000027df027c36 */ /* 0x000fe40008000000 */
        /* <DEDUP_REMOVED lines=141> */
[----:B------:R-:W-:Y:S01]  /*4690*/  MOV R66, R151 ;  /* 0x0000009700427202 */ /* 0x000fe20000000f00 */
[----:B------:R-:W2:Y:S01]  /*46a0*/  MUFU.TANH R54, R54 ;  /* 0x0000003600367308 */ /* 0x000ea20000002400 */
[----:B0-----:R-:W-:Y:S01]  /*46b0*/  FSEL R51, R51, -INF , P3 ;  /* 0xff80000033337808 */ /* 0x001fe20001800000 */
[--C-:B------:R-:W-:Y:S01]  /*46c0*/  IMAD.MOV.U32 R118, RZ, RZ, R151.reuse ;  /* 0x000000ffff767224 */ /* 0x100fe200078e0097 */
[----:B------:R-:W-:Y:S01]  /*46d0*/  ISETP.GT.AND P3, PT, R2, 0x29, PT ;  /* 0x000000290200780c */ /* 0x000fe20003f64270 */
[----:B------:R-:W-:-:S02]  /*46e0*/  IMAD.MOV.U32 R117, RZ, RZ, R151 ;  /* 0x000000ffff757224 */ /* 0x000fc400078e0097 */
[--C-:B------:R-:W-:Y:S02]  /*46f0*/  IMAD.MOV.U32 R116, RZ, RZ, R151.reuse ;  /* 0x000000ffff747224 */ /* 0x100fe400078e0097 */
        /* <DEDUP_REMOVED lines=86> */
[----:B------:R-:W-:-:S03]  /*4c60*/  IMAD.MOV.U32 R64, RZ, RZ, R151 ;  /* 0x000000ffff407224 */ /* 0x000fc600078e0097 */
        /* <DEDUP_REMOVED lines=64> */
[----:B0-----:R-:W-:Y:S01]  /*5070*/  FADD.FTZ R21, R56, R57 ;  /* 0x0000003938157221 */ /* 0x001fe20000010000 */
[----:B------:R-:W-:-:S02]  /*5080*/  FMNMX.FTZ R3, R35, R2, !PT ;  /* 0x0000000223037209 */ /* 0x000fc40007810000 */
[----:B------:R-:W-:Y:S01]  /*5090*/  F2FP.F16.F32.PACK_AB R208, R57, R56 ;  /* 0x0000003839d0723e */ /* 0x000fe200000000ff */
[--C-:B------:R-:W-:Y:S01]  /*50a0*/  IMAD.MOV.U32 R57, RZ, RZ, R151.reuse ;  /* 0x000000ffff397224 */ /* 0x100fe200078e0097 */
[----:B------:R-:W-:Y:S01]  /*50b0*/  FMNMX.FTZ R2, R38, R3, !PT ;  /* 0x0000000326027209 */ /* 0x000fe20007810000 */
[----:B------:R-:W-:Y:S01]  /*50c0*/  MUFU.EX2 R48, R48 ;  /* 0x0000003000307308 */ /* 0x000fe20000000800 */
[----:B------:R-:W-:Y:S02]  /*50d0*/  IMAD.MOV.U32 R56, RZ, RZ, R151 ;  /* 0x000000ffff387224 */ /* 0x000fe400078e0097 */
        /* <DEDUP_REMOVED lines=33> */
[--C-:B------:R-:W-:Y:S01]  /*52f0*/  FFMA.FTZ R50, R50, UR5, -R2.reuse ;  /* 0x0000000532327c23 */ /* 0x100fe20008010802 */
[----:B-1----:R-:W-:Y:S01]  /*5300*/  FADD.FTZ R18, R60, R21 ;  /* 0x000000153c127221 */ /* 0x002fe20000010000 */
[--C-:B------:R-:W-:Y:S01]  /*5310*/  FFMA.FTZ R51, R51, UR5, -R2.reuse ;  /* 0x0000000533337c23 */ /* 0x100fe20008010802 */
[----:B------:R-:W-:Y:S01]  /*5320*/  MUFU.EX2 R58, R58 ;  /* 0x0000003a003a7308 */ /* 0x000fe20000000800 */
[----:B------:R-:W-:Y:S01]  /*5330*/  FFMA.FTZ R54, R54, UR5, -R2 ;  /* 0x0000000536367c23 */ /* 0x000fe20008010802 */
[----:B------:R-:W-:Y:S01]  /*5340*/  FADD.FTZ R21, R61, R18 ;  /* 0x000000123d157221 */ /* 0x000fe20000010000 */
[--C-:B------:R-:W-:Y:S01]  /*5350*/  FFMA.FTZ R55, R55, UR5, -R2.reuse ;  /* 0x0000000537377c23 */ /* 0x100fe20008010802 */
[--C-:B------:R-:W-:Y:S01]  /*5360*/  FFMA.FTZ R42, R42, UR5, -R2.reuse ;  /* 0x000000052a2a7c23 */ /* 0x100fe20008010802 */
[--C-:B------:R-:W-:Y:S01]  /*5370*/  FFMA.FTZ R43, R43, UR5, -R2.reuse ;  /* 0x000000052b2b7c23 */ /* 0x100fe20008010802 */
[----:B------:R-:W-:Y:S01]  /*5380*/  FADD.FTZ R18, R48, R21 ;  /* 0x0000001530127221 */ /* 0x000fe20000010000 */
[--C-:B------:R-:W-:Y:S01]  /*5390*/  FFMA.FTZ R46, R46, UR5, -R2.reuse ;  /* 0x000000052e2e7c23 */ /* 0x100fe20008010802 */
[----:B------:R-:W1:Y:S01]  /*53a0*/  MUFU.EX2 R59, R59 ;  /* 0x0000003b003b7308 */ /* 0x000e620000000800 */
[----:B------:R-:W-:Y:S01]  /*53b0*/  FFMA.FTZ R47, R47, UR5, -R2 ;  /* 0x000000052f2f7c23 */ /* 0x000fe20008010802 */
[----:B------:R-:W-:Y:S01]  /*53c0*/  FADD.FTZ R29, R49, R18 ;  /* 0x00000012311d7221 */ /* 0x000fe20000010000 */
[--C-:B------:R-:W-:Y:S01]  /*53d0*/  FFMA.FTZ R34, R34, UR5, -R2.reuse ;  /* 0x0000000522227c23 */ /* 0x100fe20008010802 */
[--C-:B------:R-:W-:Y:S01]  /*53e0*/  FFMA.FTZ R35, R35, UR5, -R2.reuse ;  /* 0x0000000523237c23 */ /* 0x100fe20008010802 */
[--C-:B------:R-:W-:Y:S01]  /*53f0*/  FFMA.FTZ R38, R38, UR5, -R2.reuse ;  /* 0x0000000526267c23 */ /* 0x100fe20008010802 */
[----:B------:R-:W-:Y:S01]  /*5400*/  FADD.FTZ R20, R52, R29 ;  /* 0x0000001d34147221 */ /* 0x000fe20000010000 */
[--C-:B------:R-:W-:Y:S01]  /*5410*/  FFMA.FTZ R39, R39, UR5, -R2.reuse ;  /* 0x0000000527277c23 */ /* 0x100fe20008010802 */
[----:B------:R-:W2:Y:S01]  /*5420*/  MUFU.EX2 R62, R62 ;  /* 0x0000003e003e7308 */ /* 0x000ea20000000800 */
[----:B------:R-:W-:Y:S01]  /*5430*/  FFMA.FTZ R26, R26, UR5, -R2 ;  /* 0x000000051a1a7c23 */ /* 0x000fe20008010802 */
[----:B------:R-:W-:Y:S01]  /*5440*/  FADD.FTZ R29, R53, R20 ;  /* 0x00000014351d7221 */ /* 0x000fe20000010000 */
[--C-:B------:R-:W-:Y:S01]  /*5450*/  FFMA.FTZ R27, R27, UR5, -R2.reuse ;  /* 0x000000051b1b7c23 */ /* 0x100fe20008010802 */
[--C-:B------:R-:W-:Y:S01]  /*5460*/  FFMA.FTZ R30, R30, UR5, -R2.reuse ;  /* 0x000000051e1e7c23 */ /* 0x100fe20008010802 */
[----:B------:R-:W-:Y:S01]  /*5470*/  FFMA.FTZ R2, R31, UR5, -R2 ;  /* 0x000000051f027c23 */ /* 0x000fe20008010802 */
[----:B------:R-:W-:Y:S01]  /*5480*/  FADD.FTZ R20, R40, R29 ;  /* 0x0000001d28147221 */ /* 0x000fe20000010000 */
[----:B0-----:R-:W-:Y:S01]  /*5490*/  F2FP.F16.F32.PACK_AB R196, R33, R32 ;  /* 0x0000002021c4723e */ /* 0x001fe200000000ff */
[----:B------:R-:W0:Y:S01]  /*54a0*/  MUFU.EX2 R63, R63 ;  /* 0x0000003f003f7308 */ /* 0x000e220000000800 */
[----:B-1----:R-:W-:Y:S01]  /*54b0*/  FADD.FTZ R21, R58, R59 ;  /* 0x0000003b3a157221 */ /* 0x002fe20000010000 */
[----:B------:R-:W-:Y:S01]  /*54c0*/  FADD.FTZ R29, R41, R20 ;  /* 0x00000014291d7221 */ /* 0x000fe20000010000 */
[----:B------:R-:W-:Y:S01]  /*54d0*/  F2FP.F16.F32.PACK_AB R209, R59, R58 ;  /* 0x0000003a3bd1723e */ /* 0x000fe200000000ff */
[----:B------:R-:W-:Y:S01]  /*54e0*/  IMAD.MOV.U32 R61, RZ, RZ, R151 ;  /* 0x000000ffff3d7224 */ /* 0x000fe200078e0097 */
[-C--:B------:R-:W-:Y:S01]  /*54f0*/  MOV R60, R151.reuse ;  /* 0x00000097003c7202 */ /* 0x080fe20000000f00 */
[----:B------:R-:W-:Y:S01]  /*5500*/  FADD.FTZ R0, R44, R29 ;  /* 0x0000001d2c007221 */ /* 0x000fe20000010000 */
[----:B------:R-:W-:Y:S01]  /*5510*/  IMAD.MOV.U32 R59, RZ, RZ, R151 ;  /* 0x000000ffff3b7224 */ /* 0x000fe200078e0097 */
[----:B------:R-:W1:Y:S01]  /*5520*/  MUFU.EX2 R50, R50 ;  /* 0x0000003200327308 */ /* 0x000e620000000800 */
[----:B--2---:R-:W-:Y:S01]  /*5530*/  FADD.FTZ R18, R62, R21 ;  /* 0x000000153e127221 */ /* 0x004fe20000010000 */
[----:B------:R-:W-:Y:S01]  /*5540*/  FADD.FTZ R29, R45, R0 ;  /* 0x000000002d1d7221 */ /* 0x000fe20000010000 */
[--C-:B------:R-:W-:Y:S01]  /*5550*/  IMAD.MOV.U32 R58, RZ, RZ, R151.reuse ;  /* 0x000000ffff3a7224 */ /* 0x100fe200078e0097 */
[----:B------:R-:W-:Y:S01]  /*5560*/  MOV R48, R151 ;  /* 0x0000009700307202 */ /* 0x000fe20000000f00 */
[----:B------:R-:W-:-:S02]  /*5570*/  IMAD.MOV.U32 R53, RZ, RZ, R151 ;  /* 0x000000ffff357224 */ /* 0x000fc400078e0097 */
[--C-:B------:R-:W-:Y:S01]  /*5580*/  IMAD.MOV.U32 R52, RZ, RZ, R151.reuse ;  /* 0x000000ffff347224 */ /* 0x100fe200078e0097 */
[----:B------:R-:W2:Y:S01]  /*5590*/  MUFU.EX2 R51, R51 ;  /* 0x0000003300337308 */ /* 0x000ea20000000800 */
[C---:B0-----:R-:W-:Y:S01]  /*55a0*/  FADD.FTZ R21, R63.reuse, R18 ;  /* 0x000000123f157221 */ /* 0x041fe20000010000 */
[----:B------:R-:W-:Y:S01]  /*55b0*/  F2FP.F16.F32.PACK_AB R211, R63, R62 ;  /* 0x0000003e3fd3723e */ /* 0x000fe200000000ff */
[--C-:B------:R-:W-:Y:S02]  /*55c0*/  IMAD.MOV.U32 R63, RZ, RZ, R151.reuse ;  /* 0x000000ffff3f7224 */ /* 0x100fe400078e0097 */
        /* <DEDUP_REMOVED lines=10> */
[--C-:B------:R-:W-:Y:S02]  /*5670*/  IMAD.MOV.U32 R51, RZ, RZ, R151.reuse ;  /* 0x000000ffff337224 */ /* 0x100fe400078e0097 */
[--C-:B------:R-:W-:Y:S02]  /*5680*/  IMAD.MOV.U32 R50, RZ, RZ, R151.reuse ;  /* 0x000000ffff327224 */ /* 0x100fe400078e0097 */
[----:B------:R-:W-:Y:S01]  /*5690*/  IMAD.MOV.U32 R40, RZ, RZ, R151 ;  /* 0x000000ffff287224 */ /* 0x000fe200078e0097 */
[----:B------:R-:W2:Y:S01]  /*56a0*/  MUFU.EX2 R42, R42 ;  /* 0x0000002a002a7308 */ /* 0x000ea20000000800 */
[----:B0-----:R-:W-:Y:S01]  /*56b0*/  FADD.FTZ R18, R54, R21 ;  /* 0x0000001536127221 */ /* 0x001fe20000010000 */
[----:B------:R-:W-:-:S06]  /*56c0*/  IMAD.MOV.U32 R31, RZ, RZ, R151 ;  /* 0x000000ffff1f7224 */ /* 0x000fcc00078e0097 */
        /* <DEDUP_REMOVED lines=22> */
[--C-:B------:R-:W-:Y:S02]  /*5830*/  IMAD.MOV.U32 R47, RZ, RZ, R151.reuse ;  /* 0x000000ffff2f7224 */ /* 0x100fe400078e0097 */
[----:B------:R-:W-:-:S03]  /*5840*/  IMAD.MOV.U32 R46, RZ, RZ, R151 ;  /* 0x000000ffff2e7224 */ /* 0x000fc600078e0097 */
[----:B------:R-:W2:Y:S01]  /*5850*/  MUFU.EX2 R35, R35 ;  /* 0x0000002300237308 */ /* 0x000ea20000000800 */
[----:B0-----:R-:W-:-:S07]  /*5860*/  FADD.FTZ R0, R34, R21 ;  /* 0x0000001522007221 */ /* 0x001fce0000010000 */
[----:B------:R-:W0:Y:S01]  /*5870*/  MUFU.EX2 R24, R24 ;  /* 0x0000001800187308 */ /* 0x000e220000000800 */
[C---:B-1----:R-:W-:Y:S01]  /*5880*/  FADD.FTZ R29, R37.reuse, R18 ;  /* 0x00000012251d7221 */ /* 0x042fe20000010000 */
[----:B------:R-:W-:Y:S01]  /*5890*/  F2FP.F16.F32.PACK_AB R198, R37, R36 ;  /* 0x0000002425c6723e */ /* 0x000fe200000000ff */
[----:B------:R-:W-:Y:S01]  /*58a0*/  IMAD.MOV.U32 R37, RZ, RZ, R151 ;  /* 0x000000ffff257224 */ /* 0x000fe200078e0097 */
[----:B------:R-:W-:-:S04]  /*58b0*/  MOV R36, R151 ;  /* 0x0000009700247202 */ /* 0x000fc80000000f00 */
        /* <DEDUP_REMOVED lines=20> */
[----:B-1----:R-:W-:Y:S01]  /*5a00*/  FADD.FTZ R18, R28, R29 ;  /* 0x0000001d1c127221 */ /* 0x002fe20000010000 */
[C---:B------:R-:W-:Y:S01]  /*5a10*/  F2FP.F16.F32.PACK_AB R194, R5.reuse, R28 ;  /* 0x0000001c05c2723e */ /* 0x040fe200000000ff */
[--C-:B------:R-:W-:Y:S02]  /*5a20*/  IMAD.MOV.U32 R29, RZ, RZ, R151.reuse ;  /* 0x000000ffff1d7224 */ /* 0x100fe400078e0097 */
[----:B------:R-:W-:Y:S01]  /*5a30*/  FADD.FTZ R18, R5, R18 ;  /* 0x0000001205127221 */ /* 0x000fe20000010000 */
[----:B------:R-:W-:Y:S02]  /*5a40*/  IMAD.MOV.U32 R28, RZ, RZ, R151 ;  /* 0x000000ffff1c7224 */ /* 0x000fe400078e0097 */
[----:B------:R-:W1:Y:S01]  /*5a50*/  MUFU.EX2 R30, R30 ;  /* 0x0000001e001e7308 */ /* 0x000e620000000800 */
[----:B--2---:R-:W-:-:S07]  /*5a60*/  FADD.FTZ R0, R26, R21 ;  /* 0x000000151a007221 */ /* 0x004fce0000010000 */
[----:B------:R2:W3:Y:S01]  /*5a70*/  MUFU.EX2 R195, R2 ;  /* 0x0000000200c37308 */ /* 0x0004e20000000800 */
[C---:B0-----:R-:W-:Y:S01]  /*5a80*/  FADD.FTZ R5, R27.reuse, R0 ;  /* 0x000000001b057221 */ /* 0x041fe20000010000 */
[----:B------:R-:W-:Y:S01]  /*5a90*/  F2FP.F16.F32.PACK_AB R193, R27, R26 ;  /* 0x0000001a1bc1723e */ /* 0x000fe200000000ff */
[--C-:B------:R-:W-:Y:S02]  /*5aa0*/  IMAD.MOV.U32 R27, RZ, RZ, R151.reuse ;  /* 0x000000ffff1b7224 */ /* 0x100fe400078e0097 */
[----:B------:R-:W-:Y:S02]  /*5ab0*/  IMAD.MOV.U32 R26, RZ, RZ, R151 ;  /* 0x000000ffff1a7224 */ /* 0x000fe400078e0097 */
        /* <DEDUP_REMOVED lines=9> */
[----:B------:R-:W-:Y:S01]  /*5b50*/  CS2R R150, SRZ ;  /* 0x0000000000967805 */ /* 0x000fe2000001ff00 */
[----:B------:R-:W-:Y:S01]  /*5b60*/  IMAD.MOV.U32 R21, RZ, RZ, R4 ;  /* 0x000000ffff157224 */ /* 0x000fe200078e0004 */
[----:B------:R-:W-:Y:S01]  /*5b70*/  CS2R R146, SRZ ;  /* 0x0000000000927805 */ /* 0x000fe2000001ff00 */
[----:B------:R-:W-:Y:S01]  /*5b80*/  IMAD.MOV.U32 R2, RZ, RZ, 0x3f800000 ;  /* 0x3f800000ff027424 */ /* 0x000fe200078e00ff */
        /* <DEDUP_REMOVED lines=65> */
[----:B------:R-:W-:Y:S01]  /*5fa0*/  UMOV UR60, UR38 ;  /* 0x00000026003c7c82 */ /* 0x000fe20008000000 */
[----:B------:R-:W-:-:S05]  /*5fb0*/  ULDC UR39, c[0x0][0x9d8] ;  /* 0x0002760000277ab9 */ /* 0x000fca0000000800 */
.L_x_203:
[----:B------:R-:W-:Y:S01]  /*5fc0*/  R2UR UR5, R229 ;  /* 0x00000000e50572ca */ /* 0x000fe200000e0000 */
[----:B------:R-:W-:-:S04]  /*5fd0*/  UISETP.NE.AND UP0, UPT, UR60, 0x1, UPT ;  /* 0x000000013c00788c */ /* 0x000fc8000bf05270 */
[----:B------:R-:W-:-:S08]  /*5fe0*/  USEL UR4, URZ, 0x1, UP0 ;  /* 0x000000013f047887 */ /* 0x000fd00008000000 */
[----:B------:R-:W-:-:S06]  /*5ff0*/  ULOP3.LUT UR4, UR5, UR4, URZ, 0x3c, !UPT ;  /* 0x0000000405047292 */ /* 0x000fcc000f8e3c3f */
[----:B------:R-:W-:Y:S01]  /*6000*/  MOV R16, UR4 ;  /* 0x0000000400107c02 */ /* 0x000fe20008000f00 */
[----:B------:R-:W-:Y:S06]  /*6010*/  @!P0 BRA `(.L_x_193) ;  /* 0x0000000000048947 */ /* 0x000fec0003800000 */
[----:B------:R-:W-:Y:S01]  /*6020*/  BPT.TRAP 0x1 ;  /* 0x000000040000795c */ /* 0x000fe20000300000 */
.L_x_193:
        /* <DEDUP_REMOVED lines=14> */
.L_x_194:
[----:B-1----:R-:W-:Y:S05]  /*6110*/  @P1 BRA `(.L_x_195) ;  /* 0x0000000000081947 */ /* 0x002fea0003800000 */
[----:B------:R-:W1:Y:S02]  /*6120*/  SYNCS.PHASECHK.TRANS64.TRYWAIT P1, [UR61+0x38830], R4 ;  /* 0x03883004ff0075a7 */ /* 0x000e64000802017d */
[----:B-1----:R-:W-:Y:S05]  /*6130*/  @!P1 BRA `(.L_x_196) ;  /* 0x000000d800949947 */ /* 0x002fea0003800000 */
.L_x_195:
        /* <DEDUP_REMOVED lines=655> */
.L_x_197:
        /* <DEDUP_REMOVED lines=8> */
.L_x_198:
[----:B--2---:R-:W-:Y:S05]  /*8ab0*/  @P1 BRA `(.L_x_199) ;  /* 0x0000000000081947 */ /* 0x004fea0003800000 */
[----:B------:R-:W2:Y:S02]  /*8ac0*/  SYNCS.PHASECHK.TRANS64.TRYWAIT P1, [UR4+0x38850], R0 ;  /* 0x03885000ff0075a7 */ /* 0x000ea40008020144 */
[----:B--2---:R-:W-:Y:S05]  /*8ad0*/  @!P1 BRA `(.L_x_200) ;  /* 0x000000b000449947 */ /* 0x004fea0003800000 */
.L_x_199:
        /* <DEDUP_REMOVED lines=37> */
.L_x_201:
        /* <DEDUP_REMOVED lines=45> */
[----:B------:R-:W-:Y:S01]  /*9000*/  FMUL.FTZ R158, R158, UR39 ;  /* 0x000000279e9e7c20 */ /* 0x000fe20008410000 */
[----:B------:R-:W3:Y:S01]  /*9010*/  MUFU.TANH R190, R190 ;  /* 0x000000be00be7308 */ /* 0x000ee20000002400 */
[----:B-1----:R-:W-:Y:S01]  /*9020*/  FMNMX.FTZ R193, R187, R2, !PT ;  /* 0x00000002bbc17209 */ /* 0x002fe20007810000 */
[----:B------:R-:W-:Y:S01]  /*9030*/  FMUL.FTZ R157, R157, UR39 ;  /* 0x000000279d9d7c20 */ /* 0x000fe20008410000 */
[----:B------:R-:W-:Y:S01]  /*9040*/  FMUL.FTZ R159, R159, UR39 ;  /* 0x000000279f9f7c20 */ /* 0x000fe20008410000 */
[----:B------:R-:W-:Y:S01]  /*9050*/  ULDC UR5, c[0x0][0x988] ;  /* 0x0002620000057ab9 */ /* 0x000fe20000000800 */
[----:B------:R-:W1:Y:S01]  /*9060*/  S2UR UR6, SR_CgaCtaId ;  /* 0x00000000000679c3 */ /* 0x000e620000008800 */
[----:B------:R-:W-:-:S02]  /*9070*/  UIADD3 UR61, UR61, 0x38840, URZ ;  /* 0x000388403d3d7890 */ /* 0x000fc4000fffe03f */
        /* <DEDUP_REMOVED lines=83> */
[----:B------:R-:W-:Y:S02]  /*95b0*/  MUFU.EX2 R0, R21 ;  /* 0x0000001500007308 */ /* 0x000fe40000000800 */
[----:B------:R-:W-:Y:S01]  /*95c0*/  FMUL.FTZ R2, R20, UR5 ;  /* 0x0000000514027c20 */ /* 0x000fe20008410000 */
[----:B------:R-:W-:-:S04]  /*95d0*/  FMUL.FTZ R20, R4, UR5 ;  /* 0x0000000504147c20 */ /* 0x000fc80008410000 */
[--C-:B------:R-:W-:Y:S01]  /*95e0*/  FFMA.FTZ R192, R152, UR5, -R20.reuse ;  /* 0x0000000598c07c23 */ /* 0x100fe20008010814 */
[----:B------:R-:W-:Y:S01]  /*95f0*/  FMUL.FTZ R152, R3, UR5 ;  /* 0x0000000503987c20 */ /* 0x000fe20008410000 */
[--C-:B------:R-:W-:Y:S01]  /*9600*/  FFMA.FTZ R208, R184, UR5, -R20.reuse ;  /* 0x00000005b8d07c23 */ /* 0x100fe20008010814 */
[--C-:B------:R-:W-:Y:S01]  /*9610*/  FFMA.FTZ R204, R176, UR5, -R20.reuse ;  /* 0x00000005b0cc7c23 */ /* 0x100fe20008010814 */
[----:B------:R-:W-:Y:S01]  /*9620*/  FFMA.FTZ R185, R185, UR5, -R20 ;  /* 0x00000005b9b97c23 */ /* 0x000fe20008010814 */
[----:B------:R-:W-:Y:S01]  /*9630*/  FFMA.FTZ R209, R186, UR5, -R152 ;  /* 0x00000005bad17c23 */ /* 0x000fe20008010898 */
[----:B------:R-:W-:Y:S01]  /*9640*/  FFMA.FTZ R176, R181, UR5, -R20 ;  /* 0x00000005b5b07c23 */ /* 0x000fe20008010814 */
[----:B------:R-:W-:Y:S01]  /*9650*/  FFMA.FTZ R181, R187, UR5, -R152 ;  /* 0x00000005bbb57c23 */ /* 0x000fe20008010898 */
[----:B------:R-:W0:Y:S01]  /*9660*/  MUFU.EX2 R208, R208 ;  /* 0x000000d000d07308 */ /* 0x000e220000000800 */
[----:B------:R-:W-:Y:S01]  /*9670*/  FFMA.FTZ R210, R188, UR5, -R20 ;  /* 0x00000005bcd27c23 */ /* 0x000fe20008010814 */
[----:B------:R-:W-:Y:S01]  /*9680*/  FFMA.FTZ R211, R190, UR5, -R152 ;  /* 0x00000005bed37c23 */ /* 0x000fe20008010898 */
[--C-:B------:R-:W-:Y:S01]  /*9690*/  FFMA.FTZ R184, R189, UR5, -R20.reuse ;  /* 0x00000005bdb87c23 */ /* 0x100fe20008010814 */
[----:B------:R-:W-:Y:S01]  /*96a0*/  FFMA.FTZ R206, R180, UR5, -R20 ;  /* 0x00000005b4ce7c23 */ /* 0x000fe20008010814 */
[--C-:B------:R-:W-:Y:S01]  /*96b0*/  FFMA.FTZ R180, R191, UR5, -R152.reuse ;  /* 0x00000005bfb47c23 */ /* 0x100fe20008010898 */
[----:B------:R-:W-:Y:S01]  /*96c0*/  FFMA.FTZ R205, R178, UR5, -R152 ;  /* 0x00000005b2cd7c23 */ /* 0x000fe20008010898 */
[--C-:B------:R-:W-:Y:S01]  /*96d0*/  FFMA.FTZ R200, R168, UR5, -R20.reuse ;  /* 0x00000005a8c87c23 */ /* 0x100fe20008010814 */
[----:B------:R-:W-:Y:S01]  /*96e0*/  MUFU.EX2 R2, R2 ;  /* 0x0000000200027308 */ /* 0x000fe20000000800 */
[--C-:B------:R-:W-:Y:S01]  /*96f0*/  FFMA.FTZ R177, R177, UR5, -R20.reuse ;  /* 0x00000005b1b17c23 */ /* 0x100fe20008010814 */
[----:B------:R-:W-:Y:S01]  /*9700*/  FFMA.FTZ R168, R173, UR5, -R20 ;  /* 0x00000005ada87c23 */ /* 0x000fe20008010814 */
[----:B------:R-:W-:Y:S01]  /*9710*/  FFMA.FTZ R173, R179, UR5, -R152 ;  /* 0x00000005b3ad7c23 */ /* 0x000fe20008010898 */
[----:B------:R-:W-:Y:S01]  /*9720*/  FFMA.FTZ R194, R156, UR5, -R20 ;  /* 0x000000059cc27c23 */ /* 0x000fe20008010814 */
[----:B------:R-:W-:Y:S01]  /*9730*/  FFMA.FTZ R207, R182, UR5, -R152 ;  /* 0x00000005b6cf7c23 */ /* 0x000fe20008010898 */
[----:B------:R-:W-:Y:S01]  /*9740*/  FFMA.FTZ R202, R172, UR5, -R20 ;  /* 0x00000005acca7c23 */ /* 0x000fe20008010814 */
[----:B------:R-:W-:Y:S01]  /*9750*/  FFMA.FTZ R172, R183, UR5, -R152 ;  /* 0x00000005b7ac7c23 */ /* 0x000fe20008010898 */
[----:B------:R-:W1:Y:S01]  /*9760*/  MUFU.EX2 R209, R209 ;  /* 0x000000d100d17308 */ /* 0x000e620000000800 */
[----:B0-----:R-:W-:Y:S01]  /*9770*/  FFMA.FTZ R18, R0, R18, R208 ;  /* 0x0000001200127223 */ /* 0x001fe200000100d0 */
[----:B------:R-:W-:Y:S01]  /*9780*/  FFMA.FTZ R21, R153, UR5, -R20 ;  /* 0x0000000599157c23 */ /* 0x000fe20008010814 */
[----:B------:R-:W-:Y:S01]  /*9790*/  FFMA.FTZ R201, R170, UR5, -R152 ;  /* 0x00000005aac97c23 */ /* 0x000fe20008010898 */
[--C-:B------:R-:W-:Y:S01]  /*97a0*/  FFMA.FTZ R196, R160, UR5, -R20.reuse ;  /* 0x00000005a0c47c23 */ /* 0x100fe20008010814 */
[--C-:B------:R-:W-:Y:S01]  /*97b0*/  FFMA.FTZ R169, R169, UR5, -R20.reuse ;  /* 0x00000005a9a97c23 */ /* 0x100fe20008010814 */
[----:B------:R-:W-:Y:S01]  /*97c0*/  FFMA.FTZ R160, R165, UR5, -R20 ;  /* 0x00000005a5a07c23 */ /* 0x000fe20008010814 */
[--C-:B------:R-:W-:Y:S01]  /*97d0*/  FFMA.FTZ R165, R171, UR5, -R152.reuse ;  /* 0x00000005aba57c23 */ /* 0x100fe20008010898 */
        /* <DEDUP_REMOVED lines=8> */
[----:B------:R-:W2:Y:S01]  /*9860*/  MUFU.EX2 R181, R181 ;  /* 0x000000b500b57308 */ /* 0x000ea20000000800 */
[----:B-1----:R-:W-:Y:S01]  /*9870*/  FFMA.FTZ R156, R2, R5, R209 ;  /* 0x00000005029c7223 */ /* 0x002fe200000100d1 */
[--C-:B------:R-:W-:Y:S01]  /*9880*/  FFMA.FTZ R193, R154, UR5, -R152.reuse ;  /* 0x000000059ac17c23 */ /* 0x100fe20008010898 */
[--C-:B------:R-:W-:Y:S01]  /*9890*/  FFMA.FTZ R199, R166, UR5, -R152.reuse ;  /* 0x00000005a6c77c23 */ /* 0x100fe20008010898 */
[----:B------:R-:W-:-:S04]  /*98a0*/  FFMA.FTZ R195, R158, UR5, -R152 ;  /* 0x000000059ec37c23 */ /* 0x000fc80008010898 */
[----:B------:R-:W1:Y:S01]  /*98b0*/  MUFU.EX2 R210, R210 ;  /* 0x000000d200d27308 */ /* 0x000e620000000800 */
[----:B0-----:R-:W-:-:S07]  /*98c0*/  FADD.FTZ R5, R185, R18 ;  /* 0x00000012b9057221 */ /* 0x001fce0000010000 */
[----:B------:R-:W0:Y:S01]  /*98d0*/  MUFU.EX2 R211, R211 ;  /* 0x000000d300d37308 */ /* 0x000e220000000800 */
[----:B--2---:R-:W-:-:S07]  /*98e0*/  FADD.FTZ R156, R181, R156 ;  /* 0x0000009cb59c7221 */ /* 0x004fce0000010000 */
[----:B------:R-:W2:Y:S01]  /*98f0*/  MUFU.EX2 R184, R184 ;  /* 0x000000b800b87308 */ /* 0x000ea20000000800 */
[----:B-1----:R-:W-:-:S07]  /*9900*/  FADD.FTZ R5, R210, R5 ;  /* 0x00000005d2057221 */ /* 0x002fce0000010000 */
        /* <DEDUP_REMOVED lines=11> */
[----:B-1----:R-:W-:Y:S01]  /*99c0*/  FADD.FTZ R5, R177, R156 ;  /* 0x0000009cb1057221 */ /* 0x002fe20000010000 */
[----:B------:R-:W-:-:S06]  /*99d0*/  FFMA.FTZ R156, R167, UR5, -R152 ;  /* 0x00000005a79c7c23 */ /* 0x000fcc0008010898 */
        /* <DEDUP_REMOVED lines=9> */
[----:B--2---:R-:W-:Y:S01]  /*9a70*/  FADD.FTZ R18, R172, R153 ;  /* 0x00000099ac127221 */ /* 0x004fe20000010000 */
[--C-:B------:R-:W-:Y:S01]  /*9a80*/  FFMA.FTZ R153, R155, UR5, -R152.reuse ;  /* 0x000000059b997c23 */ /* 0x100fe20008010898 */
[----:B------:R-:W-:-:S05]  /*9a90*/  FFMA.FTZ R152, R159, UR5, -R152 ;  /* 0x000000059f987c23 */ /* 0x000fca0008010898 */
        /* <DEDUP_REMOVED lines=44> */
[----:B0-----:R-:W-:-:S03]  /*9d60*/  FADD.FTZ R18, R20, R5 ;  /* 0x0000000514127221 */ /* 0x001fc60000010000 */
[----:B--2---:R-:W-:Y:S01]  /*9d70*/  FADD.FTZ R5, R152, R155 ;  /* 0x0000009b98057221 */ /* 0x004fe20000010000 */
[----:B------:R-:W-:Y:S06]  /*9d80*/  @!P0 BRA `(.L_x_202) ;  /* 0x0000000000048947 */ /* 0x000fec0003800000 */
[----:B------:R-:W-:Y:S01]  /*9d90*/  BPT.TRAP 0x1 ;  /* 0x000000040000795c */ /* 0x000fe20000300000 */
.L_x_202:
[----:B------:R-:W0:Y:S01]  /*9da0*/  S2UR UR7, SR_CgaCtaId ;  /* 0x00000000000779c3 */ /* 0x000e220000008800 */
[----:B------:R-:W-:Y:S01]  /*9db0*/  UIADD3 UR4, UR4, 0x38860, URZ ;  /* 0x0003886004047890 */ /* 0x000fe2000fffe03f */
[----:B------:R-:W-:Y:S01]  /*9dc0*/  R2UR UR6, R228 ;  /* 0x00000000e40672ca */ /* 0x000fe200000e0000 */
[----:B------:R-:W-:Y:S01]  /*9dd0*/  UMOV UR60, UR38 ;  /* 0x00000026003c7c82 */ /* 0x000fe20008000000 */
[----:B------:R-:W-:Y:S01]  /*9de0*/  F2FP.F16.F32.PACK_AB R192, R21, R192 ;  /* 0x000000c015c0723e */ /* 0x000fe200000000ff */
[----:B------:R-:W-:Y:S01]  /*9df0*/  IMAD.MOV.U32 R21, RZ, RZ, R4 ;  /* 0x000000ffff157224 */ /* 0x000fe200078e0004 */
        /* <DEDUP_REMOVED lines=24> */
[----:B------:R-:W-:Y:S02]  /*9f80*/  F2FP.F16.F32.PACK_AB R193, R153, R193 ;  /* 0x000000c199c1723e */ /* 0x000fe400000000ff */
[----:B------:R-:W-:-:S02]  /*9f90*/  MOV R229, UR6 ;  /* 0x0000000600e57c02 */ /* 0x000fc40008000f00 */
[----:B------:R-:W-:Y:S01]  /*9fa0*/  F2FP.F16.F32.PACK_AB R195, R152, R195 ;  /* 0x000000c398c3723e */ /* 0x000fe200000000ff */
[----:B------:R-:W-:Y:S06]  /*9fb0*/  @P1 BRA `(.L_x_203) ;  /* 0xffffffc000001947 */ /* 0x000fec000383ffff */
.L_x_192:
        /* <DEDUP_REMOVED lines=131> */
.L_x_204:
[----:B------:R-:W0:Y:S01]  /*a7f0*/  S2UR UR8, SR_CgaCtaId ;  /* 0x00000000000879c3 */ /* 0x000e220000008800 */
[----:B------:R-:W-:Y:S01]  /*a800*/  R2UR UR6, R16 ;  /* 0x00000000100672ca */ /* 0x000fe200000e0000 */
[----:B------:R-:W-:-:S12]  /*a810*/  UMOV UR4, 0x400 ;  /* 0x0000040000047882 */ /* 0x000fd80000000000 */
[----:B------:R-:W-:-:S05]  /*a820*/  IMAD.U32 R0, RZ, RZ, UR6 ;  /* 0x00000006ff007e24 */ /* 0x000fca000f8e00ff */
[----:B------:R-:W-:Y:S01]  /*a830*/  SHF.L.U32 R0, R0, 0x1f, RZ ;  /* 0x0000001f00007819 */ /* 0x000fe200000006ff */
[----:B0-----:R-:W-:-:S04]  /*a840*/  ULEA UR4, UR8, UR4, 0x18 ;  /* 0x0000000408047291 */ /* 0x001fc8000f8ec03f */
[----:B------:R-:W-:-:S09]  /*a850*/  ULEA UR7, UR38, UR4, 0x3 ;  /* 0x0000000426077291 */ /* 0x000fd2000f8e183f */
[----:B------:R0:W1:Y:S01]  /*a860*/  SYNCS.PHASECHK.TRANS64.TRYWAIT P1, [UR7+0x38850], R0 ;  /* 0x03885000ff0075a7 */ /* 0x0000620008020147 */
[----:B------:R-:W-:Y:S05]  /*a870*/  @!P0 BRA `(.L_x_205) ;  /* 0x0000000000048947 */ /* 0x000fea0003800000 */
[----:B------:R-:W-:Y:S01]  /*a880*/  BPT.TRAP 0x1 ;  /* 0x000000040000795c */ /* 0x000fe20000300000 */
.L_x_205:
[----:B-1----:R-:W-:Y:S05]  /*a890*/  @P1 BRA `(.L_x_206) ;  /* 0x0000000000081947 */ /* 0x002fea0003800000 */
[----:B------:R-:W1:Y:S02]  /*a8a0*/  SYNCS.PHASECHK.TRANS64.TRYWAIT P1, [UR7+0x38850], R0 ;  /* 0x03885000ff0075a7 */ /* 0x000e640008020147 */
[----:B-1----:R-:W-:Y:S05]  /*a8b0*/  @!P1 BRA `(.L_x_207) ;  /* 0x0000009000e49947 */ /* 0x002fea0003800000 */
.L_x_206:
[----:B------:R-:W-:Y:S01]  /*a8c0*/  UIADD3 UR4, UR4, 0x400, URZ ;  /* 0x0000040004047890 */ /* 0x000fe2000fffe03f */
[----:B------:R-:W-:Y:S01]  /*a8d0*/  WARPGROUP.ARRIVE ;  /* 0x00000000000079c5 */ /* 0x000fe20000000000 */
[----:B------:R-:W-:Y:S01]  /*a8e0*/  UMOV UR11, 0x40000040 ;  /* 0x40000040000b7882 */ /* 0x000fe20000000000 */
[----:B-1----:R-:W1:Y:S01]  /*a8f0*/  SHFL.BFLY PT, R7, R18, 0x2, 0x1f ;  /* 0x0c401f0012077f89 */ /* 0x002e6200000e0000 */
[----:B------:R-:W-:Y:S01]  /*a900*/  USHF.R.U32.HI UR4, URZ, 0x4, UR4 ;  /* 0x000000043f047899 */ /* 0x000fe20008011604 */
[----:B------:R-:W-:Y:S01]  /*a910*/  IMAD.MOV.U32 R6, RZ, RZ, RZ ;  /* 0x000000ffff067224 */ /* 0x000fe200078e00ff */
[----:B------:R-:W-:Y:S01]  /*a920*/  MOV R13, UR5 ;  /* 0x00000005000d7c02 */ /* 0x000fe20008000f00 */
[----:B0-----:R-:W0:Y:S01]  /*a930*/  SHFL.BFLY PT, R0, R5, 0x2, 0x1f ;  /* 0x0c401f0005007f89 */ /* 0x001e2200000e0000 */
[----:B------:R-:W-:-:S04]  /*a940*/  ULOP3.LUT UR4, UR4, 0x3fff, URZ, 0xc0, !UPT ;  /* 0x00003fff04047892 */ /* 0x000fc8000f8ec03f */
[----:B------:R-:W-:-:S04]  /*a950*/  ULOP3.LUT UR4, UR4, 0x2800000, URZ, 0xfc, !UPT ;  /* 0x0280000004047892 */ /* 0x000fc8000f8efc3f */
[----:B------:R-:W-:-:S04]  /*a960*/  UIMAD UR4, UR38, 0xa00, UR4 ;  /* 0x00000a00260478a4 */ /* 0x000fc8000f8e0204 */
[----:B------:R-:W-:-:S03]  /*a970*/  UIADD3 UR6, UR4, 0x80, URZ ;  /* 0x0000008004067890 */ /* 0x000fc6000fffe03f */
[----:B------:R-:W-:Y:S02]  /*a980*/  UMOV UR10, UR4 ;  /* 0x00000004000a7c82 */ /* 0x000fe40008000000 */
[----:B------:R-:W-:Y:S01]  /*a990*/  HGMMA.64x256x16.F32 R24, R208, gdesc[UR8].tnspB, R24, gsb0 ;  /* 0x43e00008d0187df0 */ /* 0x000fe20008000818 */
[----:B------:R-:W-:Y:S01]  /*a9a0*/  UMOV UR11, 0x40000040 ;  /* 0x40000040000b7882 */ /* 0x000fe20000000000 */
[----:B------:R-:W-:Y:S01]  /*a9b0*/  UMOV UR10, UR6 ;  /* 0x00000006000a7c82 */ /* 0x000fe20008000000 */
[----:B------:R-:W-:Y:S01]  /*a9c0*/  UIADD3 UR6, UR4, 0x100, URZ ;  /* 0x0000010004067890 */ /* 0x000fe2000fffe03f */
[----:B-1----:R-:W-:Y:S01]  /*a9d0*/  FADD.FTZ R7, R7, R18 ;  /* 0x0000001207077221 */ /* 0x002fe20000010000 */
[----:B0-----:R-:W-:Y:S01]  /*a9e0*/  FADD.FTZ R2, R0, R5 ;  /* 0x0000000500027221 */ /* 0x001fe20000010000 */
[----:B------:R-:W-:-:S03]  /*a9f0*/  IMAD.MOV.U32 R5, RZ, RZ, RZ ;  /* 0x000000ffff057224 */ /* 0x000fc600078e00ff */
[----:B------:R-:W0:Y:S04]  /*aa00*/  SHFL.BFLY PT, R0, R7, 0x1, 0x1f ;  /* 0x0c201f0007007f89 */ /* 0x000e2800000e0000 */
        /* <DEDUP_REMOVED lines=42> */
[----:B0-23--:R-:W-:Y:S05]  /*acb0*/  @!P0 BRA `(.L_x_208) ;  /* 0x0000000000048947 */ /* 0x00dfea0003800000 */
[----:B------:R-:W-:Y:S01]  /*acc0*/  BPT.TRAP 0x1 ;  /* 0x000000040000795c */ /* 0x000fe20000300000 */
.L_x_208:
[----:B------:R-:W-:Y:S01]  /*acd0*/  UIADD3 UR4, UR7, 0x38860, URZ ;  /* 0x0003886007047890 */ /* 0x000fe2000fffe03f */
[----:B------:R-:W-:Y:S01]  /*ace0*/  R2UR UR6, R219 ;  /* 0x00000000db0672ca */ /* 0x000fe200000e0000 */
[----:B------:R-:W-:Y:S01]  /*acf0*/  UIADD3 UR38, UR38, 0x1, URZ ;  /* 0x0000000126267890 */ /* 0x000fe2000fffe03f */
[----:B------:R-:W-:Y:S01]  /*ad00*/  R2UR UR5, R16 ;  /* 0x00000000100572ca */ /* 0x000fe200000e0000 */
[----:B------:R-:W-:Y:S01]  /*ad10*/  UPRMT UR4, UR8, 0x654, UR4 ;  /* 0x0000065408047896 */ /* 0x000fe20008000004 */
[-C--:B------:R-:W-:Y:S01]  /*ad20*/  FMUL.FTZ R3, R83, R5.reuse ;  /* 0x0000000553037220 */ /* 0x080fe20000410000 */
[----:B------:R-:W-:Y:S01]  /*ad30*/  UISETP.NE.AND UP0, UPT, UR38, 0x2, UPT ;  /* 0x000000022600788c */ /* 0x000fe2000bf05270 */
[-C--:B------:R-:W-:Y:S01]  /*ad40*/  FMUL.FTZ R165, R27, R5.reuse ;  /* 0x000000051ba57220 */ /* 0x080fe20000410000 */
[-C--:B------:R-:W-:Y:S01]  /*ad50*/  FMUL.FTZ R163, R35, R5.reuse ;  /* 0x0000000523a37220 */ /* 0x080fe20000410000 */
[-C--:B------:R-:W-:Y:S01]  /*ad60*/  FMUL.FTZ R161, R43, R5.reuse ;  /* 0x000000052ba17220 */ /* 0x080fe20000410000 */
[-C--:B------:R-:W-:Y:S01]  /*ad70*/  FMUL.FTZ R159, R51, R5.reuse ;  /* 0x00000005339f7220 */ /* 0x080fe20000410000 */
[-C--:B------:R-:W-:Y:S01]  /*ad80*/  FMUL.FTZ R157, R59, R5.reuse ;  /* 0x000000053b9d7220 */ /* 0x080fe20000410000 */
[-C--:B------:R-:W-:Y:S01]  /*ad90*/  FMUL.FTZ R155, R67, R5.reuse ;  /* 0x00000005439b7220 */ /* 0x080fe20000410000 */
[----:B------:R-:W-:Y:S01]  /*ada0*/  SYNCS.ARRIVE.TRANS64.RED.A1T0 RZ, [UR4], RZ ;  /* 0x000000ffffff79a7 */ /* 0x000fe20008100404 */
[----:B------:R-:W-:Y:S01]  /*adb0*/  USEL UR4, URZ, 0x1, UP0 ;  /* 0x000000013f047887 */ /* 0x000fe20008000000 */
[-C--:B------:R-:W-:Y:S01]  /*adc0*/  FMUL.FTZ R153, R75, R5.reuse ;  /* 0x000000054b997220 */ /* 0x080fe20000410000 */
[----:B------:R-:W-:Y:S01]  /*add0*/  UIADD3 UR6, UR6, 0x1, URZ ;  /* 0x0000000106067890 */ /* 0x000fe2000fffe03f */
[-C--:B------:R-:W-:Y:S01]  /*ade0*/  FMUL.FTZ R83, R87, R5.reuse ;  /* 0x0000000557537220 */ /* 0x080fe20000410000 */
[----:B------:R-:W-:Y:S01]  /*adf0*/  ULOP3.LUT UR5, UR5, UR4, URZ, 0x3c, !UPT ;  /* 0x0000000405057292 */ /* 0x000fe2000f8e3c3f */
        /* <DEDUP_REMOVED lines=114> */
[----:B------:R-:W-:Y:S01]  /*b520*/  IMAD.U32 R219, RZ, RZ, UR6 ;  /* 0x00000006ffdb7e24 */ /* 0x000fe2000f8e00ff */
[----:B------:R-:W-:Y:S01]  /*b530*/  PLOP3.LUT P0, PT, PT, PT, PT, 0x8, 0x0 ;  /* 0x000000000000781c */ /* 0x000fe20003f0e170 */
[-C--:B------:R-:W-:Y:S01]  /*b540*/  FMUL.FTZ R143, R143, R5.reuse ;  /* 0x000000058f8f7220 */ /* 0x080fe20000410000 */
[-C--:B------:R-:W-:Y:S01]  /*b550*/  FMUL.FTZ R146, R146, R5.reuse ;  /* 0x0000000592927220 */ /* 0x080fe20000410000 */
[----:B------:R-:W-:Y:S01]  /*b560*/  FMUL.FTZ R147, R147, R5 ;  /* 0x0000000593937220 */ /* 0x000fe20000410000 */
[----:B------:R-:W-:-:S02]  /*b570*/  IMAD.U32 R16, RZ, RZ, UR5 ;  /* 0x00000005ff107e24 */ /* 0x000fc4000f8e00ff */
[-C--:B------:R-:W-:Y:S01]  /*b580*/  FMUL.FTZ R150, R150, R5.reuse ;  /* 0x0000000596967220 */ /* 0x080fe20000410000 */
[----:B------:R-:W-:Y:S01]  /*b590*/  FMUL.FTZ R151, R151, R5 ;  /* 0x0000000597977220 */ /* 0x000fe20000410000 */
[----:B------:R-:W-:-:S12]  /*b5a0*/  USEL UR38, UR38, URZ, UP0 ;  /* 0x0000003f26267287 */ /* 0x000fd80008000000 */
.L_x_184:
[----:B------:R-:W0:Y:S08]  /*b5b0*/  S2UR UR4, SR_CgaCtaId ;  /* 0x00000000000479c3 */ /* 0x000e300000008800 */
[----:B------:R-:W-:Y:S06]  /*b5c0*/  BAR.SYNC.DEFER_BLOCKING 0x5, 0x180 ;  /* 0x0146000000007b1d */ /* 0x000fec0000010000 */
[----:B------:R-:W-:Y:S01]  /*b5d0*/  UMOV UR10, 0x400 ;  /* 0x00000400000a7882 */ /* 0x000fe20000000000 */
[----:B------:R-:W-:Y:S01]  /*b5e0*/  BSSY B0, `(.L_x_209) ;  /* 0x00002f3000007945 */ /* 0x000fe20003800000 */
[----:B0-----:R-:W-:-:S09]  /*b5f0*/  ULEA UR10, UR4, UR10, 0x18 ;  /* 0x0000000a040a7291 */ /* 0x001fd2000f8ec03f */
[----:B------:R-:W0:Y:S02]  /*b600*/  LDS.128 R4, [UR10+0x388d0] ;  /* 0x0388d00aff047984 */ /* 0x000e240008000c00 */
[----:B0-----:R-:W-:Y:S02]  /*b610*/  R2UR UR5, R5 ;  /* 0x00000000050572ca */ /* 0x001fe400000e0000 */
[----:B------:R-:W-:Y:S02]  /*b620*/  R2UR UR6, R6 ;  /* 0x00000000060672ca */ /* 0x000fe400000e0000 */
[----:B------:R-:W-:Y:S01]  /*b630*/  R2UR UR7, R7 ;  /* 0x00000000070772ca */ /* 0x000fe200000e0000 */
[----:B------:R-:W-:Y:S06]  /*b640*/  BAR.ARV 0x4, 0x180 ;  /* 0x0106000000007b1d */ /* 0x000fec0000002000 */
[----:B------:R-:W-:Y:S08]  /*b650*/  @P0 BRA `(.L_x_210) ;  /* 0x0000002000100947 */ /* 0x000ff00003800000 */
[----:B------:R-:W0:Y:S01]  /*b660*/  S2UR UR4, SR_SWINHI ;  /* 0x00000000000479c3 */ /* 0x000e220000002f00 */
[----:B------:R-:W-:-:S07]  /*b670*/  IMAD.MOV.U32 R94, RZ, RZ, 0x2 ;  /* 0x00000002ff5e7424 */ /* 0x000fce00078e00ff */
[----:B------:R-:W-:Y:S01]  /*b680*/  BAR.SYNC.DEFER_BLOCKING 0x1, 0x100 ;  /* 0x0044000000007b1d */ /* 0x000fe20000010000 */
[----:B------:R-:W-:Y:S02]  /*b690*/  F2FP.F16.F32.PACK_AB R24, R25, R24 ;  /* 0x000000181918723e */ /* 0x000fe400000000ff */
[----:B------:R-:W-:Y:S02]  /*b6a0*/  F2FP.F16.F32.PACK_AB R25, R165, R26 ;  /* 0x0000001aa519723e */ /* 0x000fe400000000ff */
[----:B------:R-:W-:Y:S02]  /*b6b0*/  F2FP.F16.F32.PACK_AB R32, R33, R32 ;  /* 0x000000202120723e */ /* 0x000fe400000000ff */
[----:B------:R-:W-:Y:S02]  /*b6c0*/  F2FP.F16.F32.PACK_AB R26, R29, R28 ;  /* 0x0000001c1d1a723e */ /* 0x000fe400000000ff */
[----:B------:R-:W-:Y:S02]  /*b6d0*/  F2FP.F16.F32.PACK_AB R27, R164, R27 ;  /* 0x0000001ba41b723e */ /* 0x000fe400000000ff */
[----:B------:R-:W-:-:S02]  /*b6e0*/  F2FP.F16.F32.PACK_AB R33, R163, R34 ;  /* 0x00000022a321723e */ /* 0x000fc400000000ff */
[----:B------:R-:W-:Y:S02]  /*b6f0*/  F2FP.F16.F32.PACK_AB R40, R41, R40 ;  /* 0x000000282928723e */ /* 0x000fe400000000ff */
[----:B------:R-:W-:Y:S02]  /*b700*/  F2FP.F16.F32.PACK_AB R34, R37, R36 ;  /* 0x000000242522723e */ /* 0x000fe400000000ff */
[----:B------:R-:W-:Y:S02]  /*b710*/  F2FP.F16.F32.PACK_AB R35, R162, R35 ;  /* 0x00000023a223723e */ /* 0x000fe400000000ff */
[----:B------:R-:W-:Y:S02]  /*b720*/  F2FP.F16.F32.PACK_AB R41, R161, R42 ;  /* 0x0000002aa129723e */ /* 0x000fe400000000ff */
[----:B------:R-:W-:Y:S01]  /*b730*/  F2FP.F16.F32.PACK_AB R48, R49, R48 ;  /* 0x000000303130723e */ /* 0x000fe200000000ff */
[----:B------:R-:W-:Y:S01]  /*b740*/  UMOV UR8, UR10 ;  /* 0x0000000a00087c82 */ /* 0x000fe20008000000 */
[----:B0-----:R-:W-:Y:S01]  /*b750*/  UMOV UR9, UR4 ;  /* 0x0000000400097c82 */ /* 0x001fe20008000000 */
[----:B------:R-:W-:Y:S01]  /*b760*/  F2FP.F16.F32.PACK_AB R42, R45, R44 ;  /* 0x0000002c2d2a723e */ /* 0x000fe200000000ff */
[----:B------:R-:W-:Y:S01]  /*b770*/  IMAD.WIDE R94, R225, R94, UR8 ;  /* 0x00000008e15e7e25 */ /* 0x000fe2000f8e025e */
[----:B------:R-:W-:-:S02]  /*b780*/  F2FP.F16.F32.PACK_AB R43, R160, R43 ;  /* 0x0000002ba02b723e */ /* 0x000fc400000000ff */
[----:B------:R-:W-:Y:S02]  /*b790*/  F2FP.F16.F32.PACK_AB R49, R159, R50 ;  /* 0x000000329f31723e */ /* 0x000fe400000000ff */
[C---:B------:R-:W-:Y:S02]  /*b7a0*/  IADD3 R169, P1, R94.reuse, 0x20, RZ ;  /* 0x000000205ea97810 */ /* 0x040fe40007f3e0ff */
[C---:B------:R-:W-:Y:S02]  /*b7b0*/  IADD3 R171, P0, R94.reuse, 0x40, RZ ;  /* 0x000000405eab7810 */ /* 0x040fe40007f1e0ff */
[C---:B------:R-:W-:Y:S02]  /*b7c0*/  IADD3 R173, P4, R94.reuse, 0x60, RZ ;  /* 0x000000605ead7810 */ /* 0x040fe40007f9e0ff */
[C---:B------:R-:W-:Y:S01]  /*b7d0*/  IADD3 R175, P3, R94.reuse, 0x4000, RZ ;  /* 0x000040005eaf7810 */ /* 0x040fe20007f7e0ff */
[--C-:B------:R-:W-:Y:S01]  /*b7e0*/  IMAD.X R9, RZ, RZ, R95.reuse, P0 ;  /* 0x000000ffff097224 */ /* 0x100fe200000e065f */
[----:B------:R-:W-:Y:S01]  /*b7f0*/  LOP3.LUT R5, R94, 0x380, RZ, 0xc0, !PT ;  /* 0x000003805e057812 */ /* 0x000fe200078ec0ff */
[--C-:B------:R-:W-:Y:S01]  /*b800*/  IMAD.X R11, RZ, RZ, R95.reuse, P4 ;  /* 0x000000ffff0b7224 */ /* 0x100fe200020e065f */
[----:B------:R-:W-:Y:S01]  /*b810*/  IADD3.X R7, RZ, R95, RZ, P1, !PT ;  /* 0x0000005fff077210 */ /* 0x000fe20000ffe4ff */
[----:B------:R-:W-:Y:S01]  /*b820*/  IMAD.X R13, RZ, RZ, R95, P3 ;  /* 0x000000ffff0d7224 */ /* 0x000fe200018e065f */
[----:B------:R-:W-:-:S02]  /*b830*/  LOP3.LUT R6, R169, 0x380, RZ, 0xc0, !PT ;  /* 0x00000380a9067812 */ /* 0x000fc400078ec0ff */
[C---:B------:R-:W-:Y:S02]  /*b840*/  IADD3 R177, P6, R94.reuse, 0x4020, RZ ;  /* 0x000040205eb17810 */ /* 0x040fe40007fde0ff */
[C---:B------:R-:W-:Y:S02]  /*b850*/  IADD3 R179, P5, R94.reuse, 0x4040, RZ ;  /* 0x000040405eb37810 */ /* 0x040fe40007fbe0ff */
[C---:B------:R-:W-:Y:S01]  /*b860*/  IADD3 R183, P1, R94.reuse, 0x8000, RZ ;  /* 0x000080005eb77810 */ /* 0x040fe20007f3e0ff */
[--C-:B------:R-:W-:Y:S01]  /*b870*/  IMAD.X R15, RZ, RZ, R95.reuse, P6 ;  /* 0x000000ffff0f7224 */ /* 0x100fe200030e065f */
[----:B------:R-:W-:Y:S01]  /*b880*/  LOP3.LUT R8, R171, 0x380, RZ, 0xc0, !PT ;  /* 0x00000380ab087812 */ /* 0x000fe200078ec0ff */
[--C-:B------:R-:W-:Y:S01]  /*b890*/  IMAD.X R19, RZ, RZ, R95.reuse, P5 ;  /* 0x000000ffff137224 */ /* 0x100fe200028e065f */
[----:B------:R-:W-:Y:S01]  /*b8a0*/  IADD3 R181, P2, R94, 0x4060, RZ ;  /* 0x000040605eb57810 */ /* 0x000fe20007f5e0ff */
[----:B------:R-:W-:Y:S01]  /*b8b0*/  IMAD.X R31, RZ, RZ, R95, P1 ;  /* 0x000000ffff1f7224 */ /* 0x000fe200008e065f */
[----:B------:R-:W-:-:S02]  /*b8c0*/  LOP3.LUT R10, R173, 0x380, RZ, 0xc0, !PT ;  /* 0x00000380ad0a7812 */ /* 0x000fc400078ec0ff */
[----:B------:R-:W-:Y:S02]  /*b8d0*/  LOP3.LUT R12, R175, 0x380, RZ, 0xc0, !PT ;  /* 0x00000380af0c7812 */ /* 0x000fe400078ec0ff */
[----:B------:R-:W-:Y:S02]  /*b8e0*/  SHF.R.U64 R5, R5, 0x3, RZ ;  /* 0x0000000305057819 */ /* 0x000fe400000012ff */
[----:B------:R-:W-:Y:S02]  /*b8f0*/  SHF.R.U64 R6, R6, 0x3, RZ ;  /* 0x0000000306067819 */ /* 0x000fe400000012ff */
[----:B------:R-:W-:Y:S02]  /*b900*/  IADD3 R38, P0, R94, 0x8020, RZ ;  /* 0x000080205e267810 */ /* 0x000fe40007f1e0ff */
[----:B------:R-:W-:Y:S02]  /*b910*/  SHF.R.U64 R8, R8, 0x3, RZ ;  /* 0x0000000308087819 */ /* 0x000fe400000012ff */
[----:B------:R-:W-:Y:S01]  /*b920*/  LOP3.LUT R14, R177, 0x380, RZ, 0xc0, !PT ;  /* 0x00000380b10e7812 */ /* 0x000fe200078ec0ff */
[----:B------:R-:W-:Y:S01]  /*b930*/  IMAD.X R39, RZ, RZ, R95, P0 ;  /* 0x000000ffff277224 */ /* 0x000fe200000e065f */
[----:B------:R-:W-:-:S02]  /*b940*/  IADD3 R46, P4, R94, 0x8040, RZ ;  /* 0x000080405e2e7810 */ /* 0x000fc40007f9e0ff */
[----:B------:R-:W-:Y:S02]  /*b950*/  IADD3.X R21, RZ, R95, RZ, P2, !PT ;  /* 0x0000005fff157210 */ /* 0x000fe400017fe4ff */
[----:B------:R-:W-:Y:S01]  /*b960*/  SHF.R.U64 R10, R10, 0x3, RZ ;  /* 0x000000030a0a7819 */ /* 0x000fe200000012ff */
[--C-:B------:R-:W-:Y:S01]  /*b970*/  IMAD.X R47, RZ, RZ, R95.reuse, P4 ;  /* 0x000000ffff2f7224 */ /* 0x100fe200020e065f */
[----:B------:R-:W-:Y:S02]  /*b980*/  LOP3.LUT R18, R179, 0x380, RZ, 0xc0, !PT ;  /* 0x00000380b3127812 */ /* 0x000fe400078ec0ff */
[C---:B------:R-:W-:Y:S02]  /*b990*/  IADD3 R54, P3, R94.reuse, 0x8060, RZ ;  /* 0x000080605e367810 */ /* 0x040fe40007f7e0ff */
[C---:B------:R-:W-:Y:S02]  /*b9a0*/  IADD3 R62, P6, R94.reuse, 0xc000, RZ ;  /* 0x0000c0005e3e7810 */ /* 0x040fe40007fde0ff */
[C---:B------:R-:W-:Y:S01]  /*b9b0*/  IADD3 R4, P5, R94.reuse, 0xc020, RZ ;  /* 0x0000c0205e047810 */ /* 0x040fe20007fbe0ff */
[--C-:B------:R-:W-:Y:S01]  /*b9c0*/  IMAD.X R55, RZ, RZ, R95.reuse, P3 ;  /* 0x000000ffff377224 */ /* 0x100fe200018e065f */
[C---:B------:R-:W-:Y:S01]  /*b9d0*/  IADD3 R78, P2, R94.reuse, 0xc040, RZ ;  /* 0x0000c0405e4e7810 */ /* 0x040fe20007f5e0ff */
[----:B------:R-:W-:Y:S01]  /*b9e0*/  IMAD.X R63, RZ, RZ, R95, P6 ;  /* 0x000000ffff3f7224 */ /* 0x000fe200030e065f */
[----:B------:R-:W-:-:S02]  /*b9f0*/  IADD3 R167, P1, R94, 0xc060, RZ ;  /* 0x0000c0605ea77810 */ /* 0x000fc40007f3e0ff */
[----:B------:R-:W-:Y:S01]  /*ba00*/  SHF.R.U64 R12, R12, 0x3, RZ ;  /* 0x000000030c0c7819 */ /* 0x000fe200000012ff */
[--C-:B------:R-:W-:Y:S01]  /*ba10*/  IMAD.X R79, RZ, RZ, R95.reuse, P2 ;  /* 0x000000ffff4f7224 */ /* 0x100fe200010e065f */
[----:B------:R-:W-:Y:S02]  /*ba20*/  LOP3.LUT R20, R181, 0x380, RZ, 0xc0, !PT ;  /* 0x00000380b5147812 */ /* 0x000fe400078ec0ff */
[----:B------:R-:W-:Y:S01]  /*ba30*/  LOP3.LUT R94, R5, R94, RZ, 0x3c, !PT ;  /* 0x0000005e055e7212 */ /* 0x000fe200078e3cff */
[----:B------:R-:W-:Y:S01]  /*ba40*/  IMAD.X R5, RZ, RZ, R95, P1 ;  /* 0x000000ffff057224 */ /* 0x000fe200008e065f */
[----:B------:R-:W-:Y:S02]  /*ba50*/  LOP3.LUT R6, R6, R169, RZ, 0x3c, !PT ;  /* 0x000000a906067212 */ /* 0x000fe400078e3cff */
[----:B------:R-:W-:Y:S02]  /*ba60*/  LOP3.LUT R30, R183, 0x380, RZ, 0xc0, !PT ;  /* 0x00000380b71e7812 */ /* 0x000fe400078ec0ff */
[----:B------:R-:W-:-:S02]  /*ba70*/  LOP3.LUT R8, R8, R171, RZ, 0x3c, !PT ;  /* 0x000000ab08087212 */ /* 0x000fc400078e3cff */
[----:B------:R-:W-:Y:S02]  /*ba80*/  SHF.R.U64 R14, R14, 0x3, RZ ;  /* 0x000000030e0e7819 */ /* 0x000fe400000012ff */
[----:B------:R-:W-:Y:S02]  /*ba90*/  LOP3.LUT R169, R38, 0x380, RZ, 0xc0, !PT ;  /* 0x0000038026a97812 */ /* 0x000fe400078ec0ff */
[----:B------:R-:W-:Y:S02]  /*baa0*/  LOP3.LUT R10, R10, R173, RZ, 0x3c, !PT ;  /* 0x000000ad0a0a7212 */ /* 0x000fe400078e3cff */
[----:B------:R-:W-:Y:S02]  /*bab0*/  SHF.R.U64 R18, R18, 0x3, RZ ;  /* 0x0000000312127819 */ /* 0x000fe400000012ff */
[----:B------:R-:W-:Y:S02]  /*bac0*/  LOP3.LUT R171, R46, 0x380, RZ, 0xc0, !PT ;  /* 0x000003802eab7812 */ /* 0x000fe400078ec0ff */
[----:B------:R-:W-:-:S02]  /*bad0*/  LOP3.LUT R12, R12, R175, RZ, 0x3c, !PT ;  /* 0x000000af0c0c7212 */ /* 0x000fc400078e3cff */
[----:B------:R-:W-:Y:S02]  /*bae0*/  SHF.R.U64 R20, R20, 0x3, RZ ;  /* 0x0000000314147819 */ /* 0x000fe400000012ff */
[----:B------:R-:W-:Y:S02]  /*baf0*/  LOP3.LUT R173, R54, 0x380, RZ, 0xc0, !PT ;  /* 0x0000038036ad7812 */ /* 0x000fe400078ec0ff */
[----:B------:R-:W-:Y:S02]  /*bb00*/  SHF.R.U64 R30, R30, 0x3, RZ ;  /* 0x000000031e1e7819 */ /* 0x000fe400000012ff */
[----:B------:R-:W-:Y:S02]  /*bb10*/  LOP3.LUT R175, R62, 0x380, RZ, 0xc0, !PT ;  /* 0x000003803eaf7812 */ /* 0x000fe400078ec0ff */
[----:B------:R-:W-:Y:S02]  /*bb20*/  MOV R94, R94 ;  /* 0x0000005e005e7202 */ /* 0x000fe40000000f00 */
[----:B------:R-:W-:-:S02]  /*bb30*/  IADD3.X R71, RZ, R95, RZ, P5, !PT ;  /* 0x0000005fff477210 */ /* 0x000fc40002ffe4ff */
[----:B------:R-:W-:Y:S01]  /*bb40*/  LOP3.LUT R14, R14, R177, RZ, 0x3c, !PT ;  /* 0x000000b10e0e7212 */ /* 0x000fe200078e3cff */
[----:B------:R-:W-:Y:S01]  /*bb50*/  STSM.16.M88.4 [R94], R24 ;  /* 0x000000185e007844 */ /* 0x000fe20000000200 */
[----:B------:R-:W-:Y:S02]  /*bb60*/  SHF.R.U64 R169, R169, 0x3, RZ ;  /* 0x00000003a9a97819 */ /* 0x000fe400000012ff */
[----:B------:R-:W-:Y:S02]  /*bb70*/  LOP3.LUT R70, R4, 0x380, RZ, 0xc0, !PT ;  /* 0x0000038004467812 */ /* 0x000fe400078ec0ff */
[----:B------:R-:W-:Y:S02]  /*bb80*/  MOV R7, R6 ;  /* 0x0000000600077202 */ /* 0x000fe40000000f00 */
[----:B------:R-:W-:Y:S02]  /*bb90*/  LOP3.LUT R18, R18, R179, RZ, 0x3c, !PT ;  /* 0x000000b312127212 */ /* 0x000fe400078e3cff */
[----:B------:R-:W-:Y:S01]  /*bba0*/  SHF.R.U64 R171, R171, 0x3, RZ ;  /* 0x00000003abab7819 */ /* 0x000fe200000012ff */
[----:B------:R0:W-:Y:S01]  /*bbb0*/  STSM.16.M88.4 [R7], R32 ;  /* 0x0000002007007844 */ /* 0x0001e20000000200 */
[----:B------:R-:W-:-:S02]  /*bbc0*/  LOP3.LUT R95, R78, 0x380, RZ, 0xc0, !PT ;  /* 0x000003804e5f7812 */ /* 0x000fc400078ec0ff */
[----:B------:R-:W-:Y:S02]  /*bbd0*/  MOV R8, R8 ;  /* 0x0000000800087202 */ /* 0x000fe40000000f00 */
[----:B------:R-:W-:Y:S02]  /*bbe0*/  F2FP.F16.F32.PACK_AB R56, R57, R56 ;  /* 0x000000383938723e */ /* 0x000fe400000000ff */
[----:B------:R-:W-:Y:S01]  /*bbf0*/  LOP3.LUT R20, R20, R181, RZ, 0x3c, !PT ;  /* 0x000000b514147212 */ /* 0x000fe200078e3cff */
[----:B------:R-:W-:Y:S01]  /*bc00*/  STSM.16.M88.4 [R8], R40 ;  /* 0x0000002808007844 */ /* 0x000fe20000000200 */
[----:B------:R-:W-:Y:S02]  /*bc10*/  SHF.R.U64 R173, R173, 0x3, RZ ;  /* 0x00000003adad7819 */ /* 0x000fe400000012ff */
[----:B------:R-:W-:Y:S02]  /*bc20*/  LOP3.LUT R165, R167, 0x380, RZ, 0xc0, !PT ;  /* 0x00000380a7a57812 */ /* 0x000fe400078ec0ff */
[----:B------:R-:W-:-:S02]  /*bc30*/  MOV R10, R10 ;  /* 0x0000000a000a7202 */ /* 0x000fc40000000f00 */
[----:B------:R-:W-:Y:S02]  /*bc40*/  F2FP.F16.F32.PACK_AB R50, R53, R52 ;  /* 0x000000343532723e */ /* 0x000fe400000000ff */
[----:B------:R-:W-:Y:S02]  /*bc50*/  F2FP.F16.F32.PACK_AB R51, R158, R51 ;  /* 0x000000339e33723e */ /* 0x000fe400000000ff */
[----:B------:R-:W-:Y:S02]  /*bc60*/  F2FP.F16.F32.PACK_AB R57, R157, R58 ;  /* 0x0000003a9d39723e */ /* 0x000fe400000000ff */
[----:B------:R-:W-:Y:S01]  /*bc70*/  F2FP.F16.F32.PACK_AB R64, R65, R64 ;  /* 0x000000404140723e */ /* 0x000fe200000000ff */
[----:B------:R1:W-:Y:S01]  /*bc80*/  STSM.16.M88.4 [R10], R48 ;  /* 0x000000300a007844 */ /* 0x0003e20000000200 */
[----:B------:R-:W-:Y:S02]  /*bc90*/  LOP3.LUT R30, R30, R183, RZ, 0x3c, !PT ;  /* 0x000000b71e1e7212 */ /* 0x000fe400078e3cff */
[----:B------:R-:W-:-:S02]  /*bca0*/  SHF.R.U64 R175, R175, 0x3, RZ ;  /* 0x00000003afaf7819 */ /* 0x000fc400000012ff */
[----:B------:R-:W-:Y:S02]  /*bcb0*/  MOV R12, R12 ;  /* 0x0000000c000c7202 */ /* 0x000fe40000000f00 */
[----:B------:R-:W-:Y:S02]  /*bcc0*/  F2FP.F16.F32.PACK_AB R58, R61, R60 ;  /* 0x0000003c3d3a723e */ /* 0x000fe400000000ff */
[----:B------:R-:W-:Y:S02]  /*bcd0*/  F2FP.F16.F32.PACK_AB R59, R156, R59 ;  /* 0x0000003b9c3b723e */ /* 0x000fe400000000ff */
[----:B------:R-:W-:Y:S02]  /*bce0*/  F2FP.F16.F32.PACK_AB R65, R155, R66 ;  /* 0x000000429b41723e */ /* 0x000fe400000000ff */
[----:B------:R-:W-:Y:S01]  /*bcf0*/  F2FP.F16.F32.PACK_AB R72, R73, R72 ;  /* 0x000000484948723e */ /* 0x000fe200000000ff */
[----:B------:R2:W-:Y:S01]  /*bd00*/  STSM.16.M88.4 [R12], R56 ;  /* 0x000000380c007844 */ /* 0x0005e20000000200 */
[----:B------:R-:W-:-:S02]  /*bd10*/  LOP3.LUT R38, R169, R38, RZ, 0x3c, !PT ;  /* 0x00000026a9267212 */ /* 0x000fc400078e3cff */
[----:B------:R-:W-:Y:S02]  /*bd20*/  SHF.R.U64 R29, R70, 0x3, RZ ;  /* 0x00000003461d7819 */ /* 0x000fe400000012ff */
[----:B------:R-:W-:Y:S02]  /*bd30*/  MOV R14, R14 ;  /* 0x0000000e000e7202 */ /* 0x000fe40000000f00 */
[----:B------:R-:W-:Y:S02]  /*bd40*/  F2FP.F16.F32.PACK_AB R66, R69, R68 ;  /* 0x000000444542723e */ /* 0x000fe400000000ff */
[----:B------:R-:W-:Y:S02]  /*bd50*/  F2FP.F16.F32.PACK_AB R67, R154, R67 ;  /* 0x000000439a43723e */ /* 0x000fe400000000ff */
[----:B------:R-:W-:Y:S02]  /*bd60*/  F2FP.F16.F32.PACK_AB R73, R153, R74 ;  /* 0x0000004a9949723e */ /* 0x000fe400000000ff */
[----:B------:R-:W-:Y:S01]  /*bd70*/  F2FP.F16.F32.PACK_AB R80, R81, R80 ;  /* 0x000000505150723e */ /* 0x000fe200000000ff */
[----:B------:R2:W-:Y:S01]  /*bd80*/  STSM.16.M88.4 [R14], R64 ;  /* 0x000000400e007844 */ /* 0x0005e20000000200 */
[----:B------:R-:W-:-:S02]  /*bd90*/  R2UR UR12, R218 ;  /* 0x00000000da0c72ca */ /* 0x000fc400000e0000 */
[----:B------:R-:W-:Y:S02]  /*bda0*/  R2UR UR11, R215 ;  /* 0x00000000d70b72ca */ /* 0x000fe400000e0000 */
[----:B------:R-:W-:Y:S02]  /*bdb0*/  LOP3.LUT R46, R171, R46, RZ, 0x3c, !PT ;  /* 0x0000002eab2e7212 */ /* 0x000fe400078e3cff */
[----:B------:R-:W-:Y:S02]  /*bdc0*/  SHF.R.U64 R95, R95, 0x3, RZ ;  /* 0x000000035f5f7819 */ /* 0x000fe400000012ff */
[----:B------:R-:W-:Y:S02]  /*bdd0*/  MOV R18, R18 ;  /* 0x0000001200127202 */ /* 0x000fe40000000f00 */
[----:B------:R-:W-:Y:S02]  /*bde0*/  F2FP.F16.F32.PACK_AB R74, R77, R76 ;  /* 0x0000004c4d4a723e */ /* 0x000fe400000000ff */
[----:B------:R-:W-:Y:S01]  /*bdf0*/  F2FP.F16.F32.PACK_AB R75, R152, R75 ;  /* 0x0000004b984b723e */ /* 0x000fe200000000ff */
[----:B------:R-:W3:Y:S01]  /*be00*/  LDC R76, c[0x0][0xbe8] ;  /* 0x0002fa00ff4c7b82 */ /* 0x000ee20000000800 */
[----:B------:R-:W-:Y:S01]  /*be10*/  F2FP.F16.F32.PACK_AB R81, R3, R82 ;  /* 0x000000520351723e */ /* 0x000fe200000000ff */
[----:B------:R-:W-:Y:S01]  /*be20*/  USHF.L.U64.HI UR15, UR11, 0x2, UR12 ;  /* 0x000000020b0f7899 */ /* 0x000fe2000801020c */
[----:B------:R-:W-:Y:S01]  /*be30*/  LOP3.LUT R54, R173, R54, RZ, 0x3c, !PT ;  /* 0x00000036ad367212 */ /* 0x000fe200078e3cff */
[----:B------:R2:W-:Y:S01]  /*be40*/  STSM.16.M88.4 [R18], R72 ;  /* 0x0000004812007844 */ /* 0x0005e20000000200 */
[----:B------:R-:W-:Y:S01]  /*be50*/  SHF.R.U64 R28, R165, 0x3, RZ ;  /* 0x00000003a51c7819 */ /* 0x000fe200000012ff */
[----:B------:R-:W-:Y:S01]  /*be60*/  ULDC.64 UR12, c[0x0][0xc00] ;  /* 0x00030000000c7ab9 */ /* 0x000fe20000000a00 */
[----:B------:R-:W-:Y:S01]  /*be70*/  MOV R20, R20 ;  /* 0x0000001400147202 */ /* 0x000fe20000000f00 */
[----:B------:R-:W-:Y:S01]  /*be80*/  UISETP.NE.U32.AND UP0, UPT, UR12, URZ, UPT ;  /* 0x0000003f0c00728c */ /* 0x000fe2000bf05070 */
[----:B------:R-:W-:Y:S01]  /*be90*/  F2FP.F16.F32.PACK_AB R82, R85, R84 ;  /* 0x000000545552723e */ /* 0x000fe200000000ff */
[----:B------:R-:W-:Y:S01]  /*bea0*/  USHF.L.U32 UR14, UR11, 0x2, URZ ;  /* 0x000000020b0e7899 */ /* 0x000fe2000800063f */
[----:B------:R-:W-:Y:S01]  /*beb0*/  F2FP.F16.F32.PACK_AB R83, R83, R86 ;  /* 0x000000565353723e */ /* 0x000fe200000000ff */
[----:B------:R-:W-:Y:S01]  /*bec0*/  UISETP.NE.AND.EX UP0, UPT, UR13, URZ, UPT, UP0 ;  /* 0x0000003f0d00728c */ /* 0x000fe2000bf05300 */
[----:B------:R-:W-:Y:S01]  /*bed0*/  F2FP.F16.F32.PACK_AB R96, R97, R96 ;  /* 0x000000606160723e */ /* 0x000fe200000000ff */
[----:B------:R-:W-:Y:S01]  /*bee0*/  UIADD3 UR4, UP1, UR14, UR12, URZ ;  /* 0x0000000c0e047290 */ /* 0x000fe2000ff3e03f */
[----:B------:R-:W-:Y:S01]  /*bef0*/  LOP3.LUT R62, R175, R62, RZ, 0x3c, !PT ;  /* 0x0000003eaf3e7212 */ /* 0x000fe200078e3cff */
[----:B------:R2:W-:Y:S01]  /*bf00*/  STSM.16.M88.4 [R20], R80 ;  /* 0x0000005014007844 */ /* 0x0005e20000000200 */
[----:B------:R-:W-:Y:S01]  /*bf10*/  MOV R30, R30 ;  /* 0x0000001e001e7202 */ /* 0x000fe20000000f00 */
[----:B------:R-:W-:Y:S01]  /*bf20*/  UIADD3.X UR11, UR15, UR13, URZ, UP1, !UPT ;  /* 0x0000000d0f0b7290 */ /* 0x000fe20008ffe43f */
[----:B------:R-:W-:-:S02]  /*bf30*/  F2FP.F16.F32.PACK_AB R84, R89, R88 ;  /* 0x000000585954723e */ /* 0x000fc400000000ff */
[----:B------:R-:W-:Y:S01]  /*bf40*/  F2FP.F16.F32.PACK_AB R85, R91, R90 ;  /* 0x0000005a5b55723e */ /* 0x000fe200000000ff */
[----:B------:R-:W-:Y:S01]  /*bf50*/  ULDC.64 UR12, c[0x0][0xc08] ;  /* 0x00030200000c7ab9 */ /* 0x000fe20000000a00 */
[----:B------:R-:W-:Y:S02]  /*bf60*/  F2FP.F16.F32.PACK_AB R86, R93, R92 ;  /* 0x0000005c5d56723e */ /* 0x000fe400000000ff */
[----:B------:R-:W-:Y:S02]  /*bf70*/  F2FP.F16.F32.PACK_AB R87, R166, R87 ;  /* 0x00000057a657723e */ /* 0x000fe400000000ff */
[----:B------:R-:W-:Y:S02]  /*bf80*/  F2FP.F16.F32.PACK_AB R97, R99, R98 ;  /* 0x000000626361723e */ /* 0x000fe400000000ff */
[----:B------:R-:W-:Y:S01]  /*bf90*/  F2FP.F16.F32.PACK_AB R104, R105, R104 ;  /* 0x000000686968723e */ /* 0x000fe200000000ff */
[----:B------:R2:W-:Y:S01]  /*bfa0*/  STSM.16.M88.4 [R30], R84 ;  /* 0x000000541e007844 */ /* 0x0005e20000000200 */
[----:B------:R-:W-:-:S02]  /*bfb0*/  LOP3.LUT R70, R29, R4, RZ, 0x3c, !PT ;  /* 0x000000041d467212 */ /* 0x000fc400078e3cff */
[----:B------:R-:W-:Y:S02]  /*bfc0*/  MOV R38, R38 ;  /* 0x0000002600267202 */ /* 0x000fe40000000f00 */
        /* <DEDUP_REMOVED lines=19> */
[----:B------:R-:W-:-:S02]  /*c100*/  MOV R62, R62 ;  /* 0x0000003e003e7202 */ /* 0x000fc40000000f00 */
[----:B------:R-:W-:Y:S02]  /*c110*/  F2FP.F16.F32.PACK_AB R122, R125, R124 ;  /* 0x0000007c7d7a723e */ /* 0x000fe400000000ff */
[----:B------:R-:W-:Y:S02]  /*c120*/  F2FP.F16.F32.PACK_AB R123, R127, R126 ;  /* 0x0000007e7f7b723e */ /* 0x000fe400000000ff */
[----:B------:R-:W-:Y:S02]  /*c130*/  F2FP.F16.F32.PACK_AB R129, R131, R130 ;  /* 0x000000828381723e */ /* 0x000fe400000000ff */
[----:B------:R-:W-:Y:S01]  /*c140*/  F2FP.F16.F32.PACK_AB R136, R137, R136 ;  /* 0x000000888988723e */ /* 0x000fe200000000ff */
[----:B------:R2:W-:Y:S01]  /*c150*/  STSM.16.M88.4 [R62], R120 ;  /* 0x000000783e007844 */ /* 0x0005e20000000200 */
[----:B------:R-:W-:Y:S02]  /*c160*/  MOV R70, R70 ;  /* 0x0000004600467202 */ /* 0x000fe40000000f00 */
[----:B------:R-:W-:-:S02]  /*c170*/  F2FP.F16.F32.PACK_AB R130, R133, R132 ;  /* 0x000000848582723e */ /* 0x000fc400000000ff */
[----:B------:R-:W-:Y:S02]  /*c180*/  F2FP.F16.F32.PACK_AB R131, R135, R134 ;  /* 0x000000868783723e */ /* 0x000fe400000000ff */
[----:B------:R-:W-:Y:S02]  /*c190*/  F2FP.F16.F32.PACK_AB R137, R139, R138 ;  /* 0x0000008a8b89723e */ /* 0x000fe400000000ff */
[----:B------:R-:W-:Y:S01]  /*c1a0*/  F2FP.F16.F32.PACK_AB R144, R145, R144 ;  /* 0x000000909190723e */ /* 0x000fe200000000ff */
[----:B------:R2:W-:Y:S01]  /*c1b0*/  STSM.16.M88.4 [R70], R128 ;  /* 0x0000008046007844 */ /* 0x0005e20000000200 */
[----:B------:R-:W-:Y:S02]  /*c1c0*/  MOV R78, R78 ;  /* 0x0000004e004e7202 */ /* 0x000fe40000000f00 */
[----:B------:R-:W-:Y:S02]  /*c1d0*/  F2FP.F16.F32.PACK_AB R138, R141, R140 ;  /* 0x0000008c8d8a723e */ /* 0x000fe400000000ff */
[----:B------:R-:W-:-:S02]  /*c1e0*/  F2FP.F16.F32.PACK_AB R139, R143, R142 ;  /* 0x0000008e8f8b723e */ /* 0x000fc400000000ff */
[----:B------:R-:W-:Y:S02]  /*c1f0*/  F2FP.F16.F32.PACK_AB R145, R147, R146 ;  /* 0x000000929391723e */ /* 0x000fe400000000ff */
[----:B------:R-:W-:Y:S01]  /*c200*/  MOV R6, R4 ;  /* 0x0000000400067202 */ /* 0x000fe20000000f00 */
[----:B------:R2:W-:Y:S01]  /*c210*/  STSM.16.M88.4 [R78], R136 ;  /* 0x000000884e007844 */ /* 0x0005e20000000200 */
[----:B------:R-:W-:Y:S01]  /*c220*/  F2FP.F16.F32.PACK_AB R146, R149, R148 ;  /* 0x000000949592723e */ /* 0x000fe200000000ff */
[----:B------:R-:W-:Y:S01]  /*c230*/  IMAD.U32 R4, RZ, RZ, UR4 ;  /* 0x00000004ff047e24 */ /* 0x000fe2000f8e00ff */
[----:B------:R-:W-:Y:S01]  /*c240*/  F2FP.F16.F32.PACK_AB R147, R151, R150 ;  /* 0x000000969793723e */ /* 0x000fe200000000ff */
[----:B------:R-:W-:Y:S01]  /*c250*/  IMAD.U32 R5, RZ, RZ, UR11 ;  /* 0x0000000bff057e24 */ /* 0x000fe2000f8e00ff */
[----:B------:R-:W-:-:S03]  /*c260*/  PLOP3.LUT P0, PT, PT, PT, UP0, 0x80, 0x0 ;  /* 0x000000000000781c */ /* 0x000fc60003f0f008 */
[----:B------:R2:W-:Y:S01]  /*c270*/  STSM.16.M88.4 [R6], R144 ;  /* 0x0000009006007844 */ /* 0x0005e20000000200 */
[----:B------:R-:W-:Y:S09]  /*c280*/  BAR.SYNC.DEFER_BLOCKING 0x1, 0x100 ;  /* 0x0044000000007b1d */ /* 0x000ff20000010000 */
[----:B------:R-:W4:Y:S01]  /*c290*/  @P0 LDG.E R3, desc[UR36][R4.64] ;  /* 0x0000002404030981 */ /* 0x000f22000c1e1900 */
[----:B------:R-:W-:Y:S01]  /*c2a0*/  UISETP.NE.U32.AND UP1, UPT, UR12, URZ, UPT ;  /* 0x0000003f0c00728c */ /* 0x000fe2000bf25070 */
[----:B---3--:R-:W-:Y:S01]  /*c2b0*/  ISETP.NE.AND P1, PT, R76, 0x1, PT ;  /* 0x000000014c00780c */ /* 0x008fe20003f25270 */
[----:B------:R-:W-:Y:S01]  /*c2c0*/  ULDC UR11, c[0x0][0xa88] ;  /* 0x0002a200000b7ab9 */ /* 0x000fe20000000800 */
[----:B------:R-:W-:Y:S01]  /*c2d0*/  UMOV UR4, URZ ;  /* 0x0000003f00047c82 */ /* 0x000fe20008000000 */
[----:B------:R-:W-:-:S06]  /*c2e0*/  UISETP.NE.AND.EX UP1, UPT, UR13, URZ, UPT, UP1 ;  /* 0x0000003f0d00728c */ /* 0x000fcc000bf25310 */
[----:B------:R-:W-:-:S04]  /*c2f0*/  PLOP3.LUT P2, PT, PT, PT, UP1, 0x80, 0x0 ;  /* 0x000000000000781c */ /* 0x000fc80003f4f018 */
[----:B0-----:R-:W0:Y:S01]  /*c300*/  @P1 LDC R7, c[0x0][0xbec] ;  /* 0x0002fb00ff071b82 */ /* 0x001e220000000800 */
[----:B------:R-:W-:-:S04]  /*c310*/  @UP1 UIADD3 UR12, UP2, UR14, UR12, URZ ;  /* 0x0000000c0e0c1290 */ /* 0x000fc8000ff5e03f */
[----:B------:R-:W-:Y:S02]  /*c320*/  @UP1 UIADD3.X UR13, UR15, UR13, URZ, UP2, !UPT ;  /* 0x0000000d0f0d1290 */ /* 0x000fe400097fe43f */
[----:B-1----:R-:W-:Y:S01]  /*c330*/  MOV R10, UR12 ;  /* 0x0000000c000a7c02 */ /* 0x002fe20008000f00 */
[----:B------:R-:W1:Y:S03]  /*c340*/  @P1 LDC R9, c[0x0][0xbf0] ;  /* 0x0002fc00ff091b82 */ /* 0x000e660000000800 */
[----:B------:R-:W-:Y:S01]  /*c350*/  IMAD.U32 R11, RZ, RZ, UR13 ;  /* 0x0000000dff0b7e24 */ /* 0x000fe2000f8e00ff */
[----:B----4-:R-:W-:Y:S01]  /*c360*/  @P0 R2UR UR4, R3 ;  /* 0x00000000030402ca */ /* 0x010fe200000e0000 */
[----:B------:R-:W-:-:S06]  /*c370*/  IMAD.U32 R3, RZ, RZ, UR11 ;  /* 0x0000000bff037e24 */ /* 0x000fcc000f8e00ff */
[----:B------:R2:W5:Y:S01]  /*c380*/  @P2 LDG.E R3, desc[UR36][R10.64] ;  /* 0x000000240a032981 */ /* 0x000562000c1e1900 */
[----:B01----:R-:W-:Y:S07]  /*c390*/  @P2 BRA `(.L_x_211) ;  /* 0x0000000000102947 */ /* 0x003fee0003800000 */
[----:B------:R-:W-:Y:S05]  /*c3a0*/  @!P0 BRA `(.L_x_211) ;  /* 0x00000000000c8947 */ /* 0x000fea0003800000 */
[----:B--2---:R-:W2:Y:S04]  /*c3b0*/  LDG.E R6, desc[UR36][R4.64] ;  /* 0x0000002404067981 */ /* 0x004ea8000c1e1900 */
[----:B-----5:R-:W2:Y:S02]  /*c3c0*/  LDG.E R3, desc[UR36][R4.64+0x4] ;  /* 0x0000042404037981 */ /* 0x020ea4000c1e1900 */
[----:B--2---:R-:W-:-:S07]  /*c3d0*/  IMAD.IADD R3, R3, 0x1, -R6 ;  /* 0x0000000103037824 */ /* 0x004fce00078e0a06 */
.L_x_211:
[----:B------:R-:W-:Y:S01]  /*c3e0*/  R2UR UR22, R214 ;  /* 0x00000000d61672ca */ /* 0x000fe200000e0000 */
[----:B------:R-:W-:Y:S01]  /*c3f0*/  ULDC.64 UR16, c[0x0][0xb90] ;  /* 0x0002e40000107ab9 */ /* 0x000fe20000000a00 */
[----:B------:R-:W-:Y:S01]  /*c400*/  R2UR UR21, R216 ;  /* 0x00000000d81572ca */ /* 0x000fe200000e0000 */
[----:B------:R-:W-:Y:S01]  /*c410*/  USHF.R.S32.HI UR13, URZ, 0x1f, UR4 ;  /* 0x0000001f3f0d7899 */ /* 0x000fe20008011404 */
[----:B------:R-:W-:Y:S01]  /*c420*/  R2UR UR20, R218 ;  /* 0x00000000da1472ca */ /* 0x000fe200000e0000 */
[----:B------:R-:W-:Y:S01]  /*c430*/  UMOV UR12, UR4 ;  /* 0x00000004000c7c82 */ /* 0x000fe20008000000 */
[----:B------:R-:W-:Y:S01]  /*c440*/  R2UR UR19, R215 ;  /* 0x00000000d71372ca */ /* 0x000fe200000e0000 */
[----:B-----5:R-:W-:-:S06]  /*c450*/  IMAD R79, R3, R76, RZ ;  /* 0x0000004c034f7224 */ /* 0x020fcc00078e02ff */
[----:B------:R-:W-:Y:S02]  /*c460*/  USHF.R.S32.HI UR18, URZ, 0x1f, UR22 ;  /* 0x0000001f3f127899 */ /* 0x000fe40008011416 */
[----:B------:R-:W-:Y:S01]  /*c470*/  IMAD.U32 R5, RZ, RZ, UR21 ;  /* 0x00000015ff057e24 */ /* 0x000fe2000f8e00ff */
[----:B------:R-:W-:Y:S02]  /*c480*/  UIMAD.WIDE.U32 UR14, UR22, UR16, UR12 ;  /* 0x00000010160e72a5 */ /* 0x000fe4000f8e000c */
[----:B------:R-:W-:Y:S01]  /*c490*/  UIMAD UR11, UR18, UR16, URZ ;  /* 0x00000010120b72a4 */ /* 0x000fe2000f8e023f */
[----:B------:R-:W-:Y:S01]  /*c4a0*/  IMAD R8, R5, 0x80, R224 ;  /* 0x0000008005087824 */ /* 0x000fe200078e02e0 */
[----:B------:R-:W-:Y:S01]  /*c4b0*/  USEL UR20, UR20, URZ, !UP0 ;  /* 0x0000003f14147287 */ /* 0x000fe2000c000000 */
[----:B------:R-:W-:Y:S01]  /*c4c0*/  IMAD.MOV.U32 R5, RZ, RZ, 0x2 ;  /* 0x00000002ff057424 */ /* 0x000fe200078e00ff */
[----:B------:R-:W-:Y:S01]  /*c4d0*/  UIMAD UR11, UR22, UR17, UR11 ;  /* 0x00000011160b72a4 */ /* 0x000fe2000f8e020b */
[----:B------:R-:W-:Y:S01]  /*c4e0*/  @P1 IMAD.HI.U32 R4, R8, R7, RZ ;  /* 0x0000000708041227 */ /* 0x000fe200078e00ff */
[----:B------:R-:W-:Y:S01]  /*c4f0*/  USEL UR19, UR19, URZ, !UP0 ;  /* 0x0000003f13137287 */ /* 0x000fe2000c000000 */
[----:B------:R-:W-:-:S02]  /*c500*/  ULDC.64 UR16, c[0x0][0xb98] ;  /* 0x0002e60000107ab9 */ /* 0x000fc40000000a00 */
[----:B--2---:R-:W-:Y:S01]  /*c510*/  IMAD.MOV.U32 R6, RZ, RZ, R8 ;  /* 0x000000ffff067224 */ /* 0x004fe200078e0008 */
[----:B------:R-:W-:Y:S01]  /*c520*/  UIADD3 UR15, UR15, UR11, URZ ;  /* 0x0000000b0f0f7290 */ /* 0x000fe2000fffe03f */
[----:B------:R-:W-:Y:S01]  /*c530*/  @P1 SHF.R.U32.HI R6, RZ, R9, R4 ;  /* 0x00000009ff061219 */ /* 0x000fe20000011604 */
[----:B------:R-:W-:Y:S01]  /*c540*/  UIMAD UR11, UR20, UR16, URZ ;  /* 0x00000010140b72a4 */ /* 0x000fe2000f8e023f */
[----:B------:R-:W-:Y:S01]  /*c550*/  LEA R4, R217, R17, 0x6 ;  /* 0x00000011d9047211 */ /* 0x000fe200078e30ff */
[----:B------:R-:W-:Y:S01]  /*c560*/  UIMAD.WIDE.U32 UR14, UR19, UR16, UR14 ;  /* 0x00000010130e72a5 */ /* 0x000fe2000f8e000e */
[--C-:B------:R-:W-:Y:S01]  /*c570*/  SHF.R.S32.HI R7, RZ, 0x1f, R6.reuse ;  /* 0x0000001fff077819 */ /* 0x100fe20000011406 */
[----:B------:R-:W-:Y:S01]  /*c580*/  UIMAD UR11, UR19, UR17, UR11 ;  /* 0x00000011130b72a4 */ /* 0x000fe2000f8e020b */
[----:B------:R-:W-:Y:S02]  /*c590*/  IMAD.MOV R9, RZ, RZ, -R6 ;  /* 0x000000ffff097224 */ /* 0x000fe400078e0a06 */
[----:B------:R-:W-:Y:S01]  /*c5a0*/  IMAD.WIDE R4, R4, R5, UR8 ;  /* 0x0000000804047e25 */ /* 0x000fe2000f8e0205 */
[----:B------:R-:W-:Y:S01]  /*c5b0*/  IADD3 R6, P0, R6, UR14, RZ ;  /* 0x0000000e06067c10 */ /* 0x000fe2000ff1e0ff */
[----:B------:R-:W-:-:S02]  /*c5c0*/  ULDC.64 UR8, c[0x0][0xb88] ;  /* 0x0002e20000087ab9 */ /* 0x000fc40000000a00 */
[----:B------:R-:W-:Y:S01]  /*c5d0*/  IMAD R9, R76, R9, R8 ;  /* 0x000000094c097224 */ /* 0x000fe200078e0208 */
[C---:B------:R-:W-:Y:S01]  /*c5e0*/  IADD3 R11, P5, R4.reuse, 0x1000, RZ ;  /* 0x00001000040b7810 */ /* 0x040fe20007fbe0ff */
[----:B------:R-:W-:Y:S01]  /*c5f0*/  IMAD.U32 R8, RZ, RZ, UR11 ;  /* 0x0000000bff087e24 */ /* 0x000fe2000f8e00ff */
[C---:B------:R-:W-:Y:S02]  /*c600*/  IADD3 R29, P3, R4.reuse, 0x4000, RZ ;  /* 0x00004000041d7810 */ /* 0x040fe40007f7e0ff */
[----:B------:R-:W-:Y:S02]  /*c610*/  LOP3.LUT R10, R11, 0x380, RZ, 0xc0, !PT ;  /* 0x000003800b0a7812 */ /* 0x000fe400078ec0ff */
[----:B------:R-:W-:Y:S01]  /*c620*/  IADD3.X R7, R7, UR15, R8, P0, !PT ;  /* 0x0000000f07077c10 */ /* 0x000fe200087fe408 */
[----:B------:R-:W-:Y:S01]  /*c630*/  ULDC.64 UR14, c[0x0][0xaa0] ;  /* 0x0002a800000e7ab9 */ /* 0x000fe20000000a00 */
[----:B------:R-:W-:Y:S02]  /*c640*/  SHF.R.S32.HI R8, RZ, 0x1f, R9 ;  /* 0x0000001fff087819 */ /* 0x000fe40000011409 */
[----:B------:R-:W-:Y:S01]  /*c650*/  IADD3 R25, P0, R4, 0x3000, RZ ;  /* 0x0000300004197810 */ /* 0x000fe20007f1e0ff */
[----:B------:R-:W-:Y:S01]  /*c660*/  IMAD.WIDE.U32 R6, R9, UR8, R6 ;  /* 0x0000000809067c25 */ /* 0x000fe2000f8e0006 */
[----:B------:R-:W-:-:S02]  /*c670*/  SHF.R.U64 R10, R10, 0x3, RZ ;  /* 0x000000030a0a7819 */ /* 0x000fc400000012ff */
[----:B------:R-:W-:Y:S01]  /*c680*/  LOP3.LUT R24, R25, 0x380, RZ, 0xc0, !PT ;  /* 0x0000038019187812 */ /* 0x000fe200078ec0ff */
[----:B------:R-:W-:Y:S01]  /*c690*/  IMAD R14, R8, UR8, RZ ;  /* 0x00000008080e7c24 */ /* 0x000fe2000f8e02ff */
[----:B------:R-:W-:Y:S02]  /*c6a0*/  IADD3 R33, P2, R4, 0x5000, RZ ;  /* 0x0000500004217810 */ /* 0x000fe40007f5e0ff */
[----:B------:R-:W-:Y:S02]  /*c6b0*/  LOP3.LUT R28, R29, 0x380, RZ, 0xc0, !PT ;  /* 0x000003801d1c7812 */ /* 0x000fe400078ec0ff */
[----:B------:R-:W-:Y:S01]  /*c6c0*/  LOP3.LUT R8, R10, R11, RZ, 0x3c, !PT ;  /* 0x0000000b0a087212 */ /* 0x000fe200078e3cff */
[----:B------:R-:W-:Y:S01]  /*c6d0*/  IMAD R11, R9, UR9, R14 ;  /* 0x00000009090b7c24 */ /* 0x000fe2000f8e020e */
[----:B------:R-:W-:Y:S01]  /*c6e0*/  SHF.R.U64 R24, R24, 0x3, RZ ;  /* 0x0000000318187819 */ /* 0x000fe200000012ff */
[----:B------:R-:W-:Y:S01]  /*c6f0*/  ULDC.64 UR8, c[0x0][0xb50] ;  /* 0x0002d40000087ab9 */ /* 0x000fe20000000a00 */
[----:B------:R-:W-:Y:S01]  /*c700*/  LOP3.LUT R32, R33, 0x380, RZ, 0xc0, !PT ;  /* 0x0000038021207812 */ /* 0x000fe200078ec0ff */
[----:B------:R-:W-:Y:S01]  /*c710*/  IMAD.IADD R7, R7, 0x1, R11 ;  /* 0x0000000107077824 */ /* 0x000fe200078e020b */
[----:B------:R-:W-:Y:S01]  /*c720*/  SHF.R.U64 R28, R28, 0x3, RZ ;  /* 0x000000031c1c7819 */ /* 0x000fe200000012ff */
[----:B------:R-:W-:Y:S01]  /*c730*/  IMAD.X R9, RZ, RZ, R5, P5 ;  /* 0x000000ffff097224 */ /* 0x000fe200028e0605 */
[----:B------:R-:W-:-:S02]  /*c740*/  LEA R11, P6, R6, UR8, 0x2 ;  /* 0x00000008060b7c11 */ /* 0x000fc4000f8c10ff */
[----:B------:R-:W-:Y:S01]  /*c750*/  LOP3.LUT R24, R24, R25, RZ, 0x3c, !PT ;  /* 0x0000001918187212 */ /* 0x000fe200078e3cff */
[--C-:B------:R-:W-:Y:S01]  /*c760*/  IMAD.X R25, RZ, RZ, R5.reuse, P0 ;  /* 0x000000ffff197224 */ /* 0x100fe200000e0605 */
[----:B------:R-:W-:Y:S01]  /*c770*/  SHF.R.U64 R32, R32, 0x3, RZ ;  /* 0x0000000320207819 */ /* 0x000fe200000012ff */
[----:B------:R-:W-:Y:S01]  /*c780*/  SHFL.IDX PT, R18, R11, RZ, 0x1c1f ;  /* 0x001c1fff0b127589 */ /* 0x000fe200000e0000 */
[----:B------:R-:W-:Y:S01]  /*c790*/  LOP3.LUT R28, R28, R29, RZ, 0x3c, !PT ;  /* 0x0000001d1c1c7212 */ /* 0x000fe200078e3cff */
[----:B------:R-:W-:Y:S01]  /*c7a0*/  IMAD.X R29, RZ, RZ, R5, P3 ;  /* 0x000000ffff1d7224 */ /* 0x000fe200018e0605 */
[C---:B------:R-:W-:Y:S01]  /*c7b0*/  IADD3 R57, P0, R4.reuse, 0x9000, RZ ;  /* 0x0000900004397810 */ /* 0x040fe20007f1e0ff */
[----:B------:R-:W-:Y:S01]  /*c7c0*/  SHFL.IDX PT, R20, R11, 0x1, 0x1c1f ;  /* 0x003c1f000b147f89 */ /* 0x000fe200000e0000 */
[----:B------:R-:W-:Y:S02]  /*c7d0*/  IADD3 R45, P3, R4, 0xa000, RZ ;  /* 0x0000a000042d7810 */ /* 0x000fe40007f7e0ff */
[----:B------:R-:W-:Y:S01]  /*c7e0*/  LEA.HI.X R14, R6, UR9, R7, 0x2, P6 ;  /* 0x00000009060e7c11 */ /* 0x000fe2000b0f1407 */
[----:B------:R-:W-:Y:S01]  /*c7f0*/  IMAD.U32 R7, RZ, RZ, UR21 ;  /* 0x00000015ff077e24 */ /* 0x000fe2000f8e00ff */
[----:B------:R-:W-:Y:S01]  /*c800*/  LOP3.LUT R32, R32, R33, RZ, 0x3c, !PT ;  /* 0x0000002120207212 */ /* 0x000fe200078e3cff */
[----:B------:R-:W-:Y:S01]  /*c810*/  IMAD.X R33, RZ, RZ, R5, P2 ;  /* 0x000000ffff217224 */ /* 0x000fe200010e0605 */
[----:B------:R-:W-:Y:S01]  /*c820*/  LOP3.LUT R56, R57, 0x380, RZ, 0xc0, !PT ;  /* 0x0000038039387812 */ /* 0x000fe200078ec0ff */
[----:B------:R-:W0:Y:S01]  /*c830*/  SHFL.IDX PT, R19, R14, RZ, 0x1c1f ;  /* 0x001c1fff0e137589 */ /* 0x000e2200000e0000 */
[----:B------:R-:W-:Y:S01]  /*c840*/  IADD3 R49, P2, R4, 0xb000, RZ ;  /* 0x0000b00004317810 */ /* 0x000fe20007f5e0ff */
[----:B------:R-:W-:Y:S01]  /*c850*/  IMAD R26, R7, 0x80, R222 ;  /* 0x00000080071a7824 */ /* 0x000fe200078e02de */
[----:B------:R-:W-:Y:S01]  /*c860*/  LOP3.LUT R44, R45, 0x380, RZ, 0xc0, !PT ;  /* 0x000003802d2c7812 */ /* 0x000fe200078ec0ff */
[----:B------:R-:W1:Y:S01]  /*c870*/  SHFL.IDX PT, R21, R14, 0x1, 0x1c1f ;  /* 0x003c1f000e157f89 */ /* 0x000e6200000e0000 */
[----:B------:R-:W-:Y:S01]  /*c880*/  SHF.R.U64 R56, R56, 0x3, RZ ;  /* 0x0000000338387819 */ /* 0x000fe200000012ff */
[----:B------:R-:W-:Y:S01]  /*c890*/  VIADD R6, R26, 0x8 ;  /* 0x000000081a067836 */ /* 0x000fe20000000000 */
[----:B------:R-:W-:-:S02]  /*c8a0*/  LOP3.LUT R48, R49, 0x380, RZ, 0xc0, !PT ;  /* 0x0000038031307812 */ /* 0x000fc400078ec0ff */
[----:B------:R-:W-:Y:S02]  /*c8b0*/  SHF.R.U64 R44, R44, 0x3, RZ ;  /* 0x000000032c2c7819 */ /* 0x000fe400000012ff */
[----:B------:R-:W-:Y:S01]  /*c8c0*/  LOP3.LUT R56, R56, R57, RZ, 0x3c, !PT ;  /* 0x0000003938387212 */ /* 0x000fe200078e3cff */
[--C-:B------:R-:W-:Y:S01]  /*c8d0*/  IMAD.X R57, RZ, RZ, R5.reuse, P0 ;  /* 0x000000ffff397224 */ /* 0x100fe200000e0605 */
[----:B------:R-:W-:Y:S02]  /*c8e0*/  SHF.R.U64 R48, R48, 0x3, RZ ;  /* 0x0000000330307819 */ /* 0x000fe400000012ff */
[----:B------:R-:W-:Y:S01]  /*c8f0*/  LOP3.LUT R44, R44, R45, RZ, 0x3c, !PT ;  /* 0x0000002d2c2c7212 */ /* 0x000fe200078e3cff */
[----:B------:R-:W-:Y:S01]  /*c900*/  IMAD.X R45, RZ, RZ, R5, P3 ;  /* 0x000000ffff2d7224 */ /* 0x000fe200018e0605 */
[----:B------:R-:W-:Y:S02]  /*c910*/  LOP3.LUT P0, RZ, R220, 0x3, RZ, 0xc0, !PT ;  /* 0x00000003dcff7812 */ /* 0x000fe4000780c0ff */
[----:B------:R-:W-:-:S02]  /*c920*/  IADD3 R10, P3, R4, 0xf000, RZ ;  /* 0x0000f000040a7810 */ /* 0x000fc40007f7e0ff */
[----:B------:R-:W-:Y:S02]  /*c930*/  LOP3.LUT R48, R48, R49, RZ, 0x3c, !PT ;  /* 0x0000003130307212 */ /* 0x000fe400078e3cff */
[----:B------:R-:W-:Y:S02]  /*c940*/  IADD3.X R49, RZ, R5, RZ, P2, !PT ;  /* 0x00000005ff317210 */ /* 0x000fe400017fe4ff */
[----:B------:R-:W-:Y:S01]  /*c950*/  IADD3 R13, P4, R4, 0x2000, RZ ;  /* 0x00002000040d7810 */ /* 0x000fe20007f9e0ff */
[----:B------:R-:W-:Y:S01]  /*c960*/  UIMAD UR11, UR13, UR14, URZ ;  /* 0x0000000e0d0b72a4 */ /* 0x000fe2000f8e023f */
[-C--:B------:R-:W-:Y:S02]  /*c970*/  ISETP.GE.OR P2, PT, R26, R79.reuse, P0 ;  /* 0x0000004f1a00720c */ /* 0x080fe40000746670 */
[----:B------:R-:W-:Y:S01]  /*c980*/  IADD3 R41, P5, R4, 0x7000, RZ ;  /* 0x0000700004297810 */ /* 0x000fe20007fbe0ff */
[----:B------:R-:W-:Y:S01]  /*c990*/  UIMAD.WIDE.U32 UR8, UR4, UR14, URZ ;  /* 0x0000000e040872a5 */ /* 0x000fe2000f8e003f */
[----:B------:R-:W-:Y:S01]  /*c9a0*/  LOP3.LUT R3, R10, 0x380, RZ, 0xc0, !PT ;  /* 0x000003800a037812 */ /* 0x000fe200078ec0ff */
[----:B------:R-:W-:Y:S01]  /*c9b0*/  ULDC.64 UR12, c[0x0][0xae8] ;  /* 0x0002ba00000c7ab9 */ /* 0x000fe20000000a00 */
[----:B------:R-:W-:Y:S01]  /*c9c0*/  ISETP.GE.OR P0, PT, R6, R79, P0 ;  /* 0x0000004f0600720c */ /* 0x000fe20000706670 */
[----:B------:R-:W-:Y:S01]  /*c9d0*/  IMAD.X R53, RZ, RZ, R5, P3 ;  /* 0x000000ffff357224 */ /* 0x000fe200018e0605 */
[----:B------:R-:W-:-:S02]  /*c9e0*/  SHF.R.U64 R3, R3, 0x3, RZ ;  /* 0x0000000303037819 */ /* 0x000fc400000012ff */
[----:B------:R-:W-:Y:S02]  /*c9f0*/  LOP3.LUT R12, R13, 0x380, RZ, 0xc0, !PT ;  /* 0x000003800d0c7812 */ /* 0x000fe400078ec0ff */
[----:B------:R-:W-:Y:S01]  /*ca00*/  LOP3.LUT R52, R3, R10, RZ, 0x3c, !PT ;  /* 0x0000000a03347212 */ /* 0x000fe200078e3cff */
[----:B0-----:R0:W-:Y:S01]  /*ca10*/  @!P2 ST.E desc[UR36][R18.64], R0 ;  /* 0x000000001200a985 */ /* 0x0011e2000c101924 */
[----:B------:R-:W2:Y:S01]  /*ca20*/  @P1 LDC R3, c[0x0][0xbec] ;  /* 0x0002fb00ff031b82 */ /* 0x000ea20000000800 */
[----:B------:R-:W-:Y:S02]  /*ca30*/  SHF.R.U64 R12, R12, 0x3, RZ ;  /* 0x000000030c0c7819 */ /* 0x000fe400000012ff */
[----:B------:R-:W-:Y:S02]  /*ca40*/  IADD3 R37, P6, R4, 0x6000, RZ ;  /* 0x0000600004257810 */ /* 0x000fe40007fde0ff */
[----:B-1----:R1:W-:Y:S01]  /*ca50*/  @!P0 ST.E desc[UR36][R20.64], R2 ;  /* 0x0000000214008985 */ /* 0x0023e2000c101924 */
[----:B------:R-:W-:-:S02]  /*ca60*/  LOP3.LUT R12, R12, R13, RZ, 0x3c, !PT ;  /* 0x0000000d0c0c7212 */ /* 0x000fc400078e3cff */
[----:B------:R-:W-:Y:S01]  /*ca70*/  IADD3.X R13, RZ, R5, RZ, P4, !PT ;  /* 0x00000005ff0d7210 */ /* 0x000fe200027fe4ff */
[----:B------:R-:W-:Y:S01]  /*ca80*/  UIMAD UR11, UR4, UR15, UR11 ;  /* 0x0000000f040b72a4 */ /* 0x000fe2000f8e020b */
[----:B------:R-:W-:Y:S02]  /*ca90*/  IADD3 R65, P4, R4, 0x8000, RZ ;  /* 0x0000800004417810 */ /* 0x000fe40007f9e0ff */
[----:B------:R-:W-:Y:S01]  /*caa0*/  LOP3.LUT R40, R41, 0x380, RZ, 0xc0, !PT ;  /* 0x0000038029287812 */ /* 0x000fe200078ec0ff */
[----:B0-----:R-:W-:Y:S01]  /*cab0*/  IMAD R0, R213, 0x20, R217 ;  /* 0x00000020d5007824 */ /* 0x001fe200078e02d9 */
[----:B------:R-:W-:Y:S01]  /*cac0*/  LOP3.LUT R36, R37, 0x380, RZ, 0xc0, !PT ;  /* 0x0000038025247812 */ /* 0x000fe200078ec0ff */
[----:B------:R-:W5:Y:S01]  /*cad0*/  LD.E.128 R8, desc[UR36][R8.64] ;  /* 0x0000002408087980 */ /* 0x000f62000c101d00 */
[----:B------:R-:W-:Y:S01]  /*cae0*/  LOP3.LUT R64, R65, 0x380, RZ, 0xc0, !PT ;  /* 0x0000038041407812 */ /* 0x000fe200078ec0ff */
[----:B-1----:R-:W0:Y:S01]  /*caf0*/  @P1 LDC R21, c[0x0][0xbf0] ;  /* 0x0002fc00ff151b82 */ /* 0x002e220000000800 */
[----:B------:R-:W-:Y:S01]  /*cb00*/  MOV R19, UR21 ;  /* 0x0000001500137c02 */ /* 0x000fe20008000f00 */
[----:B------:R-:W-:Y:S01]  /*cb10*/  UIADD3 UR9, UR9, UR11, URZ ;  /* 0x0000000b09097290 */ /* 0x000fe2000fffe03f */
[----:B------:R-:W-:Y:S01]  /*cb20*/  SHF.R.U64 R36, R36, 0x3, RZ ;  /* 0x0000000324247819 */ /* 0x000fe200000012ff */
[----:B------:R-:W-:Y:S01]  /*cb30*/  UIMAD UR4, UR18, UR12, URZ ;  /* 0x0000000c120472a4 */ /* 0x000fe2000f8e023f */
[----:B------:R-:W-:Y:S01]  /*cb40*/  SHF.R.U64 R40, R40, 0x3, RZ ;  /* 0x0000000328287819 */ /* 0x000fe200000012ff */
[----:B------:R-:W5:Y:S01]  /*cb50*/  LD.E.128 R12, desc[UR36][R12.64] ;  /* 0x000000240c0c7980 */ /* 0x000f62000c101d00 */
[----:B------:R-:W-:Y:S01]  /*cb60*/  SHF.R.U64 R64, R64, 0x3, RZ ;  /* 0x0000000340407819 */ /* 0x000fe200000012ff */
[----:B------:R-:W-:Y:S01]  /*cb70*/  IMAD R18, R19, 0x80, R0 ;  /* 0x0000008013127824 */ /* 0x000fe200078e0200 */
[----:B------:R-:W-:Y:S01]  /*cb80*/  LOP3.LUT R36, R36, R37, RZ, 0x3c, !PT ;  /* 0x0000002524247212 */ /* 0x000fe200078e3cff */
[--C-:B------:R-:W-:Y:S01]  /*cb90*/  IMAD.X R37, RZ, RZ, R5.reuse, P6 ;  /* 0x000000ffff257224 */ /* 0x100fe200030e0605 */
[----:B------:R-:W-:Y:S01]  /*cba0*/  LOP3.LUT R40, R40, R41, RZ, 0x3c, !PT ;  /* 0x0000002928287212 */ /* 0x000fe200078e3cff */
[----:B------:R-:W-:Y:S01]  /*cbb0*/  IMAD.X R41, RZ, RZ, R5, P5 ;  /* 0x000000ffff297224 */ /* 0x000fe200028e0605 */
[----:B------:R-:W-:Y:S01]  /*cbc0*/  LOP3.LUT R64, R64, R65, RZ, 0x3c, !PT ;  /* 0x0000004140407212 */ /* 0x000fe200078e3cff */
[----:B------:R-:W-:Y:S01]  /*cbd0*/  UIMAD UR4, UR22, UR13, UR4 ;  /* 0x0000000d160472a4 */ /* 0x000fe2000f8e0204 */
[----:B------:R-:W-:Y:S01]  /*cbe0*/  IADD3.X R65, RZ, R5, RZ, P4, !PT ;  /* 0x00000005ff417210 */ /* 0x000fe200027fe4ff */
[----:B------:R-:W-:Y:S01]  /*cbf0*/  UIMAD.WIDE.U32 UR8, UR22, UR12, UR8 ;  /* 0x0000000c160872a5 */ /* 0x000fe2000f8e0008 */
[----:B------:R-:W-:Y:S01]  /*cc00*/  IADD3 R73, P6, R4, 0xc000, RZ ;  /* 0x0000c00004497810 */ /* 0x000fe20007fde0ff */
[----:B--2---:R-:W-:Y:S01]  /*cc10*/  @P1 IMAD.HI.U32 R0, R18, R3, RZ ;  /* 0x0000000312001227 */ /* 0x004fe200078e00ff */
[C---:B------:R-:W-:Y:S01]  /*cc20*/  IADD3 R69, P5, R4.reuse, 0xd000, RZ ;  /* 0x0000d00004457810 */ /* 0x040fe20007fbe0ff */
[----:B------:R-:W-:Y:S01]  /*cc30*/  ULDC.64 UR12, c[0x0][0xaf0] ;  /* 0x0002bc00000c7ab9 */ /* 0x000fe20000000a00 */
[----:B------:R-:W-:Y:S01]  /*cc40*/  IADD3 R61, P4, R4, 0xe000, RZ ;  /* 0x0000e000043d7810 */ /* 0x000fe20007f9e0ff */
[----:B------:R-:W-:Y:S01]  /*cc50*/  UIADD3 UR9, UR9, UR4, URZ ;  /* 0x0000000409097290 */ /* 0x000fe2000fffe03f */
[----:B------:R-:W-:Y:S01]  /*cc60*/  LOP3.LUT R72, R73, 0x380, RZ, 0xc0, !PT ;  /* 0x0000038049487812 */ /* 0x000fe200078ec0ff */
[----:B------:R-:W-:Y:S01]  /*cc70*/  UIMAD UR4, UR20, UR12, URZ ;  /* 0x0000000c140472a4 */ /* 0x000fe2000f8e023f */
[----:B------:R-:W-:Y:S01]  /*cc80*/  LOP3.LUT R68, R69, 0x380, RZ, 0xc0, !PT ;  /* 0x0000038045447812 */ /* 0x000fe200078ec0ff */
[----:B------:R-:W-:Y:S01]  /*cc90*/  IMAD.MOV.U32 R19, RZ, RZ, R18 ;  /* 0x000000ffff137224 */ /* 0x000fe200078e0012 */
[----:B------:R-:W-:-:S02]  /*cca0*/  LOP3.LUT R60, R61, 0x380, RZ, 0xc0, !PT ;  /* 0x000003803d3c7812 */ /* 0x000fc400078ec0ff */
[----:B------:R-:W-:Y:S01]  /*ccb0*/  LOP3.LUT R7, R4, 0x380, RZ, 0xc0, !PT ;  /* 0x0000038004077812 */ /* 0x000fe200078ec0ff */
[----:B------:R-:W-:Y:S01]  /*ccc0*/  UIMAD.WIDE.U32 UR8, UR19, UR12, UR8 ;  /* 0x0000000c130872a5 */ /* 0x000fe2000f8e0008 */
[----:B0-----:R-:W-:Y:S01]  /*ccd0*/  @P1 SHF.R.U32.HI R19, RZ, R21, R0 ;  /* 0x00000015ff131219 */ /* 0x001fe20000011600 */
[----:B------:R-:W-:Y:S01]  /*cce0*/  UIMAD UR4, UR19, UR13, UR4 ;  /* 0x0000000d130472a4 */ /* 0x000fe2000f8e0204 */
[----:B------:R-:W-:Y:S01]  /*ccf0*/  SHF.R.U64 R72, R72, 0x3, RZ ;  /* 0x0000000348487819 */ /* 0x000fe200000012ff */
[----:B------:R-:W5:Y:S01]  /*cd00*/  LD.E.128 R24, desc[UR36][R24.64] ;  /* 0x0000002418187980 */ /* 0x000f62000c101d00 */
[----:B------:R-:W-:Y:S02]  /*cd10*/  SHF.R.U64 R68, R68, 0x3, RZ ;  /* 0x0000000344447819 */ /* 0x000fe400000012ff */
[----:B------:R-:W-:Y:S01]  /*cd20*/  SHF.R.U64 R60, R60, 0x3, RZ ;  /* 0x000000033c3c7819 */ /* 0x000fe200000012ff */
[----:B------:R-:W5:Y:S01]  /*cd30*/  LD.E.128 R28, desc[UR36][R28.64] ;  /* 0x000000241c1c7980 */ /* 0x000f62000c101d00 */
[----:B------:R-:W-:Y:S01]  /*cd40*/  SHF.R.U64 R7, R7, 0x3, RZ ;  /* 0x0000000307077819 */ /* 0x000fe200000012ff */
[----:B------:R-:W-:Y:S01]  /*cd50*/  UIADD3 UR4, UR9, UR4, URZ ;  /* 0x0000000409047290 */ /* 0x000fe2000fffe03f */
[----:B------:R-:W-:Y:S01]  /*cd60*/  SHF.R.S32.HI R0, RZ, 0x1f, R19 ;  /* 0x0000001fff007819 */ /* 0x000fe20000011413 */
[----:B------:R-:W5:Y:S01]  /*cd70*/  LD.E.128 R32, desc[UR36][R32.64] ;  /* 0x0000002420207980 */ /* 0x000f62000c101d00 */
[----:B------:R-:W-:Y:S01]  /*cd80*/  IADD3 R21, -R19, RZ, RZ ;  /* 0x000000ff13157210 */ /* 0x000fe20007ffe1ff */
[----:B------:R-:W-:Y:S01]  /*cd90*/  IMAD.U32 R2, RZ, RZ, UR8 ;  /* 0x00000008ff027e24 */ /* 0x000fe2000f8e00ff */
[----:B------:R-:W-:Y:S01]  /*cda0*/  LOP3.LUT R72, R72, R73, RZ, 0x3c, !PT ;  /* 0x0000004948487212 */ /* 0x000fe200078e3cff */
[--C-:B------:R-:W-:Y:S01]  /*cdb0*/  IMAD.X R73, RZ, RZ, R5.reuse, P6 ;  /* 0x000000ffff497224 */ /* 0x100fe200030e0605 */
[----:B------:R-:W-:Y:S01]  /*cdc0*/  LOP3.LUT R68, R68, R69, RZ, 0x3c, !PT ;  /* 0x0000004544447212 */ /* 0x000fe200078e3cff */
[--C-:B------:R-:W-:Y:S01]  /*cdd0*/  IMAD.X R69, RZ, RZ, R5.reuse, P5 ;  /* 0x000000ffff457224 */ /* 0x100fe200028e0605 */
[----:B------:R-:W-:Y:S01]  /*cde0*/  LOP3.LUT R60, R60, R61, RZ, 0x3c, !PT ;  /* 0x0000003d3c3c7212 */ /* 0x000fe200078e3cff */
[----:B------:R-:W-:Y:S01]  /*cdf0*/  IMAD.X R61, RZ, RZ, R5, P4 ;  /* 0x000000ffff3d7224 */ /* 0x000fe200020e0605 */
[----:B------:R-:W-:Y:S01]  /*ce00*/  LOP3.LUT R4, R7, R4, RZ, 0x3c, !PT ;  /* 0x0000000407047212 */ /* 0x000fe200078e3cff */
[----:B------:R-:W-:Y:S01]  /*ce10*/  IMAD.U32 R3, RZ, RZ, UR9 ;  /* 0x00000009ff037e24 */ /* 0x000fe2000f8e00ff */
[----:B------:R-:W-:Y:S01]  /*ce20*/  ULDC.64 UR8, c[0x0][0xae0] ;  /* 0x0002b80000087ab9 */ /* 0x000fe20000000a00 */
[----:B------:R-:W-:Y:S01]  /*ce30*/  IMAD R21, R76, R21, R18 ;  /* 0x000000154c157224 */ /* 0x000fe200078e0212 */
[----:B------:R-:W5:Y:S01]  /*ce40*/  LD.E.128 R36, desc[UR36][R36.64] ;  /* 0x0000002424247980 */ /* 0x000f62000c101d00 */
[----:B------:R-:W-:-:S02]  /*ce50*/  IMAD R0, R0, UR8, RZ ;  /* 0x0000000800007c24 */ /* 0x000fc4000f8e02ff */
[----:B------:R-:W-:Y:S01]  /*ce60*/  IMAD.U32 R3, RZ, RZ, UR4 ;  /* 0x00000004ff037e24 */ /* 0x000fe2000f8e00ff */
[----:B------:R-:W5:Y:S01]  /*ce70*/  LD.E.128 R4, desc[UR36][R4.64] ;  /* 0x0000002404047980 */ /* 0x000f62000c101d00 */
[C---:B------:R-:W-:Y:S01]  /*ce80*/  IMAD R77, R19.reuse, UR9, R0 ;  /* 0x00000009134d7c24 */ /* 0x040fe2000f8e0200 */
[----:B------:R-:W-:Y:S02]  /*ce90*/  SHF.R.S32.HI R0, RZ, 0x1f, R21 ;  /* 0x0000001fff007819 */ /* 0x000fe40000011415 */
[----:B------:R-:W5:Y:S01]  /*cea0*/  LD.E.128 R40, desc[UR36][R40.64] ;  /* 0x0000002428287980 */ /* 0x000f62000c101d00 */
[----:B------:R-:W-:Y:S01]  /*ceb0*/  IMAD.WIDE.U32 R2, R19, UR8, R2 ;  /* 0x0000000813027c25 */ /* 0x000fe2000f8e0002 */
[----:B------:R-:W-:Y:S02]  /*cec0*/  ULDC.64 UR8, c[0x0][0xad8] ;  /* 0x0002b60000087ab9 */ /* 0x000fe40000000a00 */
[----:B------:R-:W5:Y:S04]  /*ced0*/  LD.E.128 R64, desc[UR36][R64.64] ;  /* 0x0000002440407980 */ /* 0x000f68000c101d00 */
[----:B------:R-:W5:Y:S04]  /*cee0*/  LD.E.128 R56, desc[UR36][R56.64] ;  /* 0x0000002438387980 */ /* 0x000f68000c101d00 */
[----:B------:R-:W5:Y:S04]  /*cef0*/  LD.E.128 R44, desc[UR36][R44.64] ;  /* 0x000000242c2c7980 */ /* 0x000f68000c101d00 */
[----:B------:R-:W5:Y:S04]  /*cf00*/  LD.E.128 R48, desc[UR36][R48.64] ;  /* 0x0000002430307980 */ /* 0x000f68000c101d00 */
[----:B------:R-:W5:Y:S04]  /*cf10*/  LD.E.128 R72, desc[UR36][R72.64] ;  /* 0x0000002448487980 */ /* 0x000f68000c101d00 */
[----:B------:R-:W5:Y:S04]  /*cf20*/  LD.E.128 R68, desc[UR36][R68.64] ;  /* 0x0000002444447980 */ /* 0x000f68000c101d00 */
[----:B------:R-:W5:Y:S04]  /*cf30*/  LD.E.128 R60, desc[UR36][R60.64] ;  /* 0x000000243c3c7980 */ /* 0x000f68000c101d00 */
[----:B------:R-:W5:Y:S01]  /*cf40*/  LD.E.128 R52, desc[UR36][R52.64] ;  /* 0x0000002434347980 */ /* 0x000f62000c101d00 */
[----:B------:R-:W-:Y:S01]  /*cf50*/  IMAD.U32 R82, RZ, RZ, UR21 ;  /* 0x00000015ff527e24 */ /* 0x000fe2000f8e00ff */
[----:B------:R-:W-:Y:S01]  /*cf60*/  @!PT LDS RZ, [RZ] ;  /* 0x00000000fffff984 */ /* 0x000fe20000000800 */
[----:B------:R-:W-:Y:S01]  /*cf70*/  @!PT LDS RZ, [RZ] ;  /* 0x00000000fffff984 */ /* 0x000fe20000000800 */
[----:B------:R-:W-:Y:S01]  /*cf80*/  @!PT LDS RZ, [RZ] ;  /* 0x00000000fffff984 */ /* 0x000fe20000000800 */
[----:B------:R-:W-:Y:S01]  /*cf90*/  @!PT LDS RZ, [RZ] ;  /* 0x00000000fffff984 */ /* 0x000fe20000000800 */
[----:B------:R0:W-:Y:S06]  /*cfa0*/  MEMBAR.ALL.CTA ;  /* 0x0000000000007992 */ /* 0x0001ec0000008000 */
[----:B0-----:R-:W0:Y:S01]  /*cfb0*/  FENCE.VIEW.ASYNC.S ;  /* 0x00000000000073c6 */ /* 0x001e220000000000 */
[----:B------:R-:W-:-:S02]  /*cfc0*/  IMAD.IADD R3, R3, 0x1, R77 ;  /* 0x0000000103037824 */ /* 0x000fc400078e024d */
[----:B------:R-:W-:Y:S02]  /*cfd0*/  IMAD R18, R0, UR8, RZ ;  /* 0x0000000800127c24 */ /* 0x000fe4000f8e02ff */
[----:B------:R-:W-:Y:S01]  /*cfe0*/  IMAD R82, R82, 0x80, R217 ;  /* 0x0000008052527824 */ /* 0x000fe200078e02d9 */
[----:B------:R-:W-:Y:S01]  /*cff0*/  UIADD3 UR10, UR10, 0x38820, URZ ;  /* 0x000388200a0a7890 */ /* 0x000fe2000fffe03f */
[C---:B------:R-:W-:Y:S02]  /*d000*/  IMAD R19, R21.reuse, UR9, R18 ;  /* 0x0000000915137c24 */ /* 0x040fe4000f8e0212 */
[----:B------:R-:W-:Y:S01]  /*d010*/  IMAD.WIDE.U32 R2, R21, UR8, R2 ;  /* 0x0000000815027c25 */ /* 0x000fe2000f8e0002 */
[C---:B------:R-:W-:Y:S01]  /*d020*/  ISETP.GE.AND P2, PT, R82.reuse, R79, PT ;  /* 0x0000004f5200720c */ /* 0x040fe20003f46270 */
[----:B------:R-:W-:Y:S02]  /*d030*/  ULDC.64 UR8, c[0x0][0xa80] ;  /* 0x0002a00000087ab9 */ /* 0x000fe40000000a00 */
[----:B------:R-:W-:Y:S01]  /*d040*/  VIADD R0, R82, 0x20 ;  /* 0x0000002052007836 */ /* 0x000fe20000000000 */
[----:B------:R-:W-:Y:S01]  /*d050*/  IADD3 R3, R3, R19, RZ ;  /* 0x0000001303037210 */ /* 0x000fe20007ffe0ff */
[----:B------:R-:W-:Y:S01]  /*d060*/  UPRMT UR10, URZ, 0x654, UR10 ;  /* 0x000006543f0a7896 */ /* 0x000fe2000800000a */
[----:B------:R-:W-:-:S02]  /*d070*/  LEA R78, P3, R2, UR8, 0x1 ;  /* 0x00000008024e7c11 */ /* 0x000fc4000f8608ff */
[-C--:B------:R-:W-:Y:S01]  /*d080*/  ISETP.GE.AND P1, PT, R0, R79.reuse, PT ;  /* 0x0000004f0000720c */ /* 0x080fe20003f26270 */
[----:B------:R-:W-:Y:S01]  /*d090*/  VIADD R0, R82, 0x40 ;  /* 0x0000004052007836 */ /* 0x000fe20000000000 */
[----:B------:R-:W-:Y:S01]  /*d0a0*/  LEA.HI.X R80, R2, UR9, R3, 0x1, P3 ;  /* 0x0000000902507c11 */ /* 0x000fe200098f0c03 */
[----:B0-----:R0:W1:Y:S01]  /*d0b0*/  SHFL.IDX PT, R76, R78, RZ, 0x181f ;  /* 0x00181fff4e4c7589 */ /* 0x00106200000e0000 */
[----:B------:R-:W-:Y:S02]  /*d0c0*/  BSSY B1, `(.L_x_212) ;  /* 0x0000019000017945 */ /* 0x000fe40003800000 */
[----:B------:R-:W-:Y:S01]  /*d0d0*/  ISETP.GE.AND P0, PT, R0, R79, PT ;  /* 0x0000004f0000720c */ /* 0x000fe20003f06270 */
[----:B------:R-:W-:Y:S01]  /*d0e0*/  SYNCS.ARRIVE.TRANS64.RED.A1T0 RZ, [UR10], RZ ;  /* 0x000000ffffff79a7 */ /* 0x000fe2000810040a */
[----:B------:R0:W2:Y:S01]  /*d0f0*/  SHFL.IDX PT, R0, R80, RZ, 0x181f ;  /* 0x00181fff50007589 */ /* 0x0000a200000e0000 */
[----:B------:R-:W-:Y:S02]  /*d100*/  SHF.R.S32.HI R81, RZ, 0x1f, R22 ;  /* 0x0000001fff517819 */ /* 0x000fe40000011416 */
[----:B------:R-:W-:-:S02]  /*d110*/  SHF.R.S32.HI R83, RZ, 0x1f, R23 ;  /* 0x0000001fff537819 */ /* 0x000fc40000011417 */
[----:B------:R-:W-:Y:S01]  /*d120*/  SHF.R.S32.HI R84, RZ, 0x1f, R17 ;  /* 0x0000001fff547819 */ /* 0x000fe20000011411 */
[----:B------:R-:W-:Y:S06]  /*d130*/  @P2 BRA `(.L_x_213) ;  /* 0x0000000000442947 */ /* 0x000fec0003800000 */
[----:B------:R-:W-:Y:S02]  /*d140*/  ULDC UR4, c[0x0][0xac8] ;  /* 0x0002b20000047ab9 */ /* 0x000fe40000000800 */
[----:B------:R-:W-:Y:S02]  /*d150*/  ISETP.GE.AND P5, PT, R17, UR4, PT ;  /* 0x0000000411007c0c */ /* 0x000fe4000bfa6270 */
[----:B------:R-:W-:Y:S02]  /*d160*/  ISETP.GE.AND P4, PT, R23, UR4, PT ;  /* 0x0000000417007c0c */ /* 0x000fe4000bf86270 */
[----:B------:R-:W-:Y:S02]  /*d170*/  ISETP.GE.AND P3, PT, R22, UR4, PT ;  /* 0x0000000416007c0c */ /* 0x000fe4000bf66270 */
[----:B------:R-:W-:-:S07]  /*d180*/  ISETP.GE.AND P2, PT, R212, UR4, PT ;  /* 0x00000004d4007c0c */ /* 0x000fce000bf46270 */
[----:B-1----:R-:W-:-:S04]  /*d190*/  @!P5 LEA R2, P6, R17, R76, 0x1 ;  /* 0x0000004c1102d211 */ /* 0x002fc800078c08ff */
[----:B--2---:R-:W-:Y:S02]  /*d1a0*/  @!P5 LEA.HI.X R3, R17, R0, R84, 0x1, P6 ;  /* 0x000000001103d211 */ /* 0x004fe400030f0c54 */
[----:B------:R-:W-:-:S03]  /*d1b0*/  @!P4 LEA R18, P6, R23, R76, 0x1 ;  /* 0x0000004c1712c211 */ /* 0x000fc600078c08ff */
[----:B-----5:R3:W-:Y:S01]  /*d1c0*/  @!P5 ST.E.128 desc[UR36][R2.64], R4 ;  /* 0x000000040200d985 */ /* 0x0207e2000c101d24 */
[----:B------:R-:W-:Y:S02]  /*d1d0*/  @!P4 LEA.HI.X R19, R23, R0, R83, 0x1, P6 ;  /* 0x000000001713c211 */ /* 0x000fe400030f0c53 */
[----:B------:R-:W-:-:S03]  /*d1e0*/  @!P3 LEA R20, P6, R22, R76, 0x1 ;  /* 0x0000004c1614b211 */ /* 0x000fc600078c08ff */
[----:B------:R3:W-:Y:S01]  /*d1f0*/  @!P4 ST.E.128 desc[UR36][R18.64], R28 ;  /* 0x0000001c1200c985 */ /* 0x0007e2000c101d24 */
[----:B------:R-:W-:Y:S02]  /*d200*/  @!P3 LEA.HI.X R21, R22, R0, R81, 0x1, P6 ;  /* 0x000000001615b211 */ /* 0x000fe400030f0c51 */
[----:B------:R-:W-:-:S03]  /*d210*/  @!P2 LEA R76, P6, R212, R76, 0x1 ;  /* 0x0000004cd44ca211 */ /* 0x000fc600078c08ff */
[----:B------:R3:W-:Y:S01]  /*d220*/  @!P3 ST.E.128 desc[UR36][R20.64], R64 ;  /* 0x000000401400b985 */ /* 0x0007e2000c101d24 */
[----:B------:R-:W-:-:S05]  /*d230*/  @!P2 LEA.HI.X R77, R212, R0, R227, 0x1, P6 ;  /* 0x00000000d44da211 */ /* 0x000fca00030f0ce3 */
[----:B------:R3:W-:Y:S04]  /*d240*/  @!P2 ST.E.128 desc[UR36][R76.64], R72 ;  /* 0x000000484c00a985 */ /* 0x0007e8000c101d24 */
.L_x_213:
[----:B------:R-:W-:Y:S05]  /*d250*/  BSYNC B1 ;  /* 0x0000000000017941 */ /* 0x000fea0003800000 */
.L_x_212:
[----:B--2---:R2:W4:Y:S01]  /*d260*/  SHFL.IDX PT, R0, R80, 0x1, 0x181f ;  /* 0x00381f0050007f89 */ /* 0x00452200000e0000 */
[----:B------:R-:W-:Y:S03]  /*d270*/  BSSY B1, `(.L_x_214) ;  /* 0x0000014000017945 */ /* 0x000fe60003800000 */
[----:B---3--:R2:W3:Y:S01]  /*d280*/  SHFL.IDX PT, R18, R78, 0x1, 0x181f ;  /* 0x00381f004e127f89 */ /* 0x0084e200000e0000 */
[----:B------:R-:W-:Y:S05]  /*d290*/  @P1 BRA `(.L_x_215) ;  /* 0x0000000000441947 */ /* 0x000fea0003800000 */
[----:B------:R-:W-:Y:S02]  /*d2a0*/  ULDC UR4, c[0x0][0xac8] ;  /* 0x0002b20000047ab9 */ /* 0x000fe40000000800 */
[----:B------:R-:W-:Y:S02]  /*d2b0*/  ISETP.GE.AND P4, PT, R17, UR4, PT ;  /* 0x0000000411007c0c */ /* 0x000fe4000bf86270 */
[----:B------:R-:W-:Y:S02]  /*d2c0*/  ISETP.GE.AND P3, PT, R23, UR4, PT ;  /* 0x0000000417007c0c */ /* 0x000fe4000bf66270 */
[----:B------:R-:W-:Y:S02]  /*d2d0*/  ISETP.GE.AND P2, PT, R22, UR4, PT ;  /* 0x0000000416007c0c */ /* 0x000fe4000bf46270 */
[----:B------:R-:W-:-:S07]  /*d2e0*/  ISETP.GE.AND P1, PT, R212, UR4, PT ;  /* 0x00000004d4007c0c */ /* 0x000fce000bf26270 */
[-C--:B---3--:R-:W-:Y:S02]  /*d2f0*/  @!P4 LEA R2, P6, R17, R18.reuse, 0x1 ;  /* 0x000000121102c211 */ /* 0x088fe400078c08ff */
[----:B-----5:R-:W-:Y:S02]  /*d300*/  @!P3 LEA R4, P5, R23, R18, 0x1 ;  /* 0x000000121704b211 */ /* 0x020fe400078a08ff */
[----:B----4-:R-:W-:Y:S02]  /*d310*/  @!P4 LEA.HI.X R3, R17, R0, R84, 0x1, P6 ;  /* 0x000000001103c211 */ /* 0x010fe400030f0c54 */
[----:B------:R-:W-:Y:S02]  /*d320*/  @!P2 LEA R6, P6, R22, R18, 0x1 ;  /* 0x000000121606a211 */ /* 0x000fe400078c08ff */
[----:B------:R-:W-:Y:S01]  /*d330*/  @!P3 LEA.HI.X R5, R23, R0, R83, 0x1, P5 ;  /* 0x000000001705b211 */ /* 0x000fe200028f0c53 */
[----:B------:R3:W-:Y:S01]  /*d340*/  @!P4 ST.E.128 desc[UR36][R2.64], R8 ;  /* 0x000000080200c985 */ /* 0x0007e2000c101d24 */
[----:B------:R-:W-:-:S02]  /*d350*/  @!P1 LEA R18, P5, R212, R18, 0x1 ;  /* 0x00000012d4129211 */ /* 0x000fc400078a08ff */
[-C--:B------:R-:W-:Y:S01]  /*d360*/  @!P2 LEA.HI.X R7, R22, R0.reuse, R81, 0x1, P6 ;  /* 0x000000001607a211 */ /* 0x080fe200030f0c51 */
[----:B------:R3:W-:Y:S01]  /*d370*/  @!P3 ST.E.128 desc[UR36][R4.64], R32 ;  /* 0x000000200400b985 */ /* 0x0007e2000c101d24 */
[----:B------:R-:W-:-:S03]  /*d380*/  @!P1 LEA.HI.X R19, R212, R0, R227, 0x1, P5 ;  /* 0x00000000d4139211 */ /* 0x000fc600028f0ce3 */
[----:B------:R3:W-:Y:S04]  /*d390*/  @!P2 ST.E.128 desc[UR36][R6.64], R56 ;  /* 0x000000380600a985 */ /* 0x0007e8000c101d24 */
[----:B------:R3:W-:Y:S02]  /*d3a0*/  @!P1 ST.E.128 desc[UR36][R18.64], R68 ;  /* 0x0000004412009985 */ /* 0x0007e4000c101d24 */
.L_x_215:
[----:B------:R-:W-:Y:S05]  /*d3b0*/  BSYNC B1 ;  /* 0x0000000000017941 */ /* 0x000fea0003800000 */
.L_x_214:
[----:B----4-:R4:W0:Y:S01]  /*d3c0*/  SHFL.IDX PT, R0, R80, 0x2, 0x181f ;  /* 0x00581f0050007f89 */ /* 0x01082200000e0000 */
[----:B------:R-:W-:Y:S03]  /*d3d0*/  BSSY B1, `(.L_x_216) ;  /* 0x0000014000017945 */ /* 0x000fe60003800000 */
[----:B---3-5:R4:W3:Y:S01]  /*d3e0*/  SHFL.IDX PT, R8, R78, 0x2, 0x181f ;  /* 0x00581f004e087f89 */ /* 0x0288e200000e0000 */
[----:B------:R-:W-:Y:S05]  /*d3f0*/  @P0 BRA `(.L_x_217) ;  /* 0x0000000000440947 */ /* 0x000fea0003800000 */
[----:B------:R-:W-:Y:S02]  /*d400*/  ULDC UR4, c[0x0][0xac8] ;  /* 0x0002b20000047ab9 */ /* 0x000fe40000000800 */
[----:B------:R-:W-:Y:S02]  /*d410*/  ISETP.GE.AND P3, PT, R17, UR4, PT ;  /* 0x0000000411007c0c */ /* 0x000fe4000bf66270 */
[----:B------:R-:W-:Y:S02]  /*d420*/  ISETP.GE.AND P2, PT, R23, UR4, PT ;  /* 0x0000000417007c0c */ /* 0x000fe4000bf46270 */
[----:B------:R-:W-:Y:S02]  /*d430*/  ISETP.GE.AND P1, PT, R22, UR4, PT ;  /* 0x0000000416007c0c */ /* 0x000fe4000bf26270 */
[----:B------:R-:W-:-:S07]  /*d440*/  ISETP.GE.AND P0, PT, R212, UR4, PT ;  /* 0x00000004d4007c0c */ /* 0x000fce000bf06270 */
[-C--:B---3--:R-:W-:Y:S02]  /*d450*/  @!P3 LEA R2, P6, R17, R8.reuse, 0x1 ;  /* 0x000000081102b211 */ /* 0x088fe400078c08ff */
[-C--:B------:R-:W-:Y:S02]  /*d460*/  @!P2 LEA R4, P5, R23, R8.reuse, 0x1 ;  /* 0x000000081704a211 */ /* 0x080fe400078a08ff */
[----:B------:R-:W-:Y:S02]  /*d470*/  @!P1 LEA R6, P4, R22, R8, 0x1 ;  /* 0x0000000816069211 */ /* 0x000fe400078808ff */
[----:B0-----:R-:W-:Y:S02]  /*d480*/  @!P3 LEA.HI.X R3, R17, R0, R84, 0x1, P6 ;  /* 0x000000001103b211 */ /* 0x001fe400030f0c54 */
[----:B------:R-:W-:Y:S02]  /*d490*/  @!P0 LEA R8, P6, R212, R8, 0x1 ;  /* 0x00000008d4088211 */ /* 0x000fe400078c08ff */
[-C--:B------:R-:W-:Y:S01]  /*d4a0*/  @!P2 LEA.HI.X R5, R23, R0.reuse, R83, 0x1, P5 ;  /* 0x000000001705a211 */ /* 0x080fe200028f0c53 */
[----:B------:R0:W-:Y:S01]  /*d4b0*/  @!P3 ST.E.128 desc[UR36][R2.64], R12 ;  /* 0x0000000c0200b985 */ /* 0x0001e2000c101d24 */
[----:B------:R-:W-:-:S02]  /*d4c0*/  @!P1 LEA.HI.X R7, R22, R0, R81, 0x1, P4 ;  /* 0x0000000016079211 */ /* 0x000fc400020f0c51 */
[----:B------:R-:W-:Y:S01]  /*d4d0*/  @!P0 LEA.HI.X R9, R212, R0, R227, 0x1, P6 ;  /* 0x00000000d4098211 */ /* 0x000fe200030f0ce3 */
[----:B------:R0:W-:Y:S04]  /*d4e0*/  @!P2 ST.E.128 desc[UR36][R4.64], R36 ;  /* 0x000000240400a985 */ /* 0x0001e8000c101d24 */
[----:B------:R0:W-:Y:S04]  /*d4f0*/  @!P1 ST.E.128 desc[UR36][R6.64], R44 ;  /* 0x0000002c06009985 */ /* 0x0001e8000c101d24 */
[----:B------:R0:W-:Y:S02]  /*d500*/  @!P0 ST.E.128 desc[UR36][R8.64], R60 ;  /* 0x0000003c08008985 */ /* 0x0001e4000c101d24 */
.L_x_217:
[----:B------:R-:W-:Y:S05]  /*d510*/  BSYNC B1 ;  /* 0x0000000000017941 */ /* 0x000fea0003800000 */
.L_x_216:
[----:B0-----:R-:W-:Y:S01]  /*d520*/  VIADD R0, R82, 0x60 ;  /* 0x0000006052007836 */ /* 0x001fe20000000000 */
[----:B--2-4-:R-:W0:Y:S04]  /*d530*/  SHFL.IDX PT, R80, R80, 0x3, 0x181f ;  /* 0x00781f0050507f89 */ /* 0x014e2800000e0000 */
[----:B------:R-:W-:Y:S01]  /*d540*/  ISETP.GE.AND P0, PT, R0, R79, PT ;  /* 0x0000004f0000720c */ /* 0x000fe20003f06270 */
[----:B------:R-:W2:-:S12]  /*d550*/  SHFL.IDX PT, R78, R78, 0x3, 0x181f ;  /* 0x00781f004e4e7f89 */ /* 0x000e9800000e0000 */
[----:B------:R-:W-:Y:S05]  /*d560*/  @P0 BRA `(.L_x_218) ;  /* 0x0000000c00e80947 */ /* 0x000fea0003800000 */
[----:B------:R-:W-:Y:S02]  /*d570*/  ULDC UR4, c[0x0][0xac8] ;  /* 0x0002b20000047ab9 */ /* 0x000fe40000000800 */
[----:B------:R-:W-:Y:S02]  /*d580*/  ISETP.GE.AND P3, PT, R17, UR4, PT ;  /* 0x0000000411007c0c */ /* 0x000fe4000bf66270 */
[----:B------:R-:W-:Y:S02]  /*d590*/  ISETP.GE.AND P4, PT, R23, UR4, PT ;  /* 0x0000000417007c0c */ /* 0x000fe4000bf86270 */
[----:B------:R-:W-:-:S09]  /*d5a0*/  ISETP.GE.AND P5, PT, R22, UR4, PT ;  /* 0x0000000416007c0c */ /* 0x000fd2000bfa6270 */
[-C--:B--2---:R-:W-:Y:S02]  /*d5b0*/  @!P3 LEA R2, P0, R17, R78.reuse, 0x1 ;  /* 0x0000004e1102b211 */ /* 0x084fe400078008ff */
[-C--:B------:R-:W-:Y:S02]  /*d5c0*/  @!P4 LEA R4, P1, R23, R78.reuse, 0x1 ;  /* 0x0000004e1704c211 */ /* 0x080fe400078208ff */
[C---:B------:R-:W-:Y:S02]  /*d5d0*/  @!P5 LEA R6, P2, R22.reuse, R78, 0x1 ;  /* 0x0000004e1606d211 */ /* 0x040fe400078408ff */
[-C--:B0-----:R-:W-:Y:S02]  /*d5e0*/  @!P3 LEA.HI.X R3, R17, R80.reuse, R84, 0x1, P0 ;  /* 0x000000501103b211 */ /* 0x081fe400000f0c54 */
[-C--:B------:R-:W-:Y:S02]  /*d5f0*/  @!P4 LEA.HI.X R5, R23, R80.reuse, R83, 0x1, P1 ;  /* 0x000000501705c211 */ /* 0x080fe400008f0c53 */
[----:B------:R-:W-:Y:S01]  /*d600*/  @!P5 LEA.HI.X R7, R22, R80, R81, 0x1, P2 ;  /* 0x000000501607d211 */ /* 0x000fe200010f0c51 */
[----:B------:R0:W-:Y:S01]  /*d610*/  @!P3 ST.E.128 desc[UR36][R2.64], R24 ;  /* 0x000000180200b985 */ /* 0x0001e2000c101d24 */
[----:B------:R-:W-:-:S03]  /*d620*/  ISETP.GE.AND P0, PT, R212, UR4, PT ;  /* 0x00000004d4007c0c */ /* 0x000fc6000bf06270 */
[----:B------:R0:W-:Y:S04]  /*d630*/  @!P4 ST.E.128 desc[UR36][R4.64], R40 ;  /* 0x000000280400c985 */ /* 0x0001e8000c101d24 */
[----:B------:R0:W-:Y:S06]  /*d640*/  @!P5 ST.E.128 desc[UR36][R6.64], R48 ;  /* 0x000000300600d985 */ /* 0x0001ec000c101d24 */
[----:B------:R-:W-:Y:S05]  /*d650*/  @P0 BRA `(.L_x_218) ;  /* 0x0000000c00ac0947 */ /* 0x000fea0003800000 */
[----:B0-----:R-:W-:-:S04]  /*d660*/  LEA R2, P0, R212, R78, 0x1 ;  /* 0x0000004ed4027211 */ /* 0x001fc800078008ff */
[----:B------:R-:W-:-:S05]  /*d670*/  LEA.HI.X R3, R212, R80, R227, 0x1, P0 ;  /* 0x00000050d4037211 */ /* 0x000fca00000f0ce3 */
[----:B------:R0:W-:Y:S01]  /*d680*/  ST.E.128 desc[UR36][R2.64], R52 ;  /* 0x0000003402007985 */ /* 0x0001e2000c101d24 */
[----:B------:R-:W-:Y:S05]  /*d690*/  BRA `(.L_x_218) ;  /* 0x0000000c009c7947 */ /* 0x000fea0003800000 */
.L_x_210:
[----:B------:R-:W-:Y:S01]  /*d6a0*/  R2UR UR4, R215 ;  /* 0x00000000d70472ca */ /* 0x000fe200000e0000 */
[----:B------:R-:W-:Y:S01]  /*d6b0*/  ULDC.64 UR8, c[0x0][0xc00] ;  /* 0x0003000000087ab9 */ /* 0x000fe20000000a00 */
[----:B------:R-:W0:Y:S01]  /*d6c0*/  LDC R11, c[0x0][0xbe8] ;  /* 0x0002fa00ff0b7b82 */ /* 0x000e220000000800 */
[----:B------:R-:W-:Y:S01]  /*d6d0*/  UISETP.NE.U32.AND UP0, UPT, UR8, URZ, UPT ;  /* 0x0000003f0800728c */ /* 0x000fe2000bf05070 */
[----:B------:R-:W-:-:S03]  /*d6e0*/  R2UR UR10, R214 ;  /* 0x00000000d60a72ca */ /* 0x000fc600000e0000 */
[----:B------:R-:W-:-:S03]  /*d6f0*/  UISETP.NE.AND.EX UP0, UPT, UR9, URZ, UPT, UP0 ;  /* 0x0000003f0900728c */ /* 0x000fc6000bf05300 */
[----:B------:R-:W-:-:S03]  /*d700*/  ULDC.64 UR8, c[0x0][0xc00] ;  /* 0x0003000000087ab9 */ /* 0x000fc60000000a00 */
[----:B------:R-:W-:Y:S01]  /*d710*/  UIMAD.WIDE UR8, UR4, 0x4, UR8 ;  /* 0x00000004040878a5 */ /* 0x000fe2000f8e0208 */
[----:B------:R-:W-:-:S05]  /*d720*/  PLOP3.LUT P2, PT, PT, PT, UP0, 0x80, 0x0 ;  /* 0x000000000000781c */ /* 0x000fca0003f4f008 */
[----:B------:R-:W-:Y:S02]  /*d730*/  IMAD.U32 R2, RZ, RZ, UR8 ;  /* 0x00000008ff027e24 */ /* 0x000fe4000f8e00ff */
[----:B------:R-:W-:Y:S01]  /*d740*/  IMAD.U32 R3, RZ, RZ, UR9 ;  /* 0x00000009ff037e24 */ /* 0x000fe2000f8e00ff */
[----:B------:R-:W-:Y:S02]  /*d750*/  ULDC.64 UR8, c[0x0][0xc08] ;  /* 0x0003020000087ab9 */ /* 0x000fe40000000a00 */
[----:B------:R-:W-:-:S03]  /*d760*/  UISETP.NE.U32.AND UP1, UPT, UR8, URZ, UPT ;  /* 0x0000003f0800728c */ /* 0x000fc6000bf25070 */
[----:B------:R-:W2:Y:S01]  /*d770*/  @P2 LDG.E R6, desc[UR36][R2.64] ;  /* 0x0000002402062981 */ /* 0x000ea2000c1e1900 */
[----:B------:R-:W-:-:S06]  /*d780*/  UISETP.NE.AND.EX UP1, UPT, UR9, URZ, UPT, UP1 ;  /* 0x0000003f0900728c */ /* 0x000fcc000bf25310 */
[----:B------:R-:W-:-:S05]  /*d790*/  PLOP3.LUT P3, PT, PT, PT, UP1, 0x80, 0x0 ;  /* 0x000000000000781c */ /* 0x000fca0003f6f018 */
[----:B------:R-:W-:Y:S02]  /*d7a0*/  @UP1 ULDC.64 UR8, c[0x0][0xc08] ;  /* 0x0003020000081ab9 */ /* 0x000fe40000000a00 */
[----:B------:R-:W-:-:S03]  /*d7b0*/  @UP1 UIMAD.WIDE UR8, UR4, 0x4, UR8 ;  /* 0x00000004040818a5 */ /* 0x000fc6000f8e0208 */
[----:B------:R-:W-:Y:S02]  /*d7c0*/  ULDC UR4, c[0x0][0xa88] ;  /* 0x0002a20000047ab9 */ /* 0x000fe40000000800 */
[----:B------:R-:W-:Y:S01]  /*d7d0*/  IMAD.U32 R0, RZ, RZ, UR4 ;  /* 0x00000004ff007e24 */ /* 0x000fe2000f8e00ff */
[----:B------:R-:W-:Y:S01]  /*d7e0*/  MOV R5, UR9 ;  /* 0x0000000900057c02 */ /* 0x000fe20008000f00 */
[----:B------:R-:W-:-:S05]  /*d7f0*/  IMAD.U32 R4, RZ, RZ, UR8 ;  /* 0x00000008ff047e24 */ /* 0x000fca000f8e00ff */
[----:B------:R1:W5:Y:S01]  /*d800*/  @P3 LDG.E R0, desc[UR36][R4.64] ;  /* 0x0000002404003981 */ /* 0x000362000c1e1900 */
[----:B0-----:R-:W-:Y:S01]  /*d810*/  ISETP.NE.AND P0, PT, R11, 0x1, PT ;  /* 0x000000010b00780c */ /* 0x001fe20003f05270 */
[----:B------:R-:W-:Y:S01]  /*d820*/  UMOV UR4, URZ ;  /* 0x0000003f00047c82 */ /* 0x000fe20008000000 */
[----:B------:R-:W-:Y:S01]  /*d830*/  USHF.R.S32.HI UR12, URZ, 0x1f, UR10 ;  /* 0x0000001f3f0c7899 */ /* 0x000fe2000801140a */
[----:B------:R-:W0:Y:S10]  /*d840*/  S2R R7, SR_TID.X ;  /* 0x0000000000077919 */ /* 0x000e340000002100 */
[----:B------:R-:W3:Y:S01]  /*d850*/  @P0 LDC R9, c[0x0][0xbec] ;  /* 0x0002fb00ff090b82 */ /* 0x000ee20000000800 */
[----:B0-----:R-:W-:-:S05]  /*d860*/  VIADD R7, R7, 0xffffff80 ;  /* 0xffffff8007077836 */ /* 0x001fca0000000000 */
[----:B------:R-:W-:Y:S02]  /*d870*/  ISETP.GE.AND P1, PT, R7, 0x80, PT ;  /* 0x000000800700780c */ /* 0x000fe40003f26270 */
[----:B--2---:R-:W-:-:S13]  /*d880*/  @P2 R2UR UR4, R6 ;  /* 0x00000000060422ca */ /* 0x004fda00000e0000 */
[----:B------:R-:W-:Y:S01]  /*d890*/  USHF.R.S32.HI UR11, URZ, 0x1f, UR4 ;  /* 0x0000001f3f0b7899 */ /* 0x000fe20008011404 */
[----:B-1-3--:R-:W-:Y:S11]  /*d8a0*/  @P3 BRA `(.L_x_219) ;  /* 0x0000000000103947 */ /* 0x00aff60003800000 */
[----:B------:R-:W-:Y:S05]  /*d8b0*/  @!P2 BRA `(.L_x_219) ;  /* 0x00000000000ca947 */ /* 0x000fea0003800000 */
[----:B------:R-:W2:Y:S04]  /*d8c0*/  LDG.E R5, desc[UR36][R2.64] ;  /* 0x0000002402057981 */ /* 0x000ea8000c1e1900 */
[----:B-----5:R-:W2:Y:S02]  /*d8d0*/  LDG.E R0, desc[UR36][R2.64+0x4] ;  /* 0x0000042402007981 */ /* 0x020ea4000c1e1900 */
[----:B--2---:R-:W-:-:S07]  /*d8e0*/  IMAD.IADD R0, R0, 0x1, -R5 ;  /* 0x0000000100007824 */ /* 0x004fce00078e0a05 */
.L_x_219:
[----:B------:R-:W-:Y:S01]  /*d8f0*/  R2UR UR9, R215 ;  /* 0x00000000d70972ca */ /* 0x000fe200000e0000 */
[----:B------:R-:W-:Y:S01]  /*d900*/  BSSY B1, `(.L_x_220) ;  /* 0x0000031000017945 */ /* 0x000fe20003800000 */
[----:B------:R-:W-:-:S11]  /*d910*/  R2UR UR8, R218 ;  /* 0x00000000da0872ca */ /* 0x000fd600000e0000 */
[----:B------:R-:W-:Y:S02]  /*d920*/  USEL UR13, UR9, URZ, !UP0 ;  /* 0x0000003f090d7287 */ /* 0x000fe4000c000000 */
[----:B------:R-:W-:Y:S01]  /*d930*/  USEL UR14, UR8, URZ, !UP0 ;  /* 0x0000003f080e7287 */ /* 0x000fe2000c000000 */
[----:B------:R-:W-:Y:S11]  /*d940*/  @P1 BRA `(.L_x_221) ;  /* 0x0000000000b01947 */ /* 0x000ff60003800000 */
[----:B------:R-:W0:Y:S01]  /*d950*/  S2R R3, SR_TID.X ;  /* 0x0000000000037919 */ /* 0x000e220000002100 */
[----:B------:R-:W1:Y:S01]  /*d960*/  LDC R7, c[0x0][0xbe8] ;  /* 0x0002fa00ff077b82 */ /* 0x000e620000000800 */
[----:B------:R-:W-:-:S13]  /*d970*/  R2UR UR8, R216 ;  /* 0x00000000d80872ca */ /* 0x000fda00000e0000 */
[----:B------:R-:W-:-:S04]  /*d980*/  IMAD.U32 R2, RZ, RZ, UR8 ;  /* 0x00000008ff027e24 */ /* 0x000fc8000f8e00ff */
[----:B0-----:R-:W-:Y:S02]  /*d990*/  IMAD R2, R2, 0x80, R3 ;  /* 0x0000008002027824 */ /* 0x001fe400078e0203 */
[----:B-1---5:R-:W-:Y:S02]  /*d9a0*/  IMAD R3, R0, R7, RZ ;  /* 0x0000000700037224 */ /* 0x022fe400078e02ff */
[----:B------:R-:W-:-:S05]  /*d9b0*/  VIADD R4, R2, 0xffffff80 ;  /* 0xffffff8002047836 */ /* 0x000fca0000000000 */
[----:B------:R-:W-:-:S13]  /*d9c0*/  ISETP.GE.AND P1, PT, R4, R3, PT ;  /* 0x000000030400720c */ /* 0x000fda0003f26270 */
[----:B------:R-:W-:Y:S05]  /*d9d0*/  @P1 BRA `(.L_x_221) ;  /* 0x00000000008c1947 */ /* 0x000fea0003800000 */
[----:B------:R-:W-:Y:S01]  /*d9e0*/  ISETP.NE.AND P1, PT, R7, 0x1, PT ;  /* 0x000000010700780c */ /* 0x000fe20003f25270 */
[----:B------:R-:W-:Y:S01]  /*d9f0*/  ULDC.64 UR16, c[0x0][0xb90] ;  /* 0x0002e40000107ab9 */ /* 0x000fe20000000a00 */
[----:B------:R-:W-:Y:S01]  /*da00*/  R2UR UR15, R214 ;  /* 0x00000000d60f72ca */ /* 0x000fe200000e0000 */
[----:B------:R-:W-:Y:S01]  /*da10*/  UIMAD UR10, UR12, UR16, URZ ;  /* 0x000000100c0a72a4 */ /* 0x000fe2000f8e023f */
[----:B------:R-:W-:Y:S01]  /*da20*/  MOV R2, R4 ;  /* 0x0000000400027202 */ /* 0x000fe20000000f00 */
[----:B------:R-:W-:Y:S01]  /*da30*/  UMOV UR8, UR4 ;  /* 0x0000000400087c82 */ /* 0x000fe20008000000 */
[----:B------:R-:W-:-:S07]  /*da40*/  UMOV UR9, UR11 ;  /* 0x0000000b00097c82 */ /* 0x000fce0008000000 */
[----:B------:R-:W0:Y:S02]  /*da50*/  @P1 LDC R3, c[0x0][0xbec] ;  /* 0x0002fb00ff031b82 */ /* 0x000e240000000800 */
[----:B------:R-:W-:Y:S02]  /*da60*/  UIMAD.WIDE.U32 UR8, UR15, UR16, UR8 ;  /* 0x000000100f0872a5 */ /* 0x000fe4000f8e0008 */
[----:B------:R-:W-:-:S03]  /*da70*/  UIMAD UR10, UR15, UR17, UR10 ;  /* 0x000000110f0a72a4 */ /* 0x000fc6000f8e020a */
[----:B------:R-:W-:Y:S01]  /*da80*/  ULDC.64 UR16, c[0x0][0xb98] ;  /* 0x0002e60000107ab9 */ /* 0x000fe20000000a00 */
[----:B------:R-:W1:Y:S01]  /*da90*/  @P1 LDC R6, c[0x0][0xbf0] ;  /* 0x0002fc00ff061b82 */ /* 0x000e620000000800 */
[----:B------:R-:W-:Y:S02]  /*daa0*/  UIADD3 UR9, UR9, UR10, URZ ;  /* 0x0000000a09097290 */ /* 0x000fe4000fffe03f */
[----:B------:R-:W-:Y:S02]  /*dab0*/  UIMAD UR10, UR14, UR16, URZ ;  /* 0x000000100e0a72a4 */ /* 0x000fe4000f8e023f */
[----:B------:R-:W-:Y:S02]  /*dac0*/  UIMAD.WIDE.U32 UR8, UR13, UR16, UR8 ;  /* 0x000000100d0872a5 */ /* 0x000fe4000f8e0008 */
[----:B------:R-:W-:-:S03]  /*dad0*/  UIMAD UR10, UR13, UR17, UR10 ;  /* 0x000000110d0a72a4 */ /* 0x000fc6000f8e020a */
[----:B------:R-:W-:Y:S01]  /*dae0*/  ULDC.64 UR16, c[0x0][0xb88] ;  /* 0x0002e20000107ab9 */ /* 0x000fe20000000a00 */
[----:B0-----:R-:W-:-:S05]  /*daf0*/  @P1 IMAD.HI.U32 R3, R4, R3, RZ ;  /* 0x0000000304031227 */ /* 0x001fca00078e00ff */
[----:B-1----:R-:W-:Y:S01]  /*db00*/  @P1 SHF.R.U32.HI R2, RZ, R6, R3 ;  /* 0x00000006ff021219 */ /* 0x002fe20000011603 */
[----:B------:R-:W-:-:S03]  /*db10*/  IMAD.U32 R6, RZ, RZ, UR10 ;  /* 0x0000000aff067e24 */ /* 0x000fc6000f8e00ff */
[--C-:B------:R-:W-:Y:S01]  /*db20*/  SHF.R.S32.HI R3, RZ, 0x1f, R2.reuse ;  /* 0x0000001fff037819 */ /* 0x100fe20000011402 */
[----:B------:R-:W-:Y:S01]  /*db30*/  IMAD.MOV R5, RZ, RZ, -R2 ;  /* 0x000000ffff057224 */ /* 0x000fe200078e0a02 */
[----:B------:R-:W-:-:S03]  /*db40*/  IADD3 R2, P1, R2, UR8, RZ ;  /* 0x0000000802027c10 */ /* 0x000fc6000ff3e0ff */
[----:B------:R-:W-:Y:S01]  /*db50*/  IMAD R5, R7, R5, R4 ;  /* 0x0000000507057224 */ /* 0x000fe200078e0204 */
[----:B------:R-:W-:Y:S01]  /*db60*/  IADD3.X R3, R3, UR9, R6, P1, !PT ;  /* 0x0000000903037c10 */ /* 0x000fe20008ffe406 */
[----:B------:R-:W-:-:S03]  /*db70*/  ULDC.64 UR8, c[0x0][0xb50] ;  /* 0x0002d40000087ab9 */ /* 0x000fc60000000a00 */
[----:B------:R-:W-:Y:S01]  /*db80*/  SHF.R.S32.HI R4, RZ, 0x1f, R5 ;  /* 0x0000001fff047819 */ /* 0x000fe20000011405 */
[----:B------:R-:W-:-:S04]  /*db90*/  IMAD.WIDE.U32 R2, R5, UR16, R2 ;  /* 0x0000001005027c25 */ /* 0x000fc8000f8e0002 */
[----:B------:R-:W-:-:S04]  /*dba0*/  IMAD R4, R4, UR16, RZ ;  /* 0x0000001004047c24 */ /* 0x000fc8000f8e02ff */
[----:B------:R-:W-:Y:S01]  /*dbb0*/  IMAD R7, R5, UR17, R4 ;  /* 0x0000001105077c24 */ /* 0x000fe2000f8e0204 */
[----:B------:R-:W-:-:S03]  /*dbc0*/  LEA R4, P1, R2, UR8, 0x2 ;  /* 0x0000000802047c11 */ /* 0x000fc6000f8210ff */
[----:B------:R-:W-:-:S05]  /*dbd0*/  IMAD.IADD R3, R3, 0x1, R7 ;  /* 0x0000000103037824 */ /* 0x000fca00078e0207 */
[----:B------:R-:W-:Y:S01]  /*dbe0*/  LEA.HI.X R5, R2, UR9, R3, 0x2, P1 ;  /* 0x0000000902057c11 */ /* 0x000fe200088f1403 */
[----:B------:R-:W-:-:S05]  /*dbf0*/  IMAD.MOV.U32 R3, RZ, RZ, -0x800000 ;  /* 0xff800000ff037424 */ /* 0x000fca00078e00ff */
[----:B------:R0:W-:Y:S02]  /*dc00*/  STG.E desc[UR36][R4.64], R3 ;  /* 0x0000000304007986 */ /* 0x0001e4000c101924 */
.L_x_221:
[----:B------:R-:W-:Y:S05]  /*dc10*/  BSYNC B1 ;  /* 0x0000000000017941 */ /* 0x000fea0003800000 */
.L_x_220:
[----:B------:R-:W-:Y:S01]  /*dc20*/  R2UR UR15, R216 ;  /* 0x00000000d80f72ca */ /* 0x000fe200000e0000 */
[----:B0-----:R-:W0:Y:S01]  /*dc30*/  @P0 LDC R3, c[0x0][0xbf0] ;  /* 0x0002fc00ff030b82 */ /* 0x001e220000000800 */
[----:B------:R-:W-:Y:S01]  /*dc40*/  ULDC.64 UR16, c[0x0][0xaa0] ;  /* 0x0002a80000107ab9 */ /* 0x000fe20000000a00 */
[----:B------:R-:W-:Y:S01]  /*dc50*/  R2UR UR18, R214 ;  /* 0x00000000d61272ca */ /* 0x000fe200000e0000 */
[----:B------:R-:W-:Y:S01]  /*dc60*/  UIMAD UR10, UR11, UR16, URZ ;  /* 0x000000100b0a72a4 */ /* 0x000fe2000f8e023f */
[----:B------:R-:W-:Y:S01]  /*dc70*/  IMAD R2, R213, 0x20, R217 ;  /* 0x00000020d5027824 */ /* 0x000fe200078e02d9 */
[----:B------:R-:W-:Y:S01]  /*dc80*/  UIMAD.WIDE.U32 UR8, UR4, UR16, URZ ;  /* 0x00000010040872a5 */ /* 0x000fe2000f8e003f */
[----:B------:R-:W-:Y:S01]  /*dc90*/  BSSY B1, `(.L_x_222) ;  /* 0x0000045000017945 */ /* 0x000fe20003800000 */
[----:B------:R-:W-:Y:S01]  /*dca0*/  UIMAD UR10, UR4, UR17, UR10 ;  /* 0x00000011040a72a4 */ /* 0x000fe2000f8e020a */
[----:B------:R-:W-:Y:S02]  /*dcb0*/  SHF.R.S32.HI R18, RZ, 0x1f, R22 ;  /* 0x0000001fff127819 */ /* 0x000fe40000011416 */
[----:B------:R-:W-:Y:S01]  /*dcc0*/  ULDC.64 UR16, c[0x0][0xae8] ;  /* 0x0002ba0000107ab9 */ /* 0x000fe20000000a00 */
[----:B------:R-:W-:Y:S01]  /*dcd0*/  UIADD3 UR9, UR9, UR10, URZ ;  /* 0x0000000a09097290 */ /* 0x000fe2000fffe03f */
[----:B------:R-:W-:Y:S01]  /*dce0*/  MOV R5, UR15 ;  /* 0x0000000f00057c02 */ /* 0x000fe20008000f00 */
[----:B------:R-:W-:Y:S01]  /*dcf0*/  UIMAD UR4, UR12, UR16, URZ ;  /* 0x000000100c0472a4 */ /* 0x000fe2000f8e023f */
[----:B------:R-:W-:Y:S01]  /*dd00*/  IMAD.U32 R8, RZ, RZ, UR15 ;  /* 0x0000000fff087e24 */ /* 0x000fe2000f8e00ff */
[----:B------:R-:W-:Y:S01]  /*dd10*/  UIMAD.WIDE.U32 UR8, UR18, UR16, UR8 ;  /* 0x00000010120872a5 */ /* 0x000fe2000f8e0008 */
[----:B------:R-:W-:Y:S01]  /*dd20*/  SHF.R.S32.HI R19, RZ, 0x1f, R23 ;  /* 0x0000001fff137819 */ /* 0x000fe20000011417 */
[----:B------:R-:W-:Y:S01]  /*dd30*/  IMAD R6, R5, 0x80, R2 ;  /* 0x0000008005067824 */ /* 0x000fe200078e0202 */
[----:B------:R-:W-:Y:S01]  /*dd40*/  UIMAD UR4, UR18, UR17, UR4 ;  /* 0x00000011120472a4 */ /* 0x000fe2000f8e0204 */
[----:B------:R-:W-:Y:S01]  /*dd50*/  IMAD R8, R8, 0x80, R217 ;  /* 0x0000008008087824 */ /* 0x000fe200078e02d9 */
[----:B------:R-:W-:Y:S01]  /*dd60*/  ULDC.64 UR10, c[0x0][0xaf0] ;  /* 0x0002bc00000a7ab9 */ /* 0x000fe20000000a00 */
[----:B------:R-:W-:Y:S01]  /*dd70*/  @P0 IMAD.HI.U32 R2, R6, R9, RZ ;  /* 0x0000000906020227 */ /* 0x000fe200078e00ff */
[----:B------:R-:W-:Y:S01]  /*dd80*/  UIADD3 UR9, UR9, UR4, URZ ;  /* 0x0000000409097290 */ /* 0x000fe2000fffe03f */
[----:B------:R-:W-:Y:S01]  /*dd90*/  SHF.R.S32.HI R20, RZ, 0x1f, R17 ;  /* 0x0000001fff147819 */ /* 0x000fe20000011411 */
[----:B------:R-:W-:Y:S01]  /*dda0*/  UIMAD UR4, UR14, UR10, URZ ;  /* 0x0000000a0e0472a4 */ /* 0x000fe2000f8e023f */
[----:B------:R-:W-:Y:S01]  /*ddb0*/  IMAD.MOV.U32 R5, RZ, RZ, R6 ;  /* 0x000000ffff057224 */ /* 0x000fe200078e0006 */
[----:B0-----:R-:W-:Y:S01]  /*ddc0*/  @P0 SHF.R.U32.HI R5, RZ, R3, R2 ;  /* 0x00000003ff050219 */ /* 0x001fe20000011602 */
[----:B------:R-:W-:-:S02]  /*ddd0*/  UIMAD.WIDE.U32 UR8, UR13, UR10, UR8 ;  /* 0x0000000a0d0872a5 */ /* 0x000fc4000f8e0008 */
[----:B------:R-:W-:Y:S01]  /*dde0*/  UIMAD UR4, UR13, UR11, UR4 ;  /* 0x0000000b0d0472a4 */ /* 0x000fe2000f8e0204 */
[--C-:B------:R-:W-:Y:S01]  /*ddf0*/  SHF.R.S32.HI R2, RZ, 0x1f, R5.reuse ;  /* 0x0000001fff027819 */ /* 0x100fe20000011405 */
[----:B------:R-:W-:Y:S01]  /*de00*/  IMAD.MOV R7, RZ, RZ, -R5 ;  /* 0x000000ffff077224 */ /* 0x000fe200078e0a05 */
[----:B------:R-:W-:Y:S01]  /*de10*/  ULDC.64 UR10, c[0x0][0xae0] ;  /* 0x0002b800000a7ab9 */ /* 0x000fe20000000a00 */
[----:B------:R-:W-:Y:S02]  /*de20*/  UIADD3 UR4, UR9, UR4, URZ ;  /* 0x0000000409047290 */ /* 0x000fe4000fffe03f */
[----:B------:R-:W-:Y:S02]  /*de30*/  IMAD.U32 R3, RZ, RZ, UR9 ;  /* 0x00000009ff037e24 */ /* 0x000fe4000f8e00ff */
[----:B------:R-:W-:Y:S02]  /*de40*/  IMAD R4, R2, UR10, RZ ;  /* 0x0000000a02047c24 */ /* 0x000fe4000f8e02ff */
[----:B------:R-:W-:Y:S01]  /*de50*/  IMAD R7, R11, R7, R6 ;  /* 0x000000070b077224 */ /* 0x000fe200078e0206 */
[----:B------:R-:W-:Y:S01]  /*de60*/  MOV R3, UR4 ;  /* 0x0000000400037c02 */ /* 0x000fe20008000f00 */
[----:B------:R-:W-:Y:S01]  /*de70*/  IMAD.U32 R2, RZ, RZ, UR8 ;  /* 0x00000008ff027e24 */ /* 0x000fe2000f8e00ff */
[----:B------:R-:W-:Y:S01]  /*de80*/  ULDC.64 UR8, c[0x0][0xad8] ;  /* 0x0002b60000087ab9 */ /* 0x000fe20000000a00 */
[C---:B------:R-:W-:Y:S01]  /*de90*/  IMAD R9, R5.reuse, UR11, R4 ;  /* 0x0000000b05097c24 */ /* 0x040fe2000f8e0204 */
[----:B------:R-:W-:Y:S01]  /*dea0*/  SHF.R.S32.HI R4, RZ, 0x1f, R7 ;  /* 0x0000001fff047819 */ /* 0x000fe20000011407 */
[----:B------:R-:W-:-:S04]  /*deb0*/  IMAD.WIDE.U32 R2, R5, UR10, R2 ;  /* 0x0000000a05027c25 */ /* 0x000fc8000f8e0002 */
[----:B------:R-:W-:Y:S02]  /*dec0*/  IMAD.IADD R3, R3, 0x1, R9 ;  /* 0x0000000103037824 */ /* 0x000fe400078e0209 */
[----:B------:R-:W-:Y:S02]  /*ded0*/  IMAD R4, R4, UR8, RZ ;  /* 0x0000000804047c24 */ /* 0x000fe4000f8e02ff */
[----:B-----5:R-:W-:Y:S02]  /*dee0*/  IMAD R11, R0, R11, RZ ;  /* 0x0000000b000b7224 */ /* 0x020fe400078e02ff */
[C---:B------:R-:W-:Y:S02]  /*def0*/  IMAD R5, R7.reuse, UR9, R4 ;  /* 0x0000000907057c24 */ /* 0x040fe4000f8e0204 */
[----:B------:R-:W-:Y:S01]  /*df00*/  IMAD.WIDE.U32 R2, R7, UR8, R2 ;  /* 0x0000000807027c25 */ /* 0x000fe2000f8e0002 */
[----:B------:R-:W-:Y:S01]  /*df10*/  ISETP.GE.AND P2, PT, R8, R11, PT ;  /* 0x0000000b0800720c */ /* 0x000fe20003f46270 */
[----:B------:R-:W-:-:S02]  /*df20*/  ULDC.64 UR8, c[0x0][0xa80] ;  /* 0x0002a00000087ab9 */ /* 0x000fc40000000a00 */
[----:B------:R-:W-:Y:S01]  /*df30*/  VIADD R0, R8, 0x20 ;  /* 0x0000002008007836 */ /* 0x000fe20000000000 */
[----:B------:R-:W-:Y:S02]  /*df40*/  IADD3 R3, R3, R5, RZ ;  /* 0x0000000503037210 */ /* 0x000fe40007ffe0ff */
[----:B------:R-:W-:Y:S02]  /*df50*/  LEA R4, P3, R2, UR8, 0x1 ;  /* 0x0000000802047c11 */ /* 0x000fe4000f8608ff */
[-C--:B------:R-:W-:Y:S01]  /*df60*/  ISETP.GE.AND P1, PT, R0, R11.reuse, PT ;  /* 0x0000000b0000720c */ /* 0x080fe20003f26270 */
[----:B------:R-:W-:Y:S01]  /*df70*/  VIADD R0, R8, 0x40 ;  /* 0x0000004008007836 */ /* 0x000fe20000000000 */
[----:B------:R-:W-:Y:S02]  /*df80*/  LEA.HI.X R5, R2, UR9, R3, 0x1, P3 ;  /* 0x0000000902057c11 */ /* 0x000fe400098f0c03 */
[----:B------:R0:W1:Y:S02]  /*df90*/  SHFL.IDX PT, R2, R4, RZ, 0x181f ;  /* 0x00181fff04027589 */ /* 0x00006400000e0000 */
[----:B------:R-:W-:-:S02]  /*dfa0*/  ISETP.GE.AND P0, PT, R0, R11, PT ;  /* 0x0000000b0000720c */ /* 0x000fc40003f06270 */
[----:B------:R0:W2:Y:S01]  /*dfb0*/  SHFL.IDX PT, R0, R5, RZ, 0x181f ;  /* 0x00181fff05007589 */ /* 0x0000a200000e0000 */
[----:B------:R-:W-:Y:S10]  /*dfc0*/  @P2 BRA `(.L_x_223) ;  /* 0x0000000000442947 */ /* 0x000ff40003800000 */
        /* <DEDUP_REMOVED lines=8> */
[----:B------:R3:W-:Y:S01]  /*e050*/  @!P5 ST.E.128 desc[UR36][R6.64], RZ ;  /* 0x000000ff0600d985 */ /* 0x0007e2000c101d24 */
[----:B------:R-:W-:Y:S02]  /*e060*/  @!P4 LEA.HI.X R13, R23, R0, R19, 0x1, P6 ;  /* 0x00000000170dc211 */ /* 0x000fe400030f0c13 */
[----:B------:R-:W-:-:S03]  /*e070*/  @!P3 LEA R14, P6, R22, R2, 0x1 ;  /* 0x00000002160eb211 */ /* 0x000fc600078c08ff */
[----:B------:R3:W-:Y:S01]  /*e080*/  @!P4 ST.E.128 desc[UR36][R12.64], RZ ;  /* 0x000000ff0c00c985 */ /* 0x0007e2000c101d24 */
[----:B------:R-:W-:Y:S02]  /*e090*/  @!P3 LEA.HI.X R15, R22, R0, R18, 0x1, P6 ;  /* 0x00000000160fb211 */ /* 0x000fe400030f0c12 */
[----:B------:R-:W-:-:S03]  /*e0a0*/  @!P2 LEA R2, P6, R212, R2, 0x1 ;  /* 0x00000002d402a211 */ /* 0x000fc600078c08ff */
[----:B------:R3:W-:Y:S01]  /*e0b0*/  @!P3 ST.E.128 desc[UR36][R14.64], RZ ;  /* 0x000000ff0e00b985 */ /* 0x0007e2000c101d24 */
[----:B------:R-:W-:-:S05]  /*e0c0*/  @!P2 LEA.HI.X R3, R212, R0, R227, 0x1, P6 ;  /* 0x00000000d403a211 */ /* 0x000fca00030f0ce3 */
[----:B------:R3:W-:Y:S04]  /*e0d0*/  @!P2 ST.E.128 desc[UR36][R2.64], RZ ;  /* 0x000000ff0200a985 */ /* 0x0007e8000c101d24 */
.L_x_223:
[----:B------:R-:W-:Y:S05]  /*e0e0*/  BSYNC B1 ;  /* 0x0000000000017941 */ /* 0x000fea0003800000 */
.L_x_222:
[----:B--2---:R2:W4:Y:S01]  /*e0f0*/  SHFL.IDX PT, R0, R5, 0x1, 0x181f ;  /* 0x00381f0005007f89 */ /* 0x00452200000e0000 */
[----:B------:R-:W-:Y:S03]  /*e100*/  BSSY B1, `(.L_x_224) ;  /* 0x0000014000017945 */ /* 0x000fe60003800000 */
[----:B-1-3--:R2:W1:Y:S01]  /*e110*/  SHFL.IDX PT, R2, R4, 0x1, 0x181f ;  /* 0x00381f0004027f89 */ /* 0x00a46200000e0000 */
[----:B------:R-:W-:Y:S05]  /*e120*/  @P1 BRA `(.L_x_225) ;  /* 0x0000000000441947 */ /* 0x000fea0003800000 */
[----:B------:R-:W-:Y:S02]  /*e130*/  ULDC UR4, c[0x0][0xac8] ;  /* 0x0002b20000047ab9 */ /* 0x000fe40000000800 */
[----:B------:R-:W-:Y:S02]  /*e140*/  ISETP.GE.AND P4, PT, R17, UR4, PT ;  /* 0x0000000411007c0c */ /* 0x000fe4000bf86270 */
[----:B------:R-:W-:Y:S02]  /*e150*/  ISETP.GE.AND P3, PT, R23, UR4, PT ;  /* 0x0000000417007c0c */ /* 0x000fe4000bf66270 */
[----:B------:R-:W-:Y:S02]  /*e160*/  ISETP.GE.AND P2, PT, R22, UR4, PT ;  /* 0x0000000416007c0c */ /* 0x000fe4000bf46270 */
[----:B------:R-:W-:-:S07]  /*e170*/  ISETP.GE.AND P1, PT, R212, UR4, PT ;  /* 0x00000004d4007c0c */ /* 0x000fce000bf26270 */
[-C--:B-1----:R-:W-:Y:S02]  /*e180*/  @!P4 LEA R6, P6, R17, R2.reuse, 0x1 ;  /* 0x000000021106c211 */ /* 0x082fe400078c08ff */
[----:B------:R-:W-:Y:S02]  /*e190*/  @!P3 LEA R12, P5, R23, R2, 0x1 ;  /* 0x00000002170cb211 */ /* 0x000fe400078a08ff */
[----:B----4-:R-:W-:Y:S02]  /*e1a0*/  @!P4 LEA.HI.X R7, R17, R0, R20, 0x1, P6 ;  /* 0x000000001107c211 */ /* 0x010fe400030f0c14 */
[----:B------:R-:W-:Y:S02]  /*e1b0*/  @!P2 LEA R14, P6, R22, R2, 0x1 ;  /* 0x00000002160ea211 */ /* 0x000fe400078c08ff */
[----:B------:R-:W-:Y:S01]  /*e1c0*/  @!P3 LEA.HI.X R13, R23, R0, R19, 0x1, P5 ;  /* 0x00000000170db211 */ /* 0x000fe200028f0c13 */
[----:B------:R3:W-:Y:S01]  /*e1d0*/  @!P4 ST.E.128 desc[UR36][R6.64], RZ ;  /* 0x000000ff0600c985 */ /* 0x0007e2000c101d24 */
[----:B------:R-:W-:-:S02]  /*e1e0*/  @!P1 LEA R2, P5, R212, R2, 0x1 ;  /* 0x00000002d4029211 */ /* 0x000fc400078a08ff */
[-C--:B------:R-:W-:Y:S01]  /*e1f0*/  @!P2 LEA.HI.X R15, R22, R0.reuse, R18, 0x1, P6 ;  /* 0x00000000160fa211 */ /* 0x080fe200030f0c12 */
[----:B------:R3:W-:Y:S01]  /*e200*/  @!P3 ST.E.128 desc[UR36][R12.64], RZ ;  /* 0x000000ff0c00b985 */ /* 0x0007e2000c101d24 */
[----:B------:R-:W-:-:S03]  /*e210*/  @!P1 LEA.HI.X R3, R212, R0, R227, 0x1, P5 ;  /* 0x00000000d4039211 */ /* 0x000fc600028f0ce3 */
[----:B------:R3:W-:Y:S04]  /*e220*/  @!P2 ST.E.128 desc[UR36][R14.64], RZ ;  /* 0x000000ff0e00a985 */ /* 0x0007e8000c101d24 */
[----:B------:R3:W-:Y:S02]  /*e230*/  @!P1 ST.E.128 desc[UR36][R2.64], RZ ;  /* 0x000000ff02009985 */ /* 0x0007e4000c101d24 */
.L_x_225:
[----:B------:R-:W-:Y:S05]  /*e240*/  BSYNC B1 ;  /* 0x0000000000017941 */ /* 0x000fea0003800000 */
.L_x_224:
[----:B----4-:R4:W0:Y:S01]  /*e250*/  SHFL.IDX PT, R0, R5, 0x2, 0x181f ;  /* 0x00581f0005007f89 */ /* 0x01082200000e0000 */
        /* <DEDUP_REMOVED lines=9> */
[-C--:B------:R-:W-:Y:S02]  /*e2f0*/  @!P2 LEA R12, P5, R23, R2.reuse, 0x1 ;  /* 0x00000002170ca211 */ /* 0x080fe400078a08ff */
[----:B------:R-:W-:Y:S02]  /*e300*/  @!P1 LEA R14, P4, R22, R2, 0x1 ;  /* 0x00000002160e9211 */ /* 0x000fe400078808ff */
[----:B0-----:R-:W-:Y:S02]  /*e310*/  @!P3 LEA.HI.X R7, R17, R0, R20, 0x1, P6 ;  /* 0x000000001107b211 */ /* 0x001fe400030f0c14 */
[----:B------:R-:W-:Y:S02]  /*e320*/  @!P0 LEA R2, P6, R212, R2, 0x1 ;  /* 0x00000002d4028211 */ /* 0x000fe400078c08ff */
[-C--:B------:R-:W-:Y:S01]  /*e330*/  @!P2 LEA.HI.X R13, R23, R0.reuse, R19, 0x1, P5 ;  /* 0x00000000170da211 */ /* 0x080fe200028f0c13 */
[----:B------:R3:W-:Y:S01]  /*e340*/  @!P3 ST.E.128 desc[UR36][R6.64], RZ ;  /* 0x000000ff0600b985 */ /* 0x0007e2000c101d24 */
[----:B------:R-:W-:-:S02]  /*e350*/  @!P1 LEA.HI.X R15, R22, R0, R18, 0x1, P4 ;  /* 0x00000000160f9211 */ /* 0x000fc400020f0c12 */
[----:B------:R-:W-:Y:S01]  /*e360*/  @!P0 LEA.HI.X R3, R212, R0, R227, 0x1, P6 ;  /* 0x00000000d4038211 */ /* 0x000fe200030f0ce3 */
[----:B------:R3:W-:Y:S04]  /*e370*/  @!P2 ST.E.128 desc[UR36][R12.64], RZ ;  /* 0x000000ff0c00a985 */ /* 0x0007e8000c101d24 */
[----:B------:R3:W-:Y:S04]  /*e380*/  @!P1 ST.E.128 desc[UR36][R14.64], RZ ;  /* 0x000000ff0e009985 */ /* 0x0007e8000c101d24 */
[----:B------:R3:W-:Y:S02]  /*e390*/  @!P0 ST.E.128 desc[UR36][R2.64], RZ ;  /* 0x000000ff02008985 */ /* 0x0007e4000c101d24 */
.L_x_227:
[----:B------:R-:W-:Y:S05]  /*e3a0*/  BSYNC B1 ;  /* 0x0000000000017941 */ /* 0x000fea0003800000 */
.L_x_226:
[----:B0-----:R-:W-:Y:S01]  /*e3b0*/  VIADD R0, R8, 0x60 ;  /* 0x0000006008007836 */ /* 0x001fe20000000000 */
[----:B---3--:R0:W3:Y:S04]  /*e3c0*/  SHFL.IDX PT, R6, R5, 0x3, 0x181f ;  /* 0x00781f0005067f89 */ /* 0x0080e800000e0000 */
[----:B------:R-:W-:Y:S01]  /*e3d0*/  ISETP.GE.AND P0, PT, R0, R11, PT ;  /* 0x0000000b0000720c */ /* 0x000fe20003f06270 */
[----:B-1----:R0:W1:-:S12]  /*e3e0*/  SHFL.IDX PT, R2, R4, 0x3, 0x181f ;  /* 0x00781f0004027f89 */ /* 0x00205800000e0000 */
[----:B0-----:R-:W-:Y:S05]  /*e3f0*/  @P0 BRA `(.L_x_218) ;  /* 0x0000000000440947 */ /* 0x001fea0003800000 */
[----:B------:R-:W-:Y:S02]  /*e400*/  ULDC UR4, c[0x0][0xac8] ;  /* 0x0002b20000047ab9 */ /* 0x000fe40000000800 */
[----:B------:R-:W-:Y:S02]  /*e410*/  ISETP.GE.AND P3, PT, R17, UR4, PT ;  /* 0x0000000411007c0c */ /* 0x000fe4000bf66270 */
[----:B------:R-:W-:Y:S02]  /*e420*/  ISETP.GE.AND P2, PT, R23, UR4, PT ;  /* 0x0000000417007c0c */ /* 0x000fe4000bf46270 */
[----:B------:R-:W-:Y:S02]  /*e430*/  ISETP.GE.AND P1, PT, R22, UR4, PT ;  /* 0x0000000416007c0c */ /* 0x000fe4000bf26270 */
[----:B------:R-:W-:-:S07]  /*e440*/  ISETP.GE.AND P0, PT, R212, UR4, PT ;  /* 0x00000004d4007c0c */ /* 0x000fce000bf06270 */
[-C--:B-12-4-:R-:W-:Y:S02]  /*e450*/  @!P3 LEA R4, P6, R17, R2.reuse, 0x1 ;  /* 0x000000021104b211 */ /* 0x096fe400078c08ff */
[-C--:B------:R-:W-:Y:S02]  /*e460*/  @!P2 LEA R8, P5, R23, R2.reuse, 0x1 ;  /* 0x000000021708a211 */ /* 0x080fe400078a08ff */
[----:B------:R-:W-:Y:S02]  /*e470*/  @!P1 LEA R10, P4, R22, R2, 0x1 ;  /* 0x00000002160a9211 */ /* 0x000fe400078808ff */
[----:B---3--:R-:W-:Y:S02]  /*e480*/  @!P3 LEA.HI.X R5, R17, R6, R20, 0x1, P6 ;  /* 0x000000061105b211 */ /* 0x008fe400030f0c14 */
        /* <DEDUP_REMOVED lines=8> */
.L_x_218:
[----:B------:R-:W-:Y:S05]  /*e510*/  BSYNC B0 ;  /* 0x0000000000007941 */ /* 0x000fea0003800000 */
.L_x_209:
[----:B------:R-:W-:Y:S02]  /*e520*/  ULDC UR4, c[0x0][0xc3c] ;  /* 0x00030f0000047ab9 */ /* 0x000fe40000000800 */
[----:B------:R-:W-:-:S06]  /*e530*/  UISETP.GE.AND UP0, UPT, UR7, UR4, UPT ;  /* 0x000000040700728c */ /* 0x000fcc000bf06270 */
[----:B------:R-:W-:-:S13]  /*e540*/  PLOP3.LUT P0, PT, PT, PT, UP0, 0x80, 0x0 ;  /* 0x000000000000781c */ /* 0x000fda0003f0f008 */
[----:B------:R-:W-:Y:S05]  /*e550*/  @!P0 BRA `(.L_x_228) ;  /* 0xffffff28001c8947 */ /* 0x000fea000383ffff */
[----:B------:R-:W-:Y:S05]  /*e560*/  EXIT ;  /* 0x000000000000794d */ /* 0x000fea0003800000 */
.L_x_181:
[----:B------:R-:W-:-:S08]  /*e570*/  NOP ;  /* 0x0000000000007918 */ /* 0x000fd00000000000 */
[----:B0-----:R-:W0:-:S00]  /*e580*/  USETMAXREG.DEALLOC.CTAPOOL 0x28 ;  /* 0x00000028000079c8 */ /* 0x001e0000080e0500 */
[----:B0-----:R-:W-:Y:S02]  /*e590*/  LOP3.LUT R0, R0, 0x3, RZ, 0xc0, !PT ;  /* 0x0000000300007812 */ /* 0x001fe400078ec0ff */
[----:B------:R-:W-:-:S04]  /*e5a0*/  LOP3.LUT R23, R23, 0xfffffeff, RZ, 0xc0, !PT ;  /* 0xfffffeff17177812 */ /* 0x000fc800078ec0ff */
[----:B------:R-:W0:Y:S02]  /*e5b0*/  SHFL.IDX PT, R0, R0, RZ, 0x1f ;  /* 0x00001fff00007589 */ /* 0x000e2400000e0000 */
[----:B0-----:R-:W-:Y:S01]  /*e5c0*/  ISETP.NE.AND P0, PT, R0, RZ, PT ;  /* 0x000000ff0000720c */ /* 0x001fe20003f05270 */
[----:B------:R-:W-:-:S12]  /*e5d0*/  IMAD.MOV.U32 R0, RZ, RZ, RZ ;  /* 0x000000ffff007224 */ /* 0x000fd800078e00ff */
[----:B------:R-:W-:Y:S01]  /*e5e0*/  @P0 LOP3.LUT R23, R23, 0x100, RZ, 0xfc, !PT ;  /* 0x0000010017170812 */ /* 0x000fe200078efcff */
[----:B------:R-:W-:Y:S06]  /*e5f0*/  @!P0 BRA `(.L_x_229) ;  /* 0x00000000001c8947 */ /* 0x000fec0003800000 */
[----:B------:R-:W0:Y:S08]  /*e600*/  S2UR UR5, SR_CgaCtaId ;  /* 0x00000000000579c3 */ /* 0x000e300000008800 */
[----:B------:R-:W-:Y:S06]  /*e610*/  BAR.SYNC.DEFER_BLOCKING 0x5, 0x180 ;  /* 0x0146000000007b1d */ /* 0x000fec0000010000 */
[----:B------:R-:W-:-:S02]  /*e620*/  UMOV UR4, 0x400 ;  /* 0x0000040000047882 */ /* 0x000fc40000000000 */
[----:B0-----:R-:W-:-:S09]  /*e630*/  ULEA UR4, UR5, UR4, 0x18 ;  /* 0x0000000405047291 */ /* 0x001fd2000f8ec03f */
[----:B------:R-:W1:Y:S01]  /*e640*/  LDS.128 R16, [UR4+0x388d0] ;  /* 0x0388d004ff107984 */ /* 0x000e620008000c00 */
[----:B------:R-:W-:Y:S06]  /*e650*/  BAR.ARV 0x4, 0x180 ;  /* 0x0106000000007b1d */ /* 0x000fec0000002000 */
[----:B------:R-:W-:Y:S05]  /*e660*/  BRA `(.L_x_230) ;  /* 0x0000000800007947 */ /* 0x000fea0003800000 */
.L_x_229:
[----:B------:R-:W0:Y:S01]  /*e670*/  S2R R2, SR_TID.X ;  /* 0x0000000000027919 */ /* 0x000e220000002100 */
[----:B------:R-:W-:Y:S01]  /*e680*/  ULDC UR4, c[0x0][0xc3c] ;  /* 0x00030f0000047ab9 */ /* 0x000fe20000000800 */
[----:B------:R-:W1:Y:S01]  /*e690*/  S2UR UR6, SR_CTAID.X ;  /* 0x00000000000679c3 */ /* 0x000e620000002500 */
[----:B------:R-:W-:Y:S01]  /*e6a0*/  ULDC UR5, c[0x0][0xc38] ;  /* 0x00030e0000057ab9 */ /* 0x000fe20000000800 */
[----:B0-----:R-:W-:-:S04]  /*e6b0*/  LOP3.LUT R5, R2, 0x1f, RZ, 0xc0, !PT ;  /* 0x0000001f02057812 */ /* 0x001fc800078ec0ff */
[----:B------:R-:W-:-:S04]  /*e6c0*/  ISETP.NE.AND P0, PT, R5, 0x1f, PT ;  /* 0x0000001f0500780c */ /* 0x000fc80003f05270 */
[----:B------:R-:W-:-:S13]  /*e6d0*/  ISETP.GE.OR P1, PT, R5, UR4, !P0 ;  /* 0x0000000405007c0c */ /* 0x000fda000c726670 */
[----:B------:R-:W0:Y:S02]  /*e6e0*/  @!P1 LDC.64 R2, c[0x0][0xc80] ;  /* 0x00032000ff029b82 */ /* 0x000e240000000a00 */
[----:B0-----:R-:W-:-:S05]  /*e6f0*/  @!P1 IMAD.WIDE.U32 R2, R5, 0x4, R2 ;  /* 0x0000000405029825 */ /* 0x001fca00078e0002 */
[----:B------:R-:W2:Y:S01]  /*e700*/  @!P1 LDG.E R0, desc[UR36][R2.64] ;  /* 0x0000002402009981 */ /* 0x000ea2000c1e1900 */
[C---:B------:R-:W-:Y:S01]  /*e710*/  ISETP.NE.AND P1, PT, R5.reuse, RZ, PT ;  /* 0x000000ff0500720c */ /* 0x040fe20003f25270 */
[----:B------:R-:W-:Y:S01]  /*e720*/  UMOV UR4, URZ ;  /* 0x0000003f00047c82 */ /* 0x000fe20008000000 */
[C---:B------:R-:W-:Y:S01]  /*e730*/  ISETP.GE.U32.AND P2, PT, R5.reuse, 0x2, PT ;  /* 0x000000020500780c */ /* 0x040fe20003f46070 */
[----:B------:R-:W-:Y:S01]  /*e740*/  IMAD.MOV.U32 R16, RZ, RZ, RZ ;  /* 0x000000ffff107224 */ /* 0x000fe200078e00ff */
[C---:B------:R-:W-:Y:S02]  /*e750*/  ISETP.GE.U32.AND P3, PT, R5.reuse, 0x4, PT ;  /* 0x000000040500780c */ /* 0x040fe40003f66070 */
[C---:B------:R-:W-:Y:S02]  /*e760*/  ISETP.GE.U32.AND P4, PT, R5.reuse, 0x8, PT ;  /* 0x000000080500780c */ /* 0x040fe40003f86070 */
[----:B------:R-:W-:Y:S01]  /*e770*/  ISETP.GE.U32.AND P5, PT, R5, 0x10, PT ;  /* 0x000000100500780c */ /* 0x000fe20003fa6070 */
[----:B--2---:R-:W0:Y:S02]  /*e780*/  SHFL.UP PT, R4, R0, 0x1, RZ ;  /* 0x0420000000047989 */ /* 0x004e2400000e00ff */
[----:B0-----:R-:W-:-:S05]  /*e790*/  SEL R7, R4, RZ, P1 ;  /* 0x000000ff04077207 */ /* 0x001fca0000800000 */
[----:B------:R-:W-:-:S05]  /*e7a0*/  IMAD.IADD R7, R0, 0x1, R7 ;  /* 0x0000000100077824 */ /* 0x000fca00078e0207 */
[----:B------:R-:W0:Y:S02]  /*e7b0*/  SHFL.UP PT, R4, R7, 0x2, RZ ;  /* 0x0440000007047989 */ /* 0x000e2400000e00ff */
[----:B0-----:R-:W-:-:S05]  /*e7c0*/  SEL R4, R4, RZ, P2 ;  /* 0x000000ff04047207 */ /* 0x001fca0001000000 */
[----:B------:R-:W-:-:S05]  /*e7d0*/  IMAD.IADD R4, R7, 0x1, R4 ;  /* 0x0000000107047824 */ /* 0x000fca00078e0204 */
[----:B------:R-:W0:Y:S02]  /*e7e0*/  SHFL.UP PT, R6, R4, 0x4, RZ ;  /* 0x0480000004067989 */ /* 0x000e2400000e00ff */
[----:B0-----:R-:W-:-:S05]  /*e7f0*/  SEL R3, R6, RZ, P3 ;  /* 0x000000ff06037207 */ /* 0x001fca0001800000 */
[----:B------:R-:W-:-:S05]  /*e800*/  IMAD.IADD R3, R4, 0x1, R3 ;  /* 0x0000000104037824 */ /* 0x000fca00078e0203 */
[----:B------:R-:W0:Y:S02]  /*e810*/  SHFL.UP PT, R2, R3, 0x8, RZ ;  /* 0x0500000003027989 */ /* 0x000e2400000e00ff */
[----:B0-----:R-:W-:-:S04]  /*e820*/  SEL R2, R2, RZ, P4 ;  /* 0x000000ff02027207 */ /* 0x001fc80002000000 */
[----:B------:R-:W-:-:S05]  /*e830*/  IADD3 R2, R3, R2, RZ ;  /* 0x0000000203027210 */ /* 0x000fca0007ffe0ff */
[----:B------:R-:W0:Y:S02]  /*e840*/  SHFL.UP PT, R6, R2, 0x10, RZ ;  /* 0x0600000002067989 */ /* 0x000e2400000e00ff */
[----:B0-----:R-:W-:-:S05]  /*e850*/  SEL R7, R6, RZ, P5 ;  /* 0x000000ff06077207 */ /* 0x001fca0002800000 */
[----:B------:R-:W-:-:S05]  /*e860*/  IMAD.IADD R7, R2, 0x1, R7 ;  /* 0x0000000102077824 */ /* 0x000fca00078e0207 */
[----:B------:R-:W0:Y:S02]  /*e870*/  SHFL.IDX PT, R4, R7, 0x1f, 0x1f ;  /* 0x03e01f0007047f89 */ /* 0x000e2400000e0000 */
[----:B0-----:R-:W-:-:S04]  /*e880*/  IMAD R4, R4, UR5, RZ ;  /* 0x0000000504047c24 */ /* 0x001fc8000f8e02ff */
[----:B------:R-:W-:Y:S01]  /*e890*/  IMAD.MOV.U32 R3, RZ, RZ, R4 ;  /* 0x000000ffff037224 */ /* 0x000fe200078e0004 */
[----:B-1----:R-:W-:-:S13]  /*e8a0*/  ISETP.GT.AND P6, PT, R4, UR6, PT ;  /* 0x0000000604007c0c */ /* 0x002fda000bfc4270 */
[----:B------:R-:W-:Y:S05]  /*e8b0*/  @P6 BRA `(.L_x_231) ;  /* 0x0000000000946947 */ /* 0x000fea0003800000 */
[----:B------:R-:W-:Y:S01]  /*e8c0*/  IMAD.MOV.U32 R4, RZ, RZ, R3 ;  /* 0x000000ffff047224 */ /* 0x000fe200078e0003 */
[----:B------:R-:W-:Y:S01]  /*e8d0*/  UMOV UR4, URZ ;  /* 0x0000003f00047c82 */ /* 0x000fe20008000000 */
[----:B------:R-:W-:-:S05]  /*e8e0*/  ULDC UR5, c[0x0][0xc38] ;  /* 0x00030e0000057ab9 */ /* 0x000fca0000000800 */
.L_x_235:
[----:B------:R-:W0:Y:S01]  /*e8f0*/  LDC R2, c[0x0][0xc3c] ;  /* 0x00030f00ff027b82 */ /* 0x000e220000000800 */
[----:B------:R-:W-:-:S06]  /*e900*/  UIADD3 UR4, UR4, 0x1f, URZ ;  /* 0x0000001f04047890 */ /* 0x000fcc000fffe03f */
[----:B0-----:R-:W-:-:S13]  /*e910*/  ISETP.LE.AND P6, PT, R2, UR4, PT ;  /* 0x0000000402007c0c */ /* 0x001fda000bfc3270 */
[----:B------:R-:W-:Y:S05]  /*e920*/  @P6 BRA `(.L_x_232) ;  /* 0x0000000400246947 */ /* 0x000fea0003800000 */
[----:B------:R-:W-:Y:S01]  /*e930*/  VIADD R7, R5, UR4 ;  /* 0x0000000405077c36 */ /* 0x000fe20008000000 */
[----:B------:R-:W-:Y:S01]  /*e940*/  BSSY B0, `(.L_x_233) ;  /* 0x0000007000007945 */ /* 0x000fe20003800000 */
[----:B------:R-:W-:-:S03]  /*e950*/  MOV R0, RZ ;  /* 0x000000ff00007202 */ /* 0x000fc60000000f00 */
[----:B------:R-:W-:-:S13]  /*e960*/  ISETP.GE.OR P6, PT, R7, R2, !P0 ;  /* 0x000000020700720c */ /* 0x000fda00047c6670 */
[----:B------:R-:W-:Y:S05]  /*e970*/  @P6 BRA `(.L_x_234) ;  /* 0x00000000000c6947 */ /* 0x000fea0003800000 */
[----:B------:R-:W0:Y:S02]  /*e980*/  LDC.64 R2, c[0x0][0xc80] ;  /* 0x00032000ff027b82 */ /* 0x000e240000000a00 */
[----:B0-----:R-:W-:-:S05]  /*e990*/  IMAD.WIDE R2, R7, 0x4, R2 ;  /* 0x0000000407027825 */ /* 0x001fca00078e0202 */
[----:B------:R0:W5:Y:S02]  /*e9a0*/  LDG.E R0, desc[UR36][R2.64] ;  /* 0x0000002402007981 */ /* 0x000164000c1e1900 */
.L_x_234:
[----:B------:R-:W-:Y:S05]  /*e9b0*/  BSYNC B0 ;  /* 0x0000000000007941 */ /* 0x000fea0003800000 */
.L_x_233:
[----:B0----5:R-:W0:Y:S02]  /*e9c0*/  SHFL.UP PT, R2, R0, 0x1, RZ ;  /* 0x0420000000027989 */ /* 0x021e2400000e00ff */
        /* <DEDUP_REMOVED lines=14> */
[----:B------:R-:W0:Y:S02]  /*eab0*/  SHFL.IDX PT, R3, R9, 0x1f, 0x1f ;  /* 0x03e01f0009037f89 */ /* 0x000e2400000e0000 */
[----:B0-----:R-:W-:-:S05]  /*eac0*/  IMAD R3, R3, UR5, RZ ;  /* 0x0000000503037c24 */ /* 0x001fca000f8e02ff */
[----:B------:R-:W-:-:S04]  /*ead0*/  IADD3 R4, R3, R4, RZ ;  /* 0x0000000403047210 */ /* 0x000fc80007ffe0ff */
[----:B------:R-:W-:-:S13]  /*eae0*/  ISETP.GT.AND P6, PT, R4, UR6, PT ;  /* 0x0000000604007c0c */ /* 0x000fda000bfc4270 */
[----:B------:R-:W-:Y:S05]  /*eaf0*/  @!P6 BRA `(.L_x_235) ;  /* 0xfffffffc007ce947 */ /* 0x000fea000383ffff */
[----:B------:R-:W-:-:S07]  /*eb00*/  IMAD.MOV.U32 R7, RZ, RZ, R9 ;  /* 0x000000ffff077224 */ /* 0x000fce00078e0009 */
.L_x_231:
[----:B------:R-:W-:-:S04]  /*eb10*/  IMAD.IADD R8, R4, 0x1, -R3 ;  /* 0x0000000104087824 */ /* 0x000fc800078e0a03 */
[----:B------:R-:W-:-:S05]  /*eb20*/  IMAD R2, R7, UR5, R8 ;  /* 0x0000000507027c24 */ /* 0x000fca000f8e0208 */
[----:B------:R-:W-:-:S13]  /*eb30*/  ISETP.GT.AND P0, PT, R2, UR6, PT ;  /* 0x0000000602007c0c */ /* 0x000fda000bf04270 */
[----:B------:R-:W-:-:S04]  /*eb40*/  VOTE.ANY R4, PT, !P0 ;  /* 0x0000000000047806 */ /* 0x000fc800040e0100 */
[----:B------:R-:W0:Y:S01]  /*eb50*/  POPC R19, R4 ;  /* 0x0000000400137309 */ /* 0x000e220000000000 */
[----:B------:R-:W-:Y:S01]  /*eb60*/  ISETP.NE.AND P0, PT, R4, RZ, PT ;  /* 0x000000ff0400720c */ /* 0x000fe20003f05270 */
[----:B0-----:R-:W0:Y:S02]  /*eb70*/  SHFL.IDX PT, R10, R0, R19, 0x1f ;  /* 0x00001f13000a7589 */ /* 0x001e2400000e0000 */
[----:B0-----:R-:W-:-:S04]  /*eb80*/  IABS R9, R10 ;  /* 0x0000000a00097213 */ /* 0x001fc80000000000 */
[----:B------:R-:W0:Y:S08]  /*eb90*/  I2F.RP R6, R9 ;  /* 0x0000000900067306 */ /* 0x000e300000209400 */
[----:B0-----:R-:W0:Y:S02]  /*eba0*/  MUFU.RCP R6, R6 ;  /* 0x0000000600067308 */ /* 0x001e240000001000 */
[----:B0-----:R-:W-:-:S06]  /*ebb0*/  VIADD R2, R6, 0xffffffe ;  /* 0x0ffffffe06027836 */ /* 0x001fcc0000000000 */
[----:B------:R0:W1:Y:S01]  /*ebc0*/  F2I.FTZ.U32.TRUNC.NTZ R3, R2 ;  /* 0x0000000200037305 */ /* 0x000062000021f000 */
[----:B------:R-:W-:Y:S05]  /*ebd0*/  @!P0 BRA `(.L_x_236) ;  /* 0x0000000000088947 */ /* 0x000fea0003800000 */
[----:B------:R-:W-:-:S06]  /*ebe0*/  VIADD R16, R19, 0xffffffff ;  /* 0xffffffff13107836 */ /* 0x000fcc0000000000 */
[----:B------:R2:W3:Y:S02]  /*ebf0*/  SHFL.IDX PT, R16, R7, R16, 0x1f ;  /* 0x00001f1007107589 */ /* 0x0004e400000e0000 */
.L_x_236:
[----:B---3--:R-:W-:Y:S01]  /*ec00*/  IMAD R16, R16, UR5, R8 ;  /* 0x0000000510107c24 */ /* 0x008fe2000f8e0208 */
[----:B0-----:R-:W-:Y:S01]  /*ec10*/  IABS R2, R10 ;  /* 0x0000000a00027213 */ /* 0x001fe20000000000 */
[----:B-1----:R-:W-:Y:S02]  /*ec20*/  IMAD.MOV R0, RZ, RZ, -R3 ;  /* 0x000000ffff007224 */ /* 0x002fe400078e0a03 */
[----:B------:R-:W-:Y:S01]  /*ec30*/  VIADD R19, R19, UR4 ;  /* 0x0000000413137c36 */ /* 0x000fe20008000000 */
[----:B------:R-:W-:Y:S01]  /*ec40*/  IADD3 R11, -R16, UR6, RZ ;  /* 0x00000006100b7c10 */ /* 0x000fe2000fffe1ff */
[----:B--2---:R-:W-:Y:S01]  /*ec50*/  IMAD R7, R0, R9, RZ ;  /* 0x0000000900077224 */ /* 0x004fe200078e02ff */
[----:B------:R-:W-:Y:S01]  /*ec60*/  IADD3 R4, RZ, -R2, RZ ;  /* 0x80000002ff047210 */ /* 0x000fe20007ffe0ff */
[----:B------:R-:W-:Y:S01]  /*ec70*/  IMAD.MOV.U32 R2, RZ, RZ, RZ ;  /* 0x000000ffff027224 */ /* 0x000fe200078e00ff */
[----:B------:R-:W-:-:S03]  /*ec80*/  IABS R0, R11 ;  /* 0x0000000b00007213 */ /* 0x000fc60000000000 */
[----:B------:R-:W-:-:S04]  /*ec90*/  IMAD.HI.U32 R2, R3, R7, R2 ;  /* 0x0000000703027227 */ /* 0x000fc800078e0002 */
[----:B------:R-:W-:Y:S02]  /*eca0*/  IMAD.MOV.U32 R3, RZ, RZ, R0 ;  /* 0x000000ffff037224 */ /* 0x000fe400078e0000 */
[----:B------:R-:W-:Y:S02]  /*ecb0*/  IMAD.MOV.U32 R0, RZ, RZ, R4 ;  /* 0x000000ffff007224 */ /* 0x000fe400078e0004 */
[----:B------:R-:W-:-:S04]  /*ecc0*/  IMAD.HI.U32 R2, R2, R3, RZ ;  /* 0x0000000302027227 */ /* 0x000fc800078e00ff */
[----:B------:R-:W-:-:S05]  /*ecd0*/  IMAD R0, R2, R0, R3 ;  /* 0x0000000002007224 */ /* 0x000fca00078e0203 */
[----:B------:R-:W-:-:S13]  /*ece0*/  ISETP.GT.U32.AND P1, PT, R9, R0, PT ;  /* 0x000000000900720c */ /* 0x000fda0003f24070 */
[----:B------:R-:W-:Y:S02]  /*ecf0*/  @!P1 IMAD.IADD R0, R0, 0x1, -R9 ;  /* 0x0000000100009824 */ /* 0x000fe400078e0a09 */
[----:B------:R-:W-:Y:S01]  /*ed00*/  @!P1 VIADD R2, R2, 0x1 ;  /* 0x0000000102029836 */ /* 0x000fe20000000000 */
[----:B------:R-:W-:Y:S02]  /*ed10*/  ISETP.NE.AND P1, PT, R10, RZ, PT ;  /* 0x000000ff0a00720c */ /* 0x000fe40003f25270 */
[----:B------:R-:W-:Y:S02]  /*ed20*/  ISETP.GE.U32.AND P0, PT, R0, R9, PT ;  /* 0x000000090000720c */ /* 0x000fe40003f06070 */
[----:B------:R-:W-:-:S04]  /*ed30*/  LOP3.LUT R0, R11, R10, RZ, 0x3c, !PT ;  /* 0x0000000a0b007212 */ /* 0x000fc800078e3cff */
[----:B------:R-:W-:-:S07]  /*ed40*/  ISETP.GE.AND P2, PT, R0, RZ, PT ;  /* 0x000000ff0000720c */ /* 0x000fce0003f46270 */
[----:B------:R-:W-:-:S06]  /*ed50*/  @P0 IADD3 R2, R2, 0x1, RZ ;  /* 0x0000000102020810 */ /* 0x000fcc0007ffe0ff */
[----:B------:R-:W-:Y:S01]  /*ed60*/  @!P2 IMAD.MOV R2, RZ, RZ, -R2 ;  /* 0x000000ffff02a224 */ /* 0x000fe200078e0a02 */
[----:B------:R-:W-:-:S05]  /*ed70*/  @!P1 LOP3.LUT R2, RZ, R10, RZ, 0x33, !PT ;  /* 0x0000000aff029212 */ /* 0x000fca00078e33ff */
[--C-:B------:R-:W-:Y:S02]  /*ed80*/  IMAD.MOV R17, RZ, RZ, -R2.reuse ;  /* 0x000000ffff117224 */ /* 0x100fe400078e0a02 */
[----:B------:R-:W-:Y:S02]  /*ed90*/  IMAD.MOV.U32 R18, RZ, RZ, R2 ;  /* 0x000000ffff127224 */ /* 0x000fe400078e0002 */
[----:B------:R-:W-:Y:S01]  /*eda0*/  IMAD R17, R10, R17, R11 ;  /* 0x000000110a117224 */ /* 0x000fe200078e020b */
[----:B------:R-:W-:Y:S06]  /*edb0*/  BRA `(.L_x_237) ;  /* 0x0000000000147947 */ /* 0x000fec0003800000 */
.L_x_232:
[----:B------:R-:W-:Y:S01]  /*edc0*/  ULDC UR4, c[0x0][0xc3c] ;  /* 0x00030f0000047ab9 */ /* 0x000fe20000000800 */
[----:B------:R-:W-:Y:S01]  /*edd0*/  IMAD.MOV.U32 R17, RZ, RZ, RZ ;  /* 0x000000ffff117224 */ /* 0x000fe200078e00ff */
[----:B------:R-:W-:Y:S01]  /*ede0*/  MOV R16, UR6 ;  /* 0x0000000600107c02 */ /* 0x000fe20008000f00 */
[----:B------:R-:W-:Y:S02]  /*edf0*/  IMAD.MOV.U32 R18, RZ, RZ, RZ ;  /* 0x000000ffff127224 */ /* 0x000fe400078e00ff */
[----:B------:R-:W-:-:S07]  /*ee00*/  IMAD.U32 R19, RZ, RZ, UR4 ;  /* 0x00000004ff137e24 */ /* 0x000fce000f8e00ff */
.L_x_237:
[----:B------:R-:W-:-:S13]  /*ee10*/  ISETP.NE.AND P0, PT, R5, RZ, PT ;  /* 0x000000ff0500720c */ /* 0x000fda0003f05270 */
[----:B------:R-:W0:Y:S01]  /*ee20*/  @!P0 S2R R3, SR_CgaCtaId ;  /* 0x0000000000038919 */ /* 0x000e220000008800 */
[----:B------:R-:W-:-:S04]  /*ee30*/  @!P0 MOV R0, 0x400 ;  /* 0x0000040000008802 */ /* 0x000fc80000000f00 */
[----:B0-----:R-:W-:-:S05]  /*ee40*/  @!P0 LEA R0, R3, R0, 0x18 ;  /* 0x0000000003008211 */ /* 0x001fca00078ec0ff */
[----:B------:R0:W-:Y:S01]  /*ee50*/  @!P0 STS.128 [R0+0x388d0], R16 ;  /* 0x0388d01000008388 */ /* 0x0001e20000000c00 */
[----:B------:R-:W-:Y:S06]  /*ee60*/  BAR.ARV 0x5, 0x180 ;  /* 0x0146000000007b1d */ /* 0x000fec0000002000 */
.L_x_230:
[----:B------:R2:W-:Y:S01]  /*ee70*/  STL [R1+0x1c], RZ ;  /* 0x00001cff01007387 */ /* 0x0005e20000100800 */
[----:B------:R-:W-:Y:S01]  /*ee80*/  ULDC UR4, c[0x0][0xc3c] ;  /* 0x00030f0000047ab9 */ /* 0x000fe20000000800 */
[----:B------:R-:W-:Y:S01]  /*ee90*/  IMAD.MOV.U32 R28, RZ, RZ, 0x1 ;  /* 0x00000001ff1c7424 */ /* 0x000fe200078e00ff */
[----:B-1----:R-:W-:Y:S01]  /*eea0*/  ISETP.GE.AND P0, PT, R19, UR4, PT ;  /* 0x0000000413007c0c */ /* 0x002fe2000bf06270 */
[----:B------:R-:W-:-:S12]  /*eeb0*/  IMAD.MOV.U32 R27, RZ, RZ, RZ ;  /* 0x000000ffff1b7224 */ /* 0x000fd800078e00ff */
[----:B--2---:R-:W-:Y:S05]  /*eec0*/  @P0 BRA `(.L_x_238) ;  /* 0x0000004800140947 */ /* 0x004fea0003800000 */
[----:B0-----:R-:W2:Y:S01]  /*eed0*/  LDL R0, [R1+0x24] ;  /* 0x0000240001007983 */ /* 0x001ea20000100800 */
[----:B------:R-:W0:Y:S01]  /*eee0*/  S2UR UR5, SR_CgaCtaId ;  /* 0x00000000000579c3 */ /* 0x000e220000008800 */
[----:B------:R-:W-:Y:S01]  /*eef0*/  BSSY B8, `(.L_x_238) ;  /* 0x0000482000087945 */ /* 0x000fe20003800000 */
[----:B------:R-:W-:Y:S01]  /*ef00*/  IMAD.MOV.U32 R28, RZ, RZ, 0x1 ;  /* 0x00000001ff1c7424 */ /* 0x000fe200078e00ff */
[----:B------:R-:W1:Y:S01]  /*ef10*/  S2R R2, SR_TID.X ;  /* 0x0000000000027919 */ /* 0x000e620000002100 */
[----:B------:R-:W-:Y:S01]  /*ef20*/  IMAD.MOV.U32 R27, RZ, RZ, RZ ;  /* 0x000000ffff1b7224 */ /* 0x000fe200078e00ff */
[----:B------:R-:W-:Y:S01]  /*ef30*/  ULDC UR39, c[0x0][0xc] ;  /* 0x0000030000277ab9 */ /* 0x000fe20000000800 */
[----:B------:R3:W-:Y:S01]  /*ef40*/  STL [R1+0x1c], RZ ;  /* 0x00001cff01007387 */ /* 0x0007e20000100800 */
[C---:B-1----:R-:W-:Y:S01]  /*ef50*/  IMAD.SHL.U32 R33, R2.reuse, 0x8, RZ ;  /* 0x0000000802217824 */ /* 0x042fe200078e00ff */
[----:B------:R-:W-:-:S04]  /*ef60*/  LOP3.LUT R3, R2, 0x7f, RZ, 0xc0, !PT ;  /* 0x0000007f02037812 */ /* 0x000fc800078ec0ff */
[----:B------:R-:W-:Y:S02]  /*ef70*/  SHF.R.U32.HI R3, RZ, 0x3, R3 ;  /* 0x00000003ff037819 */ /* 0x000fe40000011603 */
[----:B--2---:R-:W-:Y:S02]  /*ef80*/  R2UR UR4, R0 ;  /* 0x00000000000472ca */ /* 0x004fe400000e0000 */
[----:B------:R-:W-:-:S04]  /*ef90*/  LOP3.LUT R0, R33, 0x1f8, RZ, 0xc0, !PT ;  /* 0x000001f821007812 */ /* 0x000fc800078ec0ff */
[----:B------:R-:W-:Y:S02]  /*efa0*/  LOP3.LUT R0, R0, 0x38, R2, 0x78, !PT ;  /* 0x0000003800007812 */ /* 0x000fe400078e7802 */
[----:B------:R-:W-:Y:S02]  /*efb0*/  SHF.L.U32 R2, R2, 0x4, RZ ;  /* 0x0000000402027819 */ /* 0x000fe400000006ff */
[----:B------:R-:W-:Y:S02]  /*efc0*/  LOP3.LUT R32, R0, 0x200, R33, 0xf8, !PT ;  /* 0x0000020000207812 */ /* 0x000fe400078ef821 */
[----:B------:R-:W-:Y:S01]  /*efd0*/  LOP3.LUT R33, R33, 0x38, RZ, 0xc0, !PT ;  /* 0x0000003821217812 */ /* 0x000fe200078ec0ff */
[----:B------:R-:W-:Y:S01]  /*efe0*/  ULOP3.LUT UR38, UR4, 0x2, URZ, 0xfc, !UPT ;  /* 0x0000000204267892 */ /* 0x000fe2000f8efc3f */
[----:B------:R-:W-:Y:S02]  /*eff0*/  LOP3.LUT R2, R3, 0x70, R2, 0xf8, !PT ;  /* 0x0000007003027812 */ /* 0x000fe400078ef802 */
[----:B------:R-:W-:Y:S01]  /*f000*/  UMOV UR4, 0x400 ;  /* 0x0000040000047882 */ /* 0x000fe20000000000 */
[C---:B------:R-:W-:Y:S01]  /*f010*/  LOP3.LUT R0, R33.reuse, 0x40, RZ, 0xfc, !PT ;  /* 0x0000004021007812 */ /* 0x040fe200078efcff */
[----:B0-----:R-:W-:Y:S01]  /*f020*/  ULEA UR4, UR5, UR4, 0x18 ;  /* 0x0000000405047291 */ /* 0x001fe2000f8ec03f */
[----:B------:R-:W-:-:S02]  /*f030*/  LOP3.LUT R37, R33, 0x80, RZ, 0xfc, !PT ;  /* 0x0000008021257812 */ /* 0x000fc400078efcff */
[----:B------:R-:W-:-:S03]  /*f040*/  LOP3.LUT R36, R33, 0xc0, RZ, 0xfc, !PT ;  /* 0x000000c021247812 */ /* 0x000fc600078efcff */
[----:B------:R-:W-:-:S04]  /*f050*/  IMAD.U32 R22, RZ, RZ, UR4 ;  /* 0x00000004ff167e24 */ /* 0x000fc8000f8e00ff */
[----:B---3--:R-:W-:-:S07]  /*f060*/  IMAD R34, R32, 0x2, R22 ;  /* 0x0000000220227824 */ /* 0x008fce00078e0216 */
.L_x_303:
[----:B0-----:R-:W0:Y:S02]  /*f070*/  LDC.64 R2, c[0x0][0xc88] ;  /* 0x00032200ff027b82 */ /* 0x001e240000000a00 */
[----:B0-----:R-:W-:-:S05]  /*f080*/  IMAD.WIDE R2, R19, 0x4, R2 ;  /* 0x0000000413027825 */ /* 0x001fca00078e0202 */
[----:B--2---:R-:W2:Y:S01]  /*f090*/  LDG.E R29, desc[UR36][R2.64] ;  /* 0x00000024021d7981 */ /* 0x004ea2000c1e1900 */
[----:B------:R-:W-:Y:S05]  /*f0a0*/  YIELD ;  /* 0x0000000000007946 */ /* 0x000fea0003800000 */
[----:B------:R-:W-:Y:S01]  /*f0b0*/  ULDC.64 UR4, c[0x0][0xa28] ;  /* 0x00028a0000047ab9 */ /* 0x000fe20000000a00 */
[----:B------:R-:W-:Y:S01]  /*f0c0*/  IMAD.MOV.U32 R30, RZ, RZ, RZ ;  /* 0x000000ffff1e7224 */ /* 0x000fe200078e00ff */
[----:B------:R-:W-:Y:S01]  /*f0d0*/  ISETP.NE.U32.AND P0, PT, RZ, UR4, PT ;  /* 0x00000004ff007c0c */ /* 0x000fe2000bf05070 */
[----:B------:R-:W-:-:S03]  /*f0e0*/  ULDC.64 UR6, c[0x0][0xa18] ;  /* 0x0002860000067ab9 */ /* 0x000fc60000000a00 */
[----:B------:R-:W-:Y:S01]  /*f0f0*/  ISETP.NE.AND.EX P0, PT, RZ, UR5, PT, P0 ;  /* 0x00000005ff007c0c */ /* 0x000fe2000bf05300 */
[----:B------:R-:W-:Y:S01]  /*f100*/  IMAD.MOV.U32 R35, RZ, RZ, RZ ;  /* 0x000000ffff237224 */ /* 0x000fe200078e00ff */
[----:B--2---:R-:W-:-:S11]  /*f110*/  SHF.R.S32.HI R0, RZ, 0x1f, R29 ;  /* 0x0000001fff007819 */ /* 0x004fd6000001141d */
[C---:B------:R-:W-:Y:S02]  /*f120*/  @P0 LEA R2, P1, R29.reuse, UR4, 0x2 ;  /* 0x000000041d020c11 */ /* 0x040fe4000f8210ff */
[C---:B------:R-:W-:Y:S01]  /*f130*/  SHF.L.U32 R24, R29.reuse, 0x2, RZ ;  /* 0x000000021d187819 */ /* 0x040fe200000006ff */
[----:B------:R0:W-:Y:S01]  /*f140*/  STL [R1+0xc], R0 ;  /* 0x00000c0001007387 */ /* 0x0001e20000100800 */
[----:B------:R-:W-:Y:S01]  /*f150*/  @P0 LEA.HI.X R3, R29, UR5, R0, 0x2, P1 ;  /* 0x000000051d030c11 */ /* 0x000fe200088f1400 */
[----:B------:R-:W-:-:S04]  /*f160*/  ULDC.64 UR4, c[0x0][0xa00] ;  /* 0x0002800000047ab9 */ /* 0x000fc80000000a00 */
[----:B-1----:R1:W2:Y:S01]  /*f170*/  @P0 LDG.E R30, desc[UR36][R2.64] ;  /* 0x00000024021e0981 */ /* 0x0022a2000c1e1900 */
[----:B------:R-:W-:Y:S02]  /*f180*/  ISETP.NE.U32.AND P0, PT, RZ, UR4, PT ;  /* 0x00000004ff007c0c */ /* 0x000fe4000bf05070 */
[----:B------:R-:W-:Y:S02]  /*f190*/  SHF.L.U64.HI R25, R29, 0x2, R0 ;  /* 0x000000021d197819 */ /* 0x000fe40000010200 */
[----:B------:R-:W-:Y:S02]  /*f1a0*/  ISETP.NE.AND.EX P2, PT, RZ, UR5, PT, P0 ;  /* 0x00000005ff007c0c */ /* 0x000fe4000bf45300 */
[----:B------:R-:W-:Y:S02]  /*f1b0*/  ISETP.NE.U32.AND P0, PT, RZ, UR6, PT ;  /* 0x00000006ff007c0c */ /* 0x000fe4000bf05070 */
[----:B------:R-:W-:Y:S02]  /*f1c0*/  LOP3.LUT R23, R23, 0xffffff7f, RZ, 0xc0, !PT ;  /* 0xffffff7f17177812 */ /* 0x000fe400078ec0ff */
[----:B------:R-:W-:-:S02]  /*f1d0*/  ISETP.NE.AND.EX P0, PT, RZ, UR7, PT, P0 ;  /* 0x00000007ff007c0c */ /* 0x000fc4000bf05300 */
[----:B-1----:R-:W-:-:S04]  /*f1e0*/  IADD3 R2, P1, R24, UR4, RZ ;  /* 0x0000000418027c10 */ /* 0x002fc8000ff3e0ff */
[----:B------:R-:W-:Y:S01]  /*f1f0*/  IADD3.X R3, R25, UR5, RZ, P1, !PT ;  /* 0x0000000519037c10 */ /* 0x000fe20008ffe4ff */
[----:B------:R-:W-:Y:S01]  /*f200*/  ULDC.64 UR4, c[0x0][0x418] ;  /* 0x0001060000047ab9 */ /* 0x000fe20000000a00 */
[----:B------:R-:W-:-:S03]  /*f210*/  @P2 LOP3.LUT R23, R23, 0x80, RZ, 0xfc, !PT ;  /* 0x0000008017172812 */ /* 0x000fc600078efcff */
[----:B------:R1:W5:Y:S02]  /*f220*/  @P2 LDG.E R35, desc[UR36][R2.64] ;  /* 0x0000002402232981 */ /* 0x000364000c1e1900 */
[----:B------:R-:W-:-:S04]  /*f230*/  @P0 IADD3 R4, P1, R24, UR6, RZ ;  /* 0x0000000618040c10 */ /* 0x000fc8000ff3e0ff */
[----:B------:R-:W-:-:S05]  /*f240*/  @P0 IADD3.X R5, R25, UR7, RZ, P1, !PT ;  /* 0x0000000719050c10 */ /* 0x000fca0008ffe4ff */
[----:B------:R-:W3:Y:S01]  /*f250*/  @P0 LDG.E R4, desc[UR36][R4.64] ;  /* 0x0000002404040981 */ /* 0x000ee2000c1e1900 */
[----:B------:R-:W-:-:S03]  /*f260*/  UISETP.NE.U32.AND UP0, UPT, UR4, URZ, UPT ;  /* 0x0000003f0400728c */ /* 0x000fc6000bf05070 */
[----:B------:R-:W-:Y:S01]  /*f270*/  ULDC UR4, c[0x0][0x424] ;  /* 0x0001090000047ab9 */ /* 0x000fe20000000800 */
[----:B------:R-:W-:-:S03]  /*f280*/  UISETP.NE.AND.EX UP0, UPT, UR5, URZ, UPT, UP0 ;  /* 0x0000003f0500728c */ /* 0x000fc6000bf05300 */
[----:B------:R-:W-:Y:S01]  /*f290*/  ULDC UR5, c[0x0][0x2f0] ;  /* 0x0000bc0000057ab9 */ /* 0x000fe20000000800 */
[----:B------:R-:W-:-:S04]  /*f2a0*/  USEL UR4, UR4, 0x1, UP0 ;  /* 0x0000000104047887 */ /* 0x000fc80008000000 */
[----:B------:R-:W-:-:S06]  /*f2b0*/  UIMAD UR4, UR4, UR5, URZ ;  /* 0x00000005040472a4 */ /* 0x000fcc000f8e023f */
[----:B0-----:R-:W-:Y:S01]  /*f2c0*/  IMAD.U32 R0, RZ, RZ, UR4 ;  /* 0x00000004ff007e24 */ /* 0x001fe2000f8e00ff */
[----:B--2---:R1:W-:Y:S04]  /*f2d0*/  STL [R1+0x4], R30 ;  /* 0x0000041e01007387 */ /* 0x0043e80000100800 */
[----:B---3--:R1:W-:Y:S01]  /*f2e0*/  @P0 STL [R1+0x18], R4 ;  /* 0x0000180401000387 */ /* 0x0083e20000100800 */
[----:B------:R-:W-:Y:S05]  /*f2f0*/  @P0 BRA `(.L_x_239) ;  /* 0x0000000000200947 */ /* 0x000fea0003800000 */
[----:B------:R-:W-:Y:S02]  /*f300*/  ULDC UR4, c[0x0][0x288] ;  /* 0x0000a20000047ab9 */ /* 0x000fe40000000800 */
[----:B-1----:R-:W-:-:S05]  /*f310*/  IMAD.U32 R4, RZ, RZ, UR4 ;  /* 0x00000004ff047e24 */ /* 0x002fca000f8e00ff */
[----:B------:R0:W-:Y:S01]  /*f320*/  STL [R1+0x18], R4 ;  /* 0x0000180401007387 */ /* 0x0001e20000100800 */
[----:B------:R-:W-:Y:S05]  /*f330*/  @!P2 BRA `(.L_x_239) ;  /* 0x000000000010a947 */ /* 0x000fea0003800000 */
[----:B------:R-:W2:Y:S04]  /*f340*/  LDG.E R5, desc[UR36][R2.64] ;  /* 0x0000002402057981 */ /* 0x000ea8000c1e1900 */
[----:B0-----:R-:W2:Y:S02]  /*f350*/  LDG.E R4, desc[UR36][R2.64+0x4] ;  /* 0x0000042402047981 */ /* 0x001ea4000c1e1900 */
[----:B--2---:R-:W-:-:S05]  /*f360*/  IMAD.IADD R2, R4, 0x1, -R5 ;  /* 0x0000000104027824 */ /* 0x004fca00078e0a05 */
[----:B------:R2:W-:Y:S02]  /*f370*/  STL [R1+0x18], R2 ;  /* 0x0000180201007387 */ /* 0x0005e40000100800 */
.L_x_239:
[----:B------:R-:W-:Y:S01]  /*f380*/  ULDC.64 UR4, c[0x0][0xa20] ;  /* 0x0002880000047ab9 */ /* 0x000fe20000000a00 */
[----:B------:R-:W-:Y:S01]  /*f390*/  IMAD.MOV.U32 R31, RZ, RZ, R29 ;  /* 0x000000ffff1f7224 */ /* 0x000fe200078e001d */
[----:B------:R-:W-:-:S04]  /*f3a0*/  ISETP.NE.U32.AND P0, PT, RZ, UR4, PT ;  /* 0x00000004ff007c0c */ /* 0x000fc8000bf05070 */
[----:B------:R-:W-:-:S13]  /*f3b0*/  ISETP.NE.AND.EX P0, PT, RZ, UR5, PT, P0 ;  /* 0x00000005ff007c0c */ /* 0x000fda000bf05300 */
[----:B------:R-:W-:Y:S05]  /*f3c0*/  @!P0 BRA `(.L_x_240) ;  /* 0x0000000000108947 */ /* 0x000fea0003800000 */
[----:B-12---:R-:W-:-:S04]  /*f3d0*/  IADD3 R2, P0, R24, UR4, RZ ;  /* 0x0000000418027c10 */ /* 0x006fc8000ff1e0ff */
[----:B------:R-:W-:-:S05]  /*f3e0*/  IADD3.X R3, R25, UR5, RZ, P0, !PT ;  /* 0x0000000519037c10 */ /* 0x000fca00087fe4ff */
[----:B------:R3:W5:Y:S01]  /*f3f0*/  LDG.E R0, desc[UR36][R2.64] ;  /* 0x0000002402007981 */ /* 0x000762000c1e1900 */
[----:B------:R-:W-:Y:S05]  /*f400*/  BRA `(.L_x_241) ;  /* 0x0000000000247947 */ /* 0x000fea0003800000 */
.L_x_240:
[----:B------:R-:W-:Y:S02]  /*f410*/  ULDC.64 UR4, c[0x0][0xa08] ;  /* 0x0002820000047ab9 */ /* 0x000fe40000000a00 */
[----:B------:R-:W-:-:S04]  /*f420*/  ISETP.NE.U32.AND P0, PT, RZ, UR4, PT ;  /* 0x00000004ff007c0c */ /* 0x000fc8000bf05070 */
[----:B------:R-:W-:-:S13]  /*f430*/  ISETP.NE.AND.EX P0, PT, RZ, UR5, PT, P0 ;  /* 0x00000005ff007c0c */ /* 0x000fda000bf05300 */
[----:B------:R-:W-:Y:S05]  /*f440*/  @!P0 BRA `(.L_x_241) ;  /* 0x0000000000148947 */ /* 0x000fea0003800000 */
[----:B-12---:R-:W1:Y:S02]  /*f450*/  LDC.64 R2, c[0x0][0xa08] ;  /* 0x00028200ff027b82 */ /* 0x006e640000000a00 */
[----:B-1----:R-:W-:-:S05]  /*f460*/  IMAD.WIDE R2, R31, 0x4, R2 ;  /* 0x000000041f027825 */ /* 0x002fca00078e0202 */
[----:B------:R-:W2:Y:S04]  /*f470*/  LDG.E R0, desc[UR36][R2.64] ;  /* 0x0000002402007981 */ /* 0x000ea8000c1e1900 */
[----:B------:R-:W2:Y:S02]  /*f480*/  LDG.E R5, desc[UR36][R2.64+0x4] ;  /* 0x0000042402057981 */ /* 0x000ea4000c1e1900 */
[----:B--2---:R-:W-:-:S07]  /*f490*/  IADD3 R0, -R0, R5, RZ ;  /* 0x0000000500007210 */ /* 0x004fce0007ffe1ff */
.L_x_241:
[----:B-123-5:R-:W-:Y:S01]  /*f4a0*/  IMAD.IADD R2, R0, 0x1, -R30 ;  /* 0x0000000100027824 */ /* 0x02efe200078e0a1e */
[----:B------:R-:W-:Y:S03]  /*f4b0*/  BSSY B7, `(.L_x_242) ;  /* 0x0000387000077945 */ /* 0x000fe60003800000 */
[C---:B------:R-:W-:Y:S01]  /*f4c0*/  VIADD R0, R2.reuse, 0x4f ;  /* 0x0000004f02007836 */ /* 0x040fe20000000000 */
[----:B------:R1:W-:Y:S01]  /*f4d0*/  STL [R1], R2 ;  /* 0x0000000201007387 */ /* 0x0003e20000100800 */
[----:B------:R-:W-:Y:S02]  /*f4e0*/  ISETP.GT.AND P0, PT, R2, RZ, PT ;  /* 0x000000ff0200720c */ /* 0x000fe40003f04270 */
[----:B------:R-:W-:-:S05]  /*f4f0*/  IMAD.HI R0, R0, 0x66666667, RZ ;  /* 0x6666666700007827 */ /* 0x000fca00078e02ff */
[----:B------:R-:W-:-:S04]  /*f500*/  SHF.R.U32.HI R3, RZ, 0x1f, R0 ;  /* 0x0000001fff037819 */ /* 0x000fc80000011600 */
[----:B------:R-:W-:-:S05]  /*f510*/  LEA.HI.SX32 R0, R0, R3, 0x1b ;  /* 0x0000000300007211 */ /* 0x000fca00078fdaff */
[----:B------:R1:W-:Y:S01]  /*f520*/  STL [R1+0x20], R0 ;  /* 0x0000200001007387 */ /* 0x0003e20000100800 */
[----:B------:R-:W-:Y:S05]  /*f530*/  @P0 BRA `(.L_x_243) ;  /* 0x0000000000440947 */ /* 0x000fea0003800000 */
[----:B-1----:R-:W1:Y:S02]  /*f540*/  S2R R2, SR_TID.X ;  /* 0x0000000000027919 */ /* 0x002e640000002100 */
[----:B-1----:R-:W-:-:S04]  /*f550*/  LOP3.LUT R2, R2, 0x7f, RZ, 0xc0, !PT ;  /* 0x0000007f02027812 */ /* 0x002fc800078ec0ff */
[----:B------:R-:W-:-:S13]  /*f560*/  ISETP.NE.AND P0, PT, R2, RZ, PT ;  /* 0x000000ff0200720c */ /* 0x000fda0003f05270 */
[----:B------:R-:W-:Y:S05]  /*f570*/  @P0 BRA `(.L_x_244) ;  /* 0x0000003400e80947 */ /* 0x000fea0003800000 */
[----:B------:R-:W1:Y:S01]  /*f580*/  S2R R5, SR_LANEID ;  /* 0x0000000000057919 */ /* 0x000e620000000000 */
[----:B------:R-:W-:Y:S01]  /*f590*/  VOTEU.ANY UR4, UPT, PT ;  /* 0x0000000000047886 */ /* 0x000fe200038e0100 */
[----:B------:R-:W2:Y:S01]  /*f5a0*/  LDC.64 R2, c[0x0][0xc60] ;  /* 0x00031800ff027b82 */ /* 0x000ea20000000a00 */
[----:B------:R-:W1:Y:S02]  /*f5b0*/  FLO.U32 R0, UR4 ;  /* 0x0000000400007d00 */ /* 0x000e6400080e0000 */
[----:B-1----:R-:W-:-:S06]  /*f5c0*/  ISETP.EQ.U32.AND P0, PT, R0, R5, PT ;  /* 0x000000050000720c */ /* 0x002fcc0003f02070 */
[----:B------:R-:W2:Y:S07]  /*f5d0*/  POPC R5, UR4 ;  /* 0x0000000400057d09 */ /* 0x000eae0008000000 */
[----:B--2---:R-:W2:Y:S01]  /*f5e0*/  @P0 ATOMG.E.ADD.STRONG.GPU PT, R3, desc[UR36][R2.64], R5 ;  /* 0x00000005020309a8 */ /* 0x004ea200081ee1e4 */
[----:B0-----:R-:W0:Y:S02]  /*f5f0*/  S2R R4, SR_LTMASK ;  /* 0x0000000000047919 */ /* 0x001e240000003900 */
[----:B0-----:R-:W-:-:S04]  /*f600*/  LOP3.LUT R4, R4, UR4, RZ, 0xc0, !PT ;  /* 0x0000000404047c12 */ /* 0x001fc8000f8ec0ff */
[----:B------:R-:W0:Y:S01]  /*f610*/  POPC R7, R4 ;  /* 0x0000000400077309 */ /* 0x000e220000000000 */
[----:B--2---:R-:W0:Y:S02]  /*f620*/  SHFL.IDX PT, R0, R3, R0, 0x1f ;  /* 0x00001f0003007589 */ /* 0x004e2400000e0000 */
[----:B0-----:R-:W-:Y:S01]  /*f630*/  IADD3 R16, R0, UR39, R7 ;  /* 0x0000002700107c10 */ /* 0x001fe2000fffe007 */
[----:B------:R-:W-:Y:S06]  /*f640*/  BRA `(.L_x_244) ;  /* 0x0000003400b47947 */ /* 0x000fec0003800000 */
.L_x_243:
[----:B-1----:R-:W-:Y:S01]  /*f650*/  VIADD R0, R22, 0x24400 ;  /* 0x0002440016007836 */ /* 0x002fe20000000000 */
[----:B------:R-:W-:Y:S04]  /*f660*/  BSSY B6, `(.L_x_245) ;  /* 0x0000013000067945 */ /* 0x000fe80003800000 */
[----:B------:R-:W-:-:S13]  /*f670*/  LOP3.LUT P0, RZ, R0, 0x3ff, RZ, 0xc0, !PT ;  /* 0x000003ff00ff7812 */ /* 0x000fda000780c0ff */
[----:B------:R-:W-:Y:S05]  /*f680*/  @!P0 BRA `(.L_x_246) ;  /* 0x0000000000408947 */ /* 0x000fea0003800000 */
[----:B------:R-:W-:Y:S01]  /*f690*/  MOV R2, 0x0 ;  /* 0x0000000000027802 */ /* 0x000fe20000000f00 */
[----:B------:R-:W-:Y:S01]  /*f6a0*/  ULDC.64 UR6, c[0x4][0xa8] ;  /* 0x01002a0000067ab9 */ /* 0x000fe20000000a00 */
[----:B------:R-:W-:Y:S01]  /*f6b0*/  ULDC.64 UR8, c[0x4][0xb0] ;  /* 0x01002c0000087ab9 */ /* 0x000fe20000000a00 */
[----:B------:R-:W-:Y:S01]  /*f6c0*/  ULDC.64 UR4, c[0x4][0x8] ;  /* 0x0100020000047ab9 */ /* 0x000fe20000000a00 */
[----:B0-----:R-:W-:Y:S01]  /*f6d0*/  IMAD.U32 R4, RZ, RZ, UR6 ;  /* 0x00000006ff047e24 */ /* 0x001fe2000f8e00ff */
[----:B------:R-:W-:Y:S01]  /*f6e0*/  MOV R6, UR8 ;  /* 0x0000000800067c02 */ /* 0x000fe20008000f00 */
[----:B------:R-:W0:Y:S01]  /*f6f0*/  LDC.64 R2, c[0x4][R2] ;  /* 0x0100000002027b82 */ /* 0x000e220000000a00 */
[----:B------:R-:W-:Y:S01]  /*f700*/  IMAD.U32 R5, RZ, RZ, UR7 ;  /* 0x00000007ff057e24 */ /* 0x000fe2000f8e00ff */
[----:B------:R-:W-:Y:S01]  /*f710*/  MOV R13, RZ ;  /* 0x000000ff000d7202 */ /* 0x000fe20000000f00 */
[----:B------:R-:W-:Y:S02]  /*f720*/  IMAD.U32 R7, RZ, RZ, UR9 ;  /* 0x00000009ff077e24 */ /* 0x000fe4000f8e00ff */
[----:B------:R-:W-:-:S02]  /*f730*/  IMAD.U32 R10, RZ, RZ, UR4 ;  /* 0x00000004ff0a7e24 */ /* 0x000fc4000f8e00ff */
[----:B------:R-:W-:Y:S02]  /*f740*/  IMAD.U32 R11, RZ, RZ, UR5 ;  /* 0x00000005ff0b7e24 */ /* 0x000fe4000f8e00ff */
[----:B------:R-:W-:Y:S02]  /*f750*/  IMAD.MOV.U32 R8, RZ, RZ, 0x70 ;  /* 0x00000070ff087424 */ /* 0x000fe400078e00ff */
[----:B------:R-:W-:-:S07]  /*f760*/  IMAD.MOV.U32 R12, RZ, RZ, 0x1 ;  /* 0x00000001ff0c7424 */ /* 0x000fce00078e00ff */
[----:B------:R-:W-:-:S07]  /*f770*/  LEPC R20, `(.L_x_246) ;  /* 0x000000001014794e */ /* 0x000fce0000000000 */
[----:B0-----:R-:W-:Y:S05]  /*f780*/  CALL.ABS.NOINC R2 ;  /* 0x0000000002007343 */ /* 0x001fea0003c00000 */
.L_x_246:
[----:B------:R-:W-:Y:S05]  /*f790*/  BSYNC B6 ;  /* 0x0000000000067941 */ /* 0x000fea0003800000 */
.L_x_245:
[----:B------:R-:W-:Y:S01]  /*f7a0*/  VIADD R0, R22, 0x400 ;  /* 0x0000040016007836 */ /* 0x000fe20000000000 */
[----:B------:R-:W-:Y:S04]  /*f7b0*/  BSSY B6, `(.L_x_247) ;  /* 0x0000022000067945 */ /* 0x000fe80003800000 */
[----:B------:R-:W-:-:S13]  /*f7c0*/  LOP3.LUT P0, RZ, R0, 0x3ff, RZ, 0xc0, !PT ;  /* 0x000003ff00ff7812 */ /* 0x000fda000780c0ff */
[----:B------:R-:W-:Y:S05]  /*f7d0*/  @!P0 BRA `(.L_x_248) ;  /* 0x00000000007c8947 */ /* 0x000fea0003800000 */
[----:B------:R-:W-:Y:S01]  /*f7e0*/  MOV R26, 0x0 ;  /* 0x00000000001a7802 */ /* 0x000fe20000000f00 */
[----:B------:R-:W-:Y:S01]  /*f7f0*/  ULDC.64 UR6, c[0x4][0xa8] ;  /* 0x01002a0000067ab9 */ /* 0x000fe20000000a00 */
[----:B------:R-:W-:Y:S01]  /*f800*/  ULDC.64 UR8, c[0x4][0xb0] ;  /* 0x01002c0000087ab9 */ /* 0x000fe20000000a00 */
[----:B------:R-:W-:Y:S01]  /*f810*/  ULDC.64 UR4, c[0x4][0x10] ;  /* 0x0100040000047ab9 */ /* 0x000fe20000000a00 */
[----:B------:R1:W2:Y:S01]  /*f820*/  LDC.64 R2, c[0x4][R26] ;  /* 0x010000001a027b82 */ /* 0x0002a20000000a00 */
[----:B0-----:R-:W-:Y:S01]  /*f830*/  IMAD.U32 R4, RZ, RZ, UR6 ;  /* 0x00000006ff047e24 */ /* 0x001fe2000f8e00ff */
[----:B------:R-:W-:Y:S01]  /*f840*/  MOV R10, UR4 ;  /* 0x00000004000a7c02 */ /* 0x000fe20008000f00 */
[----:B------:R-:W-:Y:S02]  /*f850*/  IMAD.U32 R5, RZ, RZ, UR7 ;  /* 0x00000007ff057e24 */ /* 0x000fe4000f8e00ff */
[----:B------:R-:W-:Y:S02]  /*f860*/  IMAD.U32 R6, RZ, RZ, UR8 ;  /* 0x00000008ff067e24 */ /* 0x000fe4000f8e00ff */
[----:B------:R-:W-:-:S02]  /*f870*/  IMAD.U32 R7, RZ, RZ, UR9 ;  /* 0x00000009ff077e24 */ /* 0x000fc4000f8e00ff */
[----:B------:R-:W-:Y:S02]  /*f880*/  IMAD.U32 R11, RZ, RZ, UR5 ;  /* 0x00000005ff0b7e24 */ /* 0x000fe4000f8e00ff */
[----:B------:R-:W-:Y:S02]  /*f890*/  IMAD.MOV.U32 R8, RZ, RZ, 0x70 ;  /* 0x00000070ff087424 */ /* 0x000fe400078e00ff */
[----:B------:R-:W-:Y:S02]  /*f8a0*/  IMAD.MOV.U32 R12, RZ, RZ, 0x1 ;  /* 0x00000001ff0c7424 */ /* 0x000fe400078e00ff */
[----:B-1----:R-:W-:-:S07]  /*f8b0*/  IMAD.MOV.U32 R13, RZ, RZ, RZ ;  /* 0x000000ffff0d7224 */ /* 0x002fce00078e00ff */
[----:B------:R-:W-:-:S07]  /*f8c0*/  LEPC R20, `(.L_x_249) ;  /* 0x000000001014794e */ /* 0x000fce0000000000 */
[----:B--2---:R-:W-:Y:S05]  /*f8d0*/  CALL.ABS.NOINC R2 ;  /* 0x0000000002007343 */ /* 0x004fea0003c00000 */
.L_x_249:
[----:B------:R0:W1:Y:S01]  /*f8e0*/  LDC.64 R2, c[0x4][R26] ;  /* 0x010000001a027b82 */ /* 0x0000620000000a00 */
[----:B------:R-:W-:Y:S01]  /*f8f0*/  ULDC.64 UR6, c[0x4][0xa8] ;  /* 0x01002a0000067ab9 */ /* 0x000fe20000000a00 */
[----:B------:R-:W-:Y:S01]  /*f900*/  ULDC.64 UR8, c[0x4][0xb0] ;  /* 0x01002c0000087ab9 */ /* 0x000fe20000000a00 */
[----:B------:R-:W-:Y:S01]  /*f910*/  ULDC.64 UR4, c[0x4][0x18] ;  /* 0x0100060000047ab9 */ /* 0x000fe20000000a00 */
[----:B------:R-:W-:Y:S01]  /*f920*/  IMAD.U32 R4, RZ, RZ, UR6 ;  /* 0x00000006ff047e24 */ /* 0x000fe2000f8e00ff */
[----:B------:R-:W-:Y:S01]  /*f930*/  MOV R5, UR7 ;  /* 0x0000000700057c02 */ /* 0x000fe20008000f00 */
[----:B------:R-:W-:Y:S01]  /*f940*/  IMAD.U32 R6, RZ, RZ, UR8 ;  /* 0x00000008ff067e24 */ /* 0x000fe2000f8e00ff */
[----:B------:R-:W-:Y:S01]  /*f950*/  MOV R12, 0x1 ;  /* 0x00000001000c7802 */ /* 0x000fe20000000f00 */
[----:B------:R-:W-:Y:S02]  /*f960*/  IMAD.U32 R7, RZ, RZ, UR9 ;  /* 0x00000009ff077e24 */ /* 0x000fe4000f8e00ff */
[----:B------:R-:W-:-:S02]  /*f970*/  IMAD.U32 R10, RZ, RZ, UR4 ;  /* 0x00000004ff0a7e24 */ /* 0x000fc4000f8e00ff */
[----:B------:R-:W-:Y:S02]  /*f980*/  IMAD.U32 R11, RZ, RZ, UR5 ;  /* 0x00000005ff0b7e24 */ /* 0x000fe4000f8e00ff */
[----:B------:R-:W-:Y:S02]  /*f990*/  IMAD.MOV.U32 R8, RZ, RZ, 0x70 ;  /* 0x00000070ff087424 */ /* 0x000fe400078e00ff */
[----:B0-----:R-:W-:-:S07]  /*f9a0*/  IMAD.MOV.U32 R13, RZ, RZ, RZ ;  /* 0x000000ffff0d7224 */ /* 0x001fce00078e00ff */
[----:B------:R-:W-:-:S07]  /*f9b0*/  LEPC R20, `(.L_x_248) ;  /* 0x000000001014794e */ /* 0x000fce0000000000 */
[----:B-1----:R-:W-:Y:S05]  /*f9c0*/  CALL.ABS.NOINC R2 ;  /* 0x0000000002007343 */ /* 0x002fea0003c00000 */
.L_x_248:
[----:B------:R-:W-:Y:S05]  /*f9d0*/  BSYNC B6 ;  /* 0x0000000000067941 */ /* 0x000fea0003800000 */
.L_x_247:
[----:B------:R-:W2:Y:S01]  /*f9e0*/  LDL R26, [R1+0x20] ;  /* 0x00002000011a7983 */ /* 0x000ea20000100800 */
[----:B------:R-:W-:Y:S01]  /*f9f0*/  ULDC.64 UR4, c[0x0][0x9f8] ;  /* 0x00027e0000047ab9 */ /* 0x000fe20000000a00 */
[----:B------:R-:W1:Y:S02]  /*fa00*/  LDC R6, c[0x0][0x430] ;  /* 0x00010c00ff067b82 */ /* 0x000e640000000800 */
[----:B------:R-:W3:Y:S01]  /*fa10*/  LDL R2, [R1] ;  /* 0x0000000001027983 */ /* 0x000ee20000100800 */
[----:B------:R-:W-:Y:S01]  /*fa20*/  ISETP.NE.U32.AND P0, PT, RZ, UR4, PT ;  /* 0x00000004ff007c0c */ /* 0x000fe2000bf05070 */
[----:B------:R-:W4:Y:S03]  /*fa30*/  S2R R20, SR_TID.X ;  /* 0x0000000000147919 */ /* 0x000f260000002100 */
[----:B------:R-:W-:-:S13]  /*fa40*/  ISETP.NE.AND.EX P0, PT, RZ, UR5, PT, P0 ;  /* 0x00000005ff007c0c */ /* 0x000fda000bf05300 */
[----:B------:R-:W-:Y:S01]  /*fa50*/  @P0 IADD3 R24, P1, R24, UR4, RZ ;  /* 0x0000000418180c10 */ /* 0x000fe2000ff3e0ff */
[----:B------:R-:W0:Y:S01]  /*fa60*/  S2R R21, SR_TID.X ;  /* 0x0000000000157919 */ /* 0x000e220000002100 */
[----:B------:R-:W-:Y:S02]  /*fa70*/  ULDC UR4, c[0x0][0x2f4] ;  /* 0x0000bd0000047ab9 */ /* 0x000fe40000000800 */
[----:B------:R-:W-:-:S05]  /*fa80*/  @P0 IADD3.X R25, R25, UR5, RZ, P1, !PT ;  /* 0x0000000519190c10 */ /* 0x000fca0008ffe4ff */
[----:B------:R-:W3:Y:S01]  /*fa90*/  @P0 LDG.E R31, desc[UR36][R24.64] ;  /* 0x00000024181f0981 */ /* 0x000ee2000c1e1900 */
[----:B-1----:R-:W-:Y:S02]  /*faa0*/  ISETP.NE.AND P2, PT, R6, 0x1, PT ;  /* 0x000000010600780c */ /* 0x002fe40003f45270 */
[----:B----4-:R-:W-:-:S04]  /*fab0*/  LOP3.LUT R20, R20, 0x7f, RZ, 0xc0, !PT ;  /* 0x0000007f14147812 */ /* 0x010fc800078ec0ff */
[----:B------:R-:W-:-:S07]  /*fac0*/  SHF.R.U32.HI R0, RZ, 0x3, R20 ;  /* 0x00000003ff007819 */ /* 0x000fce0000011614 */
[----:B0-----:R-:W0:Y:S01]  /*fad0*/  @P2 LDC R4, c[0x0][0x434] ;  /* 0x00010d00ff042b82 */ /* 0x001e220000000800 */
[----:B------:R-:W-:-:S05]  /*fae0*/  IMAD.SHL.U32 R20, R21, 0x10, RZ ;  /* 0x0000001015147824 */ /* 0x000fca00078e00ff */
[----:B------:R-:W-:Y:S02]  /*faf0*/  LOP3.LUT R20, R0, 0x70, R20, 0xf8, !PT ;  /* 0x0000007000147812 */ /* 0x000fe400078ef814 */
[----:B------:R-:W1:Y:S01]  /*fb00*/  @P2 LDC R0, c[0x0][0x438] ;  /* 0x00010e00ff002b82 */ /* 0x000e620000000800 */
[----:B------:R-:W-:Y:S02]  /*fb10*/  LOP3.LUT R23, R23, 0xffffffbf, RZ, 0xc0, !PT ;  /* 0xffffffbf17177812 */ /* 0x000fe400078ec0ff */
[----:B------:R-:W-:Y:S02]  /*fb20*/  LOP3.LUT R8, R33, 0x40, RZ, 0xfc, !PT ;  /* 0x0000004021087812 */ /* 0x000fe400078efcff */
[----:B------:R-:W-:-:S04]  /*fb30*/  @P2 LOP3.LUT R23, R23, 0x40, RZ, 0xfc, !PT ;  /* 0x0000004017172812 */ /* 0x000fc800078efcff */
[----:B------:R-:W-:Y:S01]  /*fb40*/  LOP3.LUT R23, R23, 0xffffffef, RZ, 0xc0, !PT ;  /* 0xffffffef17177812 */ /* 0x000fe200078ec0ff */
[----:B------:R-:W-:Y:S01]  /*fb50*/  UMOV UR5, 0xffffffff ;  /* 0xffffffff00057882 */ /* 0x000fe20000000000 */
[----:B--2---:R-:W-:-:S04]  /*fb60*/  VIADD R26, R26, 0xffffffff ;  /* 0xffffffff1a1a7836 */ /* 0x004fc80000000000 */
[----:B------:R-:W-:-:S05]  /*fb70*/  IMAD R5, R26, 0x50, R20 ;  /* 0x000000501a057824 */ /* 0x000fca00078e0214 */
[----:B---3--:R-:W-:-:S04]  /*fb80*/  ISETP.GE.AND P0, PT, R5, R2, PT ;  /* 0x000000020500720c */ /* 0x008fc80003f06270 */
[----:B------:R-:W-:Y:S01]  /*fb90*/  ISETP.GT.U32.OR P0, PT, R20, 0x4f, P0 ;  /* 0x0000004f1400780c */ /* 0x000fe20000704470 */
[----:B------:R-:W-:-:S04]  /*fba0*/  IMAD.IADD R5, R5, 0x1, R30 ;  /* 0x0000000105057824 */ /* 0x000fc800078e021e */
[----:B0-----:R-:W-:-:S08]  /*fbb0*/  @P2 IMAD.HI.U32 R7, R5, R4, RZ ;  /* 0x0000000405072227 */ /* 0x001fd000078e00ff */
[----:B------:R-:W0:Y:S01]  /*fbc0*/  @!P0 LDC.64 R2, c[0x0][0x428] ;  /* 0x00010a00ff028b82 */ /* 0x000e220000000a00 */
[----:B------:R-:W-:Y:S01]  /*fbd0*/  IMAD.MOV.U32 R4, RZ, RZ, R5 ;  /* 0x000000ffff047224 */ /* 0x000fe200078e0005 */
[----:B-1----:R-:W-:-:S04]  /*fbe0*/  @P2 SHF.R.U32.HI R4, RZ, R0, R7 ;  /* 0x00000000ff042219 */ /* 0x002fc80000011607 */
[----:B------:R-:W-:-:S05]  /*fbf0*/  IADD3 R0, -R4, RZ, RZ ;  /* 0x000000ff04007210 */ /* 0x000fca0007ffe1ff */
[----:B------:R-:W-:Y:S01]  /*fc00*/  IMAD R0, R6, R0, R5 ;  /* 0x0000000006007224 */ /* 0x000fe200078e0205 */
[----:B------:R-:W-:Y:S02]  /*fc10*/  SHF.R.S32.HI R6, RZ, 0x1f, R31 ;  /* 0x0000001fff067819 */ /* 0x000fe4000001141f */
[----:B------:R-:W-:-:S03]  /*fc20*/  @!P0 SHF.R.S32.HI R5, RZ, 0x1f, R4 ;  /* 0x0000001fff058819 */ /* 0x000fc60000011404 */
[----:B------:R0:W-:Y:S02]  /*fc30*/  STL [R1+0x8], R6 ;  /* 0x0000080601007387 */ /* 0x0001e40000100800 */
[-C--:B0-----:R-:W-:Y:S02]  /*fc40*/  @!P0 IMAD R6, R6, R2.reuse, RZ ;  /* 0x0000000206068224 */ /* 0x081fe400078e02ff */
[----:B------:R-:W-:-:S04]  /*fc50*/  @!P0 IMAD.WIDE.U32 R4, R31, R2, R4 ;  /* 0x000000021f048225 */ /* 0x000fc800078e0004 */
[----:B------:R-:W-:Y:S02]  /*fc60*/  @!P0 IMAD R6, R31, R3, R6 ;  /* 0x000000031f068224 */ /* 0x000fe400078e0206 */
[----:B------:R-:W0:Y:S02]  /*fc70*/  @!P0 LDC.64 R2, c[0x0][0x418] ;  /* 0x00010600ff028b82 */ /* 0x000e240000000a00 */
[----:B------:R-:W-:Y:S01]  /*fc80*/  @!P0 IMAD.IADD R6, R5, 0x1, R6 ;  /* 0x0000000105068824 */ /* 0x000fe200078e0206 */
[----:B------:R-:W-:Y:S02]  /*fc90*/  ISETP.GE.AND P2, PT, R8, UR4, PT ;  /* 0x0000000408007c0c */ /* 0x000fe4000bf46270 */
[----:B0-----:R-:W-:-:S04]  /*fca0*/  @!P0 LEA R2, P1, R4, R2, 0x2 ;  /* 0x0000000204028211 */ /* 0x001fc800078210ff */
[----:B------:R-:W-:Y:S01]  /*fcb0*/  @!P0 LEA.HI.X R3, R4, R3, R6, 0x2, P1 ;  /* 0x0000000304038211 */ /* 0x000fe200008f1406 */
[----:B------:R-:W-:-:S06]  /*fcc0*/  IMAD.MOV.U32 R4, RZ, RZ, RZ ;  /* 0x000000ffff047224 */ /* 0x000fcc00078e00ff */
[----:B------:R0:W5:Y:S01]  /*fcd0*/  @!P0 LDG.E R4, desc[UR36][R2.64] ;  /* 0x0000002402048981 */ /* 0x000162000c1e1900 */
[----:B------:R-:W-:Y:S02]  /*fce0*/  ISETP.GE.AND P0, PT, R33, UR4, PT ;  /* 0x0000000421007c0c */ /* 0x000fe4000bf06270 */
[----:B------:R-:W-:-:S11]  /*fcf0*/  ISETP.GE.AND P1, PT, R37, UR4, PT ;  /* 0x0000000425007c0c */ /* 0x000fd6000bf26270 */
[----:B------:R-:W-:-:S04]  /*fd00*/  @P0 LOP3.LUT R23, R23, 0x10, RZ, 0xfc, !PT ;  /* 0x0000001017170812 */ /* 0x000fc800078efcff */
[----:B------:R-:W-:-:S04]  /*fd10*/  LOP3.LUT R23, R23, 0xfffffff7, RZ, 0xc0, !PT ;  /* 0xfffffff717177812 */ /* 0x000fc800078ec0ff */
[----:B------:R-:W-:Y:S02]  /*fd20*/  @P2 LOP3.LUT R23, R23, 0x8, RZ, 0xfc, !PT ;  /* 0x0000000817172812 */ /* 0x000fe400078efcff */
[----:B------:R-:W-:Y:S02]  /*fd30*/  ISETP.GE.AND P0, PT, R36, UR4, PT ;  /* 0x0000000424007c0c */ /* 0x000fe4000bf06270 */
[----:B------:R-:W-:-:S04]  /*fd40*/  LOP3.LUT R23, R23, 0xfffffffb, RZ, 0xc0, !PT ;  /* 0xfffffffb17177812 */ /* 0x000fc800078ec0ff */
[----:B------:R-:W-:-:S04]  /*fd50*/  @P1 LOP3.LUT R23, R23, 0x4, RZ, 0xfc, !PT ;  /* 0x0000000417171812 */ /* 0x000fc800078efcff */
[----:B------:R-:W-:Y:S01]  /*fd60*/  LOP3.LUT R23, R23, 0xfffffffd, RZ, 0xc0, !PT ;  /* 0xfffffffd17177812 */ /* 0x000fe200078ec0ff */
[----:B0-----:R-:W-:-:S03]  /*fd70*/  IMAD.U32 R2, RZ, RZ, UR38 ;  /* 0x00000026ff027e24 */ /* 0x001fc6000f8e00ff */
[----:B------:R-:W-:Y:S01]  /*fd80*/  @P0 LOP3.LUT R23, R23, 0x2, RZ, 0xfc, !PT ;  /* 0x0000000217170812 */ /* 0x000fe200078efcff */
[----:B------:R-:W-:Y:S06]  /*fd90*/  BRA.DIV UR5, `(.L_x_250) ;  /* 0x0000003e05c47947 */ /* 0x000fec000b800000 */
.L_x_320:
[----:B------:R-:W-:Y:S02]  /*fda0*/  ISETP.NE.AND P0, PT, R2, 0x3, PT ;  /* 0x000000030200780c */ /* 0x000fe40003f05270 */
[----:B------:R-:W-:Y:S02]  /*fdb0*/  ISETP.GT.U32.AND P1, PT, R20, 0x4f, PT ;  /* 0x0000004f1400780c */ /* 0x000fe40003f24070 */
[----:B------:R-:W-:Y:S02]  /*fdc0*/  LOP3.LUT R23, R23, 0xffffffdf, RZ, 0xc0, !PT ;  /* 0xffffffdf17177812 */ /* 0x000fe400078ec0ff */
[----:B------:R-:W-:-:S07]  /*fdd0*/  SHF.R.S32.HI R30, RZ, 0x1f, R18 ;  /* 0x0000001fff1e7819 */ /* 0x000fce0000011412 */
[----:B------:R-:W-:-:S04]  /*fde0*/  @P0 LOP3.LUT R23, R23, 0x20, RZ, 0xfc, !PT ;  /* 0x0000002017170812 */ /* 0x000fc800078efcff */
[----:B------:R-:W-:-:S04]  /*fdf0*/  LOP3.LUT R23, R23, 0xfffffffe, RZ, 0xc0, !PT ;  /* 0xfffffffe17177812 */ /* 0x000fc800078ec0ff */
[----:B------:R-:W-:Y:S01]  /*fe00*/  @P1 LOP3.LUT R23, R23, 0x1, RZ, 0xfc, !PT ;  /* 0x0000000117171812 */ /* 0x000fe200078efcff */
[----:B------:R-:W-:Y:S06]  /*fe10*/  @!P0 BRA `(.L_x_251) ;  /* 0x0000000000048947 */ /* 0x000fec0003800000 */
[----:B------:R-:W-:Y:S01]  /*fe20*/  BPT.TRAP 0x1 ;  /* 0x000000040000795c */ /* 0x000fe20000300000 */
.L_x_251:
        /* <DEDUP_REMOVED lines=12> */
[----:B------:R-:W-:-:S03]  /*fef0*/  ULDC.64 UR4, c[0x0][0x330] ;  /* 0x0000cc0000047ab9 */ /* 0x000fc60000000a00 */
[----:B------:R-:W-:Y:S02]  /*ff00*/  IMAD.IADD R3, R3, 0x1, R5 ;  /* 0x0000000103037824 */ /* 0x000fe400078e0205 */
[----:B------:R-:W-:Y:S02]  /*ff10*/  IMAD R5, R30, UR4, RZ ;  /* 0x000000041e057c24 */ /* 0x000fe4000f8e02ff */
[----:B------:R-:W-:-:S04]  /*ff20*/  IMAD.WIDE.U32 R2, R18, UR4, R2 ;  /* 0x0000000412027c25 */ /* 0x000fc8000f8e0002 */
[----:B------:R-:W-:Y:S01]  /*ff30*/  IMAD R5, R18, UR5, R5 ;  /* 0x0000000512057c24 */ /* 0x000fe2000f8e0205 */
[----:B------:R-:W-:Y:S02]  /*ff40*/  ULDC.64 UR4, c[0x0][0x318] ;  /* 0x0000c60000047ab9 */ /* 0x000fe40000000a00 */
[----:B------:R-:W-:Y:S02]  /*ff50*/  LEA R24, P0, R2, UR4, 0x1 ;  /* 0x0000000402187c11 */ /* 0x000fe4000f8008ff */
[----:B------:R-:W-:-:S04]  /*ff60*/  IADD3 R5, R3, R5, RZ ;  /* 0x0000000503057210 */ /* 0x000fc80007ffe0ff */
[----:B------:R-:W-:Y:S01]  /*ff70*/  LEA.HI.X R25, R2, UR5, R5, 0x1, P0 ;  /* 0x0000000502197c11 */ /* 0x000fe200080f0c05 */
[----:B------:R-:W-:Y:S01]  /*ff80*/  IMAD R5, R27, 0x8, R22 ;  /* 0x000000081b057824 */ /* 0x000fe200078e0216 */
[----:B------:R-:W-:-:S04]  /*ff90*/  SHF.L.U32 R2, R28, 0x1f, RZ ;  /* 0x0000001f1c027819 */ /* 0x000fc800000006ff */
[----:B------:R-:W0:Y:S02]  /*ffa0*/  SYNCS.PHASECHK.TRANS64.TRYWAIT P0, [R5+URZ+0x38840], R2 ;  /* 0x03884002050075a7 */ /* 0x000e24000800017f */
[----:B0-----:R-:W-:Y:S05]  /*ffb0*/  @!P0 BRA `(.L_x_253) ;  /* 0x0000003c006c8947 */ /* 0x001fea0003800000 */
.L_x_321:
[----:B------:R-:W-:Y:S05]  /*ffc0*/  BSYNC B0 ;  /* 0x0000000000007941 */ /* 0x000fea0003800000 */
.L_x_252:
[----:B------:R-:W2:Y:S01]  /*ffd0*/  LDL R9, [R1] ;  /* 0x0000000001097983 */ /* 0x000ea20000100800 */
[----:B------:R-:W-:Y:S02]  /*ffe0*/  ULDC.64 UR4, c[0x0][0x300] ;  /* 0x0000c00000047ab9 */ /* 0x000fe40000000a00 */
[----:B------:R-:W-:Y:S01]  /*fff0*/  IMAD R6, R6, UR4, RZ ;  /* 0x0000000406067c24 */ /* 0x000fe2000f8e02ff */
[----:B------:R-:W1:Y:S01]  /*10000*/  S2R R8, SR_TID.X ;  /* 0x0000000000087919 */ /* 0x000e620000002100 */
[----:B0-----:R-:W-:-:S04]  /*10010*/  IMAD.WIDE.U32 R2, R0, UR4, RZ ;  /* 0x0000000400027c25 */ /* 0x001fc8000f8e00ff */
[----:B------:R-:W-:Y:S01]  /*10020*/  IMAD R6, R0, UR5, R6 ;  /* 0x0000000500067c24 */ /* 0x000fe2000f8e0206 */
[----:B------:R-:W-:Y:S02]  /*10030*/  ULDC.64 UR4, c[0x0][0x310] ;  /* 0x0000c40000047ab9 */ /* 0x000fe40000000a00 */
[----:B------:R-:W-:Y:S02]  /*10040*/  IMAD R7, R7, UR4, RZ ;  /* 0x0000000407077c24 */ /* 0x000fe4000f8e02ff */
[----:B------:R-:W-:Y:S02]  /*10050*/  IMAD.IADD R3, R3, 0x1, R6 ;  /* 0x0000000103037824 */ /* 0x000fe400078e0206 */
[C---:B------:R-:W-:Y:S02]  /*10060*/  IMAD R7, R4.reuse, UR5, R7 ;  /* 0x0000000504077c24 */ /* 0x040fe4000f8e0207 */
[----:B------:R-:W-:Y:S01]  /*10070*/  IMAD.WIDE.U32 R2, R4, UR4, R2 ;  /* 0x0000000404027c25 */ /* 0x000fe2000f8e0002 */
[----:B------:R-:W-:-:S03]  /*10080*/  ULDC.64 UR4, c[0x0][0x308] ;  /* 0x0000c20000047ab9 */ /* 0x000fc60000000a00 */
[----:B------:R-:W-:Y:S02]  /*10090*/  IMAD.IADD R3, R3, 0x1, R7 ;  /* 0x0000000103037824 */ /* 0x000fe400078e0207 */
[----:B------:R-:W-:Y:S02]  /*100a0*/  IMAD R0, R30, UR4, RZ ;  /* 0x000000041e007c24 */ /* 0x000fe4000f8e02ff */
[----:B------:R-:W-:-:S04]  /*100b0*/  IMAD.WIDE.U32 R2, R18, UR4, R2 ;  /* 0x0000000412027c25 */ /* 0x000fc8000f8e0002 */
[----:B------:R-:W-:Y:S01]  /*100c0*/  IMAD R0, R18, UR5, R0 ;  /* 0x0000000512007c24 */ /* 0x000fe2000f8e0200 */
[----:B------:R-:W-:Y:S01]  /*100d0*/  ULDC.64 UR4, c[0x0][0x2e8] ;  /* 0x0000ba0000047ab9 */ /* 0x000fe20000000a00 */
[----:B------:R-:W-:Y:S02]  /*100e0*/  IMAD R7, R27, 0x5000, R32 ;  /* 0x000050001b077824 */ /* 0x000fe400078e0220 */
[----:B------:R-:W-:Y:S01]  /*100f0*/  IMAD.IADD R6, R3, 0x1, R0 ;  /* 0x0000000103067824 */ /* 0x000fe200078e0200 */
[----:B------:R-:W-:Y:S01]  /*10100*/  LEA R0, P0, R2, UR4, 0x1 ;  /* 0x0000000402007c11 */ /* 0x000fe2000f8008ff */
[----:B------:R-:W-:Y:S01]  /*10110*/  UMOV UR4, 0xffffffff ;  /* 0xffffffff00047882 */ /* 0x000fe20000000000 */
[----:B-1----:R-:W-:Y:S02]  /*10120*/  LOP3.LUT R8, R8, 0x7f, RZ, 0xc0, !PT ;  /* 0x0000007f08087812 */ /* 0x002fe400078ec0ff */
[----:B------:R-:W-:Y:S02]  /*10130*/  LEA.HI.X R6, R2, UR5, R6, 0x1, P0 ;  /* 0x0000000502067c11 */ /* 0x000fe400080f0c06 */
[----:B------:R-:W-:Y:S01]  /*10140*/  SHF.R.U32.HI R8, RZ, 0x3, R8 ;  /* 0x00000003ff087819 */ /* 0x000fe20000011608 */
[----:B--2---:R-:W-:-:S04]  /*10150*/  IMAD R4, R26, -0x50, R9 ;  /* 0xffffffb01a047824 */ /* 0x004fc800078e0209 */
[----:B------:R-:W-:-:S05]  /*10160*/  IMAD.IADD R4, R4, 0x1, -R8 ;  /* 0x0000000104047824 */ /* 0x000fca00078e0a08 */
[----:B------:R-:W-:Y:S01]  /*10170*/  ISETP.GE.AND P0, PT, R4, 0x1, PT ;  /* 0x000000010400780c */ /* 0x000fe20003f06270 */
[----:B------:R-:W-:-:S12]  /*10180*/  BRA.DIV UR4, `(.L_x_254) ;  /* 0x0000003e040c7947 */ /* 0x000fd8000b800000 */
[----:B------:R-:W0:Y:S01]  /*10190*/  SHFL.IDX PT, R3, R0, RZ, 0x181f ;  /* 0x00181fff00037589 */ /* 0x000e2200000e0000 */
[----:B------:R-:W-:Y:S01]  /*101a0*/  LOP3.LUT P5, RZ, R23, 0x10, RZ, 0xc0, !PT ;  /* 0x0000001017ff7812 */ /* 0x000fe200078ac0ff */
[----:B------:R-:W-:Y:S01]  /*101b0*/  @P0 IMAD R9, R7, 0x2, R22 ;  /* 0x0000000207090824 */ /* 0x000fe200078e0216 */
[C---:B------:R-:W-:Y:S01]  /*101c0*/  LOP3.LUT P4, RZ, R23.reuse, 0x8, RZ, 0xc0, !PT ;  /* 0x0000000817ff7812 */ /* 0x040fe2000788c0ff */
[----:B------:R-:W1:Y:S01]  /*101d0*/  SHFL.IDX PT, R2, R6, RZ, 0x181f ;  /* 0x00181fff06027589 */ /* 0x000e6200000e0000 */
[C---:B------:R-:W-:Y:S02]  /*101e0*/  LOP3.LUT P3, RZ, R23.reuse, 0x4, RZ, 0xc0, !PT ;  /* 0x0000000417ff7812 */ /* 0x040fe4000786c0ff */
[----:B------:R-:W-:Y:S01]  /*101f0*/  LOP3.LUT P2, RZ, R23, 0x2, RZ, 0xc0, !PT ;  /* 0x0000000217ff7812 */ /* 0x000fe2000784c0ff */
[----:B------:R-:W-:Y:S01]  /*10200*/  SHFL.IDX PT, R8, R6, 0x1, 0x181f ;  /* 0x00381f0006087f89 */ /* 0x000fe200000e0000 */
[----:B0-----:R-:W-:-:S04]  /*10210*/  @P0 LEA R3, P1, R33, R3, 0x1 ;  /* 0x0000000321030211 */ /* 0x001fc800078208ff */
[----:B-1----:R-:W-:-:S04]  /*10220*/  @P0 IADD3.X R2, RZ, R2, RZ, P1, !PT ;  /* 0x00000002ff020210 */ /* 0x002fc80000ffe4ff */
[----:B------:R-:W-:-:S04]  /*10230*/  @P0 LOP3.LUT R3, R3, R2, RZ, 0x3c, !PT ;  /* 0x0000000203030212 */ /* 0x000fc800078e3cff */
[----:B------:R-:W-:-:S04]  /*10240*/  @P0 LOP3.LUT R2, R3, R2, RZ, 0x3c, !PT ;  /* 0x0000000203020212 */ /* 0x000fc800078e3cff */
[----:B------:R-:W-:-:S05]  /*10250*/  @P0 LOP3.LUT R3, R3, R2, RZ, 0x3c, !PT ;  /* 0x0000000203030212 */ /* 0x000fca00078e3cff */
[----:B------:R-:W-:Y:S04]  /*10260*/  @P0 LDGSTS.E.BYPASS.LTC128B.128 [R9+0x24400], desc[UR36][R2.64], !P5 ;  /* 0x2440000002090fae */ /* 0x000fe8000e901d64 */
[----:B------:R-:W-:Y:S04]  /*10270*/  @P0 LDGSTS.E.BYPASS.LTC128B.128 [R9+0x26c00], desc[UR36][R2.64+0x80], !P4 ;  /* 0x26c0008002090fae */ /* 0x000fe8000e101d64 */
[----:B------:R-:W-:Y:S04]  /*10280*/  @P0 LDGSTS.E.BYPASS.LTC128B.128 [R9+0x29400], desc[UR36][R2.64+0x100], !P3 ;  /* 0x2940010002090fae */ /* 0x000fe8000d901d64 */
[----:B------:R0:W-:Y:S01]  /*10290*/  @P0 LDGSTS.E.BYPASS.LTC128B.128 [R9+0x2bc00], desc[UR36][R2.64+0x180], !P2 ;  /* 0x2bc0018002090fae */ /* 0x0001e2000d101d64 */
[----:B------:R-:W-:-:S03]  /*102a0*/  ISETP.GE.AND P0, PT, R4, 0x11, PT ;  /* 0x000000110400780c */ /* 0x000fc60003f06270 */
[----:B0-----:R-:W0:Y:S10]  /*102b0*/  SHFL.IDX PT, R2, R0, 0x1, 0x181f ;  /* 0x00381f0000027f89 */ /* 0x001e3400000e0000 */
[----:B------:R-:W-:Y:S01]  /*102c0*/  @P0 IMAD R21, R7, 0x2, R22 ;  /* 0x0000000207150824 */ /* 0x000fe200078e0216 */
[----:B0-----:R-:W-:-:S05]  /*102d0*/  @P0 LEA R2, P1, R33, R2, 0x1 ;  /* 0x0000000221020211 */ /* 0x001fca00078208ff */
[----:B------:R-:W-:Y:S02]  /*102e0*/  @P0 IMAD.X R3, RZ, RZ, R8, P1 ;  /* 0x000000ffff030224 */ /* 0x000fe400008e0608 */
[----:B------:R-:W-:Y:S04]  /*102f0*/  SHFL.IDX PT, R8, R6, 0x2, 0x181f ;  /* 0x00581f0006087f89 */ /* 0x000fe800000e0000 */
        /* <DEDUP_REMOVED lines=17> */
[----:B------:R-:W1:Y:S01]  /*10410*/  SHFL.IDX PT, R0, R0, 0x4, 0x181f ;  /* 0x00981f0000007f89 */ /* 0x000e6200000e0000 */
[----:B0-----:R-:W-:-:S04]  /*10420*/  @P0 LEA R2, P1, R33, R2, 0x1 ;  /* 0x0000000221020211 */ /* 0x001fc800078208ff */
[----:B------:R-:W-:Y:S02]  /*10430*/  @P0 IADD3.X R3, RZ, R8, RZ, P1, !PT ;  /* 0x00000008ff030210 */ /* 0x000fe40000ffe4ff */
[----:B------:R0:W2:Y:S04]  /*10440*/  SHFL.IDX PT, R8, R6, 0x4, 0x181f ;  /* 0x00981f0006087f89 */ /* 0x0000a800000e0000 */
[----:B------:R0:W-:Y:S04]  /*10450*/  @P0 LDGSTS.E.BYPASS.LTC128B.128 [R21+0x25c00], desc[UR36][R2.64], !P5 ;  /* 0x25c0000002150fae */ /* 0x0001e8000e901d64 */
[----:B------:R0:W-:Y:S04]  /*10460*/  @P0 LDGSTS.E.BYPASS.LTC128B.128 [R21+0x28400], desc[UR36][R2.64+0x80], !P4 ;  /* 0x2840008002150fae */ /* 0x0001e8000e101d64 */
[----:B------:R0:W-:Y:S04]  /*10470*/  @P0 LDGSTS.E.BYPASS.LTC128B.128 [R21+0x2ac00], desc[UR36][R2.64+0x100], !P3 ;  /* 0x2ac0010002150fae */ /* 0x0001e8000d901d64 */
[----:B-1----:R0:W-:Y:S02]  /*10480*/  @P0 LDGSTS.E.BYPASS.LTC128B.128 [R21+0x2d400], desc[UR36][R2.64+0x180], !P2 ;  /* 0x2d40018002150fae */ /* 0x0021e4000d101d64 */
.L_x_333:
[----:B------:R-:W-:Y:S01]  /*10490*/  ISETP.GE.AND P0, PT, R4, 0x41, PT ;  /* 0x000000410400780c */ /* 0x000fe20003f06270 */
[----:B------:R-:W-:-:S12]  /*104a0*/  BSSY B0, `(.L_x_255) ;  /* 0x0000010000007945 */ /* 0x000fd80003800000 */
[----:B------:R-:W-:Y:S05]  /*104b0*/  @!P0 BRA `(.L_x_256) ;  /* 0x0000000000388947 */ /* 0x000fea0003800000 */
[----:B------:R-:W-:Y:S01]  /*104c0*/  LOP3.LUT P4, RZ, R23, 0x10, RZ, 0xc0, !PT ;  /* 0x0000001017ff7812 */ /* 0x000fe2000788c0ff */
[----:B------:R-:W-:Y:S01]  /*104d0*/  IMAD R7, R7, 0x2, R22 ;  /* 0x0000000207077824 */ /* 0x000fe200078e0216 */
[C---:B------:R-:W-:Y:S02]  /*104e0*/  LOP3.LUT P3, RZ, R23.reuse, 0x8, RZ, 0xc0, !PT ;  /* 0x0000000817ff7812 */ /* 0x040fe4000786c0ff */
[C---:B------:R-:W-:Y:S02]  /*104f0*/  LOP3.LUT P2, RZ, R23.reuse, 0x4, RZ, 0xc0, !PT ;  /* 0x0000000417ff7812 */ /* 0x040fe4000784c0ff */
[----:B------:R-:W-:Y:S02]  /*10500*/  LOP3.LUT P1, RZ, R23, 0x2, RZ, 0xc0, !PT ;  /* 0x0000000217ff7812 */ /* 0x000fe4000782c0ff */
[----:B0-----:R-:W-:-:S05]  /*10510*/  LEA R2, P0, R33, R0, 0x1 ;  /* 0x0000000021027211 */ /* 0x001fca00078008ff */
        /* <DEDUP_REMOVED lines=8> */
.L_x_256:
[----:B------:R-:W-:Y:S05]  /*105a0*/  BSYNC B0 ;  /* 0x0000000000007941 */ /* 0x000fea0003800000 */
.L_x_255:
[----:B------:R-:W-:Y:S01]  /*105b0*/  NOP ;  /* 0x0000000000007918 */ /* 0x000fe20000000000 */
[----:B------:R-:W-:-:S13]  /*105c0*/  PLOP3.LUT P0, PT, PT, PT, PT, 0x80, 0x0 ;  /* 0x000000000000781c */ /* 0x000fda0003f0f070 */
.L_x_257:
        /* <DEDUP_REMOVED lines=10> */
.L_x_258:
[----:B------:R3:W5:Y:S01]  /*10670*/  LDL.LU R0, [R1+0xc] ;  /* 0x00000c0001007983 */ /* 0x0007620000300800 */
[----:B------:R-:W-:Y:S01]  /*10680*/  LOP3.LUT P0, RZ, R23, 0x80, RZ, 0xc0, !PT ;  /* 0x0000008017ff7812 */ /* 0x000fe2000780c0ff */
[----:B------:R3:W-:-:S12]  /*10690*/  SYNCS.ARRIVE.TRANS64.A1T0 RZ, [R5+URZ+0x38830], RZ ;  /* 0x038830ff05ff79a7 */ /* 0x0007d8000810003f */
[----:B------:R-:W-:Y:S05]  /*106a0*/  WARPSYNC.ALL ;  /* 0x0000000000007948 */ /* 0x000fea0003800000 */
[----:B------:R-:W-:Y:S01]  /*106b0*/  ULDC.64 UR4, c[0x0][0x298] ;  /* 0x0000a60000047ab9 */ /* 0x000fe20000000a00 */
[----:B01----:R-:W-:Y:S01]  /*106c0*/  VIADD R2, R22, 0x14400 ;  /* 0x0001440016027836 */ /* 0x003fe20000000000 */
[----:B------:R-:W-:Y:S01]  /*106d0*/  SEL R29, R29, RZ, !P0 ;  /* 0x000000ff1d1d7207 */ /* 0x000fe20004000000 */
[----:B------:R-:W-:Y:S01]  /*106e0*/  IMAD.WIDE.U32 R6, R35, UR4, RZ ;  /* 0x0000000423067c25 */ /* 0x000fe2000f8e00ff */
[----:B------:R-:W-:Y:S01]  /*106f0*/  BSSY B6, `(.L_x_259) ;  /* 0x000001b000067945 */ /* 0x000fe20003800000 */
[----:B------:R-:W-:Y:S01]  /*10700*/  BAR.SYNC.DEFER_BLOCKING 0x8, 0x180 ;  /* 0x0206000000007b1d */ /* 0x000fe20000010000 */
[----:B-----5:R-:W-:-:S02]  /*10710*/  SEL R0, R0, RZ, !P0 ;  /* 0x000000ff00007207 */ /* 0x020fc40004000000 */
[----:B------:R-:W-:-:S03]  /*10720*/  LOP3.LUT P0, RZ, R2, 0x3ff, RZ, 0xc0, !PT ;  /* 0x000003ff02ff7812 */ /* 0x000fc6000780c0ff */
[----:B------:R0:W-:Y:S04]  /*10730*/  STL [R1+0xc], R0 ;  /* 0x00000c0001007387 */ /* 0x0001e80000100800 */
[----:B------:R1:W-:Y:S01]  /*10740*/  STL.64 [R1+0x10], R6 ;  /* 0x0000100601007387 */ /* 0x0003e20000100a00 */
[----:B0-----:R-:W-:-:S05]  /*10750*/  SHF.R.S32.HI R0, RZ, 0x1f, R35 ;  /* 0x0000001fff007819 */ /* 0x001fca0000011423 */
[----:B------:R-:W-:-:S04]  /*10760*/  IMAD R0, R0, UR4, RZ ;  /* 0x0000000400007c24 */ /* 0x000fc8000f8e02ff */
[----:B------:R-:W-:-:S04]  /*10770*/  IMAD R0, R35, UR5, R0 ;  /* 0x0000000523007c24 */ /* 0x000fc8000f8e0200 */
[----:B------:R-:W-:Y:S01]  /*10780*/  IMAD.IADD R35, R7, 0x1, R0 ;  /* 0x0000000107237824 */ /* 0x000fe200078e0200 */
[----:B-1----:R-:W-:Y:S06]  /*10790*/  @!P0 BRA `(.L_x_260) ;  /* 0x0000000000408947 */ /* 0x002fec0003800000 */
[----:B------:R-:W-:Y:S01]  /*107a0*/  MOV R2, 0x0 ;  /* 0x0000000000027802 */ /* 0x000fe20000000f00 */
[----:B------:R-:W-:Y:S01]  /*107b0*/  ULDC.64 UR6, c[0x4][0xa8] ;  /* 0x01002a0000067ab9 */ /* 0x000fe20000000a00 */
[----:B------:R-:W-:Y:S01]  /*107c0*/  ULDC.64 UR8, c[0x4][0xb0] ;  /* 0x01002c0000087ab9 */ /* 0x000fe20000000a00 */
[----:B------:R-:W-:Y:S01]  /*107d0*/  ULDC.64 UR4, c[0x4][0x20] ;  /* 0x0100080000047ab9 */ /* 0x000fe20000000a00 */
[----:B------:R-:W-:Y:S01]  /*107e0*/  MOV R4, UR6 ;  /* 0x0000000600047c02 */ /* 0x000fe20008000f00 */
[----:B---3--:R-:W-:Y:S01]  /*107f0*/  IMAD.U32 R5, RZ, RZ, UR7 ;  /* 0x00000007ff057e24 */ /* 0x008fe2000f8e00ff */
[----:B------:R-:W0:Y:S01]  /*10800*/  LDC.64 R2, c[0x4][R2] ;  /* 0x0100000002027b82 */ /* 0x000e220000000a00 */
[----:B------:R-:W-:Y:S01]  /*10810*/  IMAD.U32 R6, RZ, RZ, UR8 ;  /* 0x00000008ff067e24 */ /* 0x000fe2000f8e00ff */
[----:B--2---:R-:W-:Y:S01]  /*10820*/  MOV R8, 0x70 ;  /* 0x0000007000087802 */ /* 0x004fe20000000f00 */
[----:B------:R-:W-:Y:S02]  /*10830*/  IMAD.U32 R7, RZ, RZ, UR9 ;  /* 0x00000009ff077e24 */ /* 0x000fe4000f8e00ff */
[----:B------:R-:W-:-:S02]  /*10840*/  IMAD.U32 R10, RZ, RZ, UR4 ;  /* 0x00000004ff0a7e24 */ /* 0x000fc4000f8e00ff */
[----:B------:R-:W-:Y:S02]  /*10850*/  IMAD.U32 R11, RZ, RZ, UR5 ;  /* 0x00000005ff0b7e24 */ /* 0x000fe4000f8e00ff */
[----:B------:R-:W-:Y:S02]  /*10860*/  IMAD.MOV.U32 R12, RZ, RZ, 0x1 ;  /* 0x00000001ff0c7424 */ /* 0x000fe400078e00ff */
[----:B------:R-:W-:-:S07]  /*10870*/  IMAD.MOV.U32 R13, RZ, RZ, RZ ;  /* 0x000000ffff0d7224 */ /* 0x000fce00078e00ff */
[----:B------:R-:W-:-:S07]  /*10880*/  LEPC R20, `(.L_x_260) ;  /* 0x000000001014794e */ /* 0x000fce0000000000 */
[----:B0-----:R-:W-:Y:S05]  /*10890*/  CALL.ABS.NOINC R2 ;  /* 0x0000000002007343 */ /* 0x001fea0003c00000 */
.L_x_260:
[----:B------:R-:W-:Y:S05]  /*108a0*/  BSYNC B6 ;  /* 0x0000000000067941 */ /* 0x000fea0003800000 */
.L_x_259:
[----:B------:R-:W4:Y:S01]  /*108b0*/  LDL.LU R20, [R1+0xc] ;  /* 0x00000c0001147983 */ /* 0x000f220000300800 */
[----:B------:R-:W0:Y:S01]  /*108c0*/  LDC R6, c[0x0][0x448] ;  /* 0x00011200ff067b82 */ /* 0x000e220000000800 */
[----:B------:R-:W-:Y:S02]  /*108d0*/  ULDC.64 UR4, c[0x0][0x2d8] ;  /* 0x0000b60000047ab9 */ /* 0x000fe40000000a00 */
[----:B------:R-:W2:Y:S01]  /*108e0*/  LDL.LU.64 R2, [R1+0x10] ;  /* 0x0000100001027983 */ /* 0x000ea20000300a00 */
[----:B------:R-:W-:-:S03]  /*108f0*/  IMAD R0, R30, UR4, RZ ;  /* 0x000000041e007c24 */ /* 0x000fc6000f8e02ff */
[----:B------:R1:W5:Y:S01]  /*10900*/  LDL R10, [R1+0x18] ;  /* 0x00001800010a7983 */ /* 0x0003620000100800 */
[----:B---3--:R-:W-:Y:S01]  /*10910*/  IMAD R5, R18, UR5, R0 ;  /* 0x0000000512057c24 */ /* 0x008fe2000f8e0200 */
[----:B0-----:R-:W-:-:S13]  /*10920*/  ISETP.NE.AND P0, PT, R6, 0x1, PT ;  /* 0x000000010600780c */ /* 0x001fda0003f05270 */
[----:B------:R-:W0:Y:S01]  /*10930*/  @P0 LDC R4, c[0x0][0x450] ;  /* 0x00011400ff040b82 */ /* 0x000e220000000800 */
[----:B------:R-:W-:Y:S01]  /*10940*/  LOP3.LUT R9, R33, 0x40, RZ, 0xfc, !PT ;  /* 0x0000004021097812 */ /* 0x000fe200078efcff */
[----:B----4-:R-:W-:Y:S02]  /*10950*/  IMAD.MOV.U32 R21, RZ, RZ, R20 ;  /* 0x000000ffff157224 */ /* 0x010fe400078e0014 */
[----:B------:R-:W3:Y:S01]  /*10960*/  S2R R20, SR_TID.X ;  /* 0x0000000000147919 */ /* 0x000ee20000002100 */
[----:B--2---:R-:W-:Y:S02]  /*10970*/  IMAD.MOV.U32 R3, RZ, RZ, R35 ;  /* 0x000000ffff037224 */ /* 0x004fe400078e0023 */
[----:B------:R-:W-:Y:S01]  /*10980*/  IMAD.WIDE.U32 R2, R18, UR4, R2 ;  /* 0x0000000412027c25 */ /* 0x000fe2000f8e0002 */
[----:B------:R-:W-:-:S03]  /*10990*/  ULDC.64 UR4, c[0x0][0x2e0] ;  /* 0x0000b80000047ab9 */ /* 0x000fc60000000a00 */
[----:B------:R-:W-:Y:S02]  /*109a0*/  IMAD.IADD R3, R3, 0x1, R5 ;  /* 0x0000000103037824 */ /* 0x000fe400078e0205 */
[----:B------:R-:W2:Y:S01]  /*109b0*/  @P0 LDC R5, c[0x0][0x44c] ;  /* 0x00011300ff050b82 */ /* 0x000ea20000000800 */
[----:B------:R-:W-:Y:S02]  /*109c0*/  IMAD R0, R21, UR4, RZ ;  /* 0x0000000415007c24 */ /* 0x000fe4000f8e02ff */
[----:B------:R-:W-:-:S04]  /*109d0*/  IMAD.WIDE.U32 R2, R29, UR4, R2 ;  /* 0x000000041d027c25 */ /* 0x000fc8000f8e0002 */
[----:B------:R-:W-:Y:S01]  /*109e0*/  IMAD R0, R29, UR5, R0 ;  /* 0x000000051d007c24 */ /* 0x000fe2000f8e0200 */
[----:B------:R-:W-:-:S04]  /*109f0*/  ULDC.64 UR4, c[0x0][0x2d0] ;  /* 0x0000b40000047ab9 */ /* 0x000fc80000000a00 */
[----:B------:R-:W-:Y:S01]  /*10a00*/  IADD3 R3, R3, R0, RZ ;  /* 0x0000000003037210 */ /* 0x000fe20007ffe0ff */
[----:B------:R-:W-:Y:S01]  /*10a10*/  IMAD.SHL.U32 R0, R17, 0x80, RZ ;  /* 0x0000008011007824 */ /* 0x000fe200078e00ff */
[C---:B---3--:R-:W-:Y:S01]  /*10a20*/  LOP3.LUT R21, R20.reuse, 0x7f, RZ, 0xc0, !PT ;  /* 0x0000007f14157812 */ /* 0x048fe200078ec0ff */
[----:B------:R-:W-:-:S03]  /*10a30*/  IMAD.SHL.U32 R20, R20, 0x10, RZ ;  /* 0x0000001014147824 */ /* 0x000fc600078e00ff */
[----:B------:R-:W-:-:S04]  /*10a40*/  SHF.R.U32.HI R21, RZ, 0x3, R21 ;  /* 0x00000003ff157819 */ /* 0x000fc80000011615 */
[----:B------:R-:W-:-:S04]  /*10a50*/  LOP3.LUT R20, R21, 0x70, R20, 0xf8, !PT ;  /* 0x0000007015147812 */ /* 0x000fc800078ef814 */
[----:B------:R-:W-:-:S05]  /*10a60*/  LOP3.LUT R7, R20, R0, RZ, 0xfc, !PT ;  /* 0x0000000014077212 */ /* 0x000fca00078efcff */
[----:B--2---:R-:W-:-:S04]  /*10a70*/  @P0 IMAD.HI.U32 R8, R7, R5, RZ ;  /* 0x0000000507080227 */ /* 0x004fc800078e00ff */
[----:B------:R-:W-:Y:S01]  /*10a80*/  IMAD.MOV.U32 R5, RZ, RZ, R7 ;  /* 0x000000ffff057224 */ /* 0x000fe200078e0007 */
[----:B0-----:R-:W-:Y:S01]  /*10a90*/  @P0 SHF.R.U32.HI R5, RZ, R4, R8 ;  /* 0x00000004ff050219 */ /* 0x001fe20000011608 */
[----:B------:R-:W0:Y:S04]  /*10aa0*/  S2R R20, SR_TID.X ;  /* 0x0000000000147919 */ /* 0x000e280000002100 */
[----:B------:R-:W-:-:S04]  /*10ab0*/  IMAD.MOV R4, RZ, RZ, -R5 ;  /* 0x000000ffff047224 */ /* 0x000fc800078e0a05 */
[----:B------:R-:W-:Y:S01]  /*10ac0*/  IMAD R4, R6, R4, R7 ;  /* 0x0000000406047224 */ /* 0x000fe200078e0207 */
[----:B------:R-:W-:Y:S01]  /*10ad0*/  SHF.R.S32.HI R7, RZ, 0x1f, R5 ;  /* 0x0000001fff077819 */ /* 0x000fe20000011405 */
[----:B------:R-:W-:-:S04]  /*10ae0*/  IMAD.WIDE.U32 R2, R5, UR4, R2 ;  /* 0x0000000405027c25 */ /* 0x000fc8000f8e0002 */
[----:B------:R-:W-:-:S04]  /*10af0*/  IMAD R7, R7, UR4, RZ ;  /* 0x0000000407077c24 */ /* 0x000fc8000f8e02ff */
[----:B------:R-:W-:Y:S01]  /*10b00*/  IMAD R7, R5, UR5, R7 ;  /* 0x0000000505077c24 */ /* 0x000fe2000f8e0207 */
[----:B------:R-:W-:Y:S01]  /*10b10*/  SHF.R.S32.HI R5, RZ, 0x1f, R4 ;  /* 0x0000001fff057819 */ /* 0x000fe20000011404 */
[----:B------:R-:W-:Y:S02]  /*10b20*/  ULDC.64 UR4, c[0x0][0x2c8] ;  /* 0x0000b20000047ab9 */ /* 0x000fe40000000a00 */
[----:B------:R-:W-:Y:S02]  /*10b30*/  IMAD.IADD R3, R3, 0x1, R7 ;  /* 0x0000000103037824 */ /* 0x000fe400078e0207 */
[----:B------:R-:W-:Y:S02]  /*10b40*/  IMAD R5, R5, UR4, RZ ;  /* 0x0000000405057c24 */ /* 0x000fe4000f8e02ff */
[----:B------:R-:W-:-:S04]  /*10b50*/  IMAD.WIDE.U32 R2, R4, UR4, R2 ;  /* 0x0000000404027c25 */ /* 0x000fc8000f8e0002 */
[----:B------:R-:W-:Y:S01]  /*10b60*/  IMAD R5, R4, UR5, R5 ;  /* 0x0000000504057c24 */ /* 0x000fe2000f8e0205 */
[----:B------:R-:W-:-:S04]  /*10b70*/  ULDC.64 UR4, c[0x0][0x280] ;  /* 0x0000a00000047ab9 */ /* 0x000fc80000000a00 */
[----:B------:R-:W-:Y:S02]  /*10b80*/  IADD3 R3, R3, R5, RZ ;  /* 0x0000000503037210 */ /* 0x000fe40007ffe0ff */
[----:B------:R-:W-:Y:S01]  /*10b90*/  LEA R5, P0, R2, UR4, 0x1 ;  /* 0x0000000402057c11 */ /* 0x000fe2000f8008ff */
[----:B------:R-:W-:Y:S01]  /*10ba0*/  ULDC UR4, c[0x0][0x2b8] ;  /* 0x0000ae0000047ab9 */ /* 0x000fe20000000800 */
[----:B0-----:R-:W-:Y:S02]  /*10bb0*/  LOP3.LUT R20, R20, 0x7f, RZ, 0xc0, !PT ;  /* 0x0000007f14147812 */ /* 0x001fe400078ec0ff */
[----:B------:R-:W-:Y:S01]  /*10bc0*/  LEA.HI.X R4, R2, UR5, R3, 0x1, P0 ;  /* 0x0000000502047c11 */ /* 0x000fe200080f0c03 */
[----:B------:R-:W-:Y:S01]  /*10bd0*/  UMOV UR5, 0xffffffff ;  /* 0xffffffff00057882 */ /* 0x000fe20000000000 */
[----:B------:R-:W-:Y:S02]  /*10be0*/  ISETP.GE.AND P4, PT, R33, UR4, PT ;  /* 0x0000000421007c0c */ /* 0x000fe4000bf86270 */
[----:B------:R-:W-:-:S02]  /*10bf0*/  ISETP.GE.AND P3, PT, R9, UR4, PT ;  /* 0x0000000409007c0c */ /* 0x000fc4000bf66270 */
[----:B------:R-:W-:Y:S02]  /*10c00*/  ISETP.GE.AND P2, PT, R37, UR4, PT ;  /* 0x0000000425007c0c */ /* 0x000fe4000bf46270 */
[----:B------:R-:W-:Y:S02]  /*10c10*/  ISETP.GE.AND P1, PT, R36, UR4, PT ;  /* 0x0000000424007c0c */ /* 0x000fe4000bf26270 */
[----:B------:R-:W-:Y:S01]  /*10c20*/  SHF.R.U32.HI R9, RZ, 0x3, R20 ;  /* 0x00000003ff097819 */ /* 0x000fe20000011614 */
[----:B-1----:R-:W-:Y:S10]  /*10c30*/  BRA.DIV UR5, `(.L_x_261) ;  /* 0x0000003a05247947 */ /* 0x002ff4000b800000 */
[----:B------:R-:W0:Y:S01]  /*10c40*/  SHFL.IDX PT, R14, R5, RZ, 0x181f ;  /* 0x00181fff050e7589 */ /* 0x000e2200000e0000 */
[----:B-----5:R-:W-:Y:S02]  /*10c50*/  IMAD R6, R10, R6, RZ ;  /* 0x000000060a067224 */ /* 0x020fe400078e02ff */
[----:B------:R-:W-:Y:S01]  /*10c60*/  IMAD.IADD R0, R9, 0x1, R0 ;  /* 0x0000000109007824 */ /* 0x000fe200078e0200 */
[----:B------:R-:W1:Y:S03]  /*10c70*/  SHFL.IDX PT, R2, R4, RZ, 0x181f ;  /* 0x00181fff04027589 */ /* 0x000e6600000e0000 */
[C---:B------:R-:W-:Y:S01]  /*10c80*/  VIADD R7, R0.reuse, 0x10 ;  /* 0x0000001000077836 */ /* 0x040fe20000000000 */
[----:B------:R-:W-:-:S13]  /*10c90*/  ISETP.GE.AND P0, PT, R0, R6, PT ;  /* 0x000000060000720c */ /* 0x000fda0003f06270 */
[----:B0-----:R-:W-:-:S05]  /*10ca0*/  @!P0 LEA R14, P5, R33, R14, 0x1 ;  /* 0x0000000e210e8211 */ /* 0x001fca00078a08ff */
[----:B-1----:R-:W-:Y:S02]  /*10cb0*/  @!P0 IMAD.X R3, RZ, RZ, R2, P5 ;  /* 0x000000ffff038224 */ /* 0x002fe400028e0602 */
[----:B------:R-:W-:Y:S02]  /*10cc0*/  @!P0 IMAD.MOV.U32 R2, RZ, RZ, R14 ;  /* 0x000000ffff028224 */ /* 0x000fe400078e000e */
[----:B------:R-:W0:Y:S04]  /*10cd0*/  SHFL.IDX PT, R14, R5, 0x1, 0x181f ;  /* 0x00381f00050e7f89 */ /* 0x000e2800000e0000 */
[----:B------:R-:W-:Y:S04]  /*10ce0*/  @!P0 LDGSTS.E.BYPASS.LTC128B.128 [R34+0x14400], desc[UR36][R2.64], !P4 ;  /* 0x1440000002228fae */ /* 0x000fe8000e101d64 */
[----:B------:R-:W-:Y:S04]  /*10cf0*/  @!P0 LDGSTS.E.BYPASS.LTC128B.128 [R34+0x18400], desc[UR36][R2.64+0x80], !P3 ;  /* 0x1840008002228fae */ /* 0x000fe8000d901d64 */
[----:B------:R-:W-:Y:S04]  /*10d00*/  @!P0 LDGSTS.E.BYPASS.LTC128B.128 [R34+0x1c400], desc[UR36][R2.64+0x100], !P2 ;  /* 0x1c40010002228fae */ /* 0x000fe8000d101d64 */
[----:B------:R1:W-:Y:S01]  /*10d10*/  @!P0 LDGSTS.E.BYPASS.LTC128B.128 [R34+0x20400], desc[UR36][R2.64+0x180], !P1 ;  /* 0x2040018002228fae */ /* 0x0003e2000c901d64 */
[----:B------:R-:W-:-:S03]  /*10d20*/  ISETP.GE.AND P0, PT, R7, R6, PT ;  /* 0x000000060700720c */ /* 0x000fc60003f06270 */
[----:B-1----:R-:W1:Y:S10]  /*10d30*/  SHFL.IDX PT, R2, R4, 0x1, 0x181f ;  /* 0x00381f0004027f89 */ /* 0x002e7400000e0000 */
[----:B0-----:R-:W-:-:S05]  /*10d40*/  @!P0 LEA R14, P5, R33, R14, 0x1 ;  /* 0x0000000e210e8211 */ /* 0x001fca00078a08ff */
[----:B-1----:R-:W-:Y:S01]  /*10d50*/  @!P0 IMAD.X R7, RZ, RZ, R2, P5 ;  /* 0x000000ffff078224 */ /* 0x002fe200028e0602 */
[----:B------:R-:W-:Y:S02]  /*10d60*/  @!P0 MOV R2, R14 ;  /* 0x0000000e00028202 */ /* 0x000fe40000000f00 */
[----:B------:R-:W0:Y:S01]  /*10d70*/  SHFL.IDX PT, R14, R5, 0x2, 0x181f ;  /* 0x00581f00050e7f89 */ /* 0x000e2200000e0000 */
[----:B------:R-:W-:Y:S02]  /*10d80*/  @!P0 IMAD.MOV.U32 R3, RZ, RZ, R7 ;  /* 0x000000ffff038224 */ /* 0x000fe400078e0007 */
[----:B------:R-:W-:-:S03]  /*10d90*/  VIADD R7, R0, 0x20 ;  /* 0x0000002000077836 */ /* 0x000fc60000000000 */
[----:B------:R-:W-:Y:S04]  /*10da0*/  @!P0 LDGSTS.E.BYPASS.LTC128B.128 [R34+0x14c00], desc[UR36][R2.64], !P4 ;  /* 0x14c0000002228fae */ /* 0x000fe8000e101d64 */
[----:B------:R-:W-:Y:S04]  /*10db0*/  @!P0 LDGSTS.E.BYPASS.LTC128B.128 [R34+0x18c00], desc[UR36][R2.64+0x80], !P3 ;  /* 0x18c0008002228fae */ /* 0x000fe8000d901d64 */
[----:B------:R-:W-:Y:S04]  /*10dc0*/  @!P0 LDGSTS.E.BYPASS.LTC128B.128 [R34+0x1cc00], desc[UR36][R2.64+0x100], !P2 ;  /* 0x1cc0010002228fae */ /* 0x000fe8000d101d64 */
[----:B------:R1:W-:Y:S01]  /*10dd0*/  @!P0 LDGSTS.E.BYPASS.LTC128B.128 [R34+0x20c00], desc[UR36][R2.64+0x180], !P1 ;  /* 0x20c0018002228fae */ /* 0x0003e2000c901d64 */
[----:B------:R-:W-:-:S03]  /*10de0*/  ISETP.GE.AND P0, PT, R7, R6, PT ;  /* 0x000000060700720c */ /* 0x000fc60003f06270 */
[----:B-1----:R-:W1:Y:S10]  /*10df0*/  SHFL.IDX PT, R2, R4, 0x2, 0x181f ;  /* 0x00581f0004027f89 */ /* 0x002e7400000e0000 */
[----:B0-----:R-:W-:-:S05]  /*10e00*/  @!P0 LEA R14, P5, R33, R14, 0x1 ;  /* 0x0000000e210e8211 */ /* 0x001fca00078a08ff */
[----:B-1----:R-:W-:Y:S02]  /*10e10*/  @!P0 IMAD.X R7, RZ, RZ, R2, P5 ;  /* 0x000000ffff078224 */ /* 0x002fe400028e0602 */
[----:B------:R-:W-:Y:S02]  /*10e20*/  @!P0 IMAD.MOV.U32 R2, RZ, RZ, R14 ;  /* 0x000000ffff028224 */ /* 0x000fe400078e000e */
[----:B------:R-:W-:Y:S01]  /*10e30*/  @!P0 IMAD.MOV.U32 R3, RZ, RZ, R7 ;  /* 0x000000ffff038224 */ /* 0x000fe200078e0007 */
[----:B------:R-:W0:Y:S01]  /*10e40*/  SHFL.IDX PT, R14, R5, 0x3, 0x181f ;  /* 0x00781f00050e7f89 */ /* 0x000e2200000e0000 */
[----:B------:R-:W-:-:S03]  /*10e50*/  IADD3 R7, R0, 0x30, RZ ;  /* 0x0000003000077810 */ /* 0x000fc60007ffe0ff */
        /* <DEDUP_REMOVED lines=46> */
[----:B------:R0:W1:Y:S04]  /*11140*/  SHFL.IDX PT, R14, R5, 0x7, 0x181f ;  /* 0x00f81f00050e7f89 */ /* 0x00006800000e0000 */
[----:B------:R0:W-:Y:S04]  /*11150*/  @!P0 LDGSTS.E.BYPASS.LTC128B.128 [R34+0x17400], desc[UR36][R2.64], !P4 ;  /* 0x1740000002228fae */ /* 0x0001e8000e101d64 */
[----:B------:R0:W-:Y:S04]  /*11160*/  @!P0 LDGSTS.E.BYPASS.LTC128B.128 [R34+0x1b400], desc[UR36][R2.64+0x80], !P3 ;  /* 0x1b40008002228fae */ /* 0x0001e8000d901d64 */
[----:B------:R0:W-:Y:S04]  /*11170*/  @!P0 LDGSTS.E.BYPASS.LTC128B.128 [R34+0x1f400], desc[UR36][R2.64+0x100], !P2 ;  /* 0x1f40010002228fae */ /* 0x0001e8000d101d64 */
[----:B------:R0:W-:Y:S04]  /*11180*/  @!P0 LDGSTS.E.BYPASS.LTC128B.128 [R34+0x23400], desc[UR36][R2.64+0x180], !P1 ;  /* 0x2340018002228fae */ /* 0x0001e8000c901d64 */
[----:B------:R0:W2:Y:S02]  /*11190*/  SHFL.IDX PT, R7, R4, 0x7, 0x181f ;  /* 0x00f81f0004077f89 */ /* 0x0000a400000e0000 */
.L_x_350:
[----:B0-----:R-:W-:Y:S01]  /*111a0*/  VIADD R3, R0, 0x70 ;  /* 0x0000007000037836 */ /* 0x001fe20000000000 */
[----:B------:R-:W-:Y:S04]  /*111b0*/  BSSY B0, `(.L_x_262) ;  /* 0x000000c000007945 */ /* 0x000fe80003800000 */
[----:B------:R-:W-:-:S13]  /*111c0*/  ISETP.GE.AND P0, PT, R3, R6, PT ;  /* 0x000000060300720c */ /* 0x000fda0003f06270 */
[----:B------:R-:W-:Y:S05]  /*111d0*/  @P0 BRA `(.L_x_263) ;  /* 0x0000000000240947 */ /* 0x000fea0003800000 */
[----:B-1----:R-:W-:-:S05]  /*111e0*/  LEA R2, P0, R33, R14, 0x1 ;  /* 0x0000000e21027211 */ /* 0x002fca00078008ff */
        /* <DEDUP_REMOVED lines=8> */
.L_x_263:
[----:B------:R-:W-:Y:S05]  /*11270*/  BSYNC B0 ;  /* 0x0000000000007941 */ /* 0x000fea0003800000 */
.L_x_262:
[----:B------:R-:W-:Y:S01]  /*11280*/  NOP ;  /* 0x0000000000007918 */ /* 0x000fe20000000000 */
[----:B------:R-:W-:-:S13]  /*11290*/  PLOP3.LUT P0, PT, PT, PT, PT, 0x80, 0x0 ;  /* 0x000000000000781c */ /* 0x000fda0003f0f070 */
.L_x_264:
[----:B------:R-:W-:Y:S02]  /*112a0*/  PLOP3.LUT P1, PT, P1, P0, PT, 0xa2, 0x0 ;  /* 0x000000000000781c */ /* 0x000fe40000f21472 */
[----:B------:R-:W-:-:S08]  /*112b0*/  @P0 R2UR P1, UR4, R22 ;  /* 0x00000000160402ca */ /* 0x000fd00000020000 */
[----:B------:R-:W-:-:S05]  /*112c0*/  @P0 PLOP3.LUT P0, PT, P1, PT, PT, 0x80, 0x0 ;  /* 0x000000000000081c */ /* 0x000fca0000f0f070 */
[----:B------:R-:W-:Y:S01]  /*112d0*/  @!P1 SYNCS.ARRIVE.TRANS64.RED.A0T1 RZ, [UR4+0x38800], RZ ;  /* 0x038800ffffff99a7 */ /* 0x000fe20008200404 */
[----:B------:R-:W-:Y:S07]  /*112e0*/  @!P1 ARRIVES.LDGSTSBAR.64.TRANSCNT [UR4+0x38800] ;  /* 0x03880000ff0099b0 */ /* 0x000fee0008000a84 */
[----:B------:R-:W-:Y:S05]  /*112f0*/  @P0 BRA.U.ANY `(.L_x_264) ;  /* 0xfffffffd00e80947 */ /* 0x000fea000393ffff */
[----:B0-----:R-:W3:Y:S02]  /*11300*/  LDL.LU R2, [R1+0x1c] ;  /* 0x00001c0001027983 */ /* 0x001ee40000300800 */
[----:B---3--:R-:W-:-:S04]  /*11310*/  IADD3 R2, R2, 0x1, RZ ;  /* 0x0000000102027810 */ /* 0x008fc80007ffe0ff */
[----:B------:R-:W-:Y:S01]  /*11320*/  LEA.HI R0, R2, R2, RZ, 0x1 ;  /* 0x0000000202007211 */ /* 0x000fe200078f08ff */
[----:B------:R0:W-:Y:S03]  /*11330*/  STL [R1+0x1c], R2 ;  /* 0x00001c0201007387 */ /* 0x0001e60000100800 */
[----:B------:R-:W-:-:S05]  /*11340*/  LOP3.LUT R0, R0, 0xfffffffe, RZ, 0xc0, !PT ;  /* 0xfffffffe00007812 */ /* 0x000fca00078ec0ff */
[----:B------:R-:W-:-:S05]  /*11350*/  IMAD.IADD R0, R2, 0x1, -R0 ;  /* 0x0000000102007824 */ /* 0x000fca00078e0a00 */
[----:B------:R-:W-:Y:S01]  /*11360*/  SHF.L.U32 R3, R0, 0x1f, RZ ;  /* 0x0000001f00037819 */ /* 0x000fe200000006ff */
[----:B------:R-:W-:Y:S01]  /*11370*/  NOP ;  /* 0x0000000000007918 */ /* 0x000fe20000000000 */
[----:B------:R0:W-:Y:S01]  /*11380*/  SYNCS.ARRIVE.TRANS64.A1T0 RZ, [R22+URZ+0x38800], RZ ;  /* 0x038800ff16ff79a7 */ /* 0x0001e2000810003f */
[----:B------:R-:W-:Y:S01]  /*11390*/  BSSY B0, `(.L_x_265) ;  /* 0x0000003000007945 */ /* 0x000fe20003800000 */
[----:B------:R-:W3:Y:S03]  /*113a0*/  SYNCS.PHASECHK.TRANS64.TRYWAIT P0, [R22+URZ+0x38820], R3 ;  /* 0x03882003160075a7 */ /* 0x000ee6000800017f */
[----:B0--3--:R-:W-:Y:S05]  /*113b0*/  @!P0 BRA `(.L_x_266) ;  /* 0x0000003800fc8947 */ /* 0x009fea0003800000 */
.L_x_351:
[----:B------:R-:W-:Y:S05]  /*113c0*/  BSYNC B0 ;  /* 0x0000000000007941 */ /* 0x000fea0003800000 */
.L_x_265:
[----:B------:R-:W3:Y:S01]  /*113d0*/  LDL R0, [R1] ;  /* 0x0000000001007983 */ /* 0x000ee20000100800 */
[----:B------:R-:W-:Y:S01]  /*113e0*/  BSSY B0, `(.L_x_267) ;  /* 0x0000116000007945 */ /* 0x000fe20003800000 */
[----:B---3--:R-:W-:-:S13]  /*113f0*/  ISETP.GE.AND P0, PT, R0, 0x51, PT ;  /* 0x000000510000780c */ /* 0x008fda0003f06270 */
[----:B------:R-:W-:Y:S05]  /*11400*/  @!P0 BRA `(.L_x_268) ;  /* 0x00000010004c8947 */ /* 0x000fea0003800000 */
[----:B------:R-:W3:Y:S01]  /*11410*/  LDL.LU R0, [R1+0x20] ;  /* 0x0000200001007983 */ /* 0x000ee20000300800 */
[C---:B------:R-:W-:Y:S01]  /*11420*/  LOP3.LUT R2, R33.reuse, 0x40, RZ, 0xfc, !PT ;  /* 0x0000004021027812 */ /* 0x040fe200078efcff */
[----:B------:R-:W-:Y:S01]  /*11430*/  ULDC UR4, c[0x0][0x2f4] ;  /* 0x0000bd0000047ab9 */ /* 0x000fe20000000800 */
[----:B------:R-:W-:Y:S01]  /*11440*/  IMAD.MOV.U32 R17, RZ, RZ, R28 ;  /* 0x000000ffff117224 */ /* 0x000fe200078e001c */
[----:B------:R-:W-:Y:S01]  /*11450*/  ISETP.GE.AND P4, PT, R33, UR4, PT ;  /* 0x0000000421007c0c */ /* 0x000fe2000bf86270 */
[----:B--2---:R-:W-:Y:S01]  /*11460*/  IMAD.MOV.U32 R7, RZ, RZ, R27 ;  /* 0x000000ffff077224 */ /* 0x004fe200078e001b */
[----:B------:R-:W-:Y:S01]  /*11470*/  ISETP.GE.AND P3, PT, R2, UR4, PT ;  /* 0x0000000402007c0c */ /* 0x000fe2000bf66270 */
[----:B------:R-:W-:Y:S01]  /*11480*/  IMAD.MOV.U32 R29, RZ, RZ, R26 ;  /* 0x000000ffff1d7224 */ /* 0x000fe200078e001a */
[----:B------:R-:W-:Y:S02]  /*11490*/  ISETP.GE.AND P2, PT, R37, UR4, PT ;  /* 0x0000000425007c0c */ /* 0x000fe4000bf46270 */
[----:B------:R-:W-:Y:S01]  /*114a0*/  ISETP.GE.AND P1, PT, R36, UR4, PT ;  /* 0x0000000424007c0c */ /* 0x000fe2000bf26270 */
[----:B---3--:R-:W-:-:S12]  /*114b0*/  VIADD R0, R0, 0xfffffffe ;  /* 0xfffffffe00007836 */ /* 0x008fd80000000000 */
.L_x_281:
[----:B------:R-:W2:Y:S04]  /*114c0*/  LDL R6, [R1+0x4] ;  /* 0x0000040001067983 */ /* 0x000ea80000100800 */
[----:B------:R-:W3:Y:S01]  /*114d0*/  LDL R8, [R1+0x8] ;  /* 0x0000080001087983 */ /* 0x000ee20000100800 */
[----:B------:R-:W4:Y:S01]  /*114e0*/  S2R R2, SR_TID.X ;  /* 0x0000000000027919 */ /* 0x000f220000002100 */
[----:B------:R-:W1:Y:S01]  /*114f0*/  S2R R4, SR_TID.X ;  /* 0x0000000000047919 */ /* 0x000e620000002100 */
[----:B----4-:R-:W-:-:S04]  /*11500*/  LOP3.LUT R2, R2, 0x7f, RZ, 0xc0, !PT ;  /* 0x0000007f02027812 */ /* 0x010fc800078ec0ff */
[----:B0-----:R-:W-:Y:S02]  /*11510*/  SHF.R.U32.HI R3, RZ, 0x3, R2 ;  /* 0x00000003ff037819 */ /* 0x001fe40000011602 */
[----:B------:R-:W0:Y:S01]  /*11520*/  LDC R2, c[0x0][0x430] ;  /* 0x00010c00ff027b82 */ /* 0x000e220000000800 */
[----:B-1----:R-:W-:-:S04]  /*11530*/  SHF.L.U32 R9, R4, 0x4, RZ ;  /* 0x0000000404097819 */ /* 0x002fc800000006ff */
[----:B------:R-:W-:-:S04]  /*11540*/  LOP3.LUT R9, R3, 0x70, R9, 0xf8, !PT ;  /* 0x0000007003097812 */ /* 0x000fc800078ef809 */
[----:B------:R-:W-:-:S13]  /*11550*/  ISETP.GT.U32.AND P6, PT, R9, 0x4f, PT ;  /* 0x0000004f0900780c */ /* 0x000fda0003fc4070 */
[----:B------:R-:W3:Y:S01]  /*11560*/  @!P6 LDC.64 R4, c[0x0][0x428] ;  /* 0x00010a00ff04eb82 */ /* 0x000ee20000000a00 */
[----:B0-----:R-:W-:-:S13]  /*11570*/  ISETP.NE.AND P0, PT, R2, 0x1, PT ;  /* 0x000000010200780c */ /* 0x001fda0003f05270 */
[----:B------:R-:W0:Y:S08]  /*11580*/  @P0 LDC R3, c[0x0][0x434] ;  /* 0x00010d00ff030b82 */ /* 0x000e300000000800 */
[----:B------:R-:W1:Y:S01]  /*11590*/  @P0 LDC R2, c[0x0][0x438] ;  /* 0x00010e00ff020b82 */ /* 0x000e620000000800 */
[----:B--2---:R-:W-:-:S04]  /*115a0*/  IMAD R6, R0, 0x50, R6 ;  /* 0x0000005000067824 */ /* 0x004fc800078e0206 */
[----:B------:R-:W-:-:S04]  /*115b0*/  IMAD.IADD R6, R9, 0x1, R6 ;  /* 0x0000000109067824 */ /* 0x000fc800078e0206 */
[----:B0-----:R-:W-:-:S04]  /*115c0*/  @P0 IMAD.HI.U32 R3, R6, R3, RZ ;  /* 0x0000000306030227 */ /* 0x001fc800078e00ff */
[----:B------:R-:W-:Y:S01]  /*115d0*/  IMAD.MOV.U32 R10, RZ, RZ, R6 ;  /* 0x000000ffff0a7224 */ /* 0x000fe200078e0006 */
[----:B-1----:R-:W-:Y:S01]  /*115e0*/  @P0 SHF.R.U32.HI R10, RZ, R2, R3 ;  /* 0x00000002ff0a0219 */ /* 0x002fe20000011603 */
[----:B---3--:R-:W-:Y:S02]  /*115f0*/  @!P6 IMAD R2, R8, R4, RZ ;  /* 0x000000040802e224 */ /* 0x008fe400078e02ff */
[----:B------:R-:W0:Y:S01]  /*11600*/  @!P6 LDC.64 R8, c[0x0][0x418] ;  /* 0x00010600ff08eb82 */ /* 0x000e220000000a00 */
[----:B------:R-:W-:Y:S01]  /*11610*/  @!P6 SHF.R.S32.HI R3, RZ, 0x1f, R10 ;  /* 0x0000001fff03e819 */ /* 0x000fe2000001140a */
[----:B------:R-:W-:Y:S02]  /*11620*/  @!P6 IMAD R5, R31, R5, R2 ;  /* 0x000000051f05e224 */ /* 0x000fe400078e0202 */
[----:B------:R-:W-:-:S04]  /*11630*/  @!P6 IMAD.MOV.U32 R2, RZ, RZ, R10 ;  /* 0x000000ffff02e224 */ /* 0x000fc800078e000a */
[----:B------:R-:W-:-:S04]  /*11640*/  @!P6 IMAD.WIDE.U32 R2, R31, R4, R2 ;  /* 0x000000041f02e225 */ /* 0x000fc800078e0002 */
[----:B------:R-:W-:Y:S01]  /*11650*/  @!P6 IMAD.IADD R5, R5, 0x1, R3 ;  /* 0x000000010505e824 */ /* 0x000fe200078e0203 */
[----:B------:R-:W-:Y:S02]  /*11660*/  MOV R4, RZ ;  /* 0x000000ff00047202 */ /* 0x000fe40000000f00 */
[----:B0-----:R-:W-:-:S04]  /*11670*/  @!P6 LEA R8, P0, R2, R8, 0x2 ;  /* 0x000000080208e211 */ /* 0x001fc800078010ff */
[----:B------:R-:W-:-:S05]  /*11680*/  @!P6 LEA.HI.X R9, R2, R9, R5, 0x2, P0 ;  /* 0x000000090209e211 */ /* 0x000fca00000f1405 */
[----:B------:R0:W5:Y:S01]  /*11690*/  @!P6 LDG.E R4, desc[UR36][R8.64] ;  /* 0x000000240804e981 */ /* 0x000162000c1e1900 */
[----:B------:R-:W-:Y:S01]  /*116a0*/  LOP3.LUT P5, RZ, R23, 0x20, RZ, 0xc0, !PT ;  /* 0x0000002017ff7812 */ /* 0x000fe200078ac0ff */
[----:B------:R-:W-:Y:S01]  /*116b0*/  VIADD R27, R7, 0x1 ;  /* 0x00000001071b7836 */ /* 0x000fe20000000000 */
[----:B------:R-:W-:Y:S05]  /*116c0*/  YIELD ;  /* 0x0000000000007946 */ /* 0x000fea0003800000 */
[----:B------:R-:W-:Y:S01]  /*116d0*/  ISETP.NE.AND P0, PT, R27, 0x2, PT ;  /* 0x000000021b00780c */ /* 0x000fe20003f05270 */
[----:B------:R-:W-:Y:S01]  /*116e0*/  IMAD.MOV R5, RZ, RZ, -R10 ;  /* 0x000000ffff057224 */ /* 0x000fe200078e0a0a */
[----:B------:R-:W-:-:S02]  /*116f0*/  ULDC UR4, c[0x0][0x430] ;  /* 0x00010c0000047ab9 */ /* 0x000fc40000000800 */
[----:B------:R-:W-:Y:S01]  /*11700*/  SEL R28, RZ, 0x1, P0 ;  /* 0x00000001ff1c7807 */ /* 0x000fe20000000000 */
[----:B------:R-:W-:Y:S01]  /*11710*/  IMAD R5, R5, UR4, R6 ;  /* 0x0000000405057c24 */ /* 0x000fe2000f8e0206 */
[----:B------:R-:W-:Y:S01]  /*11720*/  SEL R27, R27, RZ, P0 ;  /* 0x000000ff1b1b7207 */ /* 0x000fe20000000000 */
[----:B------:R-:W-:Y:S01]  /*11730*/  IMAD.MOV.U32 R26, RZ, RZ, R0 ;  /* 0x000000ffff1a7224 */ /* 0x000fe200078e0000 */
[----:B------:R-:W-:Y:S01]  /*11740*/  LOP3.LUT R28, R17, R28, RZ, 0x3c, !PT ;  /* 0x0000001c111c7212 */ /* 0x000fe200078e3cff */
[----:B0-----:R-:W-:Y:S06]  /*11750*/  @!P5 BRA `(.L_x_269) ;  /* 0x000000000004d947 */ /* 0x001fec0003800000 */
[----:B------:R-:W-:Y:S01]  /*11760*/  BPT.TRAP 0x1 ;  /* 0x000000040000795c */ /* 0x000fe20000300000 */
.L_x_269:
[----:B------:R-:W-:Y:S01]  /*11770*/  IMAD R6, R27, 0x8, R22 ;  /* 0x000000081b067824 */ /* 0x000fe200078e0216 */
[----:B------:R-:W-:Y:S01]  /*11780*/  SHF.L.U32 R3, R28, 0x1f, RZ ;  /* 0x0000001f1c037819 */ /* 0x000fe200000006ff */
[----:B------:R-:W-:Y:S03]  /*11790*/  BSSY B1, `(.L_x_270) ;  /* 0x0000003000017945 */ /* 0x000fe60003800000 */
[----:B------:R-:W0:Y:S02]  /*117a0*/  SYNCS.PHASECHK.TRANS64.TRYWAIT P0, [R6+URZ+0x38840], R3 ;  /* 0x03884003060075a7 */ /* 0x000e24000800017f */
[----:B0-----:R-:W-:Y:S05]  /*117b0*/  @!P0 BRA `(.L_x_271) ;  /* 0x0000003800108947 */ /* 0x001fea0003800000 */
.L_x_352:
[----:B------:R-:W-:Y:S05]  /*117c0*/  BSYNC B1 ;  /* 0x0000000000017941 */ /* 0x000fea0003800000 */
.L_x_270:
[----:B------:R-:W-:Y:S01]  /*117d0*/  SHF.R.S32.HI R20, RZ, 0x1f, R5 ;  /* 0x0000001fff147819 */ /* 0x000fe20000011405 */
[----:B------:R-:W-:Y:S01]  /*117e0*/  ULDC.64 UR4, c[0x0][0x300] ;  /* 0x0000c00000047ab9 */ /* 0x000fe20000000a00 */
[----:B-----5:R-:W-:Y:S01]  /*117f0*/  SHF.R.S32.HI R21, RZ, 0x1f, R4 ;  /* 0x0000001fff157819 */ /* 0x020fe20000011404 */
[----:B0-----:R-:W-:Y:S01]  /*11800*/  IMAD.WIDE.U32 R2, R5, UR4, RZ ;  /* 0x0000000405027c25 */ /* 0x001fe2000f8e00ff */
[----:B------:R-:W-:-:S03]  /*11810*/  LOP3.LUT P5, RZ, R23, 0x2, RZ, 0xc0, !PT ;  /* 0x0000000217ff7812 */ /* 0x000fc600078ac0ff */
[----:B------:R-:W-:Y:S02]  /*11820*/  IMAD R0, R20, UR4, RZ ;  /* 0x0000000414007c24 */ /* 0x000fe4000f8e02ff */
[----:B------:R-:W-:Y:S02]  /*11830*/  IMAD R9, R27, 0x5000, R32 ;  /* 0x000050001b097824 */ /* 0x000fe400078e0220 */
        /* <DEDUP_REMOVED lines=16> */
[----:B------:R-:W-:Y:S06]  /*11940*/  BRA.DIV UR4, `(.L_x_272) ;  /* 0x0000003604c07947 */ /* 0x000fec000b800000 */
[----:B------:R-:W0:Y:S01]  /*11950*/  SHFL.IDX PT, R2, R8, RZ, 0x181f ;  /* 0x00181fff08027589 */ /* 0x000e2200000e0000 */
[----:B------:R-:W-:Y:S01]  /*11960*/  LOP3.LUT R23, R23, 0xfffffbff, RZ, 0xc0, !PT ;  /* 0xfffffbff17177812 */ /* 0x000fe200078ec0ff */
[----:B------:R-:W-:Y:S02]  /*11970*/  IMAD.SHL.U32 R0, R33, 0x2, RZ ;  /* 0x0000000221007824 */ /* 0x000fe400078e00ff */
[----:B------:R-:W1:Y:S01]  /*11980*/  SHFL.IDX PT, R3, R10, RZ, 0x181f ;  /* 0x00181fff0a037589 */ /* 0x000e6200000e0000 */
[----:B------:R-:W-:Y:S01]  /*11990*/  @P2 LOP3.LUT R23, R23, 0x400, RZ, 0xfc, !PT ;  /* 0x0000040017172812 */ /* 0x000fe200078efcff */
[----:B------:R-:W-:Y:S02]  /*119a0*/  IMAD R9, R9, 0x2, R22 ;  /* 0x0000000209097824 */ /* 0x000fe400078e0216 */
[----:B------:R-:W-:Y:S01]  /*119b0*/  SHFL.IDX PT, R35, R10, 0x1, 0x181f ;  /* 0x00381f000a237f89 */ /* 0x000fe200000e0000 */
[C---:B------:R-:W-:Y:S02]  /*119c0*/  LOP3.LUT P2, RZ, R23.reuse, 0x10, RZ, 0xc0, !PT ;  /* 0x0000001017ff7812 */ /* 0x040fe4000784c0ff */
[----:B------:R-:W-:-:S04]  /*119d0*/  LOP3.LUT R23, R23, 0xfffffdff, RZ, 0xc0, !PT ;  /* 0xfffffdff17177812 */ /* 0x000fc800078ec0ff */
[----:B------:R-:W-:-:S04]  /*119e0*/  @P1 LOP3.LUT R23, R23, 0x200, RZ, 0xfc, !PT ;  /* 0x0000020017171812 */ /* 0x000fc800078efcff */
[C---:B------:R-:W-:Y:S02]  /*119f0*/  LOP3.LUT P1, RZ, R23.reuse, 0x8, RZ, 0xc0, !PT ;  /* 0x0000000817ff7812 */ /* 0x040fe4000782c0ff */
[----:B------:R-:W-:Y:S02]  /*11a00*/  LOP3.LUT P6, RZ, R23, 0x4, RZ, 0xc0, !PT ;  /* 0x0000000417ff7812 */ /* 0x000fe400078cc0ff */
[----:B0-----:R-:W-:-:S05]  /*11a10*/  IADD3 R2, P0, R2, R0, RZ ;  /* 0x0000000002027210 */ /* 0x001fca0007f1e0ff */
[----:B-1----:R-:W-:-:S05]  /*11a20*/  IMAD.X R3, RZ, RZ, R3, P0 ;  /* 0x000000ffff037224 */ /* 0x002fca00000e0603 */
[----:B------:R-:W-:Y:S04]  /*11a30*/  LDGSTS.E.BYPASS.LTC128B.128 [R9+0x24400], desc[UR36][R2.64], !P2 ;  /* 0x2440000002097fae */ /* 0x000fe8000d101d64 */
[----:B------:R-:W-:Y:S04]  /*11a40*/  LDGSTS.E.BYPASS.LTC128B.128 [R9+0x26c00], desc[UR36][R2.64+0x80], !P1 ;  /* 0x26c0008002097fae */ /* 0x000fe8000c901d64 */
[----:B------:R-:W-:Y:S04]  /*11a50*/  LDGSTS.E.BYPASS.LTC128B.128 [R9+0x29400], desc[UR36][R2.64+0x100], !P6 ;  /* 0x2940010002097fae */ /* 0x000fe8000f101d64 */
[----:B------:R0:W-:Y:S04]  /*11a60*/  LDGSTS.E.BYPASS.LTC128B.128 [R9+0x2bc00], desc[UR36][R2.64+0x180], !P5 ;  /* 0x2bc0018002097fae */ /* 0x0001e8000e901d64 */
[----:B0-----:R-:W0:Y:S02]  /*11a70*/  SHFL.IDX PT, R2, R8, 0x1, 0x181f ;  /* 0x00381f0008027f89 */ /* 0x001e2400000e0000 */
[----:B0-----:R-:W-:-:S05]  /*11a80*/  IADD3 R2, P0, R2, R0, RZ ;  /* 0x0000000002027210 */ /* 0x001fca0007f1e0ff */
[----:B------:R-:W-:Y:S02]  /*11a90*/  IMAD.X R3, RZ, RZ, R35, P0 ;  /* 0x000000ffff037224 */ /* 0x000fe400000e0623 */
[----:B------:R-:W-:Y:S04]  /*11aa0*/  SHFL.IDX PT, R35, R10, 0x2, 0x181f ;  /* 0x00581f000a237f89 */ /* 0x000fe800000e0000 */
        /* <DEDUP_REMOVED lines=13> */
[----:B0-----:R-:W-:-:S04]  /*11b80*/  IADD3 R2, P0, R2, R0, RZ ;  /* 0x0000000002027210 */ /* 0x001fc80007f1e0ff */
[----:B------:R-:W-:Y:S02]  /*11b90*/  IADD3.X R3, RZ, R35, RZ, P0, !PT ;  /* 0x00000023ff037210 */ /* 0x000fe400007fe4ff */
[----:B------:R0:W1:Y:S04]  /*11ba0*/  SHFL.IDX PT, R35, R10, 0x4, 0x181f ;  /* 0x00981f000a237f89 */ /* 0x00006800000e0000 */
[----:B------:R-:W-:Y:S01]  /*11bb0*/  LDGSTS.E.BYPASS.LTC128B.128 [R9+0x25c00], desc[UR36][R2.64], !P2 ;  /* 0x25c0000002097fae */ /* 0x000fe2000d101d64 */
[----:B------:R-:W-:-:S03]  /*11bc0*/  LOP3.LUT P2, RZ, R23, 0x400, RZ, 0xc0, !PT ;  /* 0x0000040017ff7812 */ /* 0x000fc6000784c0ff */
[----:B------:R-:W-:Y:S01]  /*11bd0*/  LDGSTS.E.BYPASS.LTC128B.128 [R9+0x28400], desc[UR36][R2.64+0x80], !P1 ;  /* 0x2840008002097fae */ /* 0x000fe2000c901d64 */
[----:B------:R-:W-:-:S03]  /*11be0*/  LOP3.LUT P1, RZ, R23, 0x200, RZ, 0xc0, !PT ;  /* 0x0000020017ff7812 */ /* 0x000fc6000782c0ff */
[----:B------:R-:W-:Y:S04]  /*11bf0*/  LDGSTS.E.BYPASS.LTC128B.128 [R9+0x2ac00], desc[UR36][R2.64+0x100], !P6 ;  /* 0x2ac0010002097fae */ /* 0x000fe8000f101d64 */
[----:B------:R2:W-:Y:S04]  /*11c00*/  LDGSTS.E.BYPASS.LTC128B.128 [R9+0x2d400], desc[UR36][R2.64+0x180], !P5 ;  /* 0x2d40018002097fae */ /* 0x0005e8000e901d64 */
[----:B-12---:R0:W2:Y:S02]  /*11c10*/  SHFL.IDX PT, R2, R8, 0x4, 0x181f ;  /* 0x00981f0008027f89 */ /* 0x0060a400000e0000 */
.L_x_364:
[----:B------:R-:W-:Y:S02]  /*11c20*/  LOP3.LUT R23, R23, 0xfffffdff, RZ, 0xc0, !PT ;  /* 0xfffffdff17177812 */ /* 0x000fe400078ec0ff */
[----:B--2---:R-:W-:Y:S02]  /*11c30*/  IADD3 R2, P0, R2, R0, RZ ;  /* 0x0000000002027210 */ /* 0x004fe40007f1e0ff */
[----:B------:R-:W-:-:S03]  /*11c40*/  @P1 LOP3.LUT R23, R23, 0x200, RZ, 0xfc, !PT ;  /* 0x0000020017171812 */ /* 0x000fc600078efcff */
[----:B------:R-:W-:Y:S01]  /*11c50*/  IMAD.X R3, RZ, RZ, R35, P0 ;  /* 0x000000ffff037224 */ /* 0x000fe200000e0623 */
[C---:B------:R-:W-:Y:S02]  /*11c60*/  LOP3.LUT P1, RZ, R23.reuse, 0x10, RZ, 0xc0, !PT ;  /* 0x0000001017ff7812 */ /* 0x040fe4000782c0ff */
[C---:B------:R-:W-:Y:S02]  /*11c70*/  LOP3.LUT P0, RZ, R23.reuse, 0x8, RZ, 0xc0, !PT ;  /* 0x0000000817ff7812 */ /* 0x040fe4000780c0ff */
[----:B------:R-:W-:-:S09]  /*11c80*/  LOP3.LUT P6, RZ, R23, 0x4, RZ, 0xc0, !PT ;  /* 0x0000000417ff7812 */ /* 0x000fd200078cc0ff */
[----:B------:R-:W-:Y:S01]  /*11c90*/  @!PT LDS RZ, [RZ] ;  /* 0x00000000fffff984 */ /* 0x000fe20000000800 */
[----:B------:R-:W-:Y:S01]  /*11ca0*/  @!PT LDS RZ, [RZ] ;  /* 0x00000000fffff984 */ /* 0x000fe20000000800 */
[----:B------:R-:W-:Y:S01]  /*11cb0*/  @!PT LDS RZ, [RZ] ;  /* 0x00000000fffff984 */ /* 0x000fe20000000800 */
[----:B------:R1:W-:Y:S01]  /*11cc0*/  LDGSTS.E.BYPASS.LTC128B.128 [R9+0x26400], desc[UR36][R2.64], !P1 ;  /* 0x2640000002097fae */ /* 0x0003e2000c901d64 */
[----:B------:R-:W-:-:S03]  /*11cd0*/  LOP3.LUT P1, RZ, R23, 0x200, RZ, 0xc0, !PT ;  /* 0x0000020017ff7812 */ /* 0x000fc6000782c0ff */
[----:B------:R1:W-:Y:S01]  /*11ce0*/  LDGSTS.E.BYPASS.LTC128B.128 [R9+0x28c00], desc[UR36][R2.64+0x80], !P0 ;  /* 0x28c0008002097fae */ /* 0x0003e2000c101d64 */
[----:B------:R-:W-:-:S03]  /*11cf0*/  PLOP3.LUT P0, PT, PT, PT, PT, 0x80, 0x0 ;  /* 0x000000000000781c */ /* 0x000fc60003f0f070 */
[----:B------:R1:W-:Y:S04]  /*11d00*/  LDGSTS.E.BYPASS.LTC128B.128 [R9+0x2b400], desc[UR36][R2.64+0x100], !P6 ;  /* 0x2b40010002097fae */ /* 0x0003e8000f101d64 */
[----:B------:R1:W-:Y:S01]  /*11d10*/  LDGSTS.E.BYPASS.LTC128B.128 [R9+0x2dc00], desc[UR36][R2.64+0x180], !P5 ;  /* 0x2dc0018002097fae */ /* 0x0003e2000e901d64 */
[----:B------:R-:W-:-:S05]  /*11d20*/  NOP ;  /* 0x0000000000007918 */ /* 0x000fca0000000000 */
.L_x_273:
        /* <DEDUP_REMOVED lines=10> */
.L_x_274:
[----:B------:R2:W-:Y:S01]  /*11dd0*/  SYNCS.ARRIVE.TRANS64.A1T0 RZ, [R6+URZ+0x38830], RZ ;  /* 0x038830ff06ff79a7 */ /* 0x0005e2000810003f */
[----:B------:R-:W-:Y:S05]  /*11de0*/  @!P6 BRA `(.L_x_275) ;  /* 0x000000000004e947 */ /* 0x000fea0003800000 */
[----:B------:R-:W-:Y:S01]  /*11df0*/  BPT.TRAP 0x1 ;  /* 0x000000040000795c */ /* 0x000fe20000300000 */
.L_x_275:
[----:B-1----:R-:W-:Y:S01]  /*11e00*/  SHF.L.U32 R2, R17, 0x1f, RZ ;  /* 0x0000001f11027819 */ /* 0x002fe200000006ff */
[----:B--2---:R-:W-:Y:S01]  /*11e10*/  IMAD R6, R7, 0x8, R22 ;  /* 0x0000000807067824 */ /* 0x004fe200078e0216 */
[----:B------:R-:W-:Y:S03]  /*11e20*/  BSSY B1, `(.L_x_276) ;  /* 0x0000003000017945 */ /* 0x000fe60003800000 */
[----:B------:R-:W1:Y:S02]  /*11e30*/  SYNCS.PHASECHK.TRANS64.TRYWAIT P0, [R6+URZ+0x38860], R2 ;  /* 0x03886002060075a7 */ /* 0x000e64000800017f */
[----:B-1----:R-:W-:Y:S05]  /*11e40*/  @!P0 BRA `(.L_x_277) ;  /* 0x0000003800448947 */ /* 0x002fea0003800000 */
.L_x_365:
[----:B------:R-:W-:Y:S05]  /*11e50*/  BSYNC B1 ;  /* 0x0000000000017941 */ /* 0x000fea0003800000 */
.L_x_276:
[----:B0-----:R-:W2:Y:S01]  /*11e60*/  LDL R8, [R1] ;  /* 0x0000000001087983 */ /* 0x001ea20000100800 */
[----:B------:R-:W0:Y:S01]  /*11e70*/  S2R R3, SR_TID.X ;  /* 0x0000000000037919 */ /* 0x000e220000002100 */
[----:B------:R-:W-:Y:S01]  /*11e80*/  UMOV UR4, 0xffffffff ;  /* 0xffffffff00047882 */ /* 0x000fe20000000000 */
[----:B------:R-:W-:Y:S01]  /*11e90*/  IMAD R7, R7, 0x5000, R32 ;  /* 0x0000500007077824 */ /* 0x000fe200078e0220 */
[----:B0-----:R-:W-:-:S04]  /*11ea0*/  LOP3.LUT R3, R3, 0x7f, RZ, 0xc0, !PT ;  /* 0x0000007f03037812 */ /* 0x001fc800078ec0ff */
[----:B------:R-:W-:Y:S01]  /*11eb0*/  SHF.R.U32.HI R3, RZ, 0x3, R3 ;  /* 0x00000003ff037819 */ /* 0x000fe20000011603 */
[----:B--2---:R-:W-:-:S04]  /*11ec0*/  IMAD R8, R29, -0x50, R8 ;  /* 0xffffffb01d087824 */ /* 0x004fc800078e0208 */
[----:B------:R-:W-:Y:S01]  /*11ed0*/  IMAD.IADD R8, R8, 0x1, -R3 ;  /* 0x0000000108087824 */ /* 0x000fe200078e0a03 */
[----:B------:R-:W-:Y:S06]  /*11ee0*/  BRA.DIV UR4, `(.L_x_278) ;  /* 0x0000003a04307947 */ /* 0x000fec000b800000 */
[----:B-1----:R-:W0:Y:S01]  /*11ef0*/  SHFL.IDX PT, R2, R24, RZ, 0x181f ;  /* 0x00181fff18027589 */ /* 0x002e2200000e0000 */
[----:B------:R-:W-:-:S03]  /*11f00*/  IMAD R7, R7, 0x2, R22 ;  /* 0x0000000207077824 */ /* 0x000fc600078e0216 */
[----:B------:R-:W1:Y:S04]  /*11f10*/  SHFL.IDX PT, R3, R25, RZ, 0x181f ;  /* 0x00181fff19037589 */ /* 0x000e6800000e0000 */
[----:B------:R-:W-:Y:S01]  /*11f20*/  SHFL.IDX PT, R14, R24, 0x4, 0x181f ;  /* 0x00981f00180e7f89 */ /* 0x000fe200000e0000 */
[----:B0-----:R-:W-:-:S05]  /*11f30*/  IADD3 R2, P0, R2, R0, RZ ;  /* 0x0000000002027210 */ /* 0x001fca0007f1e0ff */
        /* <DEDUP_REMOVED lines=9> */
[----:B0-----:R-:W0:Y:S04]  /*11fd0*/  SHFL.IDX PT, R2, R24, 0x1, 0x181f ;  /* 0x00381f0018027f89 */ /* 0x001e2800000e0000 */
[----:B------:R-:W1:Y:S01]  /*11fe0*/  SHFL.IDX PT, R3, R25, 0x1, 0x181f ;  /* 0x00381f0019037f89 */ /* 0x000e6200000e0000 */
[----:B0-----:R-:W-:-:S04]  /*11ff0*/  IADD3 R2, P0, R2, R0, RZ ;  /* 0x0000000002027210 */ /* 0x001fc80007f1e0ff */
        /* <DEDUP_REMOVED lines=22> */
[----:B------:R-:W1:Y:S04]  /*12160*/  SHFL.IDX PT, R3, R25, 0x3, 0x181f ;  /* 0x00781f0019037f89 */ /* 0x000e6800000e0000 */
[----:B------:R-:W2:Y:S01]  /*12170*/  SHFL.IDX PT, R25, R25, 0x4, 0x181f ;  /* 0x00981f0019197f89 */ /* 0x000ea200000e0000 */
[----:B0-----:R-:W-:-:S05]  /*12180*/  IADD3 R2, P0, R2, R0, RZ ;  /* 0x0000000002027210 */ /* 0x001fca0007f1e0ff */
[----:B-1----:R-:W-:Y:S01]  /*12190*/  IMAD.X R3, RZ, RZ, R3, P0 ;  /* 0x000000ffff037224 */ /* 0x002fe200000e0603 */
[----:B------:R-:W-:-:S13]  /*121a0*/  ISETP.LT.OR P0, PT, R8, 0x31, P4 ;  /* 0x000000310800780c */ /* 0x000fda0002701670 */
[----:B------:R1:W-:Y:S01]  /*121b0*/  LDGSTS.E.BYPASS.LTC128B.128 [R7+0x1c00], desc[UR36][R2.64], !P0 ;  /* 0x01c0000002077fae */ /* 0x0003e2000c101d64 */
[----:B------:R-:W-:-:S13]  /*121c0*/  ISETP.LT.OR P0, PT, R8, 0x31, P3 ;  /* 0x000000310800780c */ /* 0x000fda0001f01670 */
[----:B------:R1:W-:Y:S01]  /*121d0*/  LDGSTS.E.BYPASS.LTC128B.128 [R7+0x4400], desc[UR36][R2.64+0x80], !P0 ;  /* 0x0440008002077fae */ /* 0x0003e2000c101d64 */
[----:B------:R-:W-:-:S13]  /*121e0*/  ISETP.LT.OR P0, PT, R8, 0x31, P2 ;  /* 0x000000310800780c */ /* 0x000fda0001701670 */
[----:B------:R1:W-:Y:S01]  /*121f0*/  LDGSTS.E.BYPASS.LTC128B.128 [R7+0x6c00], desc[UR36][R2.64+0x100], !P0 ;  /* 0x06c0010002077fae */ /* 0x0003e2000c101d64 */
[----:B------:R-:W-:-:S13]  /*12200*/  ISETP.LT.OR P0, PT, R8, 0x31, P1 ;  /* 0x000000310800780c */ /* 0x000fda0000f01670 */
[----:B--2---:R1:W-:Y:S02]  /*12210*/  LDGSTS.E.BYPASS.LTC128B.128 [R7+0x9400], desc[UR36][R2.64+0x180], !P0 ;  /* 0x0940018002077fae */ /* 0x0043e4000c101d64 */
.L_x_377:
[----:B01----:R-:W-:Y:S01]  /*12220*/  IADD3 R2, P0, R14, R0, RZ ;  /* 0x000000000e027210 */ /* 0x003fe20007f1e0ff */
[----:B------:R-:W-:Y:S02]  /*12230*/  ULDC.64 UR4, c[0x0][0x328] ;  /* 0x0000ca0000047ab9 */ /* 0x000fe40000000a00 */
[----:B------:R-:W-:Y:S02]  /*12240*/  IMAD R20, R20, UR4, RZ ;  /* 0x0000000414147c24 */ /* 0x000fe4000f8e02ff */
[----:B------:R-:W-:Y:S01]  /*12250*/  IMAD.X R3, RZ, RZ, R25, P0 ;  /* 0x000000ffff037224 */ /* 0x000fe200000e0619 */
[----:B------:R-:W-:Y:S01]  /*12260*/  ISETP.LT.OR P0, PT, R8, 0x41, P4 ;  /* 0x000000410800780c */ /* 0x000fe20002701670 */
[----:B------:R-:W-:-:S12]  /*12270*/  IMAD R9, R5, UR5, R20 ;  /* 0x0000000505097c24 */ /* 0x000fd8000f8e0214 */
        /* <DEDUP_REMOVED lines=9> */
[----:B------:R0:W-:Y:S01]  /*12310*/  LDGSTS.E.BYPASS.LTC128B.128 [R7+0x9c00], desc[UR36][R2.64+0x180], !P0 ;  /* 0x09c0018002077fae */ /* 0x0001e2000c101d64 */
[----:B------:R-:W-:Y:S01]  /*12320*/  NOP ;  /* 0x0000000000007918 */ /* 0x000fe20000000000 */
        /* <DEDUP_REMOVED lines=13> */
[----:B------:R-:W-:-:S04]  /*12400*/  LEA R24, P0, R2, UR4, 0x1 ;  /* 0x0000000402187c11 */ /* 0x000fc8000f8008ff */
[----:B------:R-:W-:Y:S02]  /*12410*/  LEA.HI.X R25, R2, UR5, R3, 0x1, P0 ;  /* 0x0000000502197c11 */ /* 0x000fe400080f0c03 */
[----:B------:R-:W-:-:S13]  /*12420*/  PLOP3.LUT P0, PT, PT, PT, PT, 0x80, 0x0 ;  /* 0x000000000000781c */ /* 0x000fda0003f0f070 */
.L_x_279:
        /* <DEDUP_REMOVED lines=10> */
.L_x_280:
[C---:B------:R-:W-:Y:S01]  /*124d0*/  ISETP.GT.AND P0, PT, R26.reuse, RZ, PT ;  /* 0x000000ff1a00720c */ /* 0x040fe20003f04270 */
[----:B------:R3:W-:Y:S01]  /*124e0*/  SYNCS.ARRIVE.TRANS64.A1T0 RZ, [R6+URZ+0x38850], RZ ;  /* 0x038850ff06ff79a7 */ /* 0x0007e2000810003f */
[----:B------:R-:W-:Y:S02]  /*124f0*/  VIADD R0, R26, 0xffffffff ;  /* 0xffffffff1a007836 */ /* 0x000fe40000000000 */
[----:B------:R-:W-:Y:S02]  /*12500*/  IMAD.MOV.U32 R17, RZ, RZ, R28 ;  /* 0x000000ffff117224 */ /* 0x000fe400078e001c */
[----:B------:R-:W-:Y:S02]  /*12510*/  IMAD.MOV.U32 R7, RZ, RZ, R27 ;  /* 0x000000ffff077224 */ /* 0x000fe400078e001b */
[----:B------:R-:W-:-:S05]  /*12520*/  IMAD.MOV.U32 R29, RZ, RZ, R26 ;  /* 0x000000ffff1d7224 */ /* 0x000fca00078e001a */
[----:B---3--:R-:W-:Y:S05]  /*12530*/  @P0 BRA `(.L_x_281) ;  /* 0xffffffec00e00947 */ /* 0x008fea000383ffff */
.L_x_268:
[----:B------:R-:W-:Y:S05]  /*12540*/  BSYNC B0 ;  /* 0x0000000000007941 */ /* 0x000fea0003800000 */
.L_x_267:
[----:B------:R-:W3:Y:S01]  /*12550*/  S2R R2, SR_TID.X ;  /* 0x0000000000027919 */ /* 0x000ee20000002100 */
[----:B------:R-:W-:Y:S01]  /*12560*/  BSSY B0, `(.L_x_282) ;  /* 0x0000010000007945 */ /* 0x000fe20003800000 */
[----:B---3--:R-:W-:-:S04]  /*12570*/  LOP3.LUT R2, R2, 0x7f, RZ, 0xc0, !PT ;  /* 0x0000007f02027812 */ /* 0x008fc800078ec0ff */
[----:B------:R-:W-:-:S13]  /*12580*/  ISETP.NE.AND P0, PT, R2, RZ, PT ;  /* 0x000000ff0200720c */ /* 0x000fda0003f05270 */
[----:B------:R-:W-:Y:S05]  /*12590*/  @P0 BRA `(.L_x_283) ;  /* 0x0000000000300947 */ /* 0x000fea0003800000 */
[----:B------:R-:W3:Y:S01]  /*125a0*/  S2R R5, SR_LANEID ;  /* 0x0000000000057919 */ /* 0x000ee20000000000 */
[----:B------:R-:W-:Y:S01]  /*125b0*/  VOTEU.ANY UR4, UPT, PT ;  /* 0x0000000000047886 */ /* 0x000fe200038e0100 */
[----:B0-----:R-:W0:Y:S01]  /*125c0*/  LDC.64 R2, c[0x0][0xc60] ;  /* 0x00031800ff027b82 */ /* 0x001e220000000a00 */
[----:B------:R-:W3:Y:S02]  /*125d0*/  FLO.U32 R0, UR4 ;  /* 0x0000000400007d00 */ /* 0x000ee400080e0000 */
[----:B---3--:R-:W-:-:S06]  /*125e0*/  ISETP.EQ.U32.AND P0, PT, R0, R5, PT ;  /* 0x000000050000720c */ /* 0x008fcc0003f02070 */
[----:B------:R-:W0:Y:S07]  /*125f0*/  POPC R5, UR4 ;  /* 0x0000000400057d09 */ /* 0x000e2e0008000000 */
[----:B0-----:R-:W3:Y:S01]  /*12600*/  @P0 ATOMG.E.ADD.STRONG.GPU PT, R3, desc[UR36][R2.64], R5 ;  /* 0x00000005020309a8 */ /* 0x001ee200081ee1e4 */
[----:B------:R-:W0:Y:S02]  /*12610*/  S2R R4, SR_LTMASK ;  /* 0x0000000000047919 */ /* 0x000e240000003900 */
[----:B0-----:R-:W-:-:S04]  /*12620*/  LOP3.LUT R4, R4, UR4, RZ, 0xc0, !PT ;  /* 0x0000000404047c12 */ /* 0x001fc8000f8ec0ff */
[----:B--2---:R-:W0:Y:S01]  /*12630*/  POPC R7, R4 ;  /* 0x0000000400077309 */ /* 0x004e220000000000 */
[----:B---3--:R-:W0:Y:S02]  /*12640*/  SHFL.IDX PT, R0, R3, R0, 0x1f ;  /* 0x00001f0003007589 */ /* 0x008e2400000e0000 */
[----:B0-----:R-:W-:-:S07]  /*12650*/  IADD3 R16, R0, UR39, R7 ;  /* 0x0000002700107c10 */ /* 0x001fce000fffe007 */
.L_x_283:
[----:B------:R-:W-:Y:S05]  /*12660*/  BSYNC B0 ;  /* 0x0000000000007941 */ /* 0x000fea0003800000 */
.L_x_282:
[----:B------:R-:W-:-:S13]  /*12670*/  LOP3.LUT P0, RZ, R23, 0x20, RZ, 0xc0, !PT ;  /* 0x0000002017ff7812 */ /* 0x000fda000780c0ff */
[----:B------:R-:W-:Y:S05]  /*12680*/  @!P0 BRA `(.L_x_284) ;  /* 0x0000000000048947 */ /* 0x000fea0003800000 */
[----:B------:R-:W-:Y:S01]  /*12690*/  BPT.TRAP 0x1 ;  /* 0x000000040000795c */ /* 0x000fe20000300000 */
.L_x_284:
[----:B------:R-:W3:Y:S01]  /*126a0*/  LDL.LU R0, [R1] ;  /* 0x0000000001007983 */ /* 0x000ee20000300800 */
[----:B------:R-:W-:Y:S01]  /*126b0*/  IMAD R4, R27, 0x8, R22 ;  /* 0x000000081b047824 */ /* 0x000fe200078e0216 */
[----:B0-----:R-:W-:Y:S01]  /*126c0*/  SHF.L.U32 R3, R28, 0x1f, RZ ;  /* 0x0000001f1c037819 */ /* 0x001fe200000006ff */
[----:B------:R-:W-:Y:S03]  /*126d0*/  BSSY B0, `(.L_x_285) ;  /* 0x0000004000007945 */ /* 0x000fe60003800000 */
[----:B------:R-:W0:Y:S01]  /*126e0*/  SYNCS.PHASECHK.TRANS64.TRYWAIT P0, [R4+URZ+0x38860], R3 ;  /* 0x03886003040075a7 */ /* 0x000e22000800017f */
[----:B---3--:R-:W-:Y:S01]  /*126f0*/  IMAD R5, R26, -0x50, R0 ;  /* 0xffffffb01a057824 */ /* 0x008fe200078e0200 */
[----:B0-----:R-:W-:Y:S06]  /*12700*/  @!P0 BRA `(.L_x_286) ;  /* 0x0000003800008947 */ /* 0x001fec0003800000 */
.L_x_378:
[----:B------:R-:W-:Y:S05]  /*12710*/  BSYNC B0 ;  /* 0x0000000000007941 */ /* 0x000fea0003800000 */
.L_x_285:
[----:B------:R-:W3:Y:S01]  /*12720*/  S2R R0, SR_TID.X ;  /* 0x0000000000007919 */ /* 0x000ee20000002100 */
[----:B------:R-:W-:Y:S01]  /*12730*/  UMOV UR4, 0xffffffff ;  /* 0xffffffff00047882 */ /* 0x000fe20000000000 */
[----:B--2---:R-:W-:Y:S01]  /*12740*/  IMAD R7, R27, 0x5000, R32 ;  /* 0x000050001b077824 */ /* 0x004fe200078e0220 */
[----:B---3--:R-:W-:-:S04]  /*12750*/  LOP3.LUT R0, R0, 0x7f, RZ, 0xc0, !PT ;  /* 0x0000007f00007812 */ /* 0x008fc800078ec0ff */
[----:B------:R-:W-:-:S04]  /*12760*/  SHF.R.U32.HI R0, RZ, 0x3, R0 ;  /* 0x00000003ff007819 */ /* 0x000fc80000011600 */
[----:B------:R-:W-:Y:S01]  /*12770*/  IADD3 R5, -R0, R5, RZ ;  /* 0x0000000500057210 */ /* 0x000fe20007ffe1ff */
[----:B------:R-:W-:Y:S06]  /*12780*/  BRA.DIV UR4, `(.L_x_287) ;  /* 0x0000003604f47947 */ /* 0x000fec000b800000 */
[----:B-1----:R-:W1:Y:S01]  /*12790*/  SHFL.IDX PT, R14, R24, RZ, 0x181f ;  /* 0x00181fff180e7589 */ /* 0x002e6200000e0000 */
[----:B------:R-:W-:Y:S01]  /*127a0*/  ULDC UR4, c[0x0][0x2f4] ;  /* 0x0000bd0000047ab9 */ /* 0x000fe20000000800 */
[C---:B------:R-:W-:Y:S01]  /*127b0*/  IMAD.SHL.U32 R8, R33.reuse, 0x2, RZ ;  /* 0x0000000221087824 */ /* 0x040fe200078e00ff */
[C---:B------:R-:W-:Y:S01]  /*127c0*/  ISETP.GE.AND P3, PT, R33.reuse, UR4, PT ;  /* 0x0000000421007c0c */ /* 0x040fe2000bf66270 */
[----:B0-----:R-:W0:Y:S01]  /*127d0*/  SHFL.IDX PT, R3, R25, RZ, 0x181f ;  /* 0x00181fff19037589 */ /* 0x001e2200000e0000 */
[----:B------:R-:W-:Y:S01]  /*127e0*/  LOP3.LUT R6, R33, 0x40, RZ, 0xfc, !PT ;  /* 0x0000004021067812 */ /* 0x000fe200078efcff */
[----:B------:R-:W-:Y:S01]  /*127f0*/  IMAD R0, R7, 0x2, R22 ;  /* 0x0000000207007824 */ /* 0x000fe200078e0216 */
[----:B------:R-:W-:Y:S01]  /*12800*/  ISETP.LT.OR P4, PT, R5, 0x1, P3 ;  /* 0x000000010500780c */ /* 0x000fe20001f81670 */
[----:B------:R-:W-:Y:S01]  /*12810*/  SHFL.IDX PT, R7, R25, 0x1, 0x181f ;  /* 0x00381f0019077f89 */ /* 0x000fe200000e0000 */
[----:B------:R-:W-:Y:S02]  /*12820*/  ISETP.GE.AND P2, PT, R6, UR4, PT ;  /* 0x0000000406007c0c */ /* 0x000fe4000bf46270 */
[----:B------:R-:W-:Y:S01]  /*12830*/  ISETP.GE.AND P1, PT, R37, UR4, PT ;  /* 0x0000000425007c0c */ /* 0x000fe2000bf26270 */
[----:B------:R-:W-:Y:S01]  /*12840*/  SHFL.IDX PT, R9, R25, 0x2, 0x181f ;  /* 0x00581f0019097f89 */ /* 0x000fe200000e0000 */
[----:B-1----:R-:W-:-:S03]  /*12850*/  IADD3 R2, P0, R14, R8, RZ ;  /* 0x000000080e027210 */ /* 0x002fc60007f1e0ff */
[----:B------:R-:W1:Y:S02]  /*12860*/  SHFL.IDX PT, R14, R24, 0x1, 0x181f ;  /* 0x00381f00180e7f89 */ /* 0x000e6400000e0000 */
[----:B0-----:R-:W-:Y:S01]  /*12870*/  IMAD.X R3, RZ, RZ, R3, P0 ;  /* 0x000000ffff037224 */ /* 0x001fe200000e0603 */
[----:B------:R-:W-:-:S04]  /*12880*/  ISETP.LT.OR P0, PT, R5, 0x1, P2 ;  /* 0x000000010500780c */ /* 0x000fc80001701670 */
[----:B------:R-:W-:Y:S01]  /*12890*/  LDGSTS.E.BYPASS.LTC128B.128 [R0+0x400], desc[UR36][R2.64], !P4 ;  /* 0x0040000002007fae */ /* 0x000fe2000e101d64 */
[----:B------:R-:W-:-:S08]  /*128a0*/  ISETP.LT.OR P4, PT, R5, 0x1, P1 ;  /* 0x000000010500780c */ /* 0x000fd00000f81670 */
[----:B------:R-:W-:Y:S01]  /*128b0*/  LDGSTS.E.BYPASS.LTC128B.128 [R0+0x2c00], desc[UR36][R2.64+0x80], !P0 ;  /* 0x02c0008002007fae */ /* 0x000fe2000c101d64 */
[----:B------:R-:W-:-:S04]  /*128c0*/  ISETP.GE.AND P0, PT, R36, UR4, PT ;  /* 0x0000000424007c0c */ /* 0x000fc8000bf06270 */
[----:B------:R-:W-:Y:S01]  /*128d0*/  LDGSTS.E.BYPASS.LTC128B.128 [R0+0x5400], desc[UR36][R2.64+0x100], !P4 ;  /* 0x0540010002007fae */ /* 0x000fe2000e101d64 */
[----:B------:R-:W-:-:S13]  /*128e0*/  ISETP.LT.OR P4, PT, R5, 0x1, P0 ;  /* 0x000000010500780c */ /* 0x000fda0000781670 */
[----:B------:R0:W-:Y:S01]  /*128f0*/  LDGSTS.E.BYPASS.LTC128B.128 [R0+0x7c00], desc[UR36][R2.64+0x180], !P4 ;  /* 0x07c0018002007fae */ /* 0x0001e2000e101d64 */
[----:B-1----:R-:W-:-:S03]  /*12900*/  IADD3 R6, P4, R14, R8, RZ ;  /* 0x000000080e067210 */ /* 0x002fc60007f9e0ff */
[----:B------:R-:W0:Y:S02]  /*12910*/  SHFL.IDX PT, R14, R24, 0x2, 0x181f ;  /* 0x00581f00180e7f89 */ /* 0x000e2400000e0000 */
[----:B------:R-:W-:Y:S01]  /*12920*/  IMAD.X R7, RZ, RZ, R7, P4 ;  /* 0x000000ffff077224 */ /* 0x000fe200020e0607 */
[----:B------:R-:W-:-:S13]  /*12930*/  ISETP.LT.OR P4, PT, R5, 0x11, P3 ;  /* 0x000000110500780c */ /* 0x000fda0001f81670 */
[----:B------:R-:W-:Y:S01]  /*12940*/  LDGSTS.E.BYPASS.LTC128B.128 [R0+0xc00], desc[UR36][R6.64], !P4 ;  /* 0x00c0000006007fae */ /* 0x000fe2000e101d64 */
[----:B------:R-:W-:-:S13]  /*12950*/  ISETP.LT.OR P4, PT, R5, 0x11, P2 ;  /* 0x000000110500780c */ /* 0x000fda0001781670 */
[----:B------:R-:W-:Y:S01]  /*12960*/  LDGSTS.E.BYPASS.LTC128B.128 [R0+0x3400], desc[UR36][R6.64+0x80], !P4 ;  /* 0x0340008006007fae */ /* 0x000fe2000e101d64 */
[----:B------:R-:W-:-:S13]  /*12970*/  ISETP.LT.OR P4, PT, R5, 0x11, P1 ;  /* 0x000000110500780c */ /* 0x000fda0000f81670 */
[----:B------:R-:W-:Y:S01]  /*12980*/  LDGSTS.E.BYPASS.LTC128B.128 [R0+0x5c00], desc[UR36][R6.64+0x100], !P4 ;  /* 0x05c0010006007fae */ /* 0x000fe2000e101d64 */
[----:B------:R-:W-:-:S13]  /*12990*/  ISETP.LT.OR P4, PT, R5, 0x11, P0 ;  /* 0x000000110500780c */ /* 0x000fda0000781670 */
[----:B------:R-:W-:Y:S01]  /*129a0*/  LDGSTS.E.BYPASS.LTC128B.128 [R0+0x8400], desc[UR36][R6.64+0x180], !P4 ;  /* 0x0840018006007fae */ /* 0x000fe2000e101d64 */
[----:B0-----:R-:W-:-:S03]  /*129b0*/  IADD3 R2, P4, R14, R8, RZ ;  /* 0x000000080e027210 */ /* 0x001fc60007f9e0ff */
[----:B------:R-:W0:Y:S02]  /*129c0*/  SHFL.IDX PT, R14, R24, 0x3, 0x181f ;  /* 0x00781f00180e7f89 */ /* 0x000e2400000e0000 */
[----:B------:R-:W-:Y:S01]  /*129d0*/  IMAD.X R3, RZ, RZ, R9, P4 ;  /* 0x000000ffff037224 */ /* 0x000fe200020e0609 */
[C---:B------:R-:W-:Y:S01]  /*129e0*/  ISETP.LT.OR P4, PT, R5.reuse, 0x21, P3 ;  /* 0x000000210500780c */ /* 0x040fe20001f81670 */
[----:B------:R-:W1:Y:S04]  /*129f0*/  SHFL.IDX PT, R9, R25, 0x3, 0x181f ;  /* 0x00781f0019097f89 */ /* 0x000e6800000e0000 */
        /* <DEDUP_REMOVED lines=8> */
[----:B0-----:R-:W-:Y:S02]  /*12a80*/  IADD3 R2, P4, R14, R8, RZ ;  /* 0x000000080e027210 */ /* 0x001fe40007f9e0ff */
[----:B------:R3:W4:Y:S02]  /*12a90*/  SHFL.IDX PT, R14, R24, 0x4, 0x181f ;  /* 0x00981f00180e7f89 */ /* 0x00072400000e0000 */
        /* <DEDUP_REMOVED lines=9> */
.L_x_390:
[C---:B------:R-:W-:Y:S02]  /*12b30*/  ISETP.LT.OR P3, PT, R5.reuse, 0x41, P3 ;  /* 0x000000410500780c */ /* 0x040fe40001f61670 */
[C---:B------:R-:W-:Y:S02]  /*12b40*/  ISETP.LT.OR P2, PT, R5.reuse, 0x41, P2 ;  /* 0x000000410500780c */ /* 0x040fe40001741670 */
[C---:B------:R-:W-:Y:S02]  /*12b50*/  ISETP.LT.OR P1, PT, R5.reuse, 0x41, P1 ;  /* 0x000000410500780c */ /* 0x040fe40000f21670 */
[----:B0--3--:R-:W-:Y:S02]  /*12b60*/  IADD3 R2, P4, R14, R8, RZ ;  /* 0x000000080e027210 */ /* 0x009fe40007f9e0ff */
[----:B------:R-:W-:-:S03]  /*12b70*/  ISETP.LT.OR P0, PT, R5, 0x41, P0 ;  /* 0x000000410500780c */ /* 0x000fc60000701670 */
[----:B------:R-:W-:-:S05]  /*12b80*/  IMAD.X R3, RZ, RZ, R25, P4 ;  /* 0x000000ffff037224 */ /* 0x000fca00020e0619 */
[----:B------:R-:W-:Y:S01]  /*12b90*/  @!PT LDS RZ, [RZ] ;  /* 0x00000000fffff984 */ /* 0x000fe20000000800 */
[----:B------:R-:W-:Y:S01]  /*12ba0*/  @!PT LDS RZ, [RZ] ;  /* 0x00000000fffff984 */ /* 0x000fe20000000800 */
[----:B------:R-:W-:Y:S01]  /*12bb0*/  @!PT LDS RZ, [RZ] ;  /* 0x00000000fffff984 */ /* 0x000fe20000000800 */
[----:B------:R0:W-:Y:S04]  /*12bc0*/  LDGSTS.E.BYPASS.LTC128B.128 [R0+0x2400], desc[UR36][R2.64], !P3 ;  /* 0x0240000002007fae */ /* 0x0001e8000d901d64 */
[----:B------:R0:W-:Y:S04]  /*12bd0*/  LDGSTS.E.BYPASS.LTC128B.128 [R0+0x4c00], desc[UR36][R2.64+0x80], !P2 ;  /* 0x04c0008002007fae */ /* 0x0001e8000d101d64 */
[----:B------:R0:W-:Y:S04]  /*12be0*/  LDGSTS.E.BYPASS.LTC128B.128 [R0+0x7400], desc[UR36][R2.64+0x100], !P1 ;  /* 0x0740010002007fae */ /* 0x0001e8000c901d64 */
[----:B------:R0:W-:Y:S01]  /*12bf0*/  LDGSTS.E.BYPASS.LTC128B.128 [R0+0x9c00], desc[UR36][R2.64+0x180], !P0 ;  /* 0x09c0018002007fae */ /* 0x0001e2000c101d64 */
[----:B------:R-:W-:Y:S01]  /*12c00*/  PLOP3.LUT P0, PT, PT, PT, PT, 0x80, 0x0 ;  /* 0x000000000000781c */ /* 0x000fe20003f0f070 */
[----:B------:R-:W-:-:S12]  /*12c10*/  NOP ;  /* 0x0000000000007918 */ /* 0x000fd80000000000 */
.L_x_288:
        /* <DEDUP_REMOVED lines=10> */
.L_x_289:
[----:B------:R1:W-:Y:S01]  /*12cc0*/  SYNCS.ARRIVE.TRANS64.A1T0 RZ, [R4+URZ+0x38850], RZ ;  /* 0x038850ff04ff79a7 */ /* 0x0003e2000810003f */
[----:B------:R-:W-:-:S05]  /*12cd0*/  VIADD R27, R27, 0x1 ;  /* 0x000000011b1b7836 */ /* 0x000fca0000000000 */
[----:B------:R-:W-:-:S04]  /*12ce0*/  ISETP.NE.AND P0, PT, R27, 0x2, PT ;  /* 0x000000021b00780c */ /* 0x000fc80003f05270 */
[----:B0-----:R-:W-:Y:S02]  /*12cf0*/  SEL R3, RZ, 0x1, P0 ;  /* 0x00000001ff037807 */ /* 0x001fe40000000000 */
[----:B------:R-:W-:Y:S02]  /*12d00*/  SEL R27, R27, RZ, P0 ;  /* 0x000000ff1b1b7207 */ /* 0x000fe40000000000 */
[----:B-1----:R-:W-:-:S07]  /*12d10*/  LOP3.LUT R28, R28, R3, RZ, 0x3c, !PT ;  /* 0x000000031c1c7212 */ /* 0x002fce00078e3cff */
.L_x_244:
[----:B------:R-:W-:Y:S05]  /*12d20*/  BSYNC B7 ;  /* 0x0000000000077941 */ /* 0x000fea0003800000 */
.L_x_242:
[----:B------:R-:W-:-:S13]  /*12d30*/  LOP3.LUT P0, RZ, R23, 0x100, RZ, 0xc0, !PT ;  /* 0x0000010017ff7812 */ /* 0x000fda000780c0ff */
[----:B------:R-:W-:Y:S05]  /*12d40*/  @!P0 BRA `(.L_x_290) ;  /* 0x0000000000248947 */ /* 0x000fea0003800000 */
[----:B------:R-:W-:Y:S05]  /*12d50*/  WARPSYNC.ALL ;  /* 0x0000000000007948 */ /* 0x000fea0003800000 */
[----:B------:R-:W1:Y:S08]  /*12d60*/  S2UR UR5, SR_CgaCtaId ;  /* 0x00000000000579c3 */ /* 0x000e700000008800 */
[----:B------:R-:W-:Y:S06]  /*12d70*/  BAR.SYNC.DEFER_BLOCKING 0x5, 0x180 ;  /* 0x0146000000007b1d */ /* 0x000fec0000010000 */
[----:B------:R-:W-:-:S02]  /*12d80*/  UMOV UR4, 0x400 ;  /* 0x0000040000047882 */ /* 0x000fc40000000000 */
[----:B-1----:R-:W-:-:S06]  /*12d90*/  ULEA UR4, UR5, UR4, 0x18 ;  /* 0x0000000405047291 */ /* 0x002fcc000f8ec03f */
[----:B------:R-:W-:-:S05]  /*12da0*/  IMAD.U32 R22, RZ, RZ, UR4 ;  /* 0x00000004ff167e24 */ /* 0x000fca000f8e00ff */
[----:B------:R2:W3:Y:S01]  /*12db0*/  LDS.128 R16, [R22+0x388d0] ;  /* 0x0388d00016107984 */ /* 0x0004e20000000c00 */
[----:B------:R-:W-:Y:S06]  /*12dc0*/  BAR.ARV 0x4, 0x180 ;  /* 0x0106000000007b1d */ /* 0x000fec0000002000 */
[----:B------:R-:W-:Y:S05]  /*12dd0*/  BRA `(.L_x_291) ;  /* 0x0000000800407947 */ /* 0x000fea0003800000 */
.L_x_290:
[----:B------:R-:W1:Y:S01]  /*12de0*/  S2R R0, SR_TID.X ;  /* 0x0000000000007919 */ /* 0x000e620000002100 */
[----:B------:R-:W-:Y:S01]  /*12df0*/  UMOV UR4, 0xffffffff ;  /* 0xffffffff00047882 */ /* 0x000fe20000000000 */
[----:B-1----:R-:W-:-:S04]  /*12e00*/  LOP3.LUT R8, R0, 0x1f, RZ, 0xc0, !PT ;  /* 0x0000001f00087812 */ /* 0x002fc800078ec0ff */
[----:B------:R-:W-:Y:S01]  /*12e10*/  ISETP.NE.AND P0, PT, R8, 0x1f, PT ;  /* 0x0000001f0800780c */ /* 0x000fe20003f05270 */
[----:B------:R-:W-:-:S12]  /*12e20*/  BRA.DIV UR4, `(.L_x_292) ;  /* 0x0000003a04547947 */ /* 0x000fd8000b800000 */
[----:B------:R-:W-:Y:S01]  /*12e30*/  IMAD.IADD R5, R19, 0x1, R8 ;  /* 0x0000000113057824 */ /* 0x000fe200078e0208 */
[----:B------:R-:W-:-:S04]  /*12e40*/  ULDC UR4, c[0x0][0xc3c] ;  /* 0x00030f0000047ab9 */ /* 0x000fc80000000800 */
[----:B------:R-:W-:-:S13]  /*12e50*/  ISETP.GE.OR P1, PT, R5, UR4, !P0 ;  /* 0x0000000405007c0c */ /* 0x000fda000c726670 */
[----:B------:R-:W1:Y:S02]  /*12e60*/  @!P1 LDC.64 R2, c[0x0][0xc80] ;  /* 0x00032000ff029b82 */ /* 0x000e640000000a00 */
[----:B-1----:R-:W-:-:S06]  /*12e70*/  @!P1 IMAD.WIDE R2, R5, 0x4, R2 ;  /* 0x0000000405029825 */ /* 0x002fcc00078e0202 */
[----:B------:R-:W2:Y:S01]  /*12e80*/  @!P1 LDG.E R2, desc[UR36][R2.64] ;  /* 0x0000002402029981 */ /* 0x000ea2000c1e1900 */
[----:B0-----:R-:W-:Y:S01]  /*12e90*/  IMAD.MOV.U32 R4, RZ, RZ, RZ ;  /* 0x000000ffff047224 */ /* 0x001fe200078e00ff */
[C---:B------:R-:W-:Y:S02]  /*12ea0*/  ISETP.GE.U32.AND P2, PT, R8.reuse, 0x2, PT ;  /* 0x000000020800780c */ /* 0x040fe40003f46070 */
[C---:B------:R-:W-:Y:S01]  /*12eb0*/  ISETP.GE.U32.AND P3, PT, R8.reuse, 0x4, PT ;  /* 0x000000040800780c */ /* 0x040fe20003f66070 */
[----:B------:R-:W-:Y:S01]  /*12ec0*/  SHFL.IDX PT, R0, R16, 0x1, 0x1f ;  /* 0x00201f0010007f89 */ /* 0x000fe200000e0000 */
[C---:B------:R-:W-:Y:S02]  /*12ed0*/  ISETP.GE.U32.AND P4, PT, R8.reuse, 0x8, PT ;  /* 0x000000080800780c */ /* 0x040fe40003f86070 */
[----:B------:R-:W-:Y:S02]  /*12ee0*/  ISETP.GE.U32.AND P5, PT, R8, 0x10, PT ;  /* 0x000000100800780c */ /* 0x000fe40003fa6070 */
[----:B--2---:R-:W-:-:S02]  /*12ef0*/  @!P1 MOV R4, R2 ;  /* 0x0000000200049202 */ /* 0x004fc40000000f00 */
[----:B------:R-:W-:-:S03]  /*12f00*/  ISETP.NE.AND P1, PT, R8, RZ, PT ;  /* 0x000000ff0800720c */ /* 0x000fc60003f25270 */
[----:B------:R-:W0:Y:S02]  /*12f10*/  SHFL.UP PT, R14, R4, 0x1, RZ ;  /* 0x04200000040e7989 */ /* 0x000e2400000e00ff */
[----:B0-----:R-:W-:-:S05]  /*12f20*/  SEL R5, R14, RZ, P1 ;  /* 0x000000ff0e057207 */ /* 0x001fca0000800000 */
[----:B------:R-:W-:Y:S02]  /*12f30*/  IMAD.IADD R6, R4, 0x1, R5 ;  /* 0x0000000104067824 */ /* 0x000fe400078e0205 */
[----:B------:R-:W-:Y:S04]  /*12f40*/  SHFL.IDX PT, R5, R16, RZ, 0x1f ;  /* 0x00001fff10057589 */ /* 0x000fe800000e0000 */
        /* <DEDUP_REMOVED lines=12> */
[----:B------:R0:W1:Y:S02]  /*13010*/  SHFL.IDX PT, R14, R6, 0x1f, 0x1f ;  /* 0x03e01f00060e7f89 */ /* 0x00006400000e0000 */
.L_x_400:
[----:B------:R-:W-:Y:S02]  /*13020*/  ULDC UR4, c[0x0][0xc38] ;  /* 0x00030e0000047ab9 */ /* 0x000fe40000000800 */
[----:B------:R-:W-:-:S05]  /*13030*/  MOV R7, UR4 ;  /* 0x0000000400077c02 */ /* 0x000fca0008000f00 */
[----:B-1----:R-:W-:-:S04]  /*13040*/  IMAD R3, R14, R7, RZ ;  /* 0x000000070e037224 */ /* 0x002fc800078e02ff */
[----:B------:R-:W-:-:S05]  /*13050*/  IMAD.IADD R8, R0, 0x1, R3 ;  /* 0x0000000100087824 */ /* 0x000fca00078e0203 */
[----:B------:R-:W-:-:S13]  /*13060*/  ISETP.GT.AND P6, PT, R8, R5, PT ;  /* 0x000000050800720c */ /* 0x000fda0003fc4270 */
[----:B------:R-:W-:Y:S05]  /*13070*/  @P6 BRA `(.L_x_293) ;  /* 0x00000000009c6947 */ /* 0x000fea0003800000 */
.L_x_298:
[----:B------:R-:W1:Y:S01]  /*13080*/  LDC R0, c[0x0][0xc3c] ;  /* 0x00030f00ff007b82 */ /* 0x000e620000000800 */
[----:B------:R-:W-:-:S05]  /*13090*/  VIADD R19, R19, 0x1f ;  /* 0x0000001f13137836 */ /* 0x000fca0000000000 */
[----:B-1----:R-:W-:-:S13]  /*130a0*/  ISETP.GE.AND P6, PT, R19, R0, PT ;  /* 0x000000001300720c */ /* 0x002fda0003fc6270 */
[----:B------:R-:W-:Y:S05]  /*130b0*/  @P6 BRA `(.L_x_294) ;  /* 0x0000000400446947 */ /* 0x000fea0003800000 */
[----:B------:R-:W1:Y:S01]  /*130c0*/  S2R R2, SR_TID.X ;  /* 0x0000000000027919 */ /* 0x000e620000002100 */
[----:B------:R-:W-:Y:S01]  /*130d0*/  BSSY B0, `(.L_x_295) ;  /* 0x0000009000007945 */ /* 0x000fe20003800000 */
[----:B------:R-:W-:Y:S01]  /*130e0*/  IMAD.MOV.U32 R4, RZ, RZ, RZ ;  /* 0x000000ffff047224 */ /* 0x000fe200078e00ff */
[----:B-1----:R-:W-:-:S05]  /*130f0*/  LOP3.LUT R2, R2, 0x1f, RZ, 0xc0, !PT ;  /* 0x0000001f02027812 */ /* 0x002fca00078ec0ff */
[----:B------:R-:W-:-:S05]  /*13100*/  IMAD.IADD R7, R19, 0x1, R2 ;  /* 0x0000000113077824 */ /* 0x000fca00078e0202 */
[----:B------:R-:W-:-:S13]  /*13110*/  ISETP.GE.OR P6, PT, R7, R0, !P0 ;  /* 0x000000000700720c */ /* 0x000fda00047c6670 */
[----:B------:R-:W-:Y:S05]  /*13120*/  @P6 BRA `(.L_x_296) ;  /* 0x00000000000c6947 */ /* 0x000fea0003800000 */
[----:B------:R-:W1:Y:S02]  /*13130*/  LDC.64 R2, c[0x0][0xc80] ;  /* 0x00032000ff027b82 */ /* 0x000e640000000a00 */
[----:B-1----:R-:W-:-:S05]  /*13140*/  IMAD.WIDE R2, R7, 0x4, R2 ;  /* 0x0000000407027825 */ /* 0x002fca00078e0202 */
[----:B------:R1:W5:Y:S02]  /*13150*/  LDG.E R4, desc[UR36][R2.64] ;  /* 0x0000002402047981 */ /* 0x000364000c1e1900 */
.L_x_296:
[----:B------:R-:W-:Y:S05]  /*13160*/  BSYNC B0 ;  /* 0x0000000000007941 */ /* 0x000fea0003800000 */
.L_x_295:
[----:B------:R-:W-:-:S03]  /*13170*/  UMOV UR4, 0xffffffff ;  /* 0xffffffff00047882 */ /* 0x000fc60000000000 */
[----:B------:R-:W-:Y:S05]  /*13180*/  BRA.DIV UR4, `(.L_x_297) ;  /* 0x0000003a04a07947 */ /* 0x000fea000b800000 */
[----:B-----5:R-:W2:Y:S02]  /*13190*/  SHFL.UP PT, R14, R4, 0x1, RZ ;  /* 0x04200000040e7989 */ /* 0x020ea400000e00ff */
[----:B--2---:R-:W-:-:S05]  /*131a0*/  SEL R13, R14, RZ, P1 ;  /* 0x000000ff0e0d7207 */ /* 0x004fca0000800000 */
[----:B------:R-:W-:-:S05]  /*131b0*/  IMAD.IADD R13, R4, 0x1, R13 ;  /* 0x00000001040d7824 */ /* 0x000fca00078e020d */
[----:B------:R-:W2:Y:S02]  /*131c0*/  SHFL.UP PT, R14, R13, 0x2, RZ ;  /* 0x044000000d0e7989 */ /* 0x000ea400000e00ff */
[----:B--2---:R-:W-:-:S04]  /*131d0*/  SEL R0, R14, RZ, P2 ;  /* 0x000000ff0e007207 */ /* 0x004fc80001000000 */
[----:B------:R-:W-:-:S05]  /*131e0*/  IADD3 R0, R13, R0, RZ ;  /* 0x000000000d007210 */ /* 0x000fca0007ffe0ff */
[----:B------:R-:W1:Y:S02]  /*131f0*/  SHFL.UP PT, R14, R0, 0x4, RZ ;  /* 0x04800000000e7989 */ /* 0x000e6400000e00ff */
[----:B-1----:R-:W-:-:S05]  /*13200*/  SEL R3, R14, RZ, P3 ;  /* 0x000000ff0e037207 */ /* 0x002fca0001800000 */
[----:B------:R-:W-:-:S05]  /*13210*/  IMAD.IADD R2, R0, 0x1, R3 ;  /* 0x0000000100027824 */ /* 0x000fca00078e0203 */
[----:B------:R-:W1:Y:S02]  /*13220*/  SHFL.UP PT, R14, R2, 0x8, RZ ;  /* 0x05000000020e7989 */ /* 0x000e6400000e00ff */
[----:B-1----:R-:W-:-:S05]  /*13230*/  SEL R3, R14, RZ, P4 ;  /* 0x000000ff0e037207 */ /* 0x002fca0002000000 */
[----:B------:R-:W-:-:S05]  /*13240*/  IMAD.IADD R3, R2, 0x1, R3 ;  /* 0x0000000102037824 */ /* 0x000fca00078e0203 */
[----:B------:R-:W0:Y:S02]  /*13250*/  SHFL.UP PT, R14, R3, 0x10, RZ ;  /* 0x06000000030e7989 */ /* 0x000e2400000e00ff */
[----:B0-----:R-:W-:-:S05]  /*13260*/  SEL R6, R14, RZ, P5 ;  /* 0x000000ff0e067207 */ /* 0x001fca0002800000 */
[----:B------:R-:W-:-:S05]  /*13270*/  IMAD.IADD R6, R3, 0x1, R6 ;  /* 0x0000000103067824 */ /* 0x000fca00078e0206 */
[----:B------:R0:W1:Y:S02]  /*13280*/  SHFL.IDX PT, R14, R6, 0x1f, 0x1f ;  /* 0x03e01f00060e7f89 */ /* 0x00006400000e0000 */
.L_x_408:
[----:B------:R-:W-:Y:S02]  /*13290*/  ULDC UR4, c[0x0][0xc38] ;  /* 0x00030e0000047ab9 */ /* 0x000fe40000000800 */
[----:B------:R-:W-:-:S04]  /*132a0*/  IMAD.U32 R7, RZ, RZ, UR4 ;  /* 0x00000004ff077e24 */ /* 0x000fc8000f8e00ff */
[----:B-1----:R-:W-:-:S04]  /*132b0*/  IMAD R3, R14, R7, RZ ;  /* 0x000000070e037224 */ /* 0x002fc800078e02ff */
[----:B------:R-:W-:-:S05]  /*132c0*/  IMAD.IADD R8, R3, 0x1, R8 ;  /* 0x0000000103087824 */ /* 0x000fca00078e0208 */
[----:B------:R-:W-:-:S13]  /*132d0*/  ISETP.GT.AND P6, PT, R8, R5, PT ;  /* 0x000000050800720c */ /* 0x000fda0003fc4270 */
[----:B------:R-:W-:Y:S05]  /*132e0*/  @!P6 BRA `(.L_x_298) ;  /* 0xfffffffc0064e947 */ /* 0x000fea000383ffff */
.L_x_293:
[----:B------:R-:W-:Y:S01]  /*132f0*/  IADD3 R8, -R3, R8, RZ ;  /* 0x0000000803087210 */ /* 0x000fe20007ffe1ff */
[----:B------:R-:W-:-:S04]  /*13300*/  UMOV UR4, 0xffffffff ;  /* 0xffffffff00047882 */ /* 0x000fc80000000000 */
[----:B------:R-:W-:-:S05]  /*13310*/  IMAD R0, R6, R7, R8 ;  /* 0x0000000706007224 */ /* 0x000fca00078e0208 */
[----:B------:R-:W-:Y:S01]  /*13320*/  ISETP.GT.AND P6, PT, R0, R5, PT ;  /* 0x000000050000720c */ /* 0x000fe20003fc4270 */
[----:B------:R-:W-:-:S12]  /*13330*/  BRA.DIV UR4, `(.L_x_299) ;  /* 0x0000003a04f07947 */ /* 0x000fd8000b800000 */
[----:B------:R-:W-:-:S04]  /*13340*/  VOTE.ANY R2, PT, !P6 ;  /* 0x0000000000027806 */ /* 0x000fc800070e0100 */
[----:B------:R-:W1:Y:S02]  /*13350*/  POPC R0, R2 ;  /* 0x0000000200007309 */ /* 0x000e640000000000 */
[----:B-1----:R1:W2:Y:S02]  /*13360*/  SHFL.IDX PT, R4, R4, R0, 0x1f ;  /* 0x00001f0004047589 */ /* 0x0022a400000e0000 */
.L_x_412:
[----:B------:R-:W-:Y:S01]  /*13370*/  ISETP.NE.AND P0, PT, R2, RZ, PT ;  /* 0x000000ff0200720c */ /* 0x000fe20003f05270 */
[----:B------:R-:W-:-:S12]  /*13380*/  IMAD.MOV.U32 R14, RZ, RZ, RZ ;  /* 0x000000ffff0e7224 */ /* 0x000fd800078e00ff */
[----:B------:R-:W-:Y:S05]  /*13390*/  @!P0 BRA `(.L_x_300) ;  /* 0x0000000000108947 */ /* 0x000fea0003800000 */
[----:B------:R-:W-:Y:S01]  /*133a0*/  UMOV UR4, 0xffffffff ;  /* 0xffffffff00047882 */ /* 0x000fe20000000000 */
[----:B------:R-:W-:Y:S02]  /*133b0*/  VIADD R12, R0, 0xffffffff ;  /* 0xffffffff000c7836 */ /* 0x000fe40000000000 */
[----:B------:R-:W-:Y:S05]  /*133c0*/  BRA.DIV UR4, `(.L_x_301) ;  /* 0x0000003e04147947 */ /* 0x000fea000b800000 */
[----:B------:R3:W4:Y:S02]  /*133d0*/  SHFL.IDX PT, R14, R6, R12, 0x1f ;  /* 0x00001f0c060e7589 */ /* 0x00072400000e0000 */
.L_x_300:
[----:B0-23--:R-:W-:Y:S01]  /*133e0*/  IABS R6, R4 ;  /* 0x0000000400067213 */ /* 0x00dfe20000000000 */
[----:B----4-:R-:W-:Y:S02]  /*133f0*/  IMAD R16, R14, R7, R8 ;  /* 0x000000070e107224 */ /* 0x010fe400078e0208 */
[----:B------:R-:W-:Y:S01]  /*13400*/  IMAD.IADD R19, R0, 0x1, R19 ;  /* 0x0000000100137824 */ /* 0x000fe200078e0213 */
[----:B------:R-:W0:Y:S08]  /*13410*/  I2F.RP R9, R6 ;  /* 0x0000000600097306 */ /* 0x000e300000209400 */
[----:B0-----:R-:W0:Y:S02]  /*13420*/  MUFU.RCP R9, R9 ;  /* 0x0000000900097308 */ /* 0x001e240000001000 */
[----:B0-----:R-:W-:-:S06]  /*13430*/  VIADD R2, R9, 0xffffffe ;  /* 0x0ffffffe09027836 */ /* 0x001fcc0000000000 */
[----:B------:R0:W2:Y:S02]  /*13440*/  F2I.FTZ.U32.TRUNC.NTZ R3, R2 ;  /* 0x0000000200037305 */ /* 0x0000a4000021f000 */
[----:B0-----:R-:W-:Y:S02]  /*13450*/  IMAD.MOV.U32 R2, RZ, RZ, RZ ;  /* 0x000000ffff027224 */ /* 0x001fe400078e00ff */
[----:B--2---:R-:W-:-:S04]  /*13460*/  IMAD.MOV R7, RZ, RZ, -R3 ;  /* 0x000000ffff077224 */ /* 0x004fc800078e0a03 */
[----:B------:R-:W-:-:S04]  /*13470*/  IMAD R7, R7, R6, RZ ;  /* 0x0000000607077224 */ /* 0x000fc800078e02ff */
[----:B------:R-:W-:Y:S01]  /*13480*/  IMAD.HI.U32 R3, R3, R7, R2 ;  /* 0x0000000703037227 */ /* 0x000fe200078e0002 */
[----:B------:R-:W-:Y:S02]  /*13490*/  IADD3 R7, R5, -R16, RZ ;  /* 0x8000001005077210 */ /* 0x000fe40007ffe0ff */
[----:B------:R-:W-:Y:S02]  /*134a0*/  IABS R5, R4 ;  /* 0x0000000400057213 */ /* 0x000fe40000000000 */
[----:B------:R-:W-:-:S03]  /*134b0*/  IABS R2, R7 ;  /* 0x0000000700027213 */ /* 0x000fc60000000000 */
[----:B------:R-:W-:Y:S02]  /*134c0*/  IMAD.MOV R5, RZ, RZ, -R5 ;  /* 0x000000ffff057224 */ /* 0x000fe400078e0a05 */
[----:B------:R-:W-:-:S04]  /*134d0*/  IMAD.HI.U32 R3, R3, R2, RZ ;  /* 0x0000000203037227 */ /* 0x000fc800078e00ff */
[----:B------:R-:W-:Y:S01]  /*134e0*/  IMAD R5, R3, R5, R2 ;  /* 0x0000000503057224 */ /* 0x000fe200078e0202 */
[----:B------:R-:W-:-:S04]  /*134f0*/  LOP3.LUT R2, R7, R4, RZ, 0x3c, !PT ;  /* 0x0000000407027212 */ /* 0x000fc800078e3cff */
[----:B------:R-:W-:Y:S02]  /*13500*/  ISETP.GT.U32.AND P1, PT, R6, R5, PT ;  /* 0x000000050600720c */ /* 0x000fe40003f24070 */
[----:B------:R-:W-:-:S11]  /*13510*/  ISETP.GE.AND P2, PT, R2, RZ, PT ;  /* 0x000000ff0200720c */ /* 0x000fd60003f46270 */
[----:B------:R-:W-:Y:S02]  /*13520*/  @!P1 IMAD.IADD R5, R5, 0x1, -R6 ;  /* 0x0000000105059824 */ /* 0x000fe400078e0a06 */
[----:B------:R-:W-:Y:S01]  /*13530*/  @!P1 VIADD R3, R3, 0x1 ;  /* 0x0000000103039836 */ /* 0x000fe20000000000 */
[----:B------:R-:W-:Y:S02]  /*13540*/  ISETP.NE.AND P1, PT, R4, RZ, PT ;  /* 0x000000ff0400720c */ /* 0x000fe40003f25270 */
[----:B------:R-:W-:-:S13]  /*13550*/  ISETP.GE.U32.AND P0, PT, R5, R6, PT ;  /* 0x000000060500720c */ /* 0x000fda0003f06070 */
[----:B------:R-:W-:-:S04]  /*13560*/  @P0 VIADD R3, R3, 0x1 ;  /* 0x0000000103030836 */ /* 0x000fc80000000000 */
[----:B------:R-:W-:Y:S01]  /*13570*/  @!P2 IMAD.MOV R3, RZ, RZ, -R3 ;  /* 0x000000ffff03a224 */ /* 0x000fe200078e0a03 */
[----:B------:R-:W-:-:S04]  /*13580*/  @!P1 LOP3.LUT R3, RZ, R4, RZ, 0x33, !PT ;  /* 0x00000004ff039212 */ /* 0x000fc800078e33ff */
[----:B------:R-:W-:Y:S01]  /*13590*/  IADD3 R17, -R3, RZ, RZ ;  /* 0x000000ff03117210 */ /* 0x000fe20007ffe1ff */
[----:B------:R-:W-:-:S04]  /*135a0*/  IMAD.MOV.U32 R18, RZ, RZ, R3 ;  /* 0x000000ffff127224 */ /* 0x000fc800078e0003 */
[----:B------:R-:W-:Y:S01]  /*135b0*/  IMAD R17, R4, R17, R7 ;  /* 0x0000001104117224 */ /* 0x000fe200078e0207 */
[----:B------:R-:W-:Y:S06]  /*135c0*/  BRA `(.L_x_302) ;  /* 0x00000000001c7947 */ /* 0x000fec0003800000 */
.L_x_294:
[----:B------:R-:W-:Y:S01]  /*135d0*/  UMOV UR4, URZ ;  /* 0x0000003f00047c82 */ /* 0x000fe20008000000 */
[----:B------:R-:W-:Y:S01]  /*135e0*/  UMOV UR5, URZ ;  /* 0x0000003f00057c82 */ /* 0x000fe20008000000 */
[----:B------:R-:W-:Y:S01]  /*135f0*/  ULDC UR6, c[0x0][0xc3c] ;  /* 0x00030f0000067ab9 */ /* 0x000fe20000000800 */
[----:B------:R-:W-:Y:S01]  /*13600*/  IMAD.MOV.U32 R16, RZ, RZ, R5 ;  /* 0x000000ffff107224 */ /* 0x000fe200078e0005 */
[----:B------:R-:W-:Y:S01]  /*13610*/  MOV R19, UR6 ;  /* 0x0000000600137c02 */ /* 0x000fe20008000f00 */
[----:B------:R-:W-:Y:S02]  /*13620*/  IMAD.U32 R17, RZ, RZ, UR4 ;  /* 0x00000004ff117e24 */ /* 0x000fe4000f8e00ff */
[----:B------:R-:W-:-:S07]  /*13630*/  IMAD.U32 R18, RZ, RZ, UR5 ;  /* 0x00000005ff127e24 */ /* 0x000fce000f8e00ff */
.L_x_302:
[----:B-1----:R-:W1:Y:S01]  /*13640*/  S2R R0, SR_TID.X ;  /* 0x0000000000007919 */ /* 0x002e620000002100 */
[----:B------:R-:W-:Y:S05]  /*13650*/  WARPSYNC.ALL ;  /* 0x0000000000007948 */ /* 0x000fea0003800000 */
[----:B------:R-:W-:Y:S01]  /*13660*/  BAR.SYNC.DEFER_BLOCKING 0x4, 0x180 ;  /* 0x0106000000007b1d */ /* 0x000fe20000010000 */
[----:B-1----:R-:W-:-:S04]  /*13670*/  LOP3.LUT R0, R0, 0x1f, RZ, 0xc0, !PT ;  /* 0x0000001f00007812 */ /* 0x002fc800078ec0ff */
[----:B------:R-:W-:-:S13]  /*13680*/  ISETP.NE.AND P0, PT, R0, RZ, PT ;  /* 0x000000ff0000720c */ /* 0x000fda0003f05270 */
[----:B------:R-:W1:Y:S01]  /*13690*/  @!P0 S2R R3, SR_CgaCtaId ;  /* 0x0000000000038919 */ /* 0x000e620000008800 */
[----:B------:R-:W-:-:S04]  /*136a0*/  @!P0 MOV R0, 0x400 ;  /* 0x0000040000008802 */ /* 0x000fc80000000f00 */
[----:B-1----:R-:W-:-:S05]  /*136b0*/  @!P0 LEA R22, R3, R0, 0x18 ;  /* 0x0000000003168211 */ /* 0x002fca00078ec0ff */
[----:B------:R1:W-:Y:S01]  /*136c0*/  @!P0 STS.128 [R22+0x388d0], R16 ;  /* 0x0388d01016008388 */ /* 0x0003e20000000c00 */
[----:B------:R-:W-:Y:S06]  /*136d0*/  BAR.ARV 0x5, 0x180 ;  /* 0x0146000000007b1d */ /* 0x000fec0000002000 */
.L_x_291:
[----:B------:R-:W-:Y:S02]  /*136e0*/  ULDC UR4, c[0x0][0xc3c] ;  /* 0x00030f0000047ab9 */ /* 0x000fe40000000800 */
[----:B---3--:R-:W-:-:S13]  /*136f0*/  ISETP.GE.AND P0, PT, R19, UR4, PT ;  /* 0x0000000413007c0c */ /* 0x008fda000bf06270 */
[----:B------:R-:W-:Y:S05]  /*13700*/  @!P0 BRA `(.L_x_303) ;  /* 0xffffffb800588947 */ /* 0x000fea000383ffff */
[----:B------:R-:W-:Y:S05]  /*13710*/  BSYNC B8 ;  /* 0x0000000000087941 */ /* 0x000fea0003800000 */
.L_x_238:
[----:B0-----:R-:W3:Y:S01]  /*13720*/  LDL.LU R0, [R1+0x1c] ;  /* 0x00001c0001007983 */ /* 0x001ee20000300800 */
[----:B------:R-:W-:Y:S01]  /*13730*/  BSSY B0, `(.L_x_304) ;  /* 0x000000b000007945 */ /* 0x000fe20003800000 */
[----:B------:R-:W0:Y:S01]  /*13740*/  S2R R5, SR_CgaCtaId ;  /* 0x0000000000057919 */ /* 0x000e220000008800 */
[----:B---3--:R-:W-:-:S05]  /*13750*/  VIADD R0, R0, 0x1 ;  /* 0x0000000100007836 */ /* 0x008fca0000000000 */
[----:B------:R-:W-:-:S04]  /*13760*/  LEA.HI R2, R0, R0, RZ, 0x1 ;  /* 0x0000000000027211 */ /* 0x000fc800078f08ff */
[----:B------:R-:W-:Y:S02]  /*13770*/  LOP3.LUT R3, R2, 0xfffffffe, RZ, 0xc0, !PT ;  /* 0xfffffffe02037812 */ /* 0x000fe400078ec0ff */
[----:B------:R-:W-:-:S03]  /*13780*/  MOV R2, 0x400 ;  /* 0x0000040000027802 */ /* 0x000fc60000000f00 */
[----:B------:R-:W-:Y:S01]  /*13790*/  IMAD.IADD R0, R0, 0x1, -R3 ;  /* 0x0000000100007824 */ /* 0x000fe200078e0a03 */
[----:B0-----:R-:W-:-:S04]  /*137a0*/  LEA R4, R5, R2, 0x18 ;  /* 0x0000000205047211 */ /* 0x001fc800078ec0ff */
[----:B------:R-:W-:-:S04]  /*137b0*/  SHF.L.U32 R0, R0, 0x1f, RZ ;  /* 0x0000001f00007819 */ /* 0x000fc800000006ff */
[----:B------:R-:W0:Y:S02]  /*137c0*/  SYNCS.PHASECHK.TRANS64.TRYWAIT P0, [R4+URZ+0x38820], R0 ;  /* 0x03882000040075a7 */ /* 0x000e24000800017f */
[----:B0-----:R-:W-:Y:S05]  /*137d0*/  @!P0 BRA `(.L_x_305) ;  /* 0x0000003800348947 */ /* 0x001fea0003800000 */
.L_x_415:
[----:B------:R-:W-:Y:S05]  /*137e0*/  BSYNC B0 ;  /* 0x0000000000007941 */ /* 0x000fea0003800000 */
.L_x_304:
[----:B------:R-:W-:-:S03]  /*137f0*/  UMOV UR4, 0xffffffff ;  /* 0xffffffff00047882 */ /* 0x000fc60000000000 */
[----:B------:R-:W-:Y:S05]  /*13800*/  BRA.DIV UR4, `(.L_x_306) ;  /* 0x0000003a043c7947 */ /* 0x000fea000b800000 */
[----:B0-----:R-:W0:Y:S02]  /*13810*/  S2R R0, SR_TID.X ;  /* 0x0000000000007919 */ /* 0x001e240000002100 */
[----:B0-----:R-:W-:-:S04]  /*13820*/  SHF.R.U32.HI R0, RZ, 0x5, R0 ;  /* 0x00000005ff007819 */ /* 0x001fc80000011600 */
[----:B------:R-:W-:-:S05]  /*13830*/  LOP3.LUT R0, R0, 0x3, RZ, 0xc0, !PT ;  /* 0x0000000300007812 */ /* 0x000fca00078ec0ff */
[----:B------:R0:W3:Y:S02]  /*13840*/  SHFL.IDX PT, R14, R0, RZ, 0x1f ;  /* 0x00001fff000e7589 */ /* 0x0000e400000e0000 */
.L_x_418:
[----:B---3--:R-:W-:Y:S01]  /*13850*/  ISETP.NE.AND P0, PT, R14, RZ, PT ;  /* 0x000000ff0e00720c */ /* 0x008fe20003f05270 */
[----:B------:R-:W-:-:S12]  /*13860*/  BSSY B0, `(.L_x_307) ;  /* 0x0000026000007945 */ /* 0x000fd80003800000 */
[----:B------:R-:W-:Y:S05]  /*13870*/  @P0 BRA `(.L_x_308) ;  /* 0x0000000000900947 */ /* 0x000fea0003800000 */
[----:B------:R-:W-:-:S03]  /*13880*/  UMOV UR4, 0xffffffff ;  /* 0xffffffff00047882 */ /* 0x000fc60000000000 */
[----:B------:R-:W-:Y:S05]  /*13890*/  BRA.DIV UR4, `(.L_x_309) ;  /* 0x0000003a044c7947 */ /* 0x000fea000b800000 */
[----:B------:R-:W-:-:S13]  /*138a0*/  ELECT P6, URZ, PT ;  /* 0x00000000003f782f */ /* 0x000fda00038c0000 */
.L_x_421:
[----:B------:R-:W-:Y:S05]  /*138b0*/  @!P6 BRA `(.L_x_308) ;  /* 0x000000000080e947 */ /* 0x000fea0003800000 */
[----:B0-----:R-:W3:Y:S02]  /*138c0*/  LDL R0, [R1+0x24] ;  /* 0x0000240001007983 */ /* 0x001ee40000100800 */
[----:B---3--:R-:W-:-:S13]  /*138d0*/  R2UR UR4, R0 ;  /* 0x00000000000472ca */ /* 0x008fda00000e0000 */
[----:B------:R-:W-:-:S06]  /*138e0*/  ULOP3.LUT UR4, UR4, 0x2, URZ, 0xfc, !UPT ;  /* 0x0000000204047892 */ /* 0x000fcc000f8efc3f */
[----:B------:R-:W-:-:S05]  /*138f0*/  IMAD.U32 R0, RZ, RZ, UR4 ;  /* 0x00000004ff007e24 */ /* 0x000fca000f8e00ff */
[----:B------:R-:W-:-:S13]  /*13900*/  ISETP.NE.AND P0, PT, R0, 0x3, PT ;  /* 0x000000030000780c */ /* 0x000fda0003f05270 */
[----:B------:R-:W-:Y:S05]  /*13910*/  @!P0 BRA `(.L_x_310) ;  /* 0x0000000000048947 */ /* 0x000fea0003800000 */
[----:B------:R-:W-:Y:S01]  /*13920*/  BPT.TRAP 0x1 ;  /* 0x000000040000795c */ /* 0x000fe20000300000 */
.L_x_310:
[C---:B------:R-:W-:Y:S01]  /*13930*/  IMAD R5, R27.reuse, 0x8, R4 ;  /* 0x000000081b057824 */ /* 0x040fe200078e0204 */
[----:B------:R-:W-:Y:S01]  /*13940*/  SHF.L.U32 R0, R28, 0x1f, RZ ;  /* 0x0000001f1c007819 */ /* 0x000fe200000006ff */
[----:B------:R-:W-:-:S03]  /*13950*/  VIADD R27, R27, 0x1 ;  /* 0x000000011b1b7836 */ /* 0x000fc60000000000 */
[----:B------:R-:W0:Y:S02]  /*13960*/  SYNCS.PHASECHK.TRANS64.TRYWAIT P1, [R5+URZ+0x38840], R0 ;  /* 0x03884000050075a7 */ /* 0x000e24000802017f */
[----:B------:R-:W-:-:S04]  /*13970*/  ISETP.NE.AND P2, PT, R27, 0x2, PT ;  /* 0x000000021b00780c */ /* 0x000fc80003f45270 */
[----:B------:R-:W-:Y:S01]  /*13980*/  SEL R3, RZ, 0x1, P2 ;  /* 0x00000001ff037807 */ /* 0x000fe20001000000 */
[----:B0-----:R-:W-:Y:S08]  /*13990*/  @!P1 BRA `(.L_x_311) ;  /* 0x00000038002c9947 */ /* 0x001ff00003800000 */
.L_x_422:
[----:B------:R-:W-:Y:S02]  /*139a0*/  SEL R27, R27, RZ, P2 ;  /* 0x000000ff1b1b7207 */ /* 0x000fe40001000000 */
[----:B------:R-:W-:Y:S01]  /*139b0*/  LOP3.LUT R2, R28, R3, RZ, 0x3c, !PT ;  /* 0x000000031c027212 */ /* 0x000fe200078e3cff */
[----:B------:R-:W-:Y:S06]  /*139c0*/  @!P0 BRA `(.L_x_312) ;  /* 0x0000000000048947 */ /* 0x000fec0003800000 */
[----:B------:R-:W-:Y:S01]  /*139d0*/  BPT.TRAP 0x1 ;  /* 0x000000040000795c */ /* 0x000fe20000300000 */
.L_x_312:
[----:B------:R-:W-:Y:S02]  /*139e0*/  LEA R27, R27, R4, 0x3 ;  /* 0x000000041b1b7211 */ /* 0x000fe400078e18ff */
[----:B------:R-:W-:-:S04]  /*139f0*/  SHF.L.U32 R2, R2, 0x1f, RZ ;  /* 0x0000001f02027819 */ /* 0x000fc800000006ff */
[----:B------:R-:W3:Y:S02]  /*13a00*/  SYNCS.PHASECHK.TRANS64.TRYWAIT P1, [R27+URZ+0x38840], R2 ;  /* 0x038840021b0075a7 */ /* 0x000ee4000802017f */
[----:B---3--:R-:W-:Y:S05]  /*13a10*/  @!P1 BRA `(.L_x_313) ;  /* 0x0000003800209947 */ /* 0x008fea0003800000 */
.L_x_423:
[----:B------:R-:W-:Y:S05]  /*13a20*/  @!P0 BRA `(.L_x_314) ;  /* 0x0000000000048947 */ /* 0x000fea0003800000 */
[----:B------:R-:W-:Y:S01]  /*13a30*/  BPT.TRAP 0x1 ;  /* 0x000000040000795c */ /* 0x000fe20000300000 */
.L_x_314:
[----:B------:R-:W4:Y:S02]  /*13a40*/  SYNCS.PHASECHK.TRANS64.TRYWAIT P1, [R5+URZ+0x38860], R0 ;  /* 0x03886000050075a7 */ /* 0x000f24000802017f */
[----:B----4-:R-:W-:Y:S05]  /*13a50*/  @!P1 BRA `(.L_x_315) ;  /* 0x0000003800249947 */ /* 0x010fea0003800000 */
.L_x_424:
[----:B------:R-:W-:Y:S05]  /*13a60*/  @!P0 BRA `(.L_x_316) ;  /* 0x0000000000048947 */ /* 0x000fea0003800000 */
[----:B------:R-:W-:Y:S01]  /*13a70*/  BPT.TRAP 0x1 ;  /* 0x000000040000795c */ /* 0x000fe20000300000 */
.L_x_316:
[----:B------:R0:W0:Y:S02]  /*13a80*/  SYNCS.PHASECHK.TRANS64.TRYWAIT P0, [R27+URZ+0x38860], R2 ;  /* 0x038860021b0075a7 */ /* 0x000024000800017f */
[----:B0-----:R-:W-:Y:S05]  /*13a90*/  @!P0 NANOSLEEP.SYNCS 0x989680 ;  /* 0x009896800000895d */ /* 0x001fea0003900000 */
[----:B------:R-:W0:Y:S02]  /*13aa0*/  @!P0 SYNCS.PHASECHK.TRANS64 P0, [R27+URZ+0x38860], R2 ;  /* 0x038860021b0085a7 */ /* 0x000e24000800007f */
[----:B0-----:R-:W-:Y:S05]  /*13ab0*/  @!P0 BRA `(.L_x_316) ;  /* 0xfffffffc00f08947 */ /* 0x001fea000383ffff */
.L_x_308:
[----:B------:R-:W-:Y:S05]  /*13ac0*/  BSYNC B0 ;  /* 0x0000000000007941 */ /* 0x000fea0003800000 */
.L_x_307:
[----:B------:R-:W-:Y:S05]  /*13ad0*/  EXIT ;  /* 0x000000000000794d */ /* 0x000fea0003800000 */
.L_x_186:
[----:B0-----:R-:W-:-:S04]  /*13ae0*/  IMAD.U32 R3, RZ, RZ, UR40 ;  /* 0x00000028ff037e24 */ /* 0x001fc8000f8e00ff */
[----:B------:R0:W1:Y:S03]  /*13af0*/  SYNCS.PHASECHK.TRANS64.TRYWAIT P1, [R3+URZ+0x38800], R0 ;  /* 0x03880000030075a7 */ /* 0x000066000802017f */
[----:B-1----:R-:W-:Y:S05]  /*13b00*/  @!P1 NANOSLEEP.SYNCS 0x989680 ;  /* 0x009896800000995d */ /* 0x002fea0003900000 */
[----:B------:R-:W1:Y:S02]  /*13b10*/  @!P1 SYNCS.PHASECHK.TRANS64 P1, [R3+URZ+0x38800], R0 ;  /* 0x03880000030095a7 */ /* 0x000e64000802007f */
[----:B-1----:R-:W-:Y:S05]  /*13b20*/  @!P1 BRA `(.L_x_186) ;  /* 0xfffffffc00ec9947 */ /* 0x002fea000383ffff */
[----:B------:R-:W-:Y:S05]  /*13b30*/  BRA `(.L_x_317) ;  /* 0xfffffedc00547947 */ /* 0x000fea000383ffff */
.L_x_190:
[----:B-1----:R1:W2:Y:S02]  /*13b40*/  SYNCS.PHASECHK.TRANS64.TRYWAIT P1, [R0+URZ+0x38830], R3 ;  /* 0x03883003000075a7 */ /* 0x0022a4000802017f */
[----:B--2---:R-:W-:Y:S05]  /*13b50*/  @!P1 NANOSLEEP.SYNCS 0x989680 ;  /* 0x009896800000995d */ /* 0x004fea0003900000 */
[----:B------:R-:W2:Y:S02]  /*13b60*/  @!P1 SYNCS.PHASECHK.TRANS64 P1, [R0+URZ+0x38830], R3 ;  /* 0x03883003000095a7 */ /* 0x000ea4000802007f */
[----:B--2---:R-:W-:Y:S05]  /*13b70*/  @!P1 BRA `(.L_x_190) ;  /* 0xfffffffc00f09947 */ /* 0x004fea000383ffff */
[----:B------:R-:W-:Y:S05]  /*13b80*/  BRA `(.L_x_189) ;  /* 0xfffffedc00787947 */ /* 0x000fea000383ffff */
.L_x_196:
[----:B-1----:R-:W-:-:S04]  /*13b90*/  IMAD.U32 R153, RZ, RZ, UR61 ;  /* 0x0000003dff997e24 */ /* 0x002fc8000f8e00ff */
[----:B------:R1:W2:Y:S03]  /*13ba0*/  SYNCS.PHASECHK.TRANS64.TRYWAIT P1, [R153+URZ+0x38830], R4 ;  /* 0x03883004990075a7 */ /* 0x0002a6000802017f */
[----:B--2---:R-:W-:Y:S05]  /*13bb0*/  @!P1 NANOSLEEP.SYNCS 0x989680 ;  /* 0x009896800000995d */ /* 0x004fea0003900000 */
[----:B------:R-:W2:Y:S02]  /*13bc0*/  @!P1 SYNCS.PHASECHK.TRANS64 P1, [R153+URZ+0x38830], R4 ;  /* 0x03883004990095a7 */ /* 0x000ea4000802007f */
[----:B--2---:R-:W-:Y:S05]  /*13bd0*/  @!P1 BRA `(.L_x_196) ;  /* 0xfffffffc00ec9947 */ /* 0x004fea000383ffff */
[----:B------:R-:W-:Y:S05]  /*13be0*/  BRA `(.L_x_195) ;  /* 0xffffff2400547947 */ /* 0x000fea000383ffff */
.L_x_200:
[----:B--2---:R-:W-:-:S04]  /*13bf0*/  IMAD.U32 R2, RZ, RZ, UR4 ;  /* 0x00000004ff027e24 */ /* 0x004fc8000f8e00ff */
[----:B------:R2:W3:Y:S03]  /*13c00*/  SYNCS.PHASECHK.TRANS64.TRYWAIT P1, [R2+URZ+0x38850], R0 ;  /* 0x03885000020075a7 */ /* 0x0004e6000802017f */
[----:B---3--:R-:W-:Y:S05]  /*13c10*/  @!P1 NANOSLEEP.SYNCS 0x989680 ;  /* 0x009896800000995d */ /* 0x008fea0003900000 */
[----:B------:R-:W3:Y:S02]  /*13c20*/  @!P1 SYNCS.PHASECHK.TRANS64 P1, [R2+URZ+0x38850], R0 ;  /* 0x03885000020095a7 */ /* 0x000ee4000802007f */
[----:B---3--:R-:W-:Y:S05]  /*13c30*/  @!P1 BRA `(.L_x_200) ;  /* 0xfffffffc00ec9947 */ /* 0x008fea000383ffff */
[----:B------:R-:W-:Y:S05]  /*13c40*/  BRA `(.L_x_199) ;  /* 0xffffff4c00a47947 */ /* 0x000fea000383ffff */
.L_x_207:
[----:B-1----:R-:W-:-:S04]  /*13c50*/  IMAD.U32 R7, RZ, RZ, UR7 ;  /* 0x00000007ff077e24 */ /* 0x002fc8000f8e00ff */
[----:B------:R1:W2:Y:S03]  /*13c60*/  SYNCS.PHASECHK.TRANS64.TRYWAIT P1, [R7+URZ+0x38850], R0 ;  /* 0x03885000070075a7 */ /* 0x0002a6000802017f */
[----:B--2---:R-:W-:Y:S05]  /*13c70*/  @!P1 NANOSLEEP.SYNCS 0x989680 ;  /* 0x009896800000995d */ /* 0x004fea0003900000 */
[----:B------:R-:W2:Y:S02]  /*13c80*/  @!P1 SYNCS.PHASECHK.TRANS64 P1, [R7+URZ+0x38850], R0 ;  /* 0x03885000070095a7 */ /* 0x000ea4000802007f */
[----:B--2---:R-:W-:Y:S05]  /*13c90*/  @!P1 BRA `(.L_x_207) ;  /* 0xfffffffc00ec9947 */ /* 0x004fea000383ffff */
[----:B------:R-:W-:Y:S05]  /*13ca0*/  BRA `(.L_x_206) ;  /* 0xffffff6c00047947 */ /* 0x000fea000383ffff */
.L_x_250:
[----:B------:R-:W-:Y:S01]  /*13cb0*/  SHF.R.U32.HI R8, RZ, 0x5, R21 ;  /* 0x00000005ff087819 */ /* 0x000fe20000011615 */
[----:B------:R-:W-:Y:S01]  /*13cc0*/  BSSY B0, `(.L_x_318) ;  /* 0x0000009000007945 */ /* 0x000fe20003800000 */
[----:B------:R-:W-:Y:S01]  /*13cd0*/  MOV R12, RZ ;  /* 0x000000ff000c7202 */ /* 0x000fe20000000f00 */
[----:B------:R-:W-:Y:S01]  /*13ce0*/  IMAD.MOV.U32 R11, RZ, RZ, 0x1f ;  /* 0x0000001fff0b7424 */ /* 0x000fe200078e00ff */
[----:B------:R-:W-:Y:S01]  /*13cf0*/  LOP3.LUT R8, R8, 0x3, RZ, 0xc0, !PT ;  /* 0x0000000308087812 */ /* 0x000fe200078ec0ff */
[----:B------:R-:W-:-:S04]  /*13d00*/  IMAD.MOV.U32 R15, RZ, RZ, -0x1 ;  /* 0xffffffffff0f7424 */ /* 0x000fc800078e00ff */
[----:B------:R-:W-:-:S07]  /*13d10*/  IMAD.MOV.U32 R13, RZ, RZ, R8 ;  /* 0x000000ffff0d7224 */ /* 0x000fce00078e0008 */
[----:B-----5:R-:W-:Y:S05]  /*13d20*/  WARPSYNC.COLLECTIVE R15, `(.L_x_319) ;  /* 0x000000000f087348 */ /* 0x020fea0003c00000 */
[----:B------:R0:W1:Y:S02]  /*13d30*/  SHFL.IDX P6, R14, R13, R12, R11 ;  /* 0x0000000c0d0e7389 */ /* 0x00006400000c000b */
[----:B01---5:R-:W-:Y:S01]  /*13d40*/  ENDCOLLECTIVE ;  /* 0x000000000000791b */ /* 0x023fe20003800000 */
.L_x_319:
[----:B------:R-:W-:Y:S05]  /*13d50*/  BSYNC B0 ;  /* 0x0000000000007941 */ /* 0x000fea0003800000 */
.L_x_318:
[----:B------:R-:W-:Y:S05]  /*13d60*/  BRA `(.L_x_320) ;  /* 0xffffffc0000c7947 */ /* 0x000fea000383ffff */
.L_x_253:
[----:B0-----:R0:W1:Y:S02]  /*13d70*/  SYNCS.PHASECHK.TRANS64.TRYWAIT P0, [R5+URZ+0x38840], R2 ;  /* 0x03884002050075a7 */ /* 0x001064000800017f */
[----:B-1----:R-:W-:Y:S05]  /*13d80*/  @!P0 NANOSLEEP.SYNCS 0x989680 ;  /* 0x009896800000895d */ /* 0x002fea0003900000 */
[----:B------:R-:W1:Y:S02]  /*13d90*/  @!P0 SYNCS.PHASECHK.TRANS64 P0, [R5+URZ+0x38840], R2 ;  /* 0x03884002050085a7 */ /* 0x000e64000800007f */
[----:B-1----:R-:W-:Y:S05]  /*13da0*/  @!P0 BRA `(.L_x_253) ;  /* 0xfffffffc00f08947 */ /* 0x002fea000383ffff */
[----:B------:R-:W-:Y:S05]  /*13db0*/  BRA `(.L_x_321) ;  /* 0xffffffc000807947 */ /* 0x000fea000383ffff */
.L_x_254:
[----:B------:R-:W-:Y:S01]  /*13dc0*/  BSSY B0, `(.L_x_322) ;  /* 0x0000008000007945 */ /* 0x000fe20003800000 */
[----:B------:R-:W-:Y:S01]  /*13dd0*/  IMAD.MOV.U32 R13, RZ, RZ, R6 ;  /* 0x000000ffff0d7224 */ /* 0x000fe200078e0006 */
[----:B------:R-:W-:Y:S01]  /*13de0*/  MOV R15, 0xffffffff ;  /* 0xffffffff000f7802 */ /* 0x000fe20000000f00 */
[----:B------:R-:W-:Y:S02]  /*13df0*/  IMAD.MOV.U32 R12, RZ, RZ, RZ ;  /* 0x000000ffff0c7224 */ /* 0x000fe400078e00ff */
[----:B------:R-:W-:-:S07]  /*13e00*/  IMAD.MOV.U32 R11, RZ, RZ, 0x181f ;  /* 0x0000181fff0b7424 */ /* 0x000fce00078e00ff */
[----:B------:R-:W-:Y:S05]  /*13e10*/  WARPSYNC.COLLECTIVE R15, `(.L_x_323) ;  /* 0x000000000f087348 */ /* 0x000fea0003c00000 */
[----:B------:R0:W1:Y:S02]  /*13e20*/  SHFL.IDX P6, R14, R13, R12, R11 ;  /* 0x0000000c0d0e7389 */ /* 0x00006400000c000b */
[----:B01----:R-:W-:Y:S01]  /*13e30*/  ENDCOLLECTIVE ;  /* 0x000000000000791b */ /* 0x003fe20003800000 */
.L_x_323:
[----:B------:R-:W-:Y:S05]  /*13e40*/  BSYNC B0 ;  /* 0x0000000000007941 */ /* 0x000fea0003800000 */
.L_x_322:
[----:B------:R-:W-:Y:S01]  /*13e50*/  IMAD.MOV.U32 R13, RZ, RZ, R0 ;  /* 0x000000ffff0d7224 */ /* 0x000fe200078e0000 */
[----:B------:R-:W-:Y:S01]  /*13e60*/  MOV R15, 0xffffffff ;  /* 0xffffffff000f7802 */ /* 0x000fe20000000f00 */
[----:B------:R-:W-:Y:S01]  /*13e70*/  IMAD.MOV.U32 R12, RZ, RZ, RZ ;  /* 0x000000ffff0c7224 */ /* 0x000fe200078e00ff */
[C---:B------:R-:W-:Y:S01]  /*13e80*/  LOP3.LUT P5, RZ, R23.reuse, 0x10, RZ, 0xc0, !PT ;  /* 0x0000001017ff7812 */ /* 0x040fe200078ac0ff */
[----:B------:R-:W-:Y:S01]  /*13e90*/  IMAD.MOV.U32 R11, RZ, RZ, 0x181f ;  /* 0x0000181fff0b7424 */ /* 0x000fe200078e00ff */
[C---:B------:R-:W-:Y:S01]  /*13ea0*/  LOP3.LUT P4, RZ, R23.reuse, 0x8, RZ, 0xc0, !PT ;  /* 0x0000000817ff7812 */ /* 0x040fe2000788c0ff */
[----:B------:R-:W-:Y:S01]  /*13eb0*/  IMAD.MOV.U32 R2, RZ, RZ, R14 ;  /* 0x000000ffff027224 */ /* 0x000fe200078e000e */
[----:B------:R-:W-:Y:S01]  /*13ec0*/  LOP3.LUT P3, RZ, R23, 0x4, RZ, 0xc0, !PT ;  /* 0x0000000417ff7812 */ /* 0x000fe2000786c0ff */
[----:B------:R-:W-:-:S12]  /*13ed0*/  @P0 IMAD R9, R7, 0x2, R22 ;  /* 0x0000000207090824 */ /* 0x000fd800078e0216 */
[----:B------:R-:W-:Y:S05]  /*13ee0*/  WARPSYNC.COLLECTIVE R15, `(.L_x_324) ;  /* 0x000000000f087348 */ /* 0x000fea0003c00000 */
[----:B------:R0:W1:Y:S02]  /*13ef0*/  SHFL.IDX P6, R14, R13, R12, R11 ;  /* 0x0000000c0d0e7389 */ /* 0x00006400000c000b */
[----:B01----:R-:W-:Y:S01]  /*13f00*/  ENDCOLLECTIVE ;  /* 0x000000000000791b */ /* 0x003fe20003800000 */
.L_x_324:
[----:B------:R-:W-:Y:S01]  /*13f10*/  LOP3.LUT P2, RZ, R23, 0x2, RZ, 0xc0, !PT ;  /* 0x0000000217ff7812 */ /* 0x000fe2000784c0ff */
[----:B------:R-:W-:Y:S01]  /*13f20*/  IMAD.MOV.U32 R13, RZ, RZ, R6 ;  /* 0x000000ffff0d7224 */ /* 0x000fe200078e0006 */
[----:B------:R-:W-:Y:S01]  /*13f30*/  MOV R12, 0x1 ;  /* 0x00000001000c7802 */ /* 0x000fe20000000f00 */
[----:B------:R-:W-:-:S10]  /*13f40*/  IMAD.MOV.U32 R3, RZ, RZ, R14 ;  /* 0x000000ffff037224 */ /* 0x000fd400078e000e */
[----:B------:R-:W-:Y:S05]  /*13f50*/  WARPSYNC.COLLECTIVE R15, `(.L_x_325) ;  /* 0x000000000f087348 */ /* 0x000fea0003c00000 */
[----:B------:R0:W1:Y:S02]  /*13f60*/  SHFL.IDX P6, R14, R13, R12, R11 ;  /* 0x0000000c0d0e7389 */ /* 0x00006400000c000b */
[----:B01----:R-:W-:Y:S01]  /*13f70*/  ENDCOLLECTIVE ;  /* 0x000000000000791b */ /* 0x003fe20003800000 */
.L_x_325:
[----:B------:R-:W-:-:S05]  /*13f80*/  @P0 LEA R3, P1, R33, R3, 0x1 ;  /* 0x0000000321030211 */ /* 0x000fca00078208ff */
[----:B------:R-:W-:-:S05]  /*13f90*/  @P0 IMAD.X R2, RZ, RZ, R2, P1 ;  /* 0x000000ffff020224 */ /* 0x000fca00008e0602 */
[----:B------:R-:W-:Y:S01]  /*13fa0*/  @P0 LOP3.LUT R3, R3, R2, RZ, 0x3c, !PT ;  /* 0x0000000203030212 */ /* 0x000fe200078e3cff */
[----:B------:R-:W-:-:S03]  /*13fb0*/  IMAD.MOV.U32 R13, RZ, RZ, R0 ;  /* 0x000000ffff0d7224 */ /* 0x000fc600078e0000 */
[----:B------:R-:W-:-:S04]  /*13fc0*/  @P0 LOP3.LUT R2, R3, R2, RZ, 0x3c, !PT ;  /* 0x0000000203020212 */ /* 0x000fc800078e3cff */
[----:B------:R-:W-:Y:S01]  /*13fd0*/  @P0 LOP3.LUT R3, R3, R2, RZ, 0x3c, !PT ;  /* 0x0000000203030212 */ /* 0x000fe200078e3cff */
[----:B------:R-:W-:-:S07]  /*13fe0*/  IMAD.MOV.U32 R8, RZ, RZ, R14 ;  /* 0x000000ffff087224 */ /* 0x000fce00078e000e */
[----:B------:R-:W-:Y:S05]  /*13ff0*/  WARPSYNC.COLLECTIVE R15, `(.L_x_326) ;  /* 0x000000000f087348 */ /* 0x000fea0003c00000 */
[----:B------:R0:W1:Y:S02]  /*14000*/  SHFL.IDX P6, R14, R13, R12, R11 ;  /* 0x0000000c0d0e7389 */ /* 0x00006400000c000b */
[----:B01----:R-:W-:Y:S01]  /*14010*/  ENDCOLLECTIVE ;  /* 0x000000000000791b */ /* 0x003fe20003800000 */
.L_x_326:
[----:B------:R-:W-:Y:S01]  /*14020*/  @!PT LDS RZ, [RZ] ;  /* 0x00000000fffff984 */ /* 0x000fe20000000800 */
[----:B------:R-:W-:Y:S01]  /*14030*/  @!PT LDS RZ, [RZ] ;  /* 0x00000000fffff984 */ /* 0x000fe20000000800 */
[----:B------:R-:W-:Y:S01]  /*14040*/  @!PT LDS RZ, [RZ] ;  /* 0x00000000fffff984 */ /* 0x000fe20000000800 */
[----:B------:R-:W-:Y:S04]  /*14050*/  @P0 LDGSTS.E.BYPASS.LTC128B.128 [R9+0x24400], desc[UR36][R2.64], !P5 ;  /* 0x2440000002090fae */ /* 0x000fe8000e901d64 */
[----:B------:R-:W-:Y:S04]  /*14060*/  @P0 LDGSTS.E.BYPASS.LTC128B.128 [R9+0x26c00], desc[UR36][R2.64+0x80], !P4 ;  /* 0x26c0008002090fae */ /* 0x000fe8000e101d64 */
[----:B------:R-:W-:Y:S01]  /*14070*/  @P0 LDGSTS.E.BYPASS.LTC128B.128 [R9+0x29400], desc[UR36][R2.64+0x100], !P3 ;  /* 0x2940010002090fae */ /* 0x000fe2000d901d64 */
[----:B------:R-:W-:Y:S02]  /*14080*/  IMAD.MOV.U32 R13, RZ, RZ, R6 ;  /* 0x000000ffff0d7224 */ /* 0x000fe400078e0006 */
[----:B------:R-:W-:Y:S01]  /*14090*/  IMAD.MOV.U32 R12, RZ, RZ, 0x2 ;  /* 0x00000002ff0c7424 */ /* 0x000fe200078e00ff */
[----:B------:R0:W-:Y:S01]  /*140a0*/  @P0 LDGSTS.E.BYPASS.LTC128B.128 [R9+0x2bc00], desc[UR36][R2.64+0x180], !P2 ;  /* 0x2bc0018002090fae */ /* 0x0001e2000d101d64 */
[----:B------:R-:W-:Y:S01]  /*140b0*/  ISETP.GE.AND P0, PT, R4, 0x11, PT ;  /* 0x000000110400780c */ /* 0x000fe20003f06270 */
[----:B0-----:R-:W-:-:S12]  /*140c0*/  IMAD.MOV.U32 R2, RZ, RZ, R14 ;  /* 0x000000ffff027224 */ /* 0x001fd800078e000e */
[----:B------:R-:W-:Y:S05]  /*140d0*/  WARPSYNC.COLLECTIVE R15, `(.L_x_327) ;  /* 0x000000000f087348 */ /* 0x000fea0003c00000 */
[----:B------:R0:W1:Y:S02]  /*140e0*/  SHFL.IDX P6, R14, R13, R12, R11 ;  /* 0x0000000c0d0e7389 */ /* 0x00006400000c000b */
[----:B01----:R-:W-:Y:S01]  /*140f0*/  ENDCOLLECTIVE ;  /* 0x000000000000791b */ /* 0x003fe20003800000 */
.L_x_327:
[----:B------:R-:W-:Y:S02]  /*14100*/  @P0 LEA R21, R7, R22, 0x1 ;  /* 0x0000001607150211 */ /* 0x000fe400078e08ff */
[----:B------:R-:W-:-:S05]  /*14110*/  @P0 LEA R2, P1, R33, R2, 0x1 ;  /* 0x0000000221020211 */ /* 0x000fca00078208ff */
[----:B------:R-:W-:-:S05]  /*14120*/  @P0 IMAD.X R3, RZ, RZ, R8, P1 ;  /* 0x000000ffff030224 */ /* 0x000fca00008e0608 */
[----:B------:R-:W-:Y:S01]  /*14130*/  @!PT LDS RZ, [RZ] ;  /* 0x00000000fffff984 */ /* 0x000fe20000000800 */
[----:B------:R-:W-:Y:S01]  /*14140*/  @!PT LDS RZ, [RZ] ;  /* 0x00000000fffff984 */ /* 0x000fe20000000800 */
[----:B------:R-:W-:Y:S01]  /*14150*/  @!PT LDS RZ, [RZ] ;  /* 0x00000000fffff984 */ /* 0x000fe20000000800 */
[----:B------:R0:W-:Y:S01]  /*14160*/  @P0 LDGSTS.E.BYPASS.LTC128B.128 [R21+0x24c00], desc[UR36][R2.64], !P5 ;  /* 0x24c0000002150fae */ /* 0x0001e2000e901d64 */
[----:B------:R-:W-:-:S03]  /*14170*/  IMAD.MOV.U32 R13, RZ, RZ, R0 ;  /* 0x000000ffff0d7224 */ /* 0x000fc600078e0000 */
[----:B------:R0:W-:Y:S04]  /*14180*/  @P0 LDGSTS.E.BYPASS.LTC128B.128 [R21+0x27400], desc[UR36][R2.64+0x80], !P4 ;  /* 0x2740008002150fae */ /* 0x0001e8000e101d64 */
[----:B------:R0:W-:Y:S01]  /*14190*/  @P0 LDGSTS.E.BYPASS.LTC128B.128 [R21+0x29c00], desc[UR36][R2.64+0x100], !P3 ;  /* 0x29c0010002150fae */ /* 0x0001e2000d901d64 */
[----:B------:R-:W-:-:S03]  /*141a0*/  IMAD.MOV.U32 R8, RZ, RZ, R14 ;  /* 0x000000ffff087224 */ /* 0x000fc600078e000e */
[----:B------:R0:W-:Y:S01]  /*141b0*/  @P0 LDGSTS.E.BYPASS.LTC128B.128 [R21+0x2c400], desc[UR36][R2.64+0x180], !P2 ;  /* 0x2c40018002150fae */ /* 0x0001e2000d101d64 */
[----:B------:R-:W-:-:S13]  /*141c0*/  ISETP.GE.AND P0, PT, R4, 0x21, PT ;  /* 0x000000210400780c */ /* 0x000fda0003f06270 */
[----:B0-----:R-:W-:Y:S05]  /*141d0*/  WARPSYNC.COLLECTIVE R15, `(.L_x_328) ;  /* 0x000000000f087348 */ /* 0x001fea0003c00000 */
[----:B------:R1:W2:Y:S02]  /*141e0*/  SHFL.IDX P6, R14, R13, R12, R11 ;  /* 0x0000000c0d0e7389 */ /* 0x0002a400000c000b */
[----:B012---:R-:W-:Y:S01]  /*141f0*/  ENDCOLLECTIVE ;  /* 0x000000000000791b */ /* 0x007fe20003800000 */
.L_x_328:
[----:B------:R-:W-:Y:S02]  /*14200*/  @P0 IMAD R9, R7, 0x2, R22 ;  /* 0x0000000207090824 */ /* 0x000fe400078e0216 */
[----:B------:R-:W-:Y:S02]  /*14210*/  IMAD.MOV.U32 R13, RZ, RZ, R6 ;  /* 0x000000ffff0d7224 */ /* 0x000fe400078e0006 */
[----:B------:R-:W-:Y:S01]  /*14220*/  IMAD.MOV.U32 R12, RZ, RZ, 0x3 ;  /* 0x00000003ff0c7424 */ /* 0x000fe200078e00ff */
[----:B------:R-:W-:-:S07]  /*14230*/  MOV R2, R14 ;  /* 0x0000000e00027202 */ /* 0x000fce0000000f00 */
[----:B------:R-:W-:Y:S05]  /*14240*/  WARPSYNC.COLLECTIVE R15, `(.L_x_329) ;  /* 0x000000000f087348 */ /* 0x000fea0003c00000 */
[----:B------:R0:W1:Y:S02]  /*14250*/  SHFL.IDX P6, R14, R13, R12, R11 ;  /* 0x0000000c0d0e7389 */ /* 0x00006400000c000b */
[----:B01----:R-:W-:Y:S01]  /*14260*/  ENDCOLLECTIVE ;  /* 0x000000000000791b */ /* 0x003fe20003800000 */
.L_x_329:
        /* <DEDUP_REMOVED lines=9> */
[----:B------:R-:W-:-:S03]  /*14300*/  MOV R8, R14 ;  /* 0x0000000e00087202 */ /* 0x000fc60000000f00 */
[----:B------:R0:W-:Y:S01]  /*14310*/  @P0 LDGSTS.E.BYPASS.LTC128B.128 [R9+0x2cc00], desc[UR36][R2.64+0x180], !P2 ;  /* 0x2cc0018002090fae */ /* 0x0001e2000d101d64 */
[----:B------:R-:W-:-:S13]  /*14320*/  ISETP.GE.AND P0, PT, R4, 0x31, PT ;  /* 0x000000310400780c */ /* 0x000fda0003f06270 */
[----:B0-----:R-:W-:Y:S05]  /*14330*/  WARPSYNC.COLLECTIVE R15, `(.L_x_330) ;  /* 0x000000000f087348 */ /* 0x001fea0003c00000 */
[----:B------:R1:W2:Y:S02]  /*14340*/  SHFL.IDX P6, R14, R13, R12, R11 ;  /* 0x0000000c0d0e7389 */ /* 0x0002a400000c000b */
[----:B012---:R-:W-:Y:S01]  /*14350*/  ENDCOLLECTIVE ;  /* 0x000000000000791b */ /* 0x007fe20003800000 */
.L_x_330:
[----:B------:R-:W-:Y:S01]  /*14360*/  @P0 IMAD R21, R7, 0x2, R22 ;  /* 0x0000000207150824 */ /* 0x000fe200078e0216 */
[----:B------:R-:W-:Y:S01]  /*14370*/  MOV R13, R6 ;  /* 0x00000006000d7202 */ /* 0x000fe20000000f00 */
[----:B------:R-:W-:Y:S02]  /*14380*/  IMAD.MOV.U32 R12, RZ, RZ, 0x4 ;  /* 0x00000004ff0c7424 */ /* 0x000fe400078e00ff */
[----:B------:R-:W-:-:S07]  /*14390*/  IMAD.MOV.U32 R2, RZ, RZ, R14 ;  /* 0x000000ffff027224 */ /* 0x000fce00078e000e */
[----:B------:R-:W-:Y:S05]  /*143a0*/  WARPSYNC.COLLECTIVE R15, `(.L_x_331) ;  /* 0x000000000f087348 */ /* 0x000fea0003c00000 */
[----:B------:R0:W1:Y:S02]  /*143b0*/  SHFL.IDX P6, R14, R13, R12, R11 ;  /* 0x0000000c0d0e7389 */ /* 0x00006400000c000b */
[----:B01----:R-:W-:Y:S01]  /*143c0*/  ENDCOLLECTIVE ;  /* 0x000000000000791b */ /* 0x003fe20003800000 */
.L_x_331:
        /* <DEDUP_REMOVED lines=10> */
[----:B------:R0:W-:Y:S04]  /*14470*/  @P0 LDGSTS.E.BYPASS.LTC128B.128 [R21+0x2d400], desc[UR36][R2.64+0x180], !P2 ;  /* 0x2d40018002150fae */ /* 0x0001e8000d101d64 */
[----:B0-----:R-:W-:Y:S05]  /*14480*/  WARPSYNC.COLLECTIVE R15, `(.L_x_332) ;  /* 0x000000000f087348 */ /* 0x001fea0003c00000 */
[----:B------:R1:W2:Y:S02]  /*14490*/  SHFL.IDX P6, R14, R13, R12, R11 ;  /* 0x0000000c0d0e7389 */ /* 0x0002a400000c000b */
[----:B012---:R-:W-:Y:S01]  /*144a0*/  ENDCOLLECTIVE ;  /* 0x000000000000791b */ /* 0x007fe20003800000 */
.L_x_332:
[----:B------:R-:W-:Y:S01]  /*144b0*/  IMAD.MOV.U32 R0, RZ, RZ, R14 ;  /* 0x000000ffff007224 */ /* 0x000fe200078e000e */
[----:B------:R-:W-:Y:S06]  /*144c0*/  BRA `(.L_x_333) ;  /* 0xffffffbc00f07947 */ /* 0x000fec000383ffff */
.L_x_261:
[----:B------:R-:W-:Y:S01]  /*144d0*/  MOV R13, R4 ;  /* 0x00000004000d7202 */ /* 0x000fe20000000f00 */
[----:B------:R-:W-:Y:S02]  /*144e0*/  IMAD.MOV.U32 R12, RZ, RZ, RZ ;  /* 0x000000ffff0c7224 */ /* 0x000fe400078e00ff */
[----:B------:R-:W-:Y:S02]  /*144f0*/  IMAD.MOV.U32 R11, RZ, RZ, 0x181f ;  /* 0x0000181fff0b7424 */ /* 0x000fe400078e00ff */
[----:B------:R-:W-:Y:S02]  /*14500*/  IMAD.MOV.U32 R15, RZ, RZ, -0x1 ;  /* 0xffffffffff0f7424 */ /* 0x000fe400078e00ff */
[----:B-----5:R-:W-:Y:S02]  /*14510*/  IMAD R6, R10, R6, RZ ;  /* 0x000000060a067224 */ /* 0x020fe400078e02ff */
[----:B------:R-:W-:-:S07]  /*14520*/  IMAD.IADD R0, R9, 0x1, R0 ;  /* 0x0000000109007824 */ /* 0x000fce00078e0200 */
[----:B------:R-:W-:Y:S05]  /*14530*/  WARPSYNC.COLLECTIVE R15, `(.L_x_334) ;  /* 0x000000000f087348 */ /* 0x000fea0003c00000 */
[----:B------:R0:W1:Y:S02]  /*14540*/  SHFL.IDX P6, R14, R13, R12, R11 ;  /* 0x0000000c0d0e7389 */ /* 0x00006400000c000b */
[----:B01----:R-:W-:Y:S01]  /*14550*/  ENDCOLLECTIVE ;  /* 0x000000000000791b */ /* 0x003fe20003800000 */
.L_x_334:
[C---:B------:R-:W-:Y:S01]  /*14560*/  VIADD R7, R0.reuse, 0x10 ;  /* 0x0000001000077836 */ /* 0x040fe20000000000 */
[----:B------:R-:W-:Y:S02]  /*14570*/  ISETP.GE.AND P0, PT, R0, R6, PT ;  /* 0x000000060000720c */ /* 0x000fe40003f06270 */
[----:B------:R-:W-:Y:S01]  /*14580*/  MOV R13, R5 ;  /* 0x00000005000d7202 */ /* 0x000fe20000000f00 */
[----:B------:R-:W-:-:S10]  /*14590*/  IMAD.MOV.U32 R2, RZ, RZ, R14 ;  /* 0x000000ffff027224 */ /* 0x000fd400078e000e */
[----:B------:R-:W-:Y:S05]  /*145a0*/  WARPSYNC.COLLECTIVE R15, `(.L_x_335) ;  /* 0x000000000f087348 */ /* 0x000fea0003c00000 */
[----:B------:R0:W1:Y:S02]  /*145b0*/  SHFL.IDX P6, R14, R13, R12, R11 ;  /* 0x0000000c0d0e7389 */ /* 0x00006400000c000b */
[----:B01----:R-:W-:Y:S01]  /*145c0*/  ENDCOLLECTIVE ;  /* 0x000000000000791b */ /* 0x003fe20003800000 */
.L_x_335:
[----:B------:R-:W-:Y:S01]  /*145d0*/  MOV R13, R4 ;  /* 0x00000004000d7202 */ /* 0x000fe20000000f00 */
[----:B------:R-:W-:Y:S01]  /*145e0*/  IMAD.MOV.U32 R12, RZ, RZ, 0x1 ;  /* 0x00000001ff0c7424 */ /* 0x000fe200078e00ff */
[----:B------:R-:W-:-:S05]  /*145f0*/  @!P0 LEA R14, P5, R33, R14, 0x1 ;  /* 0x0000000e210e8211 */ /* 0x000fca00078a08ff */
[----:B------:R-:W-:Y:S02]  /*14600*/  @!P0 IMAD.X R3, RZ, RZ, R2, P5 ;  /* 0x000000ffff038224 */ /* 0x000fe400028e0602 */
[----:B------:R-:W-:-:S07]  /*14610*/  @!P0 IMAD.MOV.U32 R2, RZ, RZ, R14 ;  /* 0x000000ffff028224 */ /* 0x000fce00078e000e */
[----:B------:R-:W-:Y:S05]  /*14620*/  WARPSYNC.COLLECTIVE R15, `(.L_x_336) ;  /* 0x000000000f087348 */ /* 0x000fea0003c00000 */
[----:B------:R0:W1:Y:S02]  /*14630*/  SHFL.IDX P6, R14, R13, R12, R11 ;  /* 0x0000000c0d0e7389 */ /* 0x00006400000c000b */
[----:B01----:R-:W-:Y:S01]  /*14640*/  ENDCOLLECTIVE ;  /* 0x000000000000791b */ /* 0x003fe20003800000 */
.L_x_336:
[----:B------:R-:W-:Y:S01]  /*14650*/  @!PT LDS RZ, [RZ] ;  /* 0x00000000fffff984 */ /* 0x000fe20000000800 */
[----:B------:R-:W-:Y:S01]  /*14660*/  @!PT LDS RZ, [RZ] ;  /* 0x00000000fffff984 */ /* 0x000fe20000000800 */
[----:B------:R-:W-:Y:S01]  /*14670*/  @!PT LDS RZ, [RZ] ;  /* 0x00000000fffff984 */ /* 0x000fe20000000800 */
[----:B------:R-:W-:Y:S04]  /*14680*/  @!P0 LDGSTS.E.BYPASS.LTC128B.128 [R34+0x14400], desc[UR36][R2.64], !P4 ;  /* 0x1440000002228fae */ /* 0x000fe8000e101d64 */
[----:B------:R-:W-:Y:S04]  /*14690*/  @!P0 LDGSTS.E.BYPASS.LTC128B.128 [R34+0x18400], desc[UR36][R2.64+0x80], !P3 ;  /* 0x1840008002228fae */ /* 0x000fe8000d901d64 */
[----:B------:R-:W-:Y:S01]  /*146a0*/  @!P0 LDGSTS.E.BYPASS.LTC128B.128 [R34+0x1c400], desc[UR36][R2.64+0x100], !P2 ;  /* 0x1c40010002228fae */ /* 0x000fe2000d101d64 */
[----:B------:R-:W-:-:S03]  /*146b0*/  IMAD.MOV.U32 R13, RZ, RZ, R5 ;  /* 0x000000ffff0d7224 */ /* 0x000fc600078e0005 */
[----:B------:R0:W-:Y:S01]  /*146c0*/  @!P0 LDGSTS.E.BYPASS.LTC128B.128 [R34+0x20400], desc[UR36][R2.64+0x180], !P1 ;  /* 0x2040018002228fae */ /* 0x0001e2000c901d64 */
[----:B------:R-:W-:Y:S01]  /*146d0*/  ISETP.GE.AND P0, PT, R7, R6, PT ;  /* 0x000000060700720c */ /* 0x000fe20003f06270 */
[----:B0-----:R-:W-:-:S12]  /*146e0*/  IMAD.MOV.U32 R2, RZ, RZ, R14 ;  /* 0x000000ffff027224 */ /* 0x001fd800078e000e */
[----:B------:R-:W-:Y:S05]  /*146f0*/  WARPSYNC.COLLECTIVE R15, `(.L_x_337) ;  /* 0x000000000f087348 */ /* 0x000fea0003c00000 */
[----:B------:R0:W1:Y:S02]  /*14700*/  SHFL.IDX P6, R14, R13, R12, R11 ;  /* 0x0000000c0d0e7389 */ /* 0x00006400000c000b */
[----:B01----:R-:W-:Y:S01]  /*14710*/  ENDCOLLECTIVE ;  /* 0x000000000000791b */ /* 0x003fe20003800000 */
.L_x_337:
[----:B------:R-:W-:Y:S02]  /*14720*/  IMAD.MOV.U32 R13, RZ, RZ, R4 ;  /* 0x000000ffff0d7224 */ /* 0x000fe400078e0004 */
[----:B------:R-:W-:Y:S01]  /*14730*/  IMAD.MOV.U32 R12, RZ, RZ, 0x2 ;  /* 0x00000002ff0c7424 */ /* 0x000fe200078e00ff */
[----:B------:R-:W-:-:S05]  /*14740*/  @!P0 LEA R14, P5, R33, R14, 0x1 ;  /* 0x0000000e210e8211 */ /* 0x000fca00078a08ff */
[----:B------:R-:W-:Y:S01]  /*14750*/  @!P0 IMAD.X R7, RZ, RZ, R2, P5 ;  /* 0x000000ffff078224 */ /* 0x000fe200028e0602 */
[----:B------:R-:W-:-:S07]  /*14760*/  @!P0 MOV R2, R14 ;  /* 0x0000000e00028202 */ /* 0x000fce0000000f00 */
[----:B------:R-:W-:Y:S05]  /*14770*/  WARPSYNC.COLLECTIVE R15, `(.L_x_338) ;  /* 0x000000000f087348 */ /* 0x000fea0003c00000 */
[----:B------:R0:W1:Y:S02]  /*14780*/  SHFL.IDX P6, R14, R13, R12, R11 ;  /* 0x0000000c0d0e7389 */ /* 0x00006400000c000b */
[----:B01----:R-:W-:Y:S01]  /*14790*/  ENDCOLLECTIVE ;  /* 0x000000000000791b */ /* 0x003fe20003800000 */
.L_x_338:
[----:B------:R-:W-:Y:S02]  /*147a0*/  @!P0 IMAD.MOV.U32 R3, RZ, RZ, R7 ;  /* 0x000000ffff038224 */ /* 0x000fe400078e0007 */
[----:B------:R-:W-:-:S03]  /*147b0*/  VIADD R7, R0, 0x20 ;  /* 0x0000002000077836 */ /* 0x000fc60000000000 */
[----:B------:R-:W-:Y:S01]  /*147c0*/  @!PT LDS RZ, [RZ] ;  /* 0x00000000fffff984 */ /* 0x000fe20000000800 */
[----:B------:R-:W-:Y:S01]  /*147d0*/  @!PT LDS RZ, [RZ] ;  /* 0x00000000fffff984 */ /* 0x000fe20000000800 */
[----:B------:R-:W-:Y:S01]  /*147e0*/  @!PT LDS RZ, [RZ] ;  /* 0x00000000fffff984 */ /* 0x000fe20000000800 */
[----:B------:R-:W-:Y:S04]  /*147f0*/  @!P0 LDGSTS.E.BYPASS.LTC128B.128 [R34+0x14c00], desc[UR36][R2.64], !P4 ;  /* 0x14c0000002228fae */ /* 0x000fe8000e101d64 */
[----:B------:R-:W-:Y:S01]  /*14800*/  @!P0 LDGSTS.E.BYPASS.LTC128B.128 [R34+0x18c00], desc[UR36][R2.64+0x80], !P3 ;  /* 0x18c0008002228fae */ /* 0x000fe2000d901d64 */
[----:B------:R-:W-:-:S03]  /*14810*/  IMAD.MOV.U32 R13, RZ, RZ, R5 ;  /* 0x000000ffff0d7224 */ /* 0x000fc600078e0005 */
[----:B------:R-:W-:Y:S04]  /*14820*/  @!P0 LDGSTS.E.BYPASS.LTC128B.128 [R34+0x1cc00], desc[UR36][R2.64+0x100], !P2 ;  /* 0x1cc0010002228fae */ /* 0x000fe8000d101d64 */
[----:B------:R0:W-:Y:S01]  /*14830*/  @!P0 LDGSTS.E.BYPASS.LTC128B.128 [R34+0x20c00], desc[UR36][R2.64+0x180], !P1 ;  /* 0x20c0018002228fae */ /* 0x0001e2000c901d64 */
[----:B------:R-:W-:Y:S02]  /*14840*/  ISETP.GE.AND P0, PT, R7, R6, PT ;  /* 0x000000060700720c */ /* 0x000fe40003f06270 */
[----:B0-----:R-:W-:-:S11]  /*14850*/  MOV R2, R14 ;  /* 0x0000000e00027202 */ /* 0x001fd60000000f00 */
[----:B------:R-:W-:Y:S05]  /*14860*/  WARPSYNC.COLLECTIVE R15, `(.L_x_339) ;  /* 0x000000000f087348 */ /* 0x000fea0003c00000 */
[----:B------:R0:W1:Y:S02]  /*14870*/  SHFL.IDX P6, R14, R13, R12, R11 ;  /* 0x0000000c0d0e7389 */ /* 0x00006400000c000b */
[----:B01----:R-:W-:Y:S01]  /*14880*/  ENDCOLLECTIVE ;  /* 0x000000000000791b */ /* 0x003fe20003800000 */
.L_x_339:
[----:B------:R-:W-:Y:S02]  /*14890*/  IMAD.MOV.U32 R13, RZ, RZ, R4 ;  /* 0x000000ffff0d7224 */ /* 0x000fe400078e0004 */
[----:B------:R-:W-:Y:S01]  /*148a0*/  IMAD.MOV.U32 R12, RZ, RZ, 0x3 ;  /* 0x00000003ff0c7424 */ /* 0x000fe200078e00ff */
[----:B------:R-:W-:-:S05]  /*148b0*/  @!P0 LEA R14, P5, R33, R14, 0x1 ;  /* 0x0000000e210e8211 */ /* 0x000fca00078a08ff */
[----:B------:R-:W-:Y:S02]  /*148c0*/  @!P0 IMAD.X R7, RZ, RZ, R2, P5 ;  /* 0x000000ffff078224 */ /* 0x000fe400028e0602 */
[----:B------:R-:W-:-:S07]  /*148d0*/  @!P0 IMAD.MOV.U32 R2, RZ, RZ, R14 ;  /* 0x000000ffff028224 */ /* 0x000fce00078e000e */
[----:B------:R-:W-:Y:S05]  /*148e0*/  WARPSYNC.COLLECTIVE R15, `(.L_x_340) ;  /* 0x000000000f087348 */ /* 0x000fea0003c00000 */
[----:B------:R0:W1:Y:S02]  /*148f0*/  SHFL.IDX P6, R14, R13, R12, R11 ;  /* 0x0000000c0d0e7389 */ /* 0x00006400000c000b */
[----:B01----:R-:W-:Y:S01]  /*14900*/  ENDCOLLECTIVE ;  /* 0x000000000000791b */ /* 0x003fe20003800000 */
.L_x_340:
[----:B------:R-:W-:Y:S01]  /*14910*/  @!P0 IMAD.MOV.U32 R3, RZ, RZ, R7 ;  /* 0x000000ffff038224 */ /* 0x000fe200078e0007 */
[----:B------:R-:W-:-:S04]  /*14920*/  IADD3 R7, R0, 0x30, RZ ;  /* 0x0000003000077810 */ /* 0x000fc80007ffe0ff */
        /* <DEDUP_REMOVED lines=8> */
[----:B------:R-:W-:Y:S01]  /*149b0*/  ISETP.GE.AND P0, PT, R7, R6, PT ;  /* 0x000000060700720c */ /* 0x000fe20003f06270 */
[----:B0-----:R-:W-:-:S12]  /*149c0*/  IMAD.MOV.U32 R2, RZ, RZ, R14 ;  /* 0x000000ffff027224 */ /* 0x001fd800078e000e */
[----:B------:R-:W-:Y:S05]  /*149d0*/  WARPSYNC.COLLECTIVE R15, `(.L_x_341) ;  /* 0x000000000f087348 */ /* 0x000fea0003c00000 */
[----:B------:R0:W1:Y:S02]  /*149e0*/  SHFL.IDX P6, R14, R13, R12, R11 ;  /* 0x0000000c0d0e7389 */ /* 0x00006400000c000b */
[----:B01----:R-:W-:Y:S01]  /*149f0*/  ENDCOLLECTIVE ;  /* 0x000000000000791b */ /* 0x003fe20003800000 */
.L_x_341:
[----:B------:R-:W-:Y:S01]  /*14a00*/  IMAD.MOV.U32 R13, RZ, RZ, R4 ;  /* 0x000000ffff0d7224 */ /* 0x000fe200078e0004 */
[----:B------:R-:W-:Y:S02]  /*14a10*/  MOV R12, 0x4 ;  /* 0x00000004000c7802 */ /* 0x000fe40000000f00 */
[----:B------:R-:W-:-:S04]  /*14a20*/  @!P0 LEA R14, P5, R33, R14, 0x1 ;  /* 0x0000000e210e8211 */ /* 0x000fc800078a08ff */
[----:B------:R-:W-:Y:S01]  /*14a30*/  @!P0 IADD3.X R7, RZ, R2, RZ, P5, !PT ;  /* 0x00000002ff078210 */ /* 0x000fe20002ffe4ff */
[----:B------:R-:W-:-:S08]  /*14a40*/  @!P0 IMAD.MOV.U32 R2, RZ, RZ, R14 ;  /* 0x000000ffff028224 */ /* 0x000fd000078e000e */
[----:B------:R-:W-:Y:S05]  /*14a50*/  WARPSYNC.COLLECTIVE R15, `(.L_x_342) ;  /* 0x000000000f087348 */ /* 0x000fea0003c00000 */
[----:B------:R0:W1:Y:S02]  /*14a60*/  SHFL.IDX P6, R14, R13, R12, R11 ;  /* 0x0000000c0d0e7389 */ /* 0x00006400000c000b */
[----:B01----:R-:W-:Y:S01]  /*14a70*/  ENDCOLLECTIVE ;  /* 0x000000000000791b */ /* 0x003fe20003800000 */
.L_x_342:
        /* <DEDUP_REMOVED lines=15> */
.L_x_343:
        /* <DEDUP_REMOVED lines=8> */
.L_x_344:
[----:B------:R-:W-:Y:S01]  /*14bf0*/  @!P0 MOV R3, R7 ;  /* 0x0000000700038202 */ /* 0x000fe20000000f00 */
[----:B------:R-:W-:-:S04]  /*14c00*/  VIADD R7, R0, 0x50 ;  /* 0x0000005000077836 */ /* 0x000fc80000000000 */
[----:B------:R-:W-:Y:S01]  /*14c10*/  @!PT LDS RZ, [RZ] ;  /* 0x00000000fffff984 */ /* 0x000fe20000000800 */
[----:B------:R-:W-:Y:S01]  /*14c20*/  @!PT LDS RZ, [RZ] ;  /* 0x00000000fffff984 */ /* 0x000fe20000000800 */
[----:B------:R-:W-:Y:S01]  /*14c30*/  @!PT LDS RZ, [RZ] ;  /* 0x00000000fffff984 */ /* 0x000fe20000000800 */
[----:B------:R-:W-:Y:S04]  /*14c40*/  @!P0 LDGSTS.E.BYPASS.LTC128B.128 [R34+0x16400], desc[UR36][R2.64], !P4 ;  /* 0x1640000002228fae */ /* 0x000fe8000e101d64 */
[----:B------:R-:W-:Y:S01]  /*14c50*/  @!P0 LDGSTS.E.BYPASS.LTC128B.128 [R34+0x1a400], desc[UR36][R2.64+0x80], !P3 ;  /* 0x1a40008002228fae */ /* 0x000fe2000d901d64 */
[----:B------:R-:W-:-:S03]  /*14c60*/  MOV R13, R5 ;  /* 0x00000005000d7202 */ /* 0x000fc60000000f00 */
[----:B------:R-:W-:Y:S04]  /*14c70*/  @!P0 LDGSTS.E.BYPASS.LTC128B.128 [R34+0x1e400], desc[UR36][R2.64+0x100], !P2 ;  /* 0x1e40010002228fae */ /* 0x000fe8000d101d64 */
[----:B------:R0:W-:Y:S01]  /*14c80*/  @!P0 LDGSTS.E.BYPASS.LTC128B.128 [R34+0x22400], desc[UR36][R2.64+0x180], !P1 ;  /* 0x2240018002228fae */ /* 0x0001e2000c901d64 */
[----:B------:R-:W-:Y:S01]  /*14c90*/  ISETP.GE.AND P0, PT, R7, R6, PT ;  /* 0x000000060700720c */ /* 0x000fe20003f06270 */
[----:B0-----:R-:W-:-:S12]  /*14ca0*/  IMAD.MOV.U32 R2, RZ, RZ, R14 ;  /* 0x000000ffff027224 */ /* 0x001fd800078e000e */
[----:B------:R-:W-:Y:S05]  /*14cb0*/  WARPSYNC.COLLECTIVE R15, `(.L_x_345) ;  /* 0x000000000f087348 */ /* 0x000fea0003c00000 */
[----:B------:R0:W1:Y:S02]  /*14cc0*/  SHFL.IDX P6, R14, R13, R12, R11 ;  /* 0x0000000c0d0e7389 */ /* 0x00006400000c000b */
[----:B01----:R-:W-:Y:S01]  /*14cd0*/  ENDCOLLECTIVE ;  /* 0x000000000000791b */ /* 0x003fe20003800000 */
.L_x_345:
        /* <DEDUP_REMOVED lines=8> */
.L_x_346:
        /* <DEDUP_REMOVED lines=15> */
.L_x_347:
        /* <DEDUP_REMOVED lines=8> */
.L_x_348:
        /* <DEDUP_REMOVED lines=9> */
[----:B------:R-:W-:-:S07]  /*14f60*/  IMAD.MOV.U32 R7, RZ, RZ, R14 ;  /* 0x000000ffff077224 */ /* 0x000fce00078e000e */
[----:B0-----:R-:W-:Y:S05]  /*14f70*/  WARPSYNC.COLLECTIVE R15, `(.L_x_349) ;  /* 0x000000000f087348 */ /* 0x001fea0003c00000 */
[----:B------:R1:W2:Y:S02]  /*14f80*/  SHFL.IDX P6, R14, R13, R12, R11 ;  /* 0x0000000c0d0e7389 */ /* 0x0002a400000c000b */
[----:B012---:R-:W-:Y:S01]  /*14f90*/  ENDCOLLECTIVE ;  /* 0x000000000000791b */ /* 0x007fe20003800000 */
.L_x_349:
[----:B------:R-:W-:Y:S05]  /*14fa0*/  BRA `(.L_x_350) ;  /* 0xffffffc0007c7947 */ /* 0x000fea000383ffff */
.L_x_266:
[----:B0-----:R0:W3:Y:S02]  /*14fb0*/  SYNCS.PHASECHK.TRANS64.TRYWAIT P0, [R22+URZ+0x38820], R3 ;  /* 0x03882003160075a7 */ /* 0x0010e4000800017f */
[----:B---3--:R-:W-:Y:S05]  /*14fc0*/  @!P0 NANOSLEEP.SYNCS 0x989680 ;  /* 0x009896800000895d */ /* 0x008fea0003900000 */
[----:B------:R-:W3:Y:S02]  /*14fd0*/  @!P0 SYNCS.PHASECHK.TRANS64 P0, [R22+URZ+0x38820], R3 ;  /* 0x03882003160085a7 */ /* 0x000ee4000800007f */
[----:B---3--:R-:W-:Y:S05]  /*14fe0*/  @!P0 BRA `(.L_x_266) ;  /* 0xfffffffc00f08947 */ /* 0x008fea000383ffff */
[----:B------:R-:W-:Y:S05]  /*14ff0*/  BRA `(.L_x_351) ;  /* 0xffffffc000f07947 */ /* 0x000fea000383ffff */
.L_x_271:
[----:B0-----:R0:W1:Y:S02]  /*15000*/  SYNCS.PHASECHK.TRANS64.TRYWAIT P0, [R6+URZ+0x38840], R3 ;  /* 0x03884003060075a7 */ /* 0x001064000800017f */
[----:B-1----:R-:W-:Y:S05]  /*15010*/  @!P0 NANOSLEEP.SYNCS 0x989680 ;  /* 0x009896800000895d */ /* 0x002fea0003900000 */
[----:B------:R-:W1:Y:S02]  /*15020*/  @!P0 SYNCS.PHASECHK.TRANS64 P0, [R6+URZ+0x38840], R3 ;  /* 0x03884003060085a7 */ /* 0x000e64000800007f */
[----:B-1----:R-:W-:Y:S05]  /*15030*/  @!P0 BRA `(.L_x_271) ;  /* 0xfffffffc00f08947 */ /* 0x002fea000383ffff */
[----:B------:R-:W-:Y:S05]  /*15040*/  BRA `(.L_x_352) ;  /* 0xffffffc400dc7947 */ /* 0x000fea000383ffff */
.L_x_272:
[----:B------:R-:W-:Y:S01]  /*15050*/  BSSY B1, `(.L_x_353) ;  /* 0x0000008000017945 */ /* 0x000fe20003800000 */
[----:B------:R-:W-:Y:S02]  /*15060*/  IMAD.MOV.U32 R13, RZ, RZ, R10 ;  /* 0x000000ffff0d7224 */ /* 0x000fe400078e000a */
[----:B------:R-:W-:Y:S02]  /*15070*/  IMAD.MOV.U32 R12, RZ, RZ, RZ ;  /* 0x000000ffff0c7224 */ /* 0x000fe400078e00ff */
[----:B------:R-:W-:Y:S02]  /*15080*/  IMAD.MOV.U32 R11, RZ, RZ, 0x181f ;  /* 0x0000181fff0b7424 */ /* 0x000fe400078e00ff */
[----:B------:R-:W-:-:S07]  /*15090*/  IMAD.MOV.U32 R15, RZ, RZ, -0x1 ;  /* 0xffffffffff0f7424 */ /* 0x000fce00078e00ff */
[----:B------:R-:W-:Y:S05]  /*150a0*/  WARPSYNC.COLLECTIVE R15, `(.L_x_354) ;  /* 0x000000000f087348 */ /* 0x000fea0003c00000 */
[----:B------:R0:W1:Y:S02]  /*150b0*/  SHFL.IDX P6, R14, R13, R12, R11 ;  /* 0x0000000c0d0e7389 */ /* 0x00006400000c000b */
[----:B01----:R-:W-:Y:S01]  /*150c0*/  ENDCOLLECTIVE ;  /* 0x000000000000791b */ /* 0x003fe20003800000 */
.L_x_354:
[----:B------:R-:W-:Y:S05]  /*150d0*/  BSYNC B1 ;  /* 0x0000000000017941 */ /* 0x000fea0003800000 */
.L_x_353:
[----:B------:R-:W-:Y:S01]  /*150e0*/  IMAD.MOV.U32 R13, RZ, RZ, R8 ;  /* 0x000000ffff0d7224 */ /* 0x000fe200078e0008 */
[----:B------:R-:W-:Y:S01]  /*150f0*/  MOV R3, R14 ;  /* 0x0000000e00037202 */ /* 0x000fe20000000f00 */
[----:B------:R-:W-:Y:S01]  /*15100*/  IMAD.MOV.U32 R12, RZ, RZ, RZ ;  /* 0x000000ffff0c7224 */ /* 0x000fe200078e00ff */
[----:B------:R-:W-:Y:S01]  /*15110*/  LOP3.LUT R23, R23, 0xfffff7ff, RZ, 0xc0, !PT ;  /* 0xfffff7ff17177812 */ /* 0x000fe200078ec0ff */
[----:B------:R-:W-:Y:S02]  /*15120*/  IMAD.MOV.U32 R11, RZ, RZ, 0x181f ;  /* 0x0000181fff0b7424 */ /* 0x000fe400078e00ff */
[----:B------:R-:W-:Y:S01]  /*15130*/  IMAD.MOV.U32 R15, RZ, RZ, -0x1 ;  /* 0xffffffffff0f7424 */ /* 0x000fe200078e00ff */
[----:B------:R-:W-:Y:S01]  /*15140*/  @P3 LOP3.LUT R23, R23, 0x800, RZ, 0xfc, !PT ;  /* 0x0000080017173812 */ /* 0x000fe200078efcff */
[----:B------:R-:W-:Y:S02]  /*15150*/  IMAD.SHL.U32 R0, R33, 0x2, RZ ;  /* 0x0000000221007824 */ /* 0x000fe400078e00ff */
[----:B------:R-:W-:-:S07]  /*15160*/  IMAD R9, R9, 0x2, R22 ;  /* 0x0000000209097824 */ /* 0x000fce00078e0216 */
[----:B------:R-:W-:Y:S05]  /*15170*/  WARPSYNC.COLLECTIVE R15, `(.L_x_355) ;  /* 0x000000000f087348 */ /* 0x000fea0003c00000 */
[----:B------:R0:W1:Y:S02]  /*15180*/  SHFL.IDX P6, R14, R13, R12, R11 ;  /* 0x0000000c0d0e7389 */ /* 0x00006400000c000b */
[----:B01----:R-:W-:Y:S01]  /*15190*/  ENDCOLLECTIVE ;  /* 0x000000000000791b */ /* 0x003fe20003800000 */
.L_x_355:
[C---:B------:R-:W-:Y:S02]  /*151a0*/  LOP3.LUT P3, RZ, R23.reuse, 0x10, RZ, 0xc0, !PT ;  /* 0x0000001017ff7812 */ /* 0x040fe4000786c0ff */
[----:B------:R-:W-:-:S04]  /*151b0*/  LOP3.LUT R23, R23, 0xfffffbff, RZ, 0xc0, !PT ;  /* 0xfffffbff17177812 */ /* 0x000fc800078ec0ff */
[----:B------:R-:W-:-:S04]  /*151c0*/  @P2 LOP3.LUT R23, R23, 0x400, RZ, 0xfc, !PT ;  /* 0x0000040017172812 */ /* 0x000fc800078efcff */
[C---:B------:R-:W-:Y:S02]  /*151d0*/  LOP3.LUT P2, RZ, R23.reuse, 0x8, RZ, 0xc0, !PT ;  /* 0x0000000817ff7812 */ /* 0x040fe4000784c0ff */
[----:B------:R-:W-:Y:S01]  /*151e0*/  LOP3.LUT R23, R23, 0xfffffdff, RZ, 0xc0, !PT ;  /* 0xfffffdff17177812 */ /* 0x000fe200078ec0ff */
[----:B------:R-:W-:Y:S01]  /*151f0*/  IMAD.MOV.U32 R13, RZ, RZ, R10 ;  /* 0x000000ffff0d7224 */ /* 0x000fe200078e000a */
[----:B------:R-:W-:Y:S02]  /*15200*/  MOV R12, 0x1 ;  /* 0x00000001000c7802 */ /* 0x000fe40000000f00 */
[----:B------:R-:W-:-:S04]  /*15210*/  @P1 LOP3.LUT R23, R23, 0x200, RZ, 0xfc, !PT ;  /* 0x0000020017171812 */ /* 0x000fc800078efcff */
[----:B------:R-:W-:Y:S02]  /*15220*/  LOP3.LUT P1, RZ, R23, 0x4, RZ, 0xc0, !PT ;  /* 0x0000000417ff7812 */ /* 0x000fe4000782c0ff */
[----:B------:R-:W-:-:S11]  /*15230*/  MOV R2, R14 ;  /* 0x0000000e00027202 */ /* 0x000fd60000000f00 */
[----:B------:R-:W-:Y:S05]  /*15240*/  WARPSYNC.COLLECTIVE R15, `(.L_x_356) ;  /* 0x000000000f087348 */ /* 0x000fea0003c00000 */
[----:B------:R0:W1:Y:S02]  /*15250*/  SHFL.IDX P6, R14, R13, R12, R11 ;  /* 0x0000000c0d0e7389 */ /* 0x00006400000c000b */
[----:B01----:R-:W-:Y:S01]  /*15260*/  ENDCOLLECTIVE ;  /* 0x000000000000791b */ /* 0x003fe20003800000 */
.L_x_356:
[----:B------:R-:W-:-:S05]  /*15270*/  IADD3 R2, P0, R2, R0, RZ ;  /* 0x0000000002027210 */ /* 0x000fca0007f1e0ff */
[----:B------:R-:W-:-:S05]  /*15280*/  IMAD.X R3, RZ, RZ, R3, P0 ;  /* 0x000000ffff037224 */ /* 0x000fca00000e0603 */
[----:B------:R-:W-:Y:S01]  /*15290*/  @!PT LDS RZ, [RZ] ;  /* 0x00000000fffff984 */ /* 0x000fe20000000800 */
[----:B------:R-:W-:Y:S01]  /*152a0*/  @!PT LDS RZ, [RZ] ;  /* 0x00000000fffff984 */ /* 0x000fe20000000800 */
[----:B------:R-:W-:Y:S01]  /*152b0*/  @!PT LDS RZ, [RZ] ;  /* 0x00000000fffff984 */ /* 0x000fe20000000800 */
[----:B------:R0:W-:Y:S01]  /*152c0*/  LDGSTS.E.BYPASS.LTC128B.128 [R9+0x24400], desc[UR36][R2.64], !P3 ;  /* 0x2440000002097fae */ /* 0x0001e2000d901d64 */
[----:B------:R-:W-:-:S03]  /*152d0*/  IMAD.MOV.U32 R13, RZ, RZ, R8 ;  /* 0x000000ffff0d7224 */ /* 0x000fc600078e0008 */
[----:B------:R0:W-:Y:S04]  /*152e0*/  LDGSTS.E.BYPASS.LTC128B.128 [R9+0x26c00], desc[UR36][R2.64+0x80], !P2 ;  /* 0x26c0008002097fae */ /* 0x0001e8000d101d64 */
[----:B------:R0:W-:Y:S01]  /*152f0*/  LDGSTS.E.BYPASS.LTC128B.128 [R9+0x29400], desc[UR36][R2.64+0x100], !P1 ;  /* 0x2940010002097fae */ /* 0x0001e2000c901d64 */
[----:B------:R-:W-:-:S03]  /*15300*/  IMAD.MOV.U32 R35, RZ, RZ, R14 ;  /* 0x000000ffff237224 */ /* 0x000fc600078e000e */
[----:B------:R0:W-:Y:S04]  /*15310*/  LDGSTS.E.BYPASS.LTC128B.128 [R9+0x2bc00], desc[UR36][R2.64+0x180], !P5 ;  /* 0x2bc0018002097fae */ /* 0x0001e8000e901d64 */
[----:B0-----:R-:W-:Y:S05]  /*15320*/  WARPSYNC.COLLECTIVE R15, `(.L_x_357) ;  /* 0x000000000f087348 */ /* 0x001fea0003c00000 */
[----:B------:R1:W2:Y:S02]  /*15330*/  SHFL.IDX P6, R14, R13, R12, R11 ;  /* 0x0000000c0d0e7389 */ /* 0x0002a400000c000b */
[----:B012---:R-:W-:Y:S01]  /*15340*/  ENDCOLLECTIVE ;  /* 0x000000000000791b */ /* 0x007fe20003800000 */
.L_x_357:
[----:B------:R-:W-:Y:S01]  /*15350*/  MOV R13, R10 ;  /* 0x0000000a000d7202 */ /* 0x000fe20000000f00 */
[----:B------:R-:W-:Y:S02]  /*15360*/  IMAD.MOV.U32 R12, RZ, RZ, 0x2 ;  /* 0x00000002ff0c7424 */ /* 0x000fe400078e00ff */
[----:B------:R-:W-:-:S07]  /*15370*/  IMAD.MOV.U32 R2, RZ, RZ, R14 ;  /* 0x000000ffff027224 */ /* 0x000fce00078e000e */
[----:B------:R-:W-:Y:S05]  /*15380*/  WARPSYNC.COLLECTIVE R15, `(.L_x_358) ;  /* 0x000000000f087348 */ /* 0x000fea0003c00000 */
[----:B------:R0:W1:Y:S02]  /*15390*/  SHFL.IDX P6, R14, R13, R12, R11 ;  /* 0x0000000c0d0e7389 */ /* 0x00006400000c000b */
[----:B01----:R-:W-:Y:S01]  /*153a0*/  ENDCOLLECTIVE ;  /* 0x000000000000791b */ /* 0x003fe20003800000 */
.L_x_358:
        /* <DEDUP_REMOVED lines=14> */
.L_x_359:
[----:B------:R-:W-:Y:S02]  /*15490*/  IMAD.MOV.U32 R13, RZ, RZ, R10 ;  /* 0x000000ffff0d7224 */ /* 0x000fe400078e000a */
[----:B------:R-:W-:Y:S02]  /*154a0*/  IMAD.MOV.U32 R12, RZ, RZ, 0x3 ;  /* 0x00000003ff0c7424 */ /* 0x000fe400078e00ff */
[----:B------:R-:W-:-:S07]  /*154b0*/  IMAD.MOV.U32 R2, RZ, RZ, R14 ;  /* 0x000000ffff027224 */ /* 0x000fce00078e000e */
[----:B------:R-:W-:Y:S05]  /*154c0*/  WARPSYNC.COLLECTIVE R15, `(.L_x_360) ;  /* 0x000000000f087348 */ /* 0x000fea0003c00000 */
[----:B------:R0:W1:Y:S02]  /*154d0*/  SHFL.IDX P6, R14, R13, R12, R11 ;  /* 0x0000000c0d0e7389 */ /* 0x00006400000c000b */
[----:B01----:R-:W-:Y:S01]  /*154e0*/  ENDCOLLECTIVE ;  /* 0x000000000000791b */ /* 0x003fe20003800000 */
.L_x_360:
[----:B------:R-:W-:-:S04]  /*154f0*/  IADD3 R2, P0, R2, R0, RZ ;  /* 0x0000000002027210 */ /* 0x000fc80007f1e0ff */
[----:B------:R-:W-:-:S05]  /*15500*/  IADD3.X R3, RZ, R35, RZ, P0, !PT ;  /* 0x00000023ff037210 */ /* 0x000fca00007fe4ff */
        /* <DEDUP_REMOVED lines=12> */
.L_x_361:
[----:B------:R-:W-:Y:S02]  /*155d0*/  IMAD.MOV.U32 R13, RZ, RZ, R10 ;  /* 0x000000ffff0d7224 */ /* 0x000fe400078e000a */
[----:B------:R-:W-:Y:S01]  /*155e0*/  IMAD.MOV.U32 R12, RZ, RZ, 0x4 ;  /* 0x00000004ff0c7424 */ /* 0x000fe200078e00ff */
[----:B------:R-:W-:-:S07]  /*155f0*/  MOV R2, R14 ;  /* 0x0000000e00027202 */ /* 0x000fce0000000f00 */
[----:B------:R-:W-:Y:S05]  /*15600*/  WARPSYNC.COLLECTIVE R15, `(.L_x_362) ;  /* 0x000000000f087348 */ /* 0x000fea0003c00000 */
[----:B------:R0:W1:Y:S02]  /*15610*/  SHFL.IDX P6, R14, R13, R12, R11 ;  /* 0x0000000c0d0e7389 */ /* 0x00006400000c000b */
[----:B01----:R-:W-:Y:S01]  /*15620*/  ENDCOLLECTIVE ;  /* 0x000000000000791b */ /* 0x003fe20003800000 */
.L_x_362:
[----:B------:R-:W-:-:S05]  /*15630*/  IADD3 R2, P0, R2, R0, RZ ;  /* 0x0000000002027210 */ /* 0x000fca0007f1e0ff */
[----:B------:R-:W-:-:S05]  /*15640*/  IMAD.X R3, RZ, RZ, R35, P0 ;  /* 0x000000ffff037224 */ /* 0x000fca00000e0623 */
[----:B------:R-:W-:Y:S01]  /*15650*/  @!PT LDS RZ, [RZ] ;  /* 0x00000000fffff984 */ /* 0x000fe20000000800 */
[----:B------:R-:W-:Y:S01]  /*15660*/  @!PT LDS RZ, [RZ] ;  /* 0x00000000fffff984 */ /* 0x000fe20000000800 */
[----:B------:R-:W-:Y:S01]  /*15670*/  @!PT LDS RZ, [RZ] ;  /* 0x00000000fffff984 */ /* 0x000fe20000000800 */
[----:B------:R0:W-:Y:S01]  /*15680*/  LDGSTS.E.BYPASS.LTC128B.128 [R9+0x25c00], desc[UR36][R2.64], !P3 ;  /* 0x25c0000002097fae */ /* 0x0001e2000d901d64 */
[C---:B------:R-:W-:Y:S02]  /*15690*/  LOP3.LUT P3, RZ, R23.reuse, 0x800, RZ, 0xc0, !PT ;  /* 0x0000080017ff7812 */ /* 0x040fe4000786c0ff */
[----:B------:R-:W-:Y:S01]  /*156a0*/  MOV R13, R8 ;  /* 0x00000008000d7202 */ /* 0x000fe20000000f00 */
[----:B------:R0:W-:Y:S01]  /*156b0*/  LDGSTS.E.BYPASS.LTC128B.128 [R9+0x28400], desc[UR36][R2.64+0x80], !P2 ;  /* 0x2840008002097fae */ /* 0x0001e2000d101d64 */
[----:B------:R-:W-:-:S03]  /*156c0*/  LOP3.LUT P2, RZ, R23, 0x400, RZ, 0xc0, !PT ;  /* 0x0000040017ff7812 */ /* 0x000fc6000784c0ff */
[----:B------:R0:W-:Y:S01]  /*156d0*/  LDGSTS.E.BYPASS.LTC128B.128 [R9+0x2ac00], desc[UR36][R2.64+0x100], !P1 ;  /* 0x2ac0010002097fae */ /* 0x0001e2000c901d64 */
[----:B------:R-:W-:Y:S01]  /*156e0*/  LOP3.LUT P1, RZ, R23, 0x200, RZ, 0xc0, !PT ;  /* 0x0000020017ff7812 */ /* 0x000fe2000782c0ff */
[----:B------:R-:W-:Y:S02]  /*156f0*/  IMAD.MOV.U32 R35, RZ, RZ, R14 ;  /* 0x000000ffff237224 */ /* 0x000fe400078e000e */
[----:B------:R0:W-:Y:S10]  /*15700*/  LDGSTS.E.BYPASS.LTC128B.128 [R9+0x2d400], desc[UR36][R2.64+0x180], !P5 ;  /* 0x2d40018002097fae */ /* 0x0001f4000e901d64 */
[----:B0-----:R-:W-:Y:S05]  /*15710*/  WARPSYNC.COLLECTIVE R15, `(.L_x_363) ;  /* 0x000000000f087348 */ /* 0x001fea0003c00000 */
[----:B------:R1:W2:Y:S02]  /*15720*/  SHFL.IDX P6, R14, R13, R12, R11 ;  /* 0x0000000c0d0e7389 */ /* 0x0002a400000c000b */
[----:B012---:R-:W-:Y:S01]  /*15730*/  ENDCOLLECTIVE ;  /* 0x000000000000791b */ /* 0x007fe20003800000 */
.L_x_363:
[----:B------:R-:W-:Y:S01]  /*15740*/  IMAD.MOV.U32 R2, RZ, RZ, R14 ;  /* 0x000000ffff027224 */ /* 0x000fe200078e000e */
[----:B------:R-:W-:Y:S06]  /*15750*/  BRA `(.L_x_364) ;  /* 0xffffffc400307947 */ /* 0x000fec000383ffff */
.L_x_277:
[----:B-1----:R1:W2:Y:S02]  /*15760*/  SYNCS.PHASECHK.TRANS64.TRYWAIT P0, [R6+URZ+0x38860], R2 ;  /* 0x03886002060075a7 */ /* 0x0022a4000800017f */
[----:B--2---:R-:W-:Y:S05]  /*15770*/  @!P0 NANOSLEEP.SYNCS 0x989680 ;  /* 0x009896800000895d */ /* 0x004fea0003900000 */
[----:B------:R-:W2:Y:S02]  /*15780*/  @!P0 SYNCS.PHASECHK.TRANS64 P0, [R6+URZ+0x38860], R2 ;  /* 0x03886002060085a7 */ /* 0x000ea4000800007f */
[----:B--2---:R-:W-:Y:S05]  /*15790*/  @!P0 BRA `(.L_x_277) ;  /* 0xfffffffc00f08947 */ /* 0x004fea000383ffff */
[----:B------:R-:W-:Y:S05]  /*157a0*/  BRA `(.L_x_365) ;  /* 0xffffffc400a87947 */ /* 0x000fea000383ffff */
.L_x_278:
[----:B------:R-:W-:Y:S01]  /*157b0*/  BSSY B1, `(.L_x_366) ;  /* 0x0000008000017945 */ /* 0x000fe20003800000 */
[----:B------:R-:W-:Y:S01]  /*157c0*/  IMAD.MOV.U32 R13, RZ, RZ, R25 ;  /* 0x000000ffff0d7224 */ /* 0x000fe200078e0019 */
[----:B------:R-:W-:Y:S01]  /*157d0*/  MOV R15, 0xffffffff ;  /* 0xffffffff000f7802 */ /* 0x000fe20000000f00 */
[----:B------:R-:W-:Y:S02]  /*157e0*/  IMAD.MOV.U32 R12, RZ, RZ, RZ ;  /* 0x000000ffff0c7224 */ /* 0x000fe400078e00ff */
[----:B------:R-:W-:-:S07]  /*157f0*/  IMAD.MOV.U32 R11, RZ, RZ, 0x181f ;  /* 0x0000181fff0b7424 */ /* 0x000fce00078e00ff */
[----:B-1----:R-:W-:Y:S05]  /*15800*/  WARPSYNC.COLLECTIVE R15, `(.L_x_367) ;  /* 0x000000000f087348 */ /* 0x002fea0003c00000 */
[----:B------:R0:W2:Y:S02]  /*15810*/  SHFL.IDX P6, R14, R13, R12, R11 ;  /* 0x0000000c0d0e7389 */ /* 0x0000a400000c000b */
[----:B012---:R-:W-:Y:S01]  /*15820*/  ENDCOLLECTIVE ;  /* 0x000000000000791b */ /* 0x007fe20003800000 */
.L_x_367:
[----:B------:R-:W-:Y:S05]  /*15830*/  BSYNC B1 ;  /* 0x0000000000017941 */ /* 0x000fea0003800000 */
.L_x_366:
[----:B------:R-:W-:Y:S01]  /*15840*/  IMAD.MOV.U32 R13, RZ, RZ, R24 ;  /* 0x000000ffff0d7224 */ /* 0x000fe200078e0018 */
[----:B------:R-:W-:Y:S01]  /*15850*/  MOV R15, 0xffffffff ;  /* 0xffffffff000f7802 */ /* 0x000fe20000000f00 */
[----:B------:R-:W-:Y:S02]  /*15860*/  IMAD.MOV.U32 R12, RZ, RZ, RZ ;  /* 0x000000ffff0c7224 */ /* 0x000fe400078e00ff */
[----:B------:R-:W-:Y:S02]  /*15870*/  IMAD.MOV.U32 R11, RZ, RZ, 0x181f ;  /* 0x0000181fff0b7424 */ /* 0x000fe400078e00ff */
[----:B------:R-:W-:Y:S02]  /*15880*/  IMAD.MOV.U32 R3, RZ, RZ, R14 ;  /* 0x000000ffff037224 */ /* 0x000fe400078e000e */
[----:B------:R-:W-:-:S07]  /*15890*/  IMAD R7, R7, 0x2, R22 ;  /* 0x0000000207077824 */ /* 0x000fce00078e0216 */
[----:B------:R-:W-:Y:S05]  /*158a0*/  WARPSYNC.COLLECTIVE R15, `(.L_x_368) ;  /* 0x000000000f087348 */ /* 0x000fea0003c00000 */
[----:B------:R0:W1:Y:S02]  /*158b0*/  SHFL.IDX P6, R14, R13, R12, R11 ;  /* 0x0000000c0d0e7389 */ /* 0x00006400000c000b */
[----:B01----:R-:W-:Y:S01]  /*158c0*/  ENDCOLLECTIVE ;  /* 0x000000000000791b */ /* 0x003fe20003800000 */
.L_x_368:
[----:B------:R-:W-:Y:S01]  /*158d0*/  IMAD.MOV.U32 R13, RZ, RZ, R25 ;  /* 0x000000ffff0d7224 */ /* 0x000fe200078e0019 */
[----:B------:R-:W-:Y:S01]  /*158e0*/  MOV R12, 0x1 ;  /* 0x00000001000c7802 */ /* 0x000fe20000000f00 */
[----:B------:R-:W-:-:S07]  /*158f0*/  IMAD.MOV.U32 R2, RZ, RZ, R14 ;  /* 0x000000ffff027224 */ /* 0x000fce00078e000e */
[----:B------:R-:W-:Y:S05]  /*15900*/  WARPSYNC.COLLECTIVE R15, `(.L_x_369) ;  /* 0x000000000f087348 */ /* 0x000fea0003c00000 */
[----:B------:R0:W1:Y:S02]  /*15910*/  SHFL.IDX P6, R14, R13, R12, R11 ;  /* 0x0000000c0d0e7389 */ /* 0x00006400000c000b */
[----:B01----:R-:W-:Y:S01]  /*15920*/  ENDCOLLECTIVE ;  /* 0x000000000000791b */ /* 0x003fe20003800000 */
.L_x_369:
[----:B------:R-:W-:-:S05]  /*15930*/  IADD3 R2, P0, R2, R0, RZ ;  /* 0x0000000002027210 */ /* 0x000fca0007f1e0ff */
        /* <DEDUP_REMOVED lines=17> */
.L_x_370:
[----:B------:R-:W-:Y:S01]  /*15a50*/  MOV R13, R25 ;  /* 0x00000019000d7202 */ /* 0x000fe20000000f00 */
[----:B------:R-:W-:Y:S02]  /*15a60*/  IMAD.MOV.U32 R12, RZ, RZ, 0x2 ;  /* 0x00000002ff0c7424 */ /* 0x000fe400078e00ff */
[----:B------:R-:W-:-:S07]  /*15a70*/  IMAD.MOV.U32 R2, RZ, RZ, R14 ;  /* 0x000000ffff027224 */ /* 0x000fce00078e000e */
[----:B------:R-:W-:Y:S05]  /*15a80*/  WARPSYNC.COLLECTIVE R15, `(.L_x_371) ;  /* 0x000000000f087348 */ /* 0x000fea0003c00000 */
[----:B------:R0:W1:Y:S02]  /*15a90*/  SHFL.IDX P6, R14, R13, R12, R11 ;  /* 0x0000000c0d0e7389 */ /* 0x00006400000c000b */
[----:B01----:R-:W-:Y:S01]  /*15aa0*/  ENDCOLLECTIVE ;  /* 0x000000000000791b */ /* 0x003fe20003800000 */
.L_x_371:
        /* <DEDUP_REMOVED lines=18> */
.L_x_372:
[----:B------:R-:W-:Y:S02]  /*15bd0*/  IMAD.MOV.U32 R13, RZ, RZ, R25 ;  /* 0x000000ffff0d7224 */ /* 0x000fe400078e0019 */
[----:B------:R-:W-:Y:S02]  /*15be0*/  IMAD.MOV.U32 R12, RZ, RZ, 0x3 ;  /* 0x00000003ff0c7424 */ /* 0x000fe400078e00ff */
[----:B------:R-:W-:-:S07]  /*15bf0*/  IMAD.MOV.U32 R2, RZ, RZ, R14 ;  /* 0x000000ffff027224 */ /* 0x000fce00078e000e */
[----:B------:R-:W-:Y:S05]  /*15c00*/  WARPSYNC.COLLECTIVE R15, `(.L_x_373) ;  /* 0x000000000f087348 */ /* 0x000fea0003c00000 */
[----:B------:R0:W1:Y:S02]  /*15c10*/  SHFL.IDX P6, R14, R13, R12, R11 ;  /* 0x0000000c0d0e7389 */ /* 0x00006400000c000b */
[----:B01----:R-:W-:Y:S01]  /*15c20*/  ENDCOLLECTIVE ;  /* 0x000000000000791b */ /* 0x003fe20003800000 */
.L_x_373:
[----:B------:R-:W-:-:S04]  /*15c30*/  IADD3 R2, P0, R2, R0, RZ ;  /* 0x0000000002027210 */ /* 0x000fc80007f1e0ff */
        /* <DEDUP_REMOVED lines=17> */
.L_x_374:
[----:B------:R-:W-:Y:S02]  /*15d50*/  IMAD.MOV.U32 R13, RZ, RZ, R25 ;  /* 0x000000ffff0d7224 */ /* 0x000fe400078e0019 */
[----:B------:R-:W-:Y:S01]  /*15d60*/  IMAD.MOV.U32 R12, RZ, RZ, 0x4 ;  /* 0x00000004ff0c7424 */ /* 0x000fe200078e00ff */
[----:B------:R-:W-:-:S07]  /*15d70*/  MOV R2, R14 ;  /* 0x0000000e00027202 */ /* 0x000fce0000000f00 */
[----:B------:R-:W-:Y:S05]  /*15d80*/  WARPSYNC.COLLECTIVE R15, `(.L_x_375) ;  /* 0x000000000f087348 */ /* 0x000fea0003c00000 */
[----:B------:R0:W1:Y:S02]  /*15d90*/  SHFL.IDX P6, R14, R13, R12, R11 ;  /* 0x0000000c0d0e7389 */ /* 0x00006400000c000b */
[----:B01----:R-:W-:Y:S01]  /*15da0*/  ENDCOLLECTIVE ;  /* 0x000000000000791b */ /* 0x003fe20003800000 */
.L_x_375:
[----:B------:R-:W-:-:S05]  /*15db0*/  IADD3 R2, P0, R2, R0, RZ ;  /* 0x0000000002027210 */ /* 0x000fca0007f1e0ff */
        /* <DEDUP_REMOVED lines=12> */
.L_x_376:
        /* <DEDUP_REMOVED lines=9> */
.L_x_286:
[----:B0-----:R0:W3:Y:S02]  /*15f10*/  SYNCS.PHASECHK.TRANS64.TRYWAIT P0, [R4+URZ+0x38860], R3 ;  /* 0x03886003040075a7 */ /* 0x0010e4000800017f */
[----:B---3--:R-:W-:Y:S05]  /*15f20*/  @!P0 NANOSLEEP.SYNCS 0x989680 ;  /* 0x009896800000895d */ /* 0x008fea0003900000 */
[----:B------:R-:W3:Y:S02]  /*15f30*/  @!P0 SYNCS.PHASECHK.TRANS64 P0, [R4+URZ+0x38860], R3 ;  /* 0x03886003040085a7 */ /* 0x000ee4000800007f */
[----:B---3--:R-:W-:Y:S05]  /*15f40*/  @!P0 BRA `(.L_x_286) ;  /* 0xfffffffc00f08947 */ /* 0x008fea000383ffff */
[----:B------:R-:W-:Y:S05]  /*15f50*/  BRA `(.L_x_378) ;  /* 0xffffffc400ec7947 */ /* 0x000fea000383ffff */
.L_x_287:
[----:B------:R-:W-:Y:S01]  /*15f60*/  BSSY B0, `(.L_x_379) ;  /* 0x0000008000007945 */ /* 0x000fe20003800000 */
[----:B------:R-:W-:Y:S02]  /*15f70*/  IMAD.MOV.U32 R13, RZ, RZ, R25 ;  /* 0x000000ffff0d7224 */ /* 0x000fe400078e0019 */
[----:B------:R-:W-:Y:S02]  /*15f80*/  IMAD.MOV.U32 R12, RZ, RZ, RZ ;  /* 0x000000ffff0c7224 */ /* 0x000fe400078e00ff */
[----:B------:R-:W-:Y:S02]  /*15f90*/  IMAD.MOV.U32 R11, RZ, RZ, 0x181f ;  /* 0x0000181fff0b7424 */ /* 0x000fe400078e00ff */
[----:B------:R-:W-:-:S07]  /*15fa0*/  IMAD.MOV.U32 R15, RZ, RZ, -0x1 ;  /* 0xffffffffff0f7424 */ /* 0x000fce00078e00ff */
[----:B01----:R-:W-:Y:S05]  /*15fb0*/  WARPSYNC.COLLECTIVE R15, `(.L_x_380) ;  /* 0x000000000f087348 */ /* 0x003fea0003c00000 */
[----:B-1----:R1:W2:Y:S02]  /*15fc0*/  SHFL.IDX P6, R14, R13, R12, R11 ;  /* 0x0000000c0d0e7389 */ /* 0x0022a400000c000b */
[----:B012---:R-:W-:Y:S01]  /*15fd0*/  ENDCOLLECTIVE ;  /* 0x000000000000791b */ /* 0x007fe20003800000 */
.L_x_380:
[----:B------:R-:W-:Y:S05]  /*15fe0*/  BSYNC B0 ;  /* 0x0000000000007941 */ /* 0x000fea0003800000 */
.L_x_379:
[----:B------:R-:W-:Y:S01]  /*15ff0*/  IMAD.MOV.U32 R13, RZ, RZ, R24 ;  /* 0x000000ffff0d7224 */ /* 0x000fe200078e0018 */
[----:B------:R-:W-:Y:S01]  /*16000*/  MOV R3, R14 ;  /* 0x0000000e00037202 */ /* 0x000fe20000000f00 */
[----:B------:R-:W-:Y:S01]  /*16010*/  IMAD.MOV.U32 R12, RZ, RZ, RZ ;  /* 0x000000ffff0c7224 */ /* 0x000fe200078e00ff */
[C---:B------:R-:W-:Y:S01]  /*16020*/  SHF.L.U32 R8, R33.reuse, 0x1, RZ ;  /* 0x0000000121087819 */ /* 0x040fe200000006ff */
[----:B------:R-:W-:Y:S01]  /*16030*/  IMAD.MOV.U32 R11, RZ, RZ, 0x181f ;  /* 0x0000181fff0b7424 */ /* 0x000fe200078e00ff */
[----:B------:R-:W-:Y:S01]  /*16040*/  LOP3.LUT R0, R33, 0x40, RZ, 0xfc, !PT ;  /* 0x0000004021007812 */ /* 0x000fe200078efcff */
[----:B------:R-:W-:-:S07]  /*16050*/  IMAD.MOV.U32 R15, RZ, RZ, -0x1 ;  /* 0xffffffffff0f7424 */ /* 0x000fce00078e00ff */
[----:B------:R-:W-:Y:S05]  /*16060*/  WARPSYNC.COLLECTIVE R15, `(.L_x_381) ;  /* 0x000000000f087348 */ /* 0x000fea0003c00000 */
[----:B------:R0:W1:Y:S02]  /*16070*/  SHFL.IDX P6, R14, R13, R12, R11 ;  /* 0x0000000c0d0e7389 */ /* 0x00006400000c000b */
[----:B01----:R-:W-:Y:S01]  /*16080*/  ENDCOLLECTIVE ;  /* 0x000000000000791b */ /* 0x003fe20003800000 */
.L_x_381:
[----:B------:R-:W-:Y:S02]  /*16090*/  ULDC UR4, c[0x0][0x2f4] ;  /* 0x0000bd0000047ab9 */ /* 0x000fe40000000800 */
[----:B------:R-:W-:Y:S02]  /*160a0*/  ISETP.GE.AND P3, PT, R33, UR4, PT ;  /* 0x0000000421007c0c */ /* 0x000fe4000bf66270 */
[----:B------:R-:W-:Y:S01]  /*160b0*/  ISETP.GE.AND P2, PT, R0, UR4, PT ;  /* 0x0000000400007c0c */ /* 0x000fe2000bf46270 */
[----:B------:R-:W-:Y:S01]  /*160c0*/  IMAD R0, R7, 0x2, R22 ;  /* 0x0000000207007824 */ /* 0x000fe200078e0216 */
[----:B------:R-:W-:Y:S02]  /*160d0*/  ISETP.LT.OR P4, PT, R5, 0x1, P3 ;  /* 0x000000010500780c */ /* 0x000fe40001f81670 */
[----:B------:R-:W-:Y:S01]  /*160e0*/  ISETP.GE.AND P1, PT, R37, UR4, PT ;  /* 0x0000000425007c0c */ /* 0x000fe2000bf26270 */
[----:B------:R-:W-:Y:S02]  /*160f0*/  IMAD.MOV.U32 R13, RZ, RZ, R25 ;  /* 0x000000ffff0d7224 */ /* 0x000fe400078e0019 */
[----:B------:R-:W-:Y:S01]  /*16100*/  IMAD.MOV.U32 R12, RZ, RZ, 0x1 ;  /* 0x00000001ff0c7424 */ /* 0x000fe200078e00ff */
[----:B------:R-:W-:-:S05]  /*16110*/  IADD3 R2, P0, R14, R8, RZ ;  /* 0x000000080e027210 */ /* 0x000fca0007f1e0ff */
[----:B------:R-:W-:Y:S01]  /*16120*/  IMAD.X R3, RZ, RZ, R3, P0 ;  /* 0x000000ffff037224 */ /* 0x000fe200000e0603 */
[----:B------:R-:W-:-:S04]  /*16130*/  ISETP.LT.OR P0, PT, R5, 0x1, P2 ;  /* 0x000000010500780c */ /* 0x000fc80001701670 */
[----:B------:R-:W-:Y:S01]  /*16140*/  @!PT LDS RZ, [RZ] ;  /* 0x00000000fffff984 */ /* 0x000fe20000000800 */
[----:B------:R-:W-:Y:S01]  /*16150*/  @!PT LDS RZ, [RZ] ;  /* 0x00000000fffff984 */ /* 0x000fe20000000800 */
[----:B------:R-:W-:Y:S01]  /*16160*/  @!PT LDS RZ, [RZ] ;  /* 0x00000000fffff984 */ /* 0x000fe20000000800 */
[----:B------:R0:W-:Y:S01]  /*16170*/  LDGSTS.E.BYPASS.LTC128B.128 [R0+0x400], desc[UR36][R2.64], !P4 ;  /* 0x0040000002007fae */ /* 0x0001e2000e101d64 */
[----:B------:R-:W-:-:S08]  /*16180*/  ISETP.LT.OR P4, PT, R5, 0x1, P1 ;  /* 0x000000010500780c */ /* 0x000fd00000f81670 */
[----:B------:R0:W-:Y:S01]  /*16190*/  LDGSTS.E.BYPASS.LTC128B.128 [R0+0x2c00], desc[UR36][R2.64+0x80], !P0 ;  /* 0x02c0008002007fae */ /* 0x0001e2000c101d64 */
[----:B------:R-:W-:-:S13]  /*161a0*/  ISETP.GE.AND P0, PT, R36, UR4, PT ;  /* 0x0000000424007c0c */ /* 0x000fda000bf06270 */
[----:B0-----:R-:W-:Y:S05]  /*161b0*/  WARPSYNC.COLLECTIVE R15, `(.L_x_382) ;  /* 0x000000000f087348 */ /* 0x001fea0003c00000 */
[----:B------:R1:W2:Y:S02]  /*161c0*/  SHFL.IDX P6, R14, R13, R12, R11 ;  /* 0x0000000c0d0e7389 */ /* 0x0002a400000c000b */
[----:B012---:R-:W-:Y:S01]  /*161d0*/  ENDCOLLECTIVE ;  /* 0x000000000000791b */ /* 0x007fe20003800000 */
.L_x_382:
[----:B------:R-:W-:Y:S01]  /*161e0*/  @!PT LDS RZ, [RZ] ;  /* 0x00000000fffff984 */ /* 0x000fe20000000800 */
[----:B------:R-:W-:Y:S01]  /*161f0*/  @!PT LDS RZ, [RZ] ;  /* 0x00000000fffff984 */ /* 0x000fe20000000800 */
[----:B------:R-:W-:Y:S01]  /*16200*/  @!PT LDS RZ, [RZ] ;  /* 0x00000000fffff984 */ /* 0x000fe20000000800 */
[----:B------:R0:W-:Y:S01]  /*16210*/  LDGSTS.E.BYPASS.LTC128B.128 [R0+0x5400], desc[UR36][R2.64+0x100], !P4 ;  /* 0x0540010002007fae */ /* 0x0001e2000e101d64 */
[----:B------:R-:W-:Y:S01]  /*16220*/  ISETP.LT.OR P4, PT, R5, 0x1, P0 ;  /* 0x000000010500780c */ /* 0x000fe20000781670 */
[----:B------:R-:W-:-:S12]  /*16230*/  IMAD.MOV.U32 R13, RZ, RZ, R24 ;  /* 0x000000ffff0d7224 */ /* 0x000fd800078e0018 */
[----:B------:R0:W-:Y:S01]  /*16240*/  LDGSTS.E.BYPASS.LTC128B.128 [R0+0x7c00], desc[UR36][R2.64+0x180], !P4 ;  /* 0x07c0018002007fae */ /* 0x0001e2000e101d64 */
[----:B------:R-:W-:-:S07]  /*16250*/  MOV R7, R14 ;  /* 0x0000000e00077202 */ /* 0x000fce0000000f00 */
[----:B0-----:R-:W-:Y:S05]  /*16260*/  WARPSYNC.COLLECTIVE R15, `(.L_x_383) ;  /* 0x000000000f087348 */ /* 0x001fea0003c00000 */
[----:B------:R1:W2:Y:S02]  /*16270*/  SHFL.IDX P6, R14, R13, R12, R11 ;  /* 0x0000000c0d0e7389 */ /* 0x0002a400000c000b */
[----:B012---:R-:W-:Y:S01]  /*16280*/  ENDCOLLECTIVE ;  /* 0x000000000000791b */ /* 0x007fe20003800000 */
.L_x_383:
[----:B------:R-:W-:Y:S02]  /*16290*/  IMAD.MOV.U32 R13, RZ, RZ, R25 ;  /* 0x000000ffff0d7224 */ /* 0x000fe400078e0019 */
[----:B------:R-:W-:Y:S01]  /*162a0*/  IMAD.MOV.U32 R12, RZ, RZ, 0x2 ;  /* 0x00000002ff0c7424 */ /* 0x000fe200078e00ff */
[----:B------:R-:W-:-:S13]  /*162b0*/  IADD3 R2, P4, R14, R8, RZ ;  /* 0x000000080e027210 */ /* 0x000fda0007f9e0ff */
[----:B------:R-:W-:Y:S05]  /*162c0*/  WARPSYNC.COLLECTIVE R15, `(.L_x_384) ;  /* 0x000000000f087348 */ /* 0x000fea0003c00000 */
[----:B------:R0:W1:Y:S02]  /*162d0*/  SHFL.IDX P6, R14, R13, R12, R11 ;  /* 0x0000000c0d0e7389 */ /* 0x00006400000c000b */
[----:B01----:R-:W-:Y:S01]  /*162e0*/  ENDCOLLECTIVE ;  /* 0x000000000000791b */ /* 0x003fe20003800000 */
.L_x_384:
[----:B------:R-:W-:Y:S01]  /*162f0*/  IMAD.X R3, RZ, RZ, R7, P4 ;  /* 0x000000ffff037224 */ /* 0x000fe200020e0607 */
        /* <DEDUP_REMOVED lines=11> */
.L_x_385:
        /* <DEDUP_REMOVED lines=14> */
.L_x_386:
        /* <DEDUP_REMOVED lines=12> */
.L_x_387:
        /* <DEDUP_REMOVED lines=14> */
.L_x_388:
        /* <DEDUP_REMOVED lines=12> */
.L_x_389:
        /* <DEDUP_REMOVED lines=9> */
.L_x_292:
[----:B------:R-:W-:Y:S01]  /*16780*/  BSSY B0, `(.L_x_391) ;  /* 0x0000008000007945 */ /* 0x000fe20003800000 */
[----:B------:R-:W-:Y:S01]  /*16790*/  IMAD.MOV.U32 R13, RZ, RZ, R16 ;  /* 0x000000ffff0d7224 */ /* 0x000fe200078e0010 */
[----:B------:R-:W-:Y:S01]  /*167a0*/  MOV R15, 0xffffffff ;  /* 0xffffffff000f7802 */ /* 0x000fe20000000f00 */
[----:B------:R-:W-:Y:S02]  /*167b0*/  IMAD.MOV.U32 R12, RZ, RZ, RZ ;  /* 0x000000ffff0c7224 */ /* 0x000fe400078e00ff */
[----:B------:R-:W-:-:S07]  /*167c0*/  IMAD.MOV.U32 R11, RZ, RZ, 0x1f ;  /* 0x0000001fff0b7424 */ /* 0x000fce00078e00ff */
[----:B0-----:R-:W-:Y:S05]  /*167d0*/  WARPSYNC.COLLECTIVE R15, `(.L_x_392) ;  /* 0x000000000f087348 */ /* 0x001fea0003c00000 */
[----:B------:R1:W2:Y:S02]  /*167e0*/  SHFL.IDX P6, R14, R13, R12, R11 ;  /* 0x0000000c0d0e7389 */ /* 0x0002a400000c000b */
[----:B012---:R-:W-:Y:S01]  /*167f0*/  ENDCOLLECTIVE ;  /* 0x000000000000791b */ /* 0x007fe20003800000 */
.L_x_392:
[----:B------:R-:W-:Y:S05]  /*16800*/  BSYNC B0 ;  /* 0x0000000000007941 */ /* 0x000fea0003800000 */
.L_x_391:
[----:B------:R-:W-:Y:S01]  /*16810*/  IMAD.MOV.U32 R13, RZ, RZ, R16 ;  /* 0x000000ffff0d7224 */ /* 0x000fe200078e0010 */
[----:B------:R-:W-:Y:S01]  /*16820*/  MOV R15, 0xffffffff ;  /* 0xffffffff000f7802 */ /* 0x000fe20000000f00 */
[----:B------:R-:W-:Y:S02]  /*16830*/  IMAD.MOV.U32 R12, RZ, RZ, 0x1 ;  /* 0x00000001ff0c7424 */ /* 0x000fe400078e00ff */
[----:B------:R-:W-:Y:S02]  /*16840*/  IMAD.MOV.U32 R11, RZ, RZ, 0x1f ;  /* 0x0000001fff0b7424 */ /* 0x000fe400078e00ff */
[----:B------:R-:W-:Y:S02]  /*16850*/  IMAD.IADD R7, R19, 0x1, R8 ;  /* 0x0000000113077824 */ /* 0x000fe400078e0208 */
[----:B------:R-:W-:-:S07]  /*16860*/  IMAD.MOV.U32 R5, RZ, RZ, R14 ;  /* 0x000000ffff057224 */ /* 0x000fce00078e000e */
[----:B------:R-:W-:Y:S05]  /*16870*/  WARPSYNC.COLLECTIVE R15, `(.L_x_393) ;  /* 0x000000000f087348 */ /* 0x000fea0003c00000 */
[----:B------:R0:W1:Y:S02]  /*16880*/  SHFL.IDX P6, R14, R13, R12, R11 ;  /* 0x0000000c0d0e7389 */ /* 0x00006400000c000b */
[----:B01----:R-:W-:Y:S01]  /*16890*/  ENDCOLLECTIVE ;  /* 0x000000000000791b */ /* 0x003fe20003800000 */
.L_x_393:
[----:B------:R-:W-:Y:S02]  /*168a0*/  ULDC UR4, c[0x0][0xc3c] ;  /* 0x00030f0000047ab9 */ /* 0x000fe40000000800 */
[----:B------:R-:W-:-:S13]  /*168b0*/  ISETP.GE.OR P1, PT, R7, UR4, !P0 ;  /* 0x0000000407007c0c */ /* 0x000fda000c726670 */
[----:B------:R-:W0:Y:S01]  /*168c0*/  @!P1 LDC.64 R2, c[0x0][0xc80] ;  /* 0x00032000ff029b82 */ /* 0x000e220000000a00 */
[----:B------:R-:W-:Y:S02]  /*168d0*/  IMAD.MOV.U32 R4, RZ, RZ, RZ ;  /* 0x000000ffff047224 */ /* 0x000fe400078e00ff */
[----:B------:R-:W-:Y:S02]  /*168e0*/  IMAD.MOV.U32 R11, RZ, RZ, RZ ;  /* 0x000000ffff0b7224 */ /* 0x000fe400078e00ff */
[----:B------:R-:W-:Y:S02]  /*168f0*/  IMAD.MOV.U32 R0, RZ, RZ, R14 ;  /* 0x000000ffff007224 */ /* 0x000fe400078e000e */
[----:B0-----:R-:W-:-:S06]  /*16900*/  @!P1 IMAD.WIDE R2, R7, 0x4, R2 ;  /* 0x0000000407029825 */ /* 0x001fcc00078e0202 */
[----:B------:R-:W2:Y:S01]  /*16910*/  @!P1 LDG.E R2, desc[UR36][R2.64] ;  /* 0x0000002402029981 */ /* 0x000ea2000c1e1900 */
[C---:B------:R-:W-:Y:S02]  /*16920*/  ISETP.GE.U32.AND P2, PT, R8.reuse, 0x2, PT ;  /* 0x000000020800780c */ /* 0x040fe40003f46070 */
[C---:B------:R-:W-:Y:S02]  /*16930*/  ISETP.GE.U32.AND P3, PT, R8.reuse, 0x4, PT ;  /* 0x000000040800780c */ /* 0x040fe40003f66070 */
[C---:B------:R-:W-:Y:S02]  /*16940*/  ISETP.GE.U32.AND P4, PT, R8.reuse, 0x8, PT ;  /* 0x000000080800780c */ /* 0x040fe40003f86070 */
[C---:B------:R-:W-:Y:S01]  /*16950*/  ISETP.GE.U32.AND P5, PT, R8.reuse, 0x10, PT ;  /* 0x000000100800780c */ /* 0x040fe20003fa6070 */
[----:B--2---:R-:W-:Y:S01]  /*16960*/  @!P1 IMAD.MOV.U32 R4, RZ, RZ, R2 ;  /* 0x000000ffff049224 */ /* 0x004fe200078e0002 */
[----:B------:R-:W-:-:S04]  /*16970*/  ISETP.NE.AND P1, PT, R8, RZ, PT ;  /* 0x000000ff0800720c */ /* 0x000fc80003f25270 */
[----:B------:R-:W-:-:S09]  /*16980*/  MOV R13, R4 ;  /* 0x00000004000d7202 */ /* 0x000fd20000000f00 */
[----:B------:R-:W-:Y:S05]  /*16990*/  WARPSYNC.COLLECTIVE R15, `(.L_x_394) ;  /* 0x000000000f087348 */ /* 0x000fea0003c00000 */
[----:B------:R0:W1:Y:S02]  /*169a0*/  SHFL.UP P6, R14, R13, R12, R11 ;  /* 0x0400000c0d0e7389 */ /* 0x00006400000c000b */
[----:B01----:R-:W-:Y:S01]  /*169b0*/  ENDCOLLECTIVE ;  /* 0x000000000000791b */ /* 0x003fe20003800000 */
.L_x_394:
[----:B------:R-:W-:Y:S01]  /*169c0*/  IMAD.MOV.U32 R12, RZ, RZ, 0x2 ;  /* 0x00000002ff0c7424 */ /* 0x000fe200078e00ff */
[----:B------:R-:W-:-:S05]  /*169d0*/  SEL R7, R14, RZ, P1 ;  /* 0x000000ff0e077207 */ /* 0x000fca0000800000 */
[----:B------:R-:W-:-:S04]  /*169e0*/  IMAD.IADD R6, R4, 0x1, R7 ;  /* 0x0000000104067824 */ /* 0x000fc800078e0207 */
[----:B------:R-:W-:-:S07]  /*169f0*/  IMAD.MOV.U32 R13, RZ, RZ, R6 ;  /* 0x000000ffff0d7224 */ /* 0x000fce00078e0006 */
[----:B------:R-:W-:Y:S05]  /*16a00*/  WARPSYNC.COLLECTIVE R15, `(.L_x_395) ;  /* 0x000000000f087348 */ /* 0x000fea0003c00000 */
[----:B------:R0:W1:Y:S02]  /*16a10*/  SHFL.UP P6, R14, R13, R12, R11 ;  /* 0x0400000c0d0e7389 */ /* 0x00006400000c000b */
[----:B01----:R-:W-:Y:S01]  /*16a20*/  ENDCOLLECTIVE ;  /* 0x000000000000791b */ /* 0x003fe20003800000 */
.L_x_395:
[----:B------:R-:W-:Y:S01]  /*16a30*/  IMAD.MOV.U32 R12, RZ, RZ, 0x4 ;  /* 0x00000004ff0c7424 */ /* 0x000fe200078e00ff */
[----:B------:R-:W-:-:S04]  /*16a40*/  SEL R7, R14, RZ, P2 ;  /* 0x000000ff0e077207 */ /* 0x000fc80001000000 */
[----:B------:R-:W-:-:S05]  /*16a50*/  IADD3 R7, R6, R7, RZ ;  /* 0x0000000706077210 */ /* 0x000fca0007ffe0ff */
[----:B------:R-:W-:-:S07]  /*16a60*/  IMAD.MOV.U32 R13, RZ, RZ, R7 ;  /* 0x000000ffff0d7224 */ /* 0x000fce00078e0007 */
[----:B------:R-:W-:Y:S05]  /*16a70*/  WARPSYNC.COLLECTIVE R15, `(.L_x_396) ;  /* 0x000000000f087348 */ /* 0x000fea0003c00000 */
[----:B------:R0:W1:Y:S02]  /*16a80*/  SHFL.UP P6, R14, R13, R12, R11 ;  /* 0x0400000c0d0e7389 */ /* 0x00006400000c000b */
[----:B01----:R-:W-:Y:S01]  /*16a90*/  ENDCOLLECTIVE ;  /* 0x000000000000791b */ /* 0x003fe20003800000 */
.L_x_396:
[----:B------:R-:W-:Y:S02]  /*16aa0*/  MOV R12, 0x8 ;  /* 0x00000008000c7802 */ /* 0x000fe40000000f00 */
[----:B------:R-:W-:-:S05]  /*16ab0*/  SEL R2, R14, RZ, P3 ;  /* 0x000000ff0e027207 */ /* 0x000fca0001800000 */
[----:B------:R-:W-:-:S04]  /*16ac0*/  IMAD.IADD R2, R7, 0x1, R2 ;  /* 0x0000000107027824 */ /* 0x000fc800078e0202 */
[----:B------:R-:W-:-:S07]  /*16ad0*/  IMAD.MOV.U32 R13, RZ, RZ, R2 ;  /* 0x000000ffff0d7224 */ /* 0x000fce00078e0002 */
[----:B------:R-:W-:Y:S05]  /*16ae0*/  WARPSYNC.COLLECTIVE R15, `(.L_x_397) ;  /* 0x000000000f087348 */ /* 0x000fea0003c00000 */
[----:B------:R0:W1:Y:S02]  /*16af0*/  SHFL.UP P6, R14, R13, R12, R11 ;  /* 0x0400000c0d0e7389 */ /* 0x00006400000c000b */
[----:B01----:R-:W-:Y:S01]  /*16b00*/  ENDCOLLECTIVE ;  /* 0x000000000000791b */ /* 0x003fe20003800000 */
.L_x_397:
[----:B------:R-:W-:Y:S01]  /*16b10*/  IMAD.MOV.U32 R12, RZ, RZ, 0x10 ;  /* 0x00000010ff0c7424 */ /* 0x000fe200078e00ff */
[----:B------:R-:W-:-:S05]  /*16b20*/  SEL R3, R14, RZ, P4 ;  /* 0x000000ff0e037207 */ /* 0x000fca0002000000 */
[----:B------:R-:W-:-:S04]  /*16b30*/  IMAD.IADD R3, R2, 0x1, R3 ;  /* 0x0000000102037824 */ /* 0x000fc800078e0203 */
[----:B------:R-:W-:-:S07]  /*16b40*/  IMAD.MOV.U32 R13, RZ, RZ, R3 ;  /* 0x000000ffff0d7224 */ /* 0x000fce00078e0003 */
[----:B------:R-:W-:Y:S05]  /*16b50*/  WARPSYNC.COLLECTIVE R15, `(.L_x_398) ;  /* 0x000000000f087348 */ /* 0x000fea0003c00000 */
[----:B------:R0:W1:Y:S02]  /*16b60*/  SHFL.UP P6, R14, R13, R12, R11 ;  /* 0x0400000c0d0e7389 */ /* 0x00006400000c000b */
[----:B01----:R-:W-:Y:S01]  /*16b70*/  ENDCOLLECTIVE ;  /* 0x000000000000791b */ /* 0x003fe20003800000 */
.L_x_398:
[----:B------:R-:W-:Y:S02]  /*16b80*/  IMAD.MOV.U32 R12, RZ, RZ, 0x1f ;  /* 0x0000001fff0c7424 */ /* 0x000fe400078e00ff */
[----:B------:R-:W-:Y:S01]  /*16b90*/  IMAD.MOV.U32 R11, RZ, RZ, 0x1f ;  /* 0x0000001fff0b7424 */ /* 0x000fe200078e00ff */
[----:B------:R-:W-:-:S05]  /*16ba0*/  SEL R6, R14, RZ, P5 ;  /* 0x000000ff0e067207 */ /* 0x000fca0002800000 */
[----:B------:R-:W-:-:S05]  /*16bb0*/  IMAD.IADD R6, R3, 0x1, R6 ;  /* 0x0000000103067824 */ /* 0x000fca00078e0206 */
[----:B------:R-:W-:-:S07]  /*16bc0*/  MOV R13, R6 ;  /* 0x00000006000d7202 */ /* 0x000fce0000000f00 */
[----:B------:R-:W-:Y:S05]  /*16bd0*/  WARPSYNC.COLLECTIVE R15, `(.L_x_399) ;  /* 0x000000000f087348 */ /* 0x000fea0003c00000 */
[----:B------:R0:W1:Y:S02]  /*16be0*/  SHFL.IDX P6, R14, R13, R12, R11 ;  /* 0x0000000c0d0e7389 */ /* 0x00006400000c000b */
[----:B01----:R-:W-:Y:S01]  /*16bf0*/  ENDCOLLECTIVE ;  /* 0x000000000000791b */ /* 0x003fe20003800000 */
.L_x_399:
[----:B------:R-:W-:Y:S05]  /*16c00*/  BRA `(.L_x_400) ;  /* 0xffffffc400047947 */ /* 0x000fea000383ffff */
.L_x_297:
[----:B------:R-:W-:Y:S01]  /*16c10*/  BSSY B0, `(.L_x_401) ;  /* 0x0000008000007945 */ /* 0x000fe20003800000 */
[----:B-----5:R-:W-:Y:S01]  /*16c20*/  IMAD.MOV.U32 R13, RZ, RZ, R4 ;  /* 0x000000ffff0d7224 */ /* 0x020fe200078e0004 */
[----:B------:R-:W-:Y:S01]  /*16c30*/  MOV R11, RZ ;  /* 0x000000ff000b7202 */ /* 0x000fe20000000f00 */
[----:B------:R-:W-:Y:S02]  /*16c40*/  IMAD.MOV.U32 R12, RZ, RZ, 0x1 ;  /* 0x00000001ff0c7424 */ /* 0x000fe400078e00ff */
[----:B------:R-:W-:-:S07]  /*16c50*/  IMAD.MOV.U32 R15, RZ, RZ, -0x1 ;  /* 0xffffffffff0f7424 */ /* 0x000fce00078e00ff */
[----:B01----:R-:W-:Y:S05]  /*16c60*/  WARPSYNC.COLLECTIVE R15, `(.L_x_402) ;  /* 0x000000000f087348 */ /* 0x003fea0003c00000 */
[----:B------:R2:W3:Y:S02]  /*16c70*/  SHFL.UP P6, R14, R13, R12, R11 ;  /* 0x0400000c0d0e7389 */ /* 0x0004e400000c000b */
[----:B0123--:R-:W-:Y:S01]  /*16c80*/  ENDCOLLECTIVE ;  /* 0x000000000000791b */ /* 0x00ffe20003800000 */
.L_x_402:
[----:B------:R-:W-:Y:S05]  /*16c90*/  BSYNC B0 ;  /* 0x0000000000007941 */ /* 0x000fea0003800000 */
.L_x_401:
[----:B------:R-:W-:Y:S01]  /*16ca0*/  SEL R13, R14, RZ, P1 ;  /* 0x000000ff0e0d7207 */ /* 0x000fe20000800000 */
[----:B------:R-:W-:Y:S01]  /*16cb0*/  IMAD.MOV.U32 R12, RZ, RZ, 0x2 ;  /* 0x00000002ff0c7424 */ /* 0x000fe200078e00ff */
[----:B------:R-:W-:Y:S01]  /*16cc0*/  MOV R15, 0xffffffff ;  /* 0xffffffff000f7802 */ /* 0x000fe20000000f00 */
[----:B------:R-:W-:Y:S02]  /*16cd0*/  IMAD.MOV.U32 R11, RZ, RZ, RZ ;  /* 0x000000ffff0b7224 */ /* 0x000fe400078e00ff */
[----:B------:R-:W-:-:S07]  /*16ce0*/  IMAD.IADD R13, R4, 0x1, R13 ;  /* 0x00000001040d7824 */ /* 0x000fce00078e020d */
[----:B------:R-:W-:Y:S05]  /*16cf0*/  WARPSYNC.COLLECTIVE R15, `(.L_x_403) ;  /* 0x000000000f087348 */ /* 0x000fea0003c00000 */
[----:B------:R0:W1:Y:S02]  /*16d00*/  SHFL.UP P6, R14, R13, R12, R11 ;  /* 0x0400000c0d0e7389 */ /* 0x00006400000c000b */
[----:B01----:R-:W-:Y:S01]  /*16d10*/  ENDCOLLECTIVE ;  /* 0x000000000000791b */ /* 0x003fe20003800000 */
.L_x_403:
[----:B------:R-:W-:Y:S01]  /*16d20*/  IMAD.MOV.U32 R12, RZ, RZ, 0x4 ;  /* 0x00000004ff0c7424 */ /* 0x000fe200078e00ff */
[----:B------:R-:W-:-:S05]  /*16d30*/  SEL R0, R14, RZ, P2 ;  /* 0x000000ff0e007207 */ /* 0x000fca0001000000 */
[----:B------:R-:W-:-:S04]  /*16d40*/  IMAD.IADD R0, R13, 0x1, R0 ;  /* 0x000000010d007824 */ /* 0x000fc800078e0200 */
[----:B------:R-:W-:-:S07]  /*16d50*/  IMAD.MOV.U32 R13, RZ, RZ, R0 ;  /* 0x000000ffff0d7224 */ /* 0x000fce00078e0000 */
[----:B------:R-:W-:Y:S05]  /*16d60*/  WARPSYNC.COLLECTIVE R15, `(.L_x_404) ;  /* 0x000000000f087348 */ /* 0x000fea0003c00000 */
[----:B------:R0:W1:Y:S02]  /*16d70*/  SHFL.UP P6, R14, R13, R12, R11 ;  /* 0x0400000c0d0e7389 */ /* 0x00006400000c000b */
[----:B01----:R-:W-:Y:S01]  /*16d80*/  ENDCOLLECTIVE ;  /* 0x000000000000791b */ /* 0x003fe20003800000 */
.L_x_404:
[----:B------:R-:W-:Y:S01]  /*16d90*/  IMAD.MOV.U32 R12, RZ, RZ, 0x8 ;  /* 0x00000008ff0c7424 */ /* 0x000fe200078e00ff */
[----:B------:R-:W-:-:S05]  /*16da0*/  SEL R3, R14, RZ, P3 ;  /* 0x000000ff0e037207 */ /* 0x000fca0001800000 */
[----:B------:R-:W-:-:S05]  /*16db0*/  IMAD.IADD R2, R0, 0x1, R3 ;  /* 0x0000000100027824 */ /* 0x000fca00078e0203 */
[----:B------:R-:W-:-:S07]  /*16dc0*/  MOV R13, R2 ;  /* 0x00000002000d7202 */ /* 0x000fce0000000f00 */
[----:B------:R-:W-:Y:S05]  /*16dd0*/  WARPSYNC.COLLECTIVE R15, `(.L_x_405) ;  /* 0x000000000f087348 */ /* 0x000fea0003c00000 */
[----:B------:R0:W1:Y:S02]  /*16de0*/  SHFL.UP P6, R14, R13, R12, R11 ;  /* 0x0400000c0d0e7389 */ /* 0x00006400000c000b */
[----:B01----:R-:W-:Y:S01]  /*16df0*/  ENDCOLLECTIVE ;  /* 0x000000000000791b */ /* 0x003fe20003800000 */
.L_x_405:
[----:B------:R-:W-:Y:S01]  /*16e00*/  IMAD.MOV.U32 R12, RZ, RZ, 0x10 ;  /* 0x00000010ff0c7424 */ /* 0x000fe200078e00ff */
[----:B------:R-:W-:-:S05]  /*16e10*/  SEL R3, R14, RZ, P4 ;  /* 0x000000ff0e037207 */ /* 0x000fca0002000000 */
[----:B------:R-:W-:-:S04]  /*16e20*/  IMAD.IADD R3, R2, 0x1, R3 ;  /* 0x0000000102037824 */ /* 0x000fc800078e0203 */
[----:B------:R-:W-:-:S07]  /*16e30*/  IMAD.MOV.U32 R13, RZ, RZ, R3 ;  /* 0x000000ffff0d7224 */ /* 0x000fce00078e0003 */
[----:B------:R-:W-:Y:S05]  /*16e40*/  WARPSYNC.COLLECTIVE R15, `(.L_x_406) ;  /* 0x000000000f087348 */ /* 0x000fea0003c00000 */
[----:B------:R0:W1:Y:S02]  /*16e50*/  SHFL.UP P6, R14, R13, R12, R11 ;  /* 0x0400000c0d0e7389 */ /* 0x00006400000c000b */
[----:B01----:R-:W-:Y:S01]  /*16e60*/  ENDCOLLECTIVE ;  /* 0x000000000000791b */ /* 0x003fe20003800000 */
.L_x_406:
[----:B------:R-:W-:Y:S02]  /*16e70*/  IMAD.MOV.U32 R12, RZ, RZ, 0x1f ;  /* 0x0000001fff0c7424 */ /* 0x000fe400078e00ff */
[----:B------:R-:W-:Y:S01]  /*16e80*/  IMAD.MOV.U32 R11, RZ, RZ, 0x1f ;  /* 0x0000001fff0b7424 */ /* 0x000fe200078e00ff */
[----:B------:R-:W-:-:S04]  /*16e90*/  SEL R6, R14, RZ, P5 ;  /* 0x000000ff0e067207 */ /* 0x000fc80002800000 */
[----:B------:R-:W-:-:S05]  /*16ea0*/  IADD3 R6, R3, R6, RZ ;  /* 0x0000000603067210 */ /* 0x000fca0007ffe0ff */
[----:B------:R-:W-:-:S07]  /*16eb0*/  IMAD.MOV.U32 R13, RZ, RZ, R6 ;  /* 0x000000ffff0d7224 */ /* 0x000fce00078e0006 */
[----:B------:R-:W-:Y:S05]  /*16ec0*/  WARPSYNC.COLLECTIVE R15, `(.L_x_407) ;  /* 0x000000000f087348 */ /* 0x000fea0003c00000 */
[----:B------:R0:W1:Y:S02]  /*16ed0*/  SHFL.IDX P6, R14, R13, R12, R11 ;  /* 0x0000000c0d0e7389 */ /* 0x00006400000c000b */
[----:B01----:R-:W-:Y:S01]  /*16ee0*/  ENDCOLLECTIVE ;  /* 0x000000000000791b */ /* 0x003fe20003800000 */
.L_x_407:
[----:B------:R-:W-:Y:S05]  /*16ef0*/  BRA `(.L_x_408) ;  /* 0xffffffc000e47947 */ /* 0x000fea000383ffff */
.L_x_299:
[----:B------:R-:W-:Y:S01]  /*16f00*/  BSSY B0, `(.L_x_409) ;  /* 0x0000006000007945 */ /* 0x000fe20003800000 */
[----:B------:R-:W-:Y:S01]  /*16f10*/  PLOP3.LUT P6, PT, P6, PT, PT, 0x8, 0x0 ;  /* 0x000000000000781c */ /* 0x000fe200037ce170 */
[----:B------:R-:W-:-:S12]  /*16f20*/  IMAD.MOV.U32 R15, RZ, RZ, -0x1 ;  /* 0xffffffffff0f7424 */ /* 0x000fd800078e00ff */
[----:B0-----:R-:W-:Y:S05]  /*16f30*/  WARPSYNC.COLLECTIVE R15, `(.L_x_410) ;  /* 0x000000000f087348 */ /* 0x001fea0003c00000 */
[----:B------:R-:W-:Y:S01]  /*16f40*/  VOTE.ANY R14, PT, P6 ;  /* 0x00000000000e7806 */ /* 0x000fe200030e0100 */
[----:B0-----:R-:W-:Y:S06]  /*16f50*/  ENDCOLLECTIVE ;  /* 0x000000000000791b */ /* 0x001fec0003800000 */
.L_x_410:
[----:B------:R-:W-:Y:S05]  /*16f60*/  BSYNC B0 ;  /* 0x0000000000007941 */ /* 0x000fea0003800000 */
.L_x_409:
[----:B------:R-:W-:Y:S01]  /*16f70*/  MOV R2, R14 ;  /* 0x0000000e00027202 */ /* 0x000fe20000000f00 */
[----:B------:R-:W-:Y:S02]  /*16f80*/  IMAD.MOV.U32 R13, RZ, RZ, R4 ;  /* 0x000000ffff0d7224 */ /* 0x000fe400078e0004 */
[----:B------:R-:W-:Y:S01]  /*16f90*/  IMAD.MOV.U32 R11, RZ, RZ, 0x1f ;  /* 0x0000001fff0b7424 */ /* 0x000fe200078e00ff */
[----:B------:R-:W0:Y:S01]  /*16fa0*/  POPC R0, R2 ;  /* 0x0000000200007309 */ /* 0x000e220000000000 */
[----:B------:R-:W-:Y:S02]  /*16fb0*/  IMAD.MOV.U32 R15, RZ, RZ, -0x1 ;  /* 0xffffffffff0f7424 */ /* 0x000fe400078e00ff */
[----:B0-----:R-:W-:-:S07]  /*16fc0*/  IMAD.MOV.U32 R12, RZ, RZ, R0 ;  /* 0x000000ffff0c7224 */ /* 0x001fce00078e0000 */
[----:B------:R-:W-:Y:S05]  /*16fd0*/  WARPSYNC.COLLECTIVE R15, `(.L_x_411) ;  /* 0x000000000f087348 */ /* 0x000fea0003c00000 */
[----:B------:R0:W1:Y:S02]  /*16fe0*/  SHFL.IDX P6, R14, R13, R12, R11 ;  /* 0x0000000c0d0e7389 */ /* 0x00006400000c000b */
[----:B01----:R-:W-:Y:S01]  /*16ff0*/  ENDCOLLECTIVE ;  /* 0x000000000000791b */ /* 0x003fe20003800000 */
.L_x_411:
[----:B------:R-:W-:Y:S01]  /*17000*/  MOV R4, R14 ;  /* 0x0000000e00047202 */ /* 0x000fe20000000f00 */
[----:B------:R-:W-:Y:S06]  /*17010*/  BRA `(.L_x_412) ;  /* 0xffffffc000d47947 */ /* 0x000fec000383ffff */
.L_x_301:
[----:B------:R-:W-:Y:S01]  /*17020*/  BSSY B0, `(.L_x_413) ;  /* 0x0000007000007945 */ /* 0x000fe20003800000 */
[----:B------:R-:W-:Y:S02]  /*17030*/  IMAD.MOV.U32 R13, RZ, RZ, R6 ;  /* 0x000000ffff0d7224 */ /* 0x000fe400078e0006 */
[----:B------:R-:W-:Y:S02]  /*17040*/  IMAD.MOV.U32 R11, RZ, RZ, 0x1f ;  /* 0x0000001fff0b7424 */ /* 0x000fe400078e00ff */
[----:B------:R-:W-:-:S07]  /*17050*/  IMAD.MOV.U32 R15, RZ, RZ, -0x1 ;  /* 0xffffffffff0f7424 */ /* 0x000fce00078e00ff */
[----:B012---:R-:W-:Y:S05]  /*17060*/  WARPSYNC.COLLECTIVE R15, `(.L_x_414) ;  /* 0x000000000f087348 */ /* 0x007fea0003c00000 */
[----:B------:R3:W4:Y:S02]  /*17070*/  SHFL.IDX P6, R14, R13, R12, R11 ;  /* 0x0000000c0d0e7389 */ /* 0x00072400000c000b */
[----:B01234-:R-:W-:Y:S01]  /*17080*/  ENDCOLLECTIVE ;  /* 0x000000000000791b */ /* 0x01ffe20003800000 */
.L_x_414:
[----:B------:R-:W-:Y:S05]  /*17090*/  BSYNC B0 ;  /* 0x0000000000007941 */ /* 0x000fea0003800000 */
.L_x_413:
[----:B------:R-:W-:Y:S05]  /*170a0*/  BRA `(.L_x_300) ;  /* 0xffffffc000cc7947 */ /* 0x000fea000383ffff */
.L_x_305:
[----:B0-----:R0:W3:Y:S02]  /*170b0*/  SYNCS.PHASECHK.TRANS64.TRYWAIT P0, [R4+URZ+0x38820], R0 ;  /* 0x03882000040075a7 */ /* 0x0010e4000800017f */
[----:B---3--:R-:W-:Y:S05]  /*170c0*/  @!P0 NANOSLEEP.SYNCS 0x989680 ;  /* 0x009896800000895d */ /* 0x008fea0003900000 */
[----:B------:R-:W3:Y:S02]  /*170d0*/  @!P0 SYNCS.PHASECHK.TRANS64 P0, [R4+URZ+0x38820], R0 ;  /* 0x03882000040085a7 */ /* 0x000ee4000800007f */
[----:B---3--:R-:W-:Y:S05]  /*170e0*/  @!P0 BRA `(.L_x_305) ;  /* 0xfffffffc00f08947 */ /* 0x008fea000383ffff */
[----:B------:R-:W-:Y:S05]  /*170f0*/  BRA `(.L_x_415) ;  /* 0xffffffc400b87947 */ /* 0x000fea000383ffff */
.L_x_306:
[----:B------:R-:W3:Y:S01]  /*17100*/  S2R R2, SR_TID.X ;  /* 0x0000000000027919 */ /* 0x000ee20000002100 */
[----:B------:R-:W-:Y:S01]  /*17110*/  BSSY B0, `(.L_x_416) ;  /* 0x000000a000007945 */ /* 0x000fe20003800000 */
[----:B------:R-:W-:Y:S01]  /*17120*/  MOV R12, RZ ;  /* 0x000000ff000c7202 */ /* 0x000fe20000000f00 */
[----:B------:R-:W-:Y:S02]  /*17130*/  IMAD.MOV.U32 R11, RZ, RZ, 0x1f ;  /* 0x0000001fff0b7424 */ /* 0x000fe400078e00ff */
[----:B------:R-:W-:Y:S01]  /*17140*/  IMAD.MOV.U32 R15, RZ, RZ, -0x1 ;  /* 0xffffffffff0f7424 */ /* 0x000fe200078e00ff */
[----:B---3--:R-:W-:-:S04]  /*17150*/  SHF.R.U32.HI R2, RZ, 0x5, R2 ;  /* 0x00000005ff027819 */ /* 0x008fc80000011602 */
[----:B------:R-:W-:-:S05]  /*17160*/  LOP3.LUT R2, R2, 0x3, RZ, 0xc0, !PT ;  /* 0x0000000302027812 */ /* 0x000fca00078ec0ff */
[----:B------:R-:W-:-:S07]  /*17170*/  IMAD.MOV.U32 R13, RZ, RZ, R2 ;  /* 0x000000ffff0d7224 */ /* 0x000fce00078e0002 */
[----:B012---:R-:W-:Y:S05]  /*17180*/  WARPSYNC.COLLECTIVE R15, `(.L_x_417) ;  /* 0x000000000f087348 */ /* 0x007fea0003c00000 */
[----:B------:R3:W4:Y:S02]  /*17190*/  SHFL.IDX P6, R14, R13, R12, R11 ;  /* 0x0000000c0d0e7389 */ /* 0x00072400000c000b */
[----:B01234-:R-:W-:Y:S01]  /*171a0*/  ENDCOLLECTIVE ;  /* 0x000000000000791b */ /* 0x01ffe20003800000 */
.L_x_417:
[----:B------:R-:W-:Y:S05]  /*171b0*/  BSYNC B0 ;  /* 0x0000000000007941 */ /* 0x000fea0003800000 */
.L_x_416:
[----:B------:R-:W-:Y:S05]  /*171c0*/  BRA `(.L_x_418) ;  /* 0xffffffc400a07947 */ /* 0x000fea000383ffff */
.L_x_309:
[----:B------:R-:W-:Y:S01]  /*171d0*/  BSSY B1, `(.L_x_419) ;  /* 0x0000006000017945 */ /* 0x000fe20003800000 */
[----:B------:R-:W-:-:S07]  /*171e0*/  IMAD.MOV.U32 R15, RZ, RZ, -0x1 ;  /* 0xffffffffff0f7424 */ /* 0x000fce00078e00ff */
[----:B012---:R-:W-:Y:S05]  /*171f0*/  WARPSYNC.COLLECTIVE R15, `(.L_x_420) ;  /* 0x000000000f0c7348 */ /* 0x007fea0003c00000 */
[----:B------:R-:W-:Y:S02]  /*17200*/  ELECT P6, UR62, PT ;  /* 0x00000000003e782f */ /* 0x000fe400038c0000 */
[----:B------:R-:W-:Y:S01]  /*17210*/  MOV R14, UR62 ;  /* 0x0000003e000e7c02 */ /* 0x000fe20008000f00 */
[----:B012---:R-:W-:Y:S10]  /*17220*/  ENDCOLLECTIVE ;  /* 0x000000000000791b */ /* 0x007ff40003800000 */
.L_x_420:
[----:B------:R-:W-:Y:S05]  /*17230*/  BSYNC B1 ;  /* 0x0000000000017941 */ /* 0x000fea0003800000 */
.L_x_419:
[----:B------:R-:W-:Y:S05]  /*17240*/  BRA `(.L_x_421) ;  /* 0xffffffc400987947 */ /* 0x000fea000383ffff */
.L_x_311:
[----:B0-----:R0:W3:Y:S02]  /*17250*/  SYNCS.PHASECHK.TRANS64.TRYWAIT P1, [R5+URZ+0x38840], R0 ;  /* 0x03884000050075a7 */ /* 0x0010e4000802017f */
[----:B---3--:R-:W-:Y:S05]  /*17260*/  @!P1 NANOSLEEP.SYNCS 0x989680 ;  /* 0x009896800000995d */ /* 0x008fea0003900000 */
[----:B------:R-:W3:Y:S02]  /*17270*/  @!P1 SYNCS.PHASECHK.TRANS64 P1, [R5+URZ+0x38840], R0 ;  /* 0x03884000050095a7 */ /* 0x000ee4000802007f */
[----:B---3--:R-:W-:Y:S05]  /*17280*/  @!P1 BRA `(.L_x_311) ;  /* 0xfffffffc00f09947 */ /* 0x008fea000383ffff */
[----:B------:R-:W-:Y:S05]  /*17290*/  BRA `(.L_x_422) ;  /* 0xffffffc400c07947 */ /* 0x000fea000383ffff */
.L_x_313:
[----:B---3--:R3:W4:Y:S02]  /*172a0*/  SYNCS.PHASECHK.TRANS64.TRYWAIT P1, [R27+URZ+0x38840], R2 ;  /* 0x038840021b0075a7 */ /* 0x008724000802017f */
[----:B----4-:R-:W-:Y:S05]  /*172b0*/  @!P1 NANOSLEEP.SYNCS 0x989680 ;  /* 0x009896800000995d */ /* 0x010fea0003900000 */
[----:B------:R-:W4:Y:S02]  /*172c0*/  @!P1 SYNCS.PHASECHK.TRANS64 P1, [R27+URZ+0x38840], R2 ;  /* 0x038840021b0095a7 */ /* 0x000f24000802007f */
[----:B----4-:R-:W-:Y:S05]  /*172d0*/  @!P1 BRA `(.L_x_313) ;  /* 0xfffffffc00f09947 */ /* 0x010fea000383ffff */
[----:B------:R-:W-:Y:S05]  /*172e0*/  BRA `(.L_x_423) ;  /* 0xffffffc400cc7947 */ /* 0x000fea000383ffff */
.L_x_315:
[----:B----4-:R4:W0:Y:S02]  /*172f0*/  SYNCS.PHASECHK.TRANS64.TRYWAIT P1, [R5+URZ+0x38860], R0 ;  /* 0x03886000050075a7 */ /* 0x010824000802017f */
[----:B0-----:R-:W-:Y:S05]  /*17300*/  @!P1 NANOSLEEP.SYNCS 0x989680 ;  /* 0x009896800000995d */ /* 0x001fea0003900000 */
[----:B------:R-:W0:Y:S02]  /*17310*/  @!P1 SYNCS.PHASECHK.TRANS64 P1, [R5+URZ+0x38860], R0 ;  /* 0x03886000050095a7 */ /* 0x000e24000802007f */
[----:B0-----:R-:W-:Y:S05]  /*17320*/  @!P1 BRA `(.L_x_315) ;  /* 0xfffffffc00f09947 */ /* 0x001fea000383ffff */
[----:B------:R-:W-:Y:S05]  /*17330*/  BRA `(.L_x_424) ;  /* 0xffffffc400c87947 */ /* 0x000fea000383ffff */
.L_x_425:
        /* <DEDUP_REMOVED lines=12> */
.L_x_3295:


//--------------------- .text._ZN7cutlass13device_kernelIN5flash11enable_sm90INS1_16FlashAttnFwdSm90INS1_25CollectiveMainloopFwdSm90ILi2EN4cute5tupleIJNS5_1CILi1EEES8_S8_EEENS6_IJNS7_ILi128EEENS7_ILi80EEENS7_ILi256EEEEEELi256ENS_6half_tEfNS_4arch4Sm90ELb0ELb0ELb1ELb1ELb1ELb1ELb0ELb1ELb1ELb1ELb0ELb0EEENS1_21CollectiveEpilogueFwdINS6_IJSA_SC_SB_EEES9_SE_SG_Li256ELb1ELb1ELb0ELb0EEENS1_36VarlenDynamicPersistentTileSchedulerILi128ELi80ELi256ELi128ELb0ELb1ELb1ELb0ELb1ELb1EEEEEEEEEvNT_6ParamsE --------------------------
	.section	.text._ZN7cutlass13device_kernelIN5flash11enable_sm90INS1_16FlashAttnFwdSm90INS1_25CollectiveMainloopFwdSm90ILi2EN4cute5tupleIJNS5_1CILi1EEES8_S8_EEENS6_IJNS7_ILi128EEENS7_ILi80EEENS7_ILi256EEEEEELi256ENS_6half_tEfNS_4arch4Sm90ELb0ELb0ELb1ELb1ELb1ELb1ELb0ELb1ELb1ELb1ELb0ELb0EEENS1_21CollectiveEpilogueFwdINS6_IJSA_SC_SB_EEES9_SE_SG_Li256ELb1ELb1ELb0ELb0EEENS1_36VarlenDynamicPersistentTileSchedulerILi128ELi80ELi256ELi128ELb0ELb1ELb1ELb0ELb1ELb1EEEEEEEEEvNT_6ParamsE,"ax",@progbits
	.align	128
.text._ZN7cutlass13device_kernelIN5flash11enable_sm90INS1_16FlashAttnFwdSm90INS1_25CollectiveMainloopFwdSm90ILi2EN4cute5tupleIJNS5_1CILi1EEES8_S8_EEENS6_IJNS7_ILi128EEENS7_ILi80EEENS7_ILi256EEEEEELi256ENS_6half_tEfNS_4arch4Sm90ELb0ELb0ELb1ELb1ELb1ELb1ELb0ELb1ELb1ELb1ELb0ELb0EEENS1_21CollectiveEpilogueFwdINS6_IJSA_SC_SB_EEES9_SE_SG_Li256ELb1ELb1ELb0ELb0EEENS1_36VarlenDynamicPersistentTileSchedulerILi128ELi80ELi256ELi128ELb0ELb1ELb1ELb0ELb1ELb1EEEEEEEEEvNT_6ParamsE:
        .type           _ZN7cutlass13device_kernelIN5flash11enable_sm90INS1_16FlashAttnFwdSm90INS1_25CollectiveMainloopFwdSm90ILi2EN4cute5tupleIJNS5_1CILi1EEES8_S8_EEENS6_IJNS7_ILi128EEENS7_ILi80EEENS7_ILi256EEEEEELi256ENS_6half_tEfNS_4arch4Sm90ELb0ELb0ELb1ELb1ELb1ELb1ELb0ELb1ELb1ELb1ELb0ELb0EEENS1_21CollectiveEpilogueFwdINS6_IJSA_SC_SB_EEES9_SE_SG_Li256ELb1ELb1ELb0ELb0EEENS1_36VarlenDynamicPersistentTileSchedulerILi128ELi80ELi256ELi128ELb0ELb1ELb1ELb0ELb1ELb1EEEEEEEEEvNT_6ParamsE,@function
        .size           _ZN7cutlass13device_kernelIN5flash11enable_sm90INS1_16FlashAttnFwdSm90INS1_25CollectiveMainloopFwdSm90ILi2EN4cute5tupleIJNS5_1CILi1EEES8_S8_EEENS6_IJNS7_ILi128EEENS7_ILi80EEENS7_ILi256EEEEEELi256ENS_6half_tEfNS_4arch4Sm90ELb0ELb0ELb1ELb1ELb1ELb1ELb0ELb1ELb1ELb1ELb0ELb0EEENS1_21CollectiveEpilogueFwdINS6_IJSA_SC_SB_EEES9_SE_SG_Li256ELb1ELb1ELb0ELb0EEENS1_36VarlenDynamicPersistentTileSchedulerILi128ELi80ELi256ELi128ELb0ELb1ELb1ELb0ELb1ELb1EEEEEEEEEvNT_6ParamsE,(.L_x_3296 - _ZN7cutlass13device_kernelIN5flash11enable_sm90INS1_16FlashAttnFwdSm90INS1_25CollectiveMainloopFwdSm90ILi2EN4cute5tupleIJNS5_1CILi1EEES8_S8_EEENS6_IJNS7_ILi128EEENS7_ILi80EEENS7_ILi256EEEEEELi256ENS_6half_tEfNS_4arch4Sm90ELb0ELb0ELb1ELb1ELb1ELb1ELb0ELb1ELb1ELb1ELb0ELb0EEENS1_21CollectiveEpilogueFwdINS6_IJSA_SC_SB_EEES9_SE_SG_Li256ELb1ELb1ELb0ELb0EEENS1_36VarlenDynamicPersistentTileSchedulerILi128ELi80ELi256ELi128ELb0ELb1ELb1ELb0ELb1ELb1EEEEEEEEEvNT_6ParamsE)
        .other          _ZN7cutlass13device_kernelIN5flash11enable_sm90INS1_16FlashAttnFwdSm90INS1_25CollectiveMainloopFwdSm90ILi2EN4cute5tupleIJNS5_1CILi1EEES8_S8_EEENS6_IJNS7_ILi128EEENS7_ILi80EEENS7_ILi256EEEEEELi256ENS_6half_tEfNS_4arch4Sm90ELb0ELb0ELb1ELb1ELb1ELb1ELb0ELb1ELb1ELb1ELb0ELb0EEENS1_21CollectiveEpilogueFwdINS6_IJSA_SC_SB_EEES9_SE_SG_Li256ELb1ELb1ELb0ELb0EEENS1_36VarlenDynamicPersistentTileSchedulerILi128ELi80ELi256ELi128ELb0ELb1ELb1ELb0ELb1ELb1EEEEEEEEEvNT_6ParamsE,@"STO_CUDA_ENTRY STV_DEFAULT"
_ZN7cutlass13device_kernelIN5flash11enable_sm90INS1_16FlashAttnFwdSm90INS1_25CollectiveMainloopFwdSm90ILi2EN4cute5tupleIJNS5_1CILi1EEES8_S8_EEENS6_IJNS7_ILi128EEENS7_ILi80EEENS7_ILi256EEEEEELi256ENS_6half_tEfNS_4arch4Sm90ELb0ELb0ELb1ELb1ELb1ELb1ELb0ELb1ELb1ELb1ELb0ELb0EEENS1_21CollectiveEpilogueFwdINS6_IJSA_SC_SB_EEES9_SE_SG_Li256ELb1ELb1ELb0ELb0EEENS1_36VarlenDynamicPersistentTileSchedulerILi128ELi80ELi256ELi128ELb0ELb1ELb1ELb0ELb1ELb1EEEEEEEEEvNT_6ParamsE:
[----:B------:R-:W0:Y:S02]  /*0000*/  LDC R1, c[0x0][0x28] ;  /* 0x00000a00ff017b82 */ /* 0x000e240000000800 */
[----:B0-----:R-:W-:Y:S01]  /*0010*/  VIADD R1, R1, 0xffffff80 ;  /* 0xffffff8001017836 */ /* 0x001fe20000000000 */
[----:B------:R-:W0:Y:S01]  /*0020*/  S2R R0, SR_TID.X ;  /* 0x0000000000007919 */ /* 0x000e220000002100 */
[----:B------:R-:W-:Y:S01]  /*0030*/  ELECT P0, URZ, PT ;  /* 0x00000000003f782f */ /* 0x000fe20003800000 */
[----:B------:R-:W-:Y:S01]  /*0040*/  BSSY B0, `(.L_x_426) ;  /* 0x000000e000007945 */ /* 0x000fe20003800000 */
[----:B0-----:R-:W-:-:S05]  /*0050*/  SHF.R.U32.HI R2, RZ, 0x5, R0 ;  /* 0x00000005ff027819 */ /* 0x001fca0000011600 */
[----:B------:R-:W0:Y:S02]  /*0060*/  SHFL.IDX PT, R3, R2, RZ, 0x1f ;  /* 0x00001fff02037589 */ /* 0x000e2400000e0000 */
[----:B0-----:R-:W-:Y:S02]  /*0070*/  ISETP.EQ.AND P0, PT, R3, RZ, P0 ;  /* 0x000000ff0300720c */ /* 0x001fe40000702270 */
[----:B------:R-:W-:-:S11]  /*0080*/  SHF.R.U32.HI R3, RZ, 0x7, R0 ;  /* 0x00000007ff037819 */ /* 0x000fd60000011600 */
[----:B------:R-:W-:Y:S05]  /*0090*/  @!P0 BRA `(.L_x_427) ;  /* 0x0000000000208947 */ /* 0x000fea0003800000 */
[----:B------:R-:W-:Y:S02]  /*00a0*/  ULDC.64 UR4, c[0x0][0x198] ;  /* 0x0000660000047ab9 */ /* 0x000fe40000000a00 */
[----:B------:R-:W-:Y:S02]  /*00b0*/  UIADD3 UR6, UP0, UR4, 0x570, URZ ;  /* 0x0000057004067890 */ /* 0x000fe4000ff1e03f */
[----:B------:R-:W-:Y:S02]  /*00c0*/  UIADD3 UR4, UP1, UR4, 0x670, URZ ;  /* 0x0000067004047890 */ /* 0x000fe4000ff3e03f */
[----:B------:R-:W-:Y:S02]  /*00d0*/  UIADD3.X UR7, URZ, UR5, URZ, UP0, !UPT ;  /* 0x000000053f077290 */ /* 0x000fe400087fe43f */
[----:B------:R-:W-:-:S07]  /*00e0*/  UIADD3.X UR5, URZ, UR5, URZ, UP1, !UPT ;  /* 0x000000053f057290 */ /* 0x000fce0008ffe43f */
[----:B------:R0:W-:Y:S02]  /*00f0*/  UTMACCTL.PF [UR6] ;  /* 0x00000000060079b9 */ /* 0x0001e40008040000 */
[----:B------:R0:W-:Y:S02]  /*0100*/  UTMACCTL.PF [UR4] ;  /* 0x00000000040079b9 */ /* 0x0001e40008040000 */
[----:B0-----:R-:W-:Y:S01]  /*0110*/  NOP ;  /* 0x0000000000007918 */ /* 0x001fe20000000000 */
.L_x_427:
[----:B------:R-:W-:Y:S05]  /*0120*/  BSYNC B0 ;  /* 0x0000000000007941 */ /* 0x000fea0003800000 */
.L_x_426:
[----:B------:R-:W-:Y:S01]  /*0130*/  VOTEU.ANY UP0, P0 ;  /* 0x00000000003f7886 */ /* 0x000fe20000000100 */
[----:B------:R-:W0:Y:S01]  /*0140*/  SHFL.IDX PT, R3, R3, RZ, 0x1f ;  /* 0x00001fff03037589 */ /* 0x000e2200000e0000 */
[----:B------:R-:W-:Y:S01]  /*0150*/  UMOV UR4, 0x80 ;  /* 0x0000008000047882 */ /* 0x000fe20000000000 */
[----:B------:R-:W-:Y:S01]  /*0160*/  UMOV UR7, 0x100 ;  /* 0x0000010000077882 */ /* 0x000fe20000000000 */
[----:B------:R-:W-:Y:S01]  /*0170*/  VOTEU.ANY UP1, P0 ;  /* 0x00000000003f7886 */ /* 0x000fe20000020100 */
[----:B------:R-:W1:Y:S01]  /*0180*/  @UP0 S2UR UR8, SR_CgaCtaId ;  /* 0x00000000000809c3 */ /* 0x000e620000008800 */
[----:B------:R-:W2:Y:S01]  /*0190*/  SHFL.IDX PT, R4, R2, RZ, 0x1f ;  /* 0x00001fff02047589 */ /* 0x000ea200000e0000 */
[----:B------:R-:W-:Y:S01]  /*01a0*/  @UP0 UMOV UR6, 0x400 ;  /* 0x0000040000060882 */ /* 0x000fe20000000000 */
[----:B------:R-:W-:-:S04]  /*01b0*/  @UP0 UIADD3 UR4, -UR4, 0x100000, URZ ;  /* 0x0010000004040890 */ /* 0x000fc8000fffe13f */
[----:B------:R-:W-:Y:S02]  /*01c0*/  @UP0 USHF.L.U32 UR5, UR4, 0xb, URZ ;  /* 0x0000000b04050899 */ /* 0x000fe4000800063f */
[----:B------:R-:W-:Y:S01]  /*01d0*/  @UP0 USHF.L.U32 UR4, UR4, 0x1, URZ ;  /* 0x0000000104040899 */ /* 0x000fe2000800063f */
[----:B------:R-:W-:Y:S01]  /*01e0*/  VOTEU.ANY UP2, P0 ;  /* 0x00000000003f7886 */ /* 0x000fe20000040100 */
[----:B0-----:R-:W-:Y:S01]  /*01f0*/  R2UR UR9, R3 ;  /* 0x00000000030972ca */ /* 0x001fe200000e0000 */
[----:B-1----:R-:W-:Y:S01]  /*0200*/  @UP0 ULEA UR8, UR8, UR6, 0x18 ;  /* 0x0000000608080291 */ /* 0x002fe2000f8ec03f */
[----:B--2---:R-:W-:Y:S01]  /*0210*/  ISETP.NE.AND P1, PT, R4, RZ, PT ;  /* 0x000000ff0400720c */ /* 0x004fe20003f25270 */
[----:B------:R-:W-:-:S04]  /*0220*/  @UP0 UIADD3 UR6, -UR7, 0x100000, URZ ;  /* 0x0010000007060890 */ /* 0x000fc8000fffe13f */
[----:B------:R-:W-:Y:S02]  /*0230*/  @UP0 USHF.L.U32 UR7, UR6, 0xb, URZ ;  /* 0x0000000b06070899 */ /* 0x000fe4000800063f */
[----:B------:R-:W-:-:S04]  /*0240*/  @UP0 USHF.L.U32 UR6, UR6, 0x1, URZ ;  /* 0x0000000106060899 */ /* 0x000fc8000800063f */
[----:B------:R-:W-:Y:S01]  /*0250*/  UISETP.NE.AND UP0, UPT, UR9, URZ, UPT ;  /* 0x0000003f0900728c */ /* 0x000fe2000bf05270 */
[----:B------:R-:W0:Y:S02]  /*0260*/  FENCE.VIEW.ASYNC.S ;  /* 0x00000000000073c6 */ /* 0x000e240000000000 */
[----:B0-----:R0:W1:Y:S05]  /*0270*/  @UP1 SYNCS.EXCH.64 URZ, [UR8+0x38800], UR4 ;  /* 0x03880004083f15b2 */ /* 0x00106a0008000100 */
[----:B------:R0:W2:Y:S01]  /*0280*/  @UP2 SYNCS.EXCH.64 URZ, [UR8+0x38820], UR6 ;  /* 0x03882006083f25b2 */ /* 0x0000a20008000100 */
        /* <DEDUP_REMOVED lines=14> */
[----:B0-----:R3:W4:Y:S08]  /*0370*/  SYNCS.EXCH.64 URZ, [UR8+0x38830], UR4 ;  /* 0x03883004083f75b2 */ /* 0x0017300008000100 */
[----:B------:R3:W0:Y:S01]  /*0380*/  SYNCS.EXCH.64 URZ, [UR8+0x38840], UR6 ;  /* 0x03884006083f75b2 */ /* 0x0006220008000100 */
[----:B------:R3:W0:Y:S01]  /*0390*/  SYNCS.EXCH.64 URZ, [UR8+0x38838], UR4 ;  /* 0x03883804083f75b2 */ /* 0x0006220008000100 */
[----:B------:R3:W0:Y:S02]  /*03a0*/  SYNCS.EXCH.64 URZ, [UR8+0x38848], UR6 ;  /* 0x03884806083f75b2 */ /* 0x0006240008000100 */
[----:B---3--:R-:W-:Y:S01]  /*03b0*/  NOP ;  /* 0x0000000000007918 */ /* 0x008fe20000000000 */
.L_x_428:
[----:B------:R-:W3:Y:S01]  /*03c0*/  SHFL.IDX PT, R3, R2, RZ, 0x1f ;  /* 0x00001fff02037589 */ /* 0x000ee200000e0000 */
[----:B------:R-:W-:Y:S01]  /*03d0*/  NOP ;  /* 0x0000000000007918 */ /* 0x000fe20000000000 */
[----:B---3--:R-:W-:-:S13]  /*03e0*/  ISETP.NE.AND P0, PT, R3, RZ, PT ;  /* 0x000000ff0300720c */ /* 0x008fda0003f05270 */
        /* <DEDUP_REMOVED lines=17> */
[----:B------:R3:W0:Y:S02]  /*0500*/  SYNCS.EXCH.64 URZ, [UR8+0x38868], UR6 ;  /* 0x03886806083f75b2 */ /* 0x0006240008000100 */
[----:B---3--:R-:W-:Y:S01]  /*0510*/  NOP ;  /* 0x0000000000007918 */ /* 0x008fe20000000000 */
.L_x_429:
[----:B------:R-:W3:Y:S01]  /*0520*/  SHFL.IDX PT, R3, R2, RZ, 0x1f ;  /* 0x00001fff02037589 */ /* 0x000ee200000e0000 */
[----:B------:R-:W-:Y:S01]  /*0530*/  NOP ;  /* 0x0000000000007918 */ /* 0x000fe20000000000 */
[----:B---3--:R-:W-:-:S13]  /*0540*/  ISETP.NE.AND P0, PT, R3, RZ, PT ;  /* 0x000000ff0300720c */ /* 0x008fda0003f05270 */
        /* <DEDUP_REMOVED lines=13> */
[----:B------:R3:W0:Y:S02]  /*0620*/  SYNCS.EXCH.64 URZ, [UR6+0x38888], UR4 ;  /* 0x03888804063f75b2 */ /* 0x0006240008000100 */
[----:B---3--:R-:W-:Y:S01]  /*0630*/  NOP ;  /* 0x0000000000007918 */ /* 0x008fe20000000000 */
.L_x_430:
        /* <DEDUP_REMOVED lines=22> */
.L_x_431:
        /* <DEDUP_REMOVED lines=22> */
.L_x_432:
[----:B------:R-:W-:Y:S01]  /*0900*/  PLOP3.LUT P0, PT, PT, PT, UP0, 0x80, 0x0 ;  /* 0x000000000000781c */ /* 0x000fe20003f0f008 */
[----:B------:R-:W-:Y:S01]  /*0910*/  UMOV UR60, 0x1 ;  /* 0x00000001003c7882 */ /* 0x000fe20000000000 */
[----:B------:R-:W-:Y:S01]  /*0920*/  NOP ;  /* 0x0000000000007918 */ /* 0x000fe20000000000 */
[----:B------:R-:W-:Y:S01]  /*0930*/  USEL UR60, UR60, 0x2, !UP0 ;  /* 0x000000023c3c7887 */ /* 0x000fe2000c000000 */
[----:B------:R-:W-:Y:S01]  /*0940*/  BSSY B9, `(.L_x_433) ;  /* 0x00026fc000097945 */ /* 0x000fe20003800000 */
[----:B012-4-:R-:W-:Y:S08]  /*0950*/  BAR.SYNC.DEFER_BLOCKING 0x0 ;  /* 0x0000000000007b1d */ /* 0x017ff00000010000 */
[----:B------:R-:W-:Y:S05]  /*0960*/  @!P0 BRA `(.L_x_434) ;  /* 0x000001fc00948947 */ /* 0x000fea0003800000 */
.L_x_435:
[----:B------:R-:W-:-:S08]  /*0970*/  NOP ;  /* 0x0000000000007918 */ /* 0x000fd00000000000 */
[----:B------:R-:W0:Y:S02]  /*0980*/  USETMAXREG.TRY_ALLOC.CTAPOOL UP0, 0xe8 ;  /* 0x000000e8000079c8 */ /* 0x000e240008000600 */
[----:B0-----:R-:W-:-:S13]  /*0990*/  PLOP3.LUT P0, PT, PT, PT, UP0, 0x80, 0x0 ;  /* 0x000000000000781c */ /* 0x001fda0003f0f008 */
[----:B------:R-:W-:Y:S05]  /*09a0*/  @!P0 BRA `(.L_x_435) ;  /* 0xfffffffc00f08947 */ /* 0x000fea000383ffff */
[----:B------:R-:W0:Y:S08]  /*09b0*/  S2UR UR4, SR_CgaCtaId ;  /* 0x00000000000479c3 */ /* 0x000e300000008800 */
[----:B------:R-:W-:Y:S06]  /*09c0*/  BAR.ARV 0x8, 0x180 ;  /* 0x0206000000007b1d */ /* 0x000fec0000002000 */
[----:B------:R-:W-:-:S02]  /*09d0*/  MOV R22, 0x400 ;  /* 0x0000040000167802 */ /* 0x000fc40000000f00 */
[----:B------:R-:W-:Y:S01]  /*09e0*/  BAR.SYNC.DEFER_BLOCKING 0x5, 0x180 ;  /* 0x0146000000007b1d */ /* 0x000fe20000010000 */
[----:B0-----:R-:W-:-:S05]  /*09f0*/  IMAD.U32 R2, RZ, RZ, UR4 ;  /* 0x00000004ff027e24 */ /* 0x001fca000f8e00ff */
[----:B------:R-:W-:Y:S01]  /*0a00*/  ULDC UR4, c[0x0][0xc3c] ;  /* 0x00030f0000047ab9 */ /* 0x000fe20000000800 */
[----:B------:R-:W-:Y:S01]  /*0a10*/  LEA R22, R2, R22, 0x18 ;  /* 0x0000001602167211 */ /* 0x000fe200078ec0ff */
[----:B------:R-:W-:Y:S04]  /*0a20*/  STL [R1+0x58], R2 ;  /* 0x0000580201007387 */ /* 0x000fe80000100800 */
[----:B------:R-:W0:Y:S01]  /*0a30*/  LDS.128 R28, [R22+0x388d0] ;  /* 0x0388d000161c7984 */ /* 0x000e220000000c00 */
[----:B------:R-:W-:Y:S06]  /*0a40*/  BAR.ARV 0x4, 0x180 ;  /* 0x0106000000007b1d */ /* 0x000fec0000002000 */
[----:B0-----:R-:W-:-:S13]  /*0a50*/  ISETP.GE.AND P0, PT, R31, UR4, PT ;  /* 0x000000041f007c0c */ /* 0x001fda000bf06270 */
[----:B------:R-:W-:Y:S05]  /*0a60*/  @P0 BRA `(.L_x_436) ;  /* 0x0000026c00a40947 */ /* 0x000fea0003800000 */
[----:B------:R-:W-:Y:S01]  /*0a70*/  IADD3 R0, R0, -0x80, RZ ;  /* 0xffffff8000007810 */ /* 0x000fe20007ffe0ff */
[----:B------:R-:W-:Y:S01]  /*0a80*/  ULOP3.LUT UR5, UR60, 0x1, URZ, 0xfc, !UPT ;  /* 0x000000013c057892 */ /* 0x000fe2000f8efc3f */
[----:B------:R-:W-:Y:S01]  /*0a90*/  R2UR UR4, R22 ;  /* 0x00000000160472ca */ /* 0x000fe200000e0000 */
[----:B------:R-:W-:Y:S01]  /*0aa0*/  IMAD.MOV.U32 R212, RZ, RZ, RZ ;  /* 0x000000ffffd47224 */ /* 0x000fe200078e00ff */
[----:B------:R-:W-:Y:S01]  /*0ab0*/  SHF.R.S32.HI R3, RZ, 0x1f, R0 ;  /* 0x0000001fff037819 */ /* 0x000fe20000011400 */
[----:B------:R-:W-:Y:S01]  /*0ac0*/  IMAD.MOV.U32 R229, RZ, RZ, RZ ;  /* 0x000000ffffe57224 */ /* 0x000fe200078e00ff */
[----:B------:R-:W-:Y:S01]  /*0ad0*/  MOV R223, RZ ;  /* 0x000000ff00df7202 */ /* 0x000fe20000000f00 */
[----:B------:R-:W-:Y:S01]  /*0ae0*/  IMAD.MOV.U32 R225, RZ, RZ, RZ ;  /* 0x000000ffffe17224 */ /* 0x000fe200078e00ff */
[CC--:B------:R-:W-:Y:S02]  /*0af0*/  LEA.HI R2, R3.reuse, R0.reuse, RZ, 0x4 ;  /* 0x0000000003027211 */ /* 0x0c0fe400078f20ff */
[----:B------:R-:W-:-:S02]  /*0b00*/  LEA.HI R4, R3, R0, RZ, 0x5 ;  /* 0x0000000003047211 */ /* 0x000fc400078f28ff */
[----:B------:R-:W-:Y:S02]  /*0b10*/  SHF.R.S32.HI R7, RZ, 0x4, R2 ;  /* 0x00000004ff077819 */ /* 0x000fe40000011402 */
[----:B------:R-:W-:Y:S01]  /*0b20*/  LOP3.LUT R5, R2, 0x3fffff0, RZ, 0xc0, !PT ;  /* 0x03fffff002057812 */ /* 0x000fe200078ec0ff */
[----:B------:R-:W-:Y:S01]  /*0b30*/  IMAD.SHL.U32 R4, R4, 0x20, RZ ;  /* 0x0000002004047824 */ /* 0x000fe200078e00ff */
[----:B------:R-:W-:Y:S01]  /*0b40*/  LEA.HI R2, R2, R7, RZ, 0x1 ;  /* 0x0000000702027211 */ /* 0x000fe200078f08ff */
[----:B------:R-:W-:Y:S01]  /*0b50*/  UIADD3 UR4, UR4, 0x14400, URZ ;  /* 0x0001440004047890 */ /* 0x000fe2000fffe03f */
[----:B------:R-:W-:Y:S01]  /*0b60*/  LEA.HI R219, R3, R0, RZ, 0x3 ;  /* 0x0000000003db7211 */ /* 0x000fe200078f18ff */
[----:B------:R-:W-:Y:S01]  /*0b70*/  IMAD.IADD R5, R0, 0x1, -R5 ;  /* 0x0000000100057824 */ /* 0x000fe200078e0a05 */
[----:B------:R-:W-:Y:S02]  /*0b80*/  LOP3.LUT R2, R2, 0x1ffffffe, RZ, 0xc0, !PT ;  /* 0x1ffffffe02027812 */ /* 0x000fe400078ec0ff */
[----:B------:R-:W-:-:S02]  /*0b90*/  LOP3.LUT R4, R4, 0xfffffc00, RZ, 0xc0, !PT ;  /* 0xfffffc0004047812 */ /* 0x000fc400078ec0ff */
[----:B------:R-:W-:Y:S01]  /*0ba0*/  LOP3.LUT R9, R219, 0xfffffff8, RZ, 0xc0, !PT ;  /* 0xfffffff8db097812 */ /* 0x000fe200078ec0ff */
[----:B------:R-:W-:Y:S01]  /*0bb0*/  IMAD.IADD R2, R7, 0x1, -R2 ;  /* 0x0000000107027824 */ /* 0x000fe200078e0a02 */
[----:B------:R-:W-:Y:S02]  /*0bc0*/  LEA R5, R5, R4, 0x6 ;  /* 0x0000000405057211 */ /* 0x000fe400078e30ff */
[----:B------:R-:W-:Y:S01]  /*0bd0*/  LEA.HI R3, R3, R0, RZ, 0x6 ;  /* 0x0000000003037211 */ /* 0x000fe200078f30ff */
[----:B------:R-:W-:Y:S01]  /*0be0*/  IMAD.IADD R8, R0, 0x1, -R9 ;  /* 0x0000000100087824 */ /* 0x000fe200078e0a09 */
[----:B------:R-:W-:Y:S01]  /*0bf0*/  LEA R0, R2, R5, 0x3 ;  /* 0x0000000502007211 */ /* 0x000fe200078e18ff */
[----:B------:R-:W-:Y:S01]  /*0c00*/  IMAD.U32 R2, RZ, RZ, UR4 ;  /* 0x00000004ff027e24 */ /* 0x000fe2000f8e00ff */
[----:B------:R-:W-:Y:S01]  /*0c10*/  SHF.R.S32.HI R219, RZ, 0x3, R219 ;  /* 0x00000003ffdb7819 */ /* 0x000fe200000114db */
[C---:B------:R-:W-:Y:S01]  /*0c20*/  IMAD.SHL.U32 R16, R8.reuse, 0x8, RZ ;  /* 0x0000000808107824 */ /* 0x040fe200078e00ff */
[----:B------:R-:W-:Y:S01]  /*0c30*/  SHF.L.U32 R214, R8, 0x2, RZ ;  /* 0x0000000208d67819 */ /* 0x000fe200000006ff */
[----:B------:R0:W-:Y:S01]  /*0c40*/  STL [R1+0x78], R0 ;  /* 0x0000780001007387 */ /* 0x0001e20000100800 */
[----:B------:R-:W-:Y:S01]  /*0c50*/  SHF.L.U32 R3, R3, 0x3, RZ ;  /* 0x0000000303037819 */ /* 0x000fe200000006ff */
[C---:B------:R-:W-:Y:S01]  /*0c60*/  VIADD R6, R219.reuse, 0x40 ;  /* 0x00000040db067836 */ /* 0x040fe20000000000 */
[----:B------:R-:W-:Y:S01]  /*0c70*/  IADD3 R220, R214, 0x40, RZ ;  /* 0x00000040d6dc7810 */ /* 0x000fe20007ffe0ff */
[----:B------:R-:W-:Y:S01]  /*0c80*/  STL [R1+0x64], R8 ;  /* 0x0000640801007387 */ /* 0x000fe20000100800 */
[----:B------:R-:W-:Y:S01]  /*0c90*/  SHF.L.U32 R224, R219, 0x6, RZ ;  /* 0x00000006dbe07819 */ /* 0x000fe200000006ff */
[----:B------:R-:W-:Y:S01]  /*0ca0*/  VIADD R18, R16, 0x80 ;  /* 0x0000008010127836 */ /* 0x000fe20000000000 */
[----:B------:R-:W-:Y:S01]  /*0cb0*/  LOP3.LUT R228, R3, 0xfffffe00, RZ, 0xc0, !PT ;  /* 0xfffffe0003e47812 */ /* 0x000fe200078ec0ff */
[----:B------:R-:W-:Y:S01]  /*0cc0*/  IMAD.IADD R213, R214, 0x1, R220 ;  /* 0x00000001d6d57824 */ /* 0x000fe200078e02dc */
[----:B------:R-:W-:Y:S01]  /*0cd0*/  LOP3.LUT R224, R224, 0x1c0, RZ, 0xc0, !PT ;  /* 0x000001c0e0e07812 */ /* 0x000fe200078ec0ff */
[----:B0-----:R-:W-:Y:S01]  /*0ce0*/  IMAD.U32 R0, RZ, RZ, UR5 ;  /* 0x00000005ff007e24 */ /* 0x001fe2000f8e00ff */
[----:B------:R-:W-:Y:S01]  /*0cf0*/  SHF.R.S32.HI R3, RZ, 0x1f, R6 ;  /* 0x0000001fff037819 */ /* 0x000fe20000011406 */
[----:B------:R-:W-:Y:S01]  /*0d00*/  VIADD R0, R219, 0x20 ;  /* 0x00000020db007836 */ /* 0x000fe20000000000 */
[----:B------:R-:W-:Y:S01]  /*0d10*/  STL [R1+0x70], RZ ;  /* 0x000070ff01007387 */ /* 0x000fe20000100800 */
[----:B------:R-:W-:Y:S01]  /*0d20*/  VIADD R19, R16, 0xc0 ;  /* 0x000000c010137836 */ /* 0x000fe20000000000 */
[----:B------:R-:W-:Y:S01]  /*0d30*/  LEA.HI R3, R3, R6, RZ, 0x3 ;  /* 0x0000000603037211 */ /* 0x000fe200078f18ff */
[----:B------:R-:W-:Y:S01]  /*0d40*/  VIADD R221, R214, 0x20 ;  /* 0x00000020d6dd7836 */ /* 0x000fe20000000000 */
[----:B------:R-:W-:Y:S01]  /*0d50*/  SHF.R.S32.HI R5, RZ, 0x1f, R0 ;  /* 0x0000001fff057819 */ /* 0x000fe20000011400 */
[----:B------:R0:W-:Y:S01]  /*0d60*/  STL [R1+0x6c], R2 ;  /* 0x00006c0201007387 */ /* 0x0001e20000100800 */
[----:B------:R-:W-:Y:S01]  /*0d70*/  SHF.R.S32.HI R17, RZ, 0x1f, R16 ;  /* 0x0000001fff117819 */ /* 0x000fe20000011410 */
[----:B------:R-:W-:Y:S01]  /*0d80*/  IMAD.SHL.U32 R3, R3, 0x40, RZ ;  /* 0x0000004003037824 */ /* 0x000fe200078e00ff */
[----:B------:R-:W-:Y:S01]  /*0d90*/  LEA.HI R5, R5, R0, RZ, 0x3 ;  /* 0x0000000005057211 */ /* 0x000fe200078f18ff */
[----:B------:R-:W-:Y:S01]  /*0da0*/  IMAD.SHL.U32 R0, R0, 0x40, RZ ;  /* 0x0000004000007824 */ /* 0x000fe200078e00ff */
[----:B------:R-:W-:-:S02]  /*0db0*/  IADD3 R222, R214, 0x60, RZ ;  /* 0x00000060d6de7810 */ /* 0x000fc40007ffe0ff */
[----:B------:R-:W-:Y:S02]  /*0dc0*/  SHF.L.U32 R5, R5, 0x6, RZ ;  /* 0x0000000605057819 */ /* 0x000fe400000006ff */
[----:B------:R-:W-:Y:S01]  /*0dd0*/  LOP3.LUT R4, R0, 0x1c0, RZ, 0xc0, !PT ;  /* 0x000001c000047812 */ /* 0x000fe200078ec0ff */
[----:B0-----:R-:W-:Y:S01]  /*0de0*/  IMAD.SHL.U32 R2, R6, 0x40, RZ ;  /* 0x0000004006027824 */ /* 0x001fe200078e00ff */
[----:B------:R-:W-:Y:S02]  /*0df0*/  SHF.R.U32.HI R0, RZ, 0x3, R224 ;  /* 0x00000003ff007819 */ /* 0x000fe400000116e0 */
[----:B------:R-:W-:Y:S02]  /*0e00*/  SHF.R.S32.HI R0, RZ, 0x1f, R213 ;  /* 0x0000001fff007819 */ /* 0x000fe400000114d5 */
[----:B------:R-:W-:Y:S02]  /*0e10*/  LOP3.LUT R2, R2, 0x1c0, RZ, 0xc0, !PT ;  /* 0x000001c002027812 */ /* 0x000fe400078ec0ff */
[----:B------:R-:W-:-:S02]  /*0e20*/  LEA.HI R0, R0, R213, RZ, 0x3 ;  /* 0x000000d500007211 */ /* 0x000fc400078f18ff */
[----:B------:R-:W-:Y:S02]  /*0e30*/  SHF.R.U32.HI R6, RZ, 0x3, R4 ;  /* 0x00000003ff067819 */ /* 0x000fe40000011604 */
[----:B------:R-:W-:Y:S02]  /*0e40*/  SHF.R.U32.HI R4, RZ, 0x3, R2 ;  /* 0x00000003ff047819 */ /* 0x000fe40000011602 */
[----:B------:R-:W-:Y:S02]  /*0e50*/  LOP3.LUT R23, R0, 0xfffffff8, RZ, 0xc0, !PT ;  /* 0xfffffff800177812 */ /* 0x000fe400078ec0ff */
[----:B------:R-:W-:Y:S02]  /*0e60*/  LOP3.LUT R2, R5, 0xfffffe00, RZ, 0xc0, !PT ;  /* 0xfffffe0005027812 */ /* 0x000fe400078ec0ff */
[----:B------:R-:W-:Y:S02]  /*0e70*/  LOP3.LUT R0, R3, 0xfffffe00, RZ, 0xc0, !PT ;  /* 0xfffffe0003007812 */ /* 0x000fe400078ec0ff */
[----:B------:R-:W-:Y:S01]  /*0e80*/  SHF.R.S32.HI R218, RZ, 0x1f, R18 ;  /* 0x0000001fffda7819 */ /* 0x000fe20000011412 */
[----:B------:R0:W-:Y:S01]  /*0e90*/  STL [R1+0x54], R2 ;  /* 0x0000540201007387 */ /* 0x0001e20000100800 */
[----:B------:R-:W-:-:S02]  /*0ea0*/  SHF.R.S32.HI R217, RZ, 0x1f, R19 ;  /* 0x0000001fffd97819 */ /* 0x000fc40000011413 */
[----:B------:R-:W-:Y:S01]  /*0eb0*/  SHF.R.S32.HI R216, RZ, 0x1f, R23 ;  /* 0x0000001fffd87819 */ /* 0x000fe20000011417 */
[----:B------:R0:W-:Y:S06]  /*0ec0*/  STL [R1+0x50], R0 ;  /* 0x0000500001007387 */ /* 0x0001ec0000100800 */
.L_x_674:
[----:B012-4-:R-:W0:Y:S01]  /*0ed0*/  LDC.64 R2, c[0x0][0xc88] ;  /* 0x00032200ff027b82 */ /* 0x017e220000000a00 */
[----:B------:R-:W-:Y:S01]  /*0ee0*/  ULDC.64 UR10, c[0x0][0x208] ;  /* 0x00008200000a7ab9 */ /* 0x000fe20000000a00 */
[----:B------:R-:W-:Y:S01]  /*0ef0*/  ULDC.64 UR4, c[0x0][0xa28] ;  /* 0x00028a0000047ab9 */ /* 0x000fe20000000a00 */
[----:B------:R-:W-:Y:S01]  /*0f00*/  ULDC.64 UR8, c[0x0][0xa18] ;  /* 0x0002860000087ab9 */ /* 0x000fe20000000a00 */
[----:B------:R-:W-:Y:S01]  /*0f10*/  ULDC.64 UR6, c[0x0][0xa08] ;  /* 0x0002820000067ab9 */ /* 0x000fe20000000a00 */
[----:B0-----:R-:W-:-:S05]  /*0f20*/  IMAD.WIDE R2, R31, 0x4, R2 ;  /* 0x000000041f027825 */ /* 0x001fca00078e0202 */
[----:B------:R-:W2:Y:S01]  /*0f30*/  LDG.E R8, desc[UR10][R2.64] ;  /* 0x0000000a02087981 */ /* 0x000ea2000c1e1900 */
[----:B------:R-:W-:Y:S01]  /*0f40*/  ISETP.NE.U32.AND P2, PT, RZ, UR4, PT ;  /* 0x00000004ff007c0c */ /* 0x000fe2000bf45070 */
[----:B------:R-:W-:Y:S01]  /*0f50*/  IMAD.MOV.U32 R120, RZ, RZ, RZ ;  /* 0x000000ffff787224 */ /* 0x000fe200078e00ff */
[----:B------:R-:W-:Y:S02]  /*0f60*/  ISETP.NE.U32.AND P1, PT, RZ, UR8, PT ;  /* 0x00000008ff007c0c */ /* 0x000fe4000bf25070 */
[----:B------:R-:W-:Y:S02]  /*0f70*/  ISETP.NE.AND.EX P2, PT, RZ, UR5, PT, P2 ;  /* 0x00000005ff007c0c */ /* 0x000fe4000bf45320 */
[----:B------:R-:W-:Y:S02]  /*0f80*/  ISETP.NE.AND.EX P1, PT, RZ, UR9, PT, P1 ;  /* 0x00000009ff007c0c */ /* 0x000fe4000bf25310 */
[----:B------:R-:W-:-:S04]  /*0f90*/  ISETP.NE.U32.AND P0, PT, RZ, UR6, PT ;  /* 0x00000006ff007c0c */ /* 0x000fc8000bf05070 */
[----:B------:R-:W-:Y:S02]  /*0fa0*/  ISETP.NE.AND.EX P0, PT, RZ, UR7, PT, P0 ;  /* 0x00000007ff007c0c */ /* 0x000fe4000bf05300 */
[----:B--2---:R-:W-:Y:S01]  /*0fb0*/  SHF.R.S32.HI R0, RZ, 0x1f, R8 ;  /* 0x0000001fff007819 */ /* 0x004fe20000011408 */
[----:B------:R0:W-:Y:S02]  /*0fc0*/  STL [R1+0x60], R8 ;  /* 0x0000600801007387 */ /* 0x0001e40000100800 */
[C---:B------:R-:W-:Y:S01]  /*0fd0*/  @P2 LEA R2, P3, R8.reuse, UR4, 0x2 ;  /* 0x0000000408022c11 */ /* 0x040fe2000f8610ff */
[----:B------:R-:W-:Y:S01]  /*0fe0*/  ULDC UR4, c[0x0][0x288] ;  /* 0x0000a20000047ab9 */ /* 0x000fe20000000800 */
[C-C-:B------:R-:W-:Y:S01]  /*0ff0*/  SHF.L.U64.HI R27, R8.reuse, 0x2, R0.reuse ;  /* 0x00000002081b7819 */ /* 0x140fe20000010200 */
[----:B------:R0:W-:Y:S01]  /*1000*/  STL [R1+0x74], R29 ;  /* 0x0000741d01007387 */ /* 0x0001e20000100800 */
[C---:B------:R-:W-:Y:S01]  /*1010*/  @P2 LEA.HI.X R3, R8.reuse, UR5, R0, 0x2, P3 ;  /* 0x0000000508032c11 */ /* 0x040fe200098f1400 */
[----:B------:R-:W-:Y:S01]  /*1020*/  IMAD.SHL.U32 R26, R8, 0x4, RZ ;  /* 0x00000004081a7824 */ /* 0x000fe200078e00ff */
[----:B------:R-:W-:Y:S01]  /*1030*/  MOV R0, RZ ;  /* 0x000000ff00007202 */ /* 0x000fe20000000f00 */
[----:B------:R0:W-:Y:S01]  /*1040*/  STL [R1+0x68], R30 ;  /* 0x0000681e01007387 */ /* 0x0001e20000100800 */
[----:B------:R-:W-:Y:S01]  /*1050*/  IMAD.U32 R140, RZ, RZ, UR4 ;  /* 0x00000004ff8c7e24 */ /* 0x000fe2000f8e00ff */
[----:B------:R-:W-:Y:S01]  /*1060*/  ULDC.64 UR4, c[0x0][0x418] ;  /* 0x0001060000047ab9 */ /* 0x000fe20000000a00 */
[C---:B------:R-:W-:Y:S01]  /*1070*/  IADD3 R6, P4, R26.reuse, UR6, RZ ;  /* 0x000000061a067c10 */ /* 0x040fe2000ff9e0ff */
[----:B------:R-:W-:Y:S01]  /*1080*/  UISETP.NE.U32.AND UP0, UPT, UR4, URZ, UPT ;  /* 0x0000003f0400728c */ /* 0x000fe2000bf05070 */
[----:B------:R0:W5:Y:S01]  /*1090*/  @P2 LDG.E R0, desc[UR10][R2.64] ;  /* 0x0000000a02002981 */ /* 0x000162000c1e1900 */
[----:B------:R-:W-:Y:S01]  /*10a0*/  @P1 IADD3 R4, P2, R26, UR8, RZ ;  /* 0x000000081a041c10 */ /* 0x000fe2000ff5e0ff */
[----:B------:R-:W-:Y:S01]  /*10b0*/  ULDC UR4, c[0x0][0x424] ;  /* 0x0001090000047ab9 */ /* 0x000fe20000000800 */
[----:B------:R-:W-:Y:S01]  /*10c0*/  UISETP.NE.AND.EX UP0, UPT, UR5, URZ, UPT, UP0 ;  /* 0x0000003f0500728c */ /* 0x000fe2000bf05300 */
[C---:B------:R-:W-:Y:S01]  /*10d0*/  IADD3.X R7, R27.reuse, UR7, RZ, P4, !PT ;  /* 0x000000071b077c10 */ /* 0x040fe2000a7fe4ff */
[----:B------:R-:W-:Y:S01]  /*10e0*/  ULDC.64 UR6, c[0x0][0xa20] ;  /* 0x0002880000067ab9 */ /* 0x000fe20000000a00 */
[----:B------:R-:W-:Y:S01]  /*10f0*/  @P1 IADD3.X R5, R27, UR9, RZ, P2, !PT ;  /* 0x000000091b051c10 */ /* 0x000fe200097fe4ff */
[----:B------:R-:W-:Y:S01]  /*1100*/  USEL UR4, UR4, 0x1, UP0 ;  /* 0x0000000104047887 */ /* 0x000fe20008000000 */
[----:B------:R-:W-:Y:S01]  /*1110*/  ISETP.NE.U32.AND P2, PT, RZ, UR6, PT ;  /* 0x00000006ff007c0c */ /* 0x000fe2000bf45070 */
[----:B------:R-:W-:Y:S01]  /*1120*/  ULDC UR5, c[0x0][0x2f0] ;  /* 0x0000bc0000057ab9 */ /* 0x000fe20000000800 */
[----:B------:R0:W5:Y:S01]  /*1130*/  @P0 LDG.E R120, desc[UR10][R6.64] ;  /* 0x0000000a06780981 */ /* 0x000162000c1e1900 */
[----:B------:R-:W-:Y:S01]  /*1140*/  UIMAD UR4, UR4, UR5, URZ ;  /* 0x00000005040472a4 */ /* 0x000fe2000f8e023f */
[----:B------:R-:W-:-:S02]  /*1150*/  ISETP.NE.AND.EX P2, PT, RZ, UR7, PT, P2 ;  /* 0x00000007ff007c0c */ /* 0x000fc4000bf45320 */
[----:B------:R0:W5:Y:S01]  /*1160*/  @P1 LDG.E R140, desc[UR10][R4.64] ;  /* 0x0000000a048c1981 */ /* 0x000162000c1e1900 */
[----:B------:R-:W-:Y:S01]  /*1170*/  ULDC UR5, c[0x0][0x348] ;  /* 0x0000d20000057ab9 */ /* 0x000fe20000000800 */
[----:B------:R-:W-:Y:S01]  /*1180*/  MOV R91, R8 ;  /* 0x00000008005b7202 */ /* 0x000fe20000000f00 */
[----:B---3--:R-:W-:Y:S08]  /*1190*/  @P1 BRA `(.L_x_437) ;  /* 0x0000000000281947 */ /* 0x008ff00003800000 */
[----:B------:R-:W-:Y:S02]  /*11a0*/  ULDC.64 UR8, c[0x0][0xa00] ;  /* 0x0002800000087ab9 */ /* 0x000fe40000000a00 */
[----:B------:R-:W-:-:S04]  /*11b0*/  ISETP.NE.U32.AND P1, PT, RZ, UR8, PT ;  /* 0x00000008ff007c0c */ /* 0x000fc8000bf25070 */
[----:B------:R-:W-:-:S13]  /*11c0*/  ISETP.NE.AND.EX P1, PT, RZ, UR9, PT, P1 ;  /* 0x00000009ff007c0c */ /* 0x000fda000bf25310 */
[----:B------:R-:W-:Y:S05]  /*11d0*/  @!P1 BRA `(.L_x_437) ;  /* 0x0000000000189947 */ /* 0x000fea0003800000 */
[----:B0-----:R-:W0:Y:S01]  /*11e0*/  LDC.64 R2, c[0x0][0xa00] ;  /* 0x00028000ff027b82 */ /* 0x001e220000000a00 */
[----:B------:R-:W-:Y:S01]  /*11f0*/  ULDC.64 UR8, c[0x0][0x208] ;  /* 0x0000820000087ab9 */ /* 0x000fe20000000a00 */
[----:B0-----:R-:W-:-:S05]  /*1200*/  IMAD.WIDE R2, R91, 0x4, R2 ;  /* 0x000000045b027825 */ /* 0x001fca00078e0202 */
[----:B-----5:R-:W2:Y:S04]  /*1210*/  LDG.E R140, desc[UR8][R2.64] ;  /* 0x00000008028c7981 */ /* 0x020ea8000c1e1900 */
[----:B------:R-:W2:Y:S02]  /*1220*/  LDG.E R5, desc[UR8][R2.64+0x4] ;  /* 0x0000040802057981 */ /* 0x000ea4000c1e1900 */
[----:B--2---:R-:W-:-:S07]  /*1230*/  IMAD.IADD R140, R5, 0x1, -R140 ;  /* 0x00000001058c7824 */ /* 0x004fce00078e0a8c */
.L_x_437:
[----:B------:R-:W-:Y:S01]  /*1240*/  IMAD.U32 R24, RZ, RZ, UR5 ;  /* 0x00000005ff187e24 */ /* 0x000fe2000f8e00ff */
[----:B------:R-:W-:Y:S01]  /*1250*/  MOV R25, UR4 ;  /* 0x0000000400197c02 */ /* 0x000fe20008000f00 */
[----:B------:R-:W-:Y:S06]  /*1260*/  @!P2 BRA `(.L_x_438) ;  /* 0x000000000014a947 */ /* 0x000fec0003800000 */
[----:B0-----:R-:W-:Y:S01]  /*1270*/  IADD3 R2, P0, R26, UR6, RZ ;  /* 0x000000061a027c10 */ /* 0x001fe2000ff1e0ff */
[----:B------:R-:W-:-:S03]  /*1280*/  ULDC.64 UR4, c[0x0][0x208] ;  /* 0x0000820000047ab9 */ /* 0x000fc60000000a00 */
[----:B------:R-:W-:-:S05]  /*1290*/  IADD3.X R3, R27, UR7, RZ, P0, !PT ;  /* 0x000000071b037c10 */ /* 0x000fca00087fe4ff */
[----:B------:R1:W5:Y:S01]  /*12a0*/  LDG.E R25, desc[UR4][R2.64] ;  /* 0x0000000402197981 */ /* 0x000362000c1e1900 */
[----:B------:R-:W-:Y:S05]  /*12b0*/  BRA `(.L_x_439) ;  /* 0x0000000000147947 */ /* 0x000fea0003800000 */
.L_x_438:
[----:B------:R-:W-:Y:S05]  /*12c0*/  @!P0 BRA `(.L_x_439) ;  /* 0x0000000000108947 */ /* 0x000fea0003800000 */
[----:B------:R-:W-:Y:S02]  /*12d0*/  ULDC.64 UR4, c[0x0][0x208] ;  /* 0x0000820000047ab9 */ /* 0x000fe40000000a00 */
[----:B0-----:R-:W2:Y:S04]  /*12e0*/  LDG.E R2, desc[UR4][R6.64] ;  /* 0x0000000406027981 */ /* 0x001ea8000c1e1900 */
[----:B------:R-:W2:Y:S02]  /*12f0*/  LDG.E R25, desc[UR4][R6.64+0x4] ;  /* 0x0000040406197981 */ /* 0x000ea4000c1e1900 */
[----:B--2---:R-:W-:-:S07]  /*1300*/  IMAD.IADD R25, R25, 0x1, -R2 ;  /* 0x0000000119197824 */ /* 0x004fce00078e0a02 */
.L_x_439:
[----:B------:R-:W-:Y:S01]  /*1310*/  ULDC.64 UR4, c[0x0][0xa10] ;  /* 0x0002840000047ab9 */ /* 0x000fe20000000a00 */
[----:B------:R-:W-:Y:S01]  /*1320*/  ULDC.64 UR6, c[0x0][0x208] ;  /* 0x0000820000067ab9 */ /* 0x000fe20000000a00 */
[----:B------:R-:W-:-:S04]  /*1330*/  ISETP.NE.U32.AND P0, PT, RZ, UR4, PT ;  /* 0x00000004ff007c0c */ /* 0x000fc8000bf05070 */
[----:B------:R-:W-:Y:S01]  /*1340*/  ISETP.NE.AND.EX P0, PT, RZ, UR5, PT, P0 ;  /* 0x00000005ff007c0c */ /* 0x000fe2000bf05300 */
[----:B------:R-:W-:-:S12]  /*1350*/  ULDC.64 UR4, c[0x0][0xa30] ;  /* 0x00028c0000047ab9 */ /* 0x000fd80000000a00 */
[----:B01----:R-:W0:Y:S02]  /*1360*/  @P0 LDC.64 R2, c[0x0][0xa10] ;  /* 0x00028400ff020b82 */ /* 0x003e240000000a00 */
[----:B0-----:R-:W-:-:S05]  /*1370*/  @P0 IMAD.WIDE R2, R91, 0x4, R2 ;  /* 0x000000045b020825 */ /* 0x001fca00078e0202 */
[----:B------:R-:W2:Y:S04]  /*1380*/  @P0 LDG.E R6, desc[UR6][R2.64] ;  /* 0x0000000602060981 */ /* 0x000ea8000c1e1900 */
[----:B------:R-:W2:Y:S01]  /*1390*/  @P0 LDG.E R7, desc[UR6][R2.64+0x4] ;  /* 0x0000040602070981 */ /* 0x000ea2000c1e1900 */
[----:B-----5:R-:W-:Y:S01]  /*13a0*/  IADD3 R8, R25, -R0, RZ ;  /* 0x8000000019087210 */ /* 0x020fe20007ffe0ff */
[----:B------:R-:W-:Y:S01]  /*13b0*/  IMAD.MOV.U32 R136, RZ, RZ, R25 ;  /* 0x000000ffff887224 */ /* 0x000fe200078e0019 */
[----:B------:R-:W-:-:S03]  /*13c0*/  ISETP.NE.U32.AND P1, PT, RZ, UR4, PT ;  /* 0x00000004ff007c0c */ /* 0x000fc6000bf25070 */
[----:B------:R-:W-:Y:S01]  /*13d0*/  IMAD.MOV R116, RZ, RZ, -R8 ;  /* 0x000000ffff747224 */ /* 0x000fe200078e0a08 */
[----:B------:R-:W-:-:S04]  /*13e0*/  ISETP.NE.AND.EX P1, PT, RZ, UR5, PT, P1 ;  /* 0x00000005ff007c0c */ /* 0x000fc8000bf25310 */
[----:B------:R-:W-:-:S09]  /*13f0*/  VIMNMX R116, RZ, R116, !PT ;  /* 0x00000074ff747248 */ /* 0x000fd20007fe0100 */
[----:B------:R-:W-:-:S04]  /*1400*/  @P1 IADD3 R4, P2, R26, UR4, RZ ;  /* 0x000000041a041c10 */ /* 0x000fc8000ff5e0ff */
[----:B------:R-:W-:-:S05]  /*1410*/  @P1 IADD3.X R5, R27, UR5, RZ, P2, !PT ;  /* 0x000000051b051c10 */ /* 0x000fca00097fe4ff */
[----:B------:R0:W5:Y:S01]  /*1420*/  @P1 LDG.E R136, desc[UR6][R4.64] ;  /* 0x0000000604881981 */ /* 0x000162000c1e1900 */
[----:B--2---:R-:W-:-:S04]  /*1430*/  @P0 IMAD.IADD R24, R7, 0x1, -R6 ;  /* 0x0000000107180824 */ /* 0x004fc800078e0a06 */
[----:B------:R-:W-:-:S05]  /*1440*/  IMAD.IADD R180, R8, 0x1, R24 ;  /* 0x0000000108b47824 */ /* 0x000fca00078e0218 */
[----:B------:R-:W-:-:S05]  /*1450*/  IADD3 R0, R180, 0x4f, RZ ;  /* 0x0000004fb4007810 */ /* 0x000fca0007ffe0ff */
[----:B------:R-:W-:-:S05]  /*1460*/  IMAD.HI R0, R0, 0x66666667, RZ ;  /* 0x6666666700007827 */ /* 0x000fca00078e02ff */
[----:B------:R-:W-:-:S04]  /*1470*/  SHF.R.U32.HI R181, RZ, 0x1f, R0 ;  /* 0x0000001fffb57819 */ /* 0x000fc80000011600 */
[----:B------:R-:W-:-:S05]  /*1480*/  LEA.HI.SX32 R181, R0, R181, 0x1b ;  /* 0x000000b500b57211 */ /* 0x000fca00078fdaff */
[----:B------:R-:W-:-:S05]  /*1490*/  IMAD R3, R181, 0x50, -R8 ;  /* 0x00000050b5037824 */ /* 0x000fca00078e0a08 */
[----:B------:R-:W-:-:S04]  /*14a0*/  VIMNMX R3, R3, R24, PT ;  /* 0x0000001803037248 */ /* 0x000fc80003fe0100 */
[----:B------:R-:W-:Y:S01]  /*14b0*/  ISETP.GT.AND P0, PT, R3, R116, PT ;  /* 0x000000740300720c */ /* 0x000fe20003f04270 */
[----:B------:R-:W-:-:S05]  /*14c0*/  IMAD.WIDE.U32 R116, R116, -0x33333333, RZ ;  /* 0xcccccccd74747825 */ /* 0x000fca00078e00ff */
[----:B------:R-:W-:-:S04]  /*14d0*/  SHF.R.U32.HI R116, RZ, 0x6, R117 ;  /* 0x00000006ff747819 */ /* 0x000fc80000011675 */
[----:B------:R-:W-:-:S03]  /*14e0*/  MOV R2, R116 ;  /* 0x0000007400027202 */ /* 0x000fc60000000f00 */
[----:B------:R-:W-:-:S04]  /*14f0*/  @P0 VIADD R0, R3, 0x4f ;  /* 0x0000004f03000836 */ /* 0x000fc80000000000 */
[----:B------:R-:W-:-:S05]  /*1500*/  @P0 IMAD.HI R0, R0, 0x66666667, RZ ;  /* 0x6666666700000827 */ /* 0x000fca00078e02ff */
[----:B------:R-:W-:-:S04]  /*1510*/  @P0 SHF.R.U32.HI R3, RZ, 0x1f, R0 ;  /* 0x0000001fff030819 */ /* 0x000fc80000011600 */
[----:B------:R-:W-:Y:S02]  /*1520*/  @P0 LEA.HI.SX32 R2, R0, R3, 0x1b ;  /* 0x0000000300020211 */ /* 0x000fe400078fdaff */
[----:B------:R-:W-:Y:S02]  /*1530*/  PLOP3.LUT P0, PT, PT, PT, PT, 0x80, 0x0 ;  /* 0x000000000000781c */ /* 0x000fe40003f0f070 */
[----:B------:R-:W-:-:S13]  /*1540*/  ISETP.GT.AND P1, PT, R2, R116, PT ;  /* 0x000000740200720c */ /* 0x000fda0003f24270 */
[----:B0-----:R-:W-:Y:S05]  /*1550*/  @!P1 BRA `(.L_x_440) ;  /* 0x0000009000e49947 */ /* 0x001fea0003800000 */
[----:B------:R-:W-:Y:S01]  /*1560*/  VIADD R0, R22, 0x24400 ;  /* 0x0002440016007836 */ /* 0x000fe20000000000 */
[----:B------:R-:W-:Y:S04]  /*1570*/  BSSY B6, `(.L_x_441) ;  /* 0x0000013000067945 */ /* 0x000fe80003800000 */
[----:B------:R-:W-:-:S13]  /*1580*/  LOP3.LUT P0, RZ, R0, 0x3ff, RZ, 0xc0, !PT ;  /* 0x000003ff00ff7812 */ /* 0x000fda000780c0ff */
[----:B------:R-:W-:Y:S05]  /*1590*/  @!P0 BRA `(.L_x_442) ;  /* 0x0000000000408947 */ /* 0x000fea0003800000 */
[----:B------:R-:W-:Y:S01]  /*15a0*/  MOV R0, 0x0 ;  /* 0x0000000000007802 */ /* 0x000fe20000000f00 */
[----:B------:R-:W-:Y:S01]  /*15b0*/  ULDC.64 UR4, c[0x4][0xa8] ;  /* 0x01002a0000047ab9 */ /* 0x000fe20000000a00 */
[----:B------:R-:W-:Y:S01]  /*15c0*/  ULDC.64 UR6, c[0x4][0x18] ;  /* 0x0100060000067ab9 */ /* 0x000fe20000000a00 */
[----:B------:R-:W-:Y:S01]  /*15d0*/  IMAD.U32 R4, RZ, RZ, UR4 ;  /* 0x00000004ff047e24 */ /* 0x000fe2000f8e00ff */
[----:B------:R0:W1:Y:S01]  /*15e0*/  LDC.64 R14, c[0x4][R0] ;  /* 0x01000000000e7b82 */ /* 0x0000620000000a00 */
[----:B------:R-:W-:Y:S01]  /*15f0*/  MOV R5, UR5 ;  /* 0x0000000500057c02 */ /* 0x000fe20008000f00 */
[----:B------:R-:W-:Y:S01]  /*1600*/  ULDC.64 UR4, c[0x4][0xb0] ;  /* 0x01002c0000047ab9 */ /* 0x000fe20000000a00 */
[----:B------:R-:W-:Y:S01]  /*1610*/  MOV R10, UR6 ;  /* 0x00000006000a7c02 */ /* 0x000fe20008000f00 */
[----:B------:R-:W-:Y:S01]  /*1620*/  IMAD.U32 R6, RZ, RZ, UR4 ;  /* 0x00000004ff067e24 */ /* 0x000fe2000f8e00ff */
[----:B------:R-:W-:Y:S01]  /*1630*/  MOV R12, 0x1 ;  /* 0x00000001000c7802 */ /* 0x000fe20000000f00 */
[----:B------:R-:W-:-:S02]  /*1640*/  IMAD.U32 R7, RZ, RZ, UR5 ;  /* 0x00000005ff077e24 */ /* 0x000fc4000f8e00ff */
[----:B------:R-:W-:Y:S02]  /*1650*/  IMAD.U32 R11, RZ, RZ, UR7 ;  /* 0x00000007ff0b7e24 */ /* 0x000fe4000f8e00ff */
[----:B------:R-:W-:Y:S02]  /*1660*/  IMAD.MOV.U32 R8, RZ, RZ, 0x70 ;  /* 0x00000070ff087424 */ /* 0x000fe400078e00ff */
[----:B0-----:R-:W-:-:S07]  /*1670*/  IMAD.MOV.U32 R13, RZ, RZ, RZ ;  /* 0x000000ffff0d7224 */ /* 0x001fce00078e00ff */
[----:B------:R-:W-:-:S07]  /*1680*/  LEPC R20, `(.L_x_442) ;  /* 0x000000001014794e */ /* 0x000fce0000000000 */
[----:B-1---5:R-:W-:Y:S05]  /*1690*/  CALL.ABS.NOINC R14 ;  /* 0x000000000e007343 */ /* 0x022fea0003c00000 */
.L_x_442:
[----:B------:R-:W-:Y:S05]  /*16a0*/  BSYNC B6 ;  /* 0x0000000000067941 */ /* 0x000fea0003800000 */
.L_x_441:
[----:B------:R-:W-:Y:S01]  /*16b0*/  VIADD R0, R22, 0x400 ;  /* 0x0000040016007836 */ /* 0x000fe20000000000 */
[----:B------:R-:W-:Y:S04]  /*16c0*/  BSSY B6, `(.L_x_443) ;  /* 0x0000013000067945 */ /* 0x000fe80003800000 */
[----:B------:R-:W-:-:S13]  /*16d0*/  LOP3.LUT P0, RZ, R0, 0x3ff, RZ, 0xc0, !PT ;  /* 0x000003ff00ff7812 */ /* 0x000fda000780c0ff */
[----:B------:R-:W-:Y:S05]  /*16e0*/  @!P0 BRA `(.L_x_444) ;  /* 0x0000000000408947 */ /* 0x000fea0003800000 */
[----:B------:R-:W-:Y:S01]  /*16f0*/  MOV R0, 0x0 ;  /* 0x0000000000007802 */ /* 0x000fe20000000f00 */
[----:B------:R-:W-:Y:S01]  /*1700*/  ULDC.64 UR4, c[0x4][0xa8] ;  /* 0x01002a0000047ab9 */ /* 0x000fe20000000a00 */
[----:B------:R-:W-:Y:S01]  /*1710*/  ULDC.64 UR6, c[0x4][0x18] ;  /* 0x0100060000067ab9 */ /* 0x000fe20000000a00 */
[----:B------:R-:W-:Y:S01]  /*1720*/  MOV R4, UR4 ;  /* 0x0000000400047c02 */ /* 0x000fe20008000f00 */
[----:B------:R0:W1:Y:S01]  /*1730*/  LDC.64 R14, c[0x4][R0] ;  /* 0x01000000000e7b82 */ /* 0x0000620000000a00 */
[----:B------:R-:W-:Y:S01]  /*1740*/  IMAD.U32 R5, RZ, RZ, UR5 ;  /* 0x00000005ff057e24 */ /* 0x000fe2000f8e00ff */
        /* <DEDUP_REMOVED lines=10> */
.L_x_444:
[----:B------:R-:W-:Y:S05]  /*17f0*/  BSYNC B6 ;  /* 0x0000000000067941 */ /* 0x000fea0003800000 */
.L_x_443:
[----:B------:R-:W-:Y:S01]  /*1800*/  ULDC.64 UR4, c[0x0][0x9f8] ;  /* 0x00027e0000047ab9 */ /* 0x000fe20000000a00 */
[----:B------:R-:W0:Y:S01]  /*1810*/  LDC R115, c[0x0][0x3f4] ;  /* 0x0000fd00ff737b82 */ /* 0x000e220000000800 */
[----:B------:R-:W-:Y:S01]  /*1820*/  ISETP.NE.U32.AND P0, PT, RZ, UR4, PT ;  /* 0x00000004ff007c0c */ /* 0x000fe2000bf05070 */
[----:B------:R-:W2:Y:S03]  /*1830*/  LDL R21, [R1+0x50] ;  /* 0x0000500001157983 */ /* 0x000ea60000100800 */
[----:B------:R-:W-:Y:S01]  /*1840*/  ISETP.NE.AND.EX P0, PT, RZ, UR5, PT, P0 ;  /* 0x00000005ff007c0c */ /* 0x000fe2000bf05300 */
[----:B------:R-:W-:Y:S01]  /*1850*/  ULDC.64 UR6, c[0x0][0x208] ;  /* 0x0000820000067ab9 */ /* 0x000fe20000000a00 */
[----:B------:R-:W3:Y:S01]  /*1860*/  LDL R31, [R1+0x54] ;  /* 0x00005400011f7983 */ /* 0x000ee20000100800 */
[----:B------:R-:W1:Y:S08]  /*1870*/  LDC.64 R92, c[0x0][0x408] ;  /* 0x00010200ff5c7b82 */ /* 0x000e700000000a00 */
[----:B------:R-:W4:Y:S02]  /*1880*/  LDC.64 R98, c[0x0][0x3f8] ;  /* 0x0000fe00ff627b82 */ /* 0x000f240000000a00 */
[----:B------:R-:W-:Y:S01]  /*1890*/  @P0 IADD3 R4, P1, R26, UR4, RZ ;  /* 0x000000041a040c10 */ /* 0x000fe2000ff3e0ff */
[----:B------:R-:W-:-:S03]  /*18a0*/  ULDC UR4, c[0x0][0x2f4] ;  /* 0x0000bd0000047ab9 */ /* 0x000fc60000000800 */
[----:B------:R-:W-:Y:S02]  /*18b0*/  @P0 IADD3.X R5, R27, UR5, RZ, P1, !PT ;  /* 0x000000051b050c10 */ /* 0x000fe40008ffe4ff */
[----:B------:R-:W-:-:S03]  /*18c0*/  ISETP.GE.AND P1, PT, R213, UR4, PT ;  /* 0x00000004d5007c0c */ /* 0x000fc6000bf26270 */
[----:B------:R0:W3:Y:S01]  /*18d0*/  @P0 LDG.E R91, desc[UR6][R4.64] ;  /* 0x00000006045b0981 */ /* 0x0000e2000c1e1900 */
[----:B------:R-:W-:Y:S02]  /*18e0*/  ISETP.GE.AND P0, PT, R16, UR4, PT ;  /* 0x0000000410007c0c */ /* 0x000fe4000bf06270 */
[----:B------:R-:W-:Y:S02]  /*18f0*/  SEL R3, RZ, 0xffffffff, P1 ;  /* 0xffffffffff037807 */ /* 0x000fe40000800000 */
[----:B------:R-:W-:Y:S02]  /*1900*/  SEL R0, RZ, 0x1, P0 ;  /* 0x00000001ff007807 */ /* 0x000fe40000000000 */
[----:B------:R-:W-:Y:S02]  /*1910*/  SHF.L.U32 R3, R3, 0x1, RZ ;  /* 0x0000000103037819 */ /* 0x000fe400000006ff */
[----:B------:R-:W-:Y:S02]  /*1920*/  ISETP.GE.AND P2, PT, R18, UR4, PT ;  /* 0x0000000412007c0c */ /* 0x000fe4000bf46270 */
[----:B------:R-:W-:-:S02]  /*1930*/  LOP3.LUT R0, R3, 0x2, R0, 0xe2, !PT ;  /* 0x0000000203007812 */ /* 0x000fc400078ee200 */
[----:B------:R-:W-:Y:S02]  /*1940*/  SEL R3, RZ, 0x4, P2 ;  /* 0x00000004ff037807 */ /* 0x000fe40001000000 */
[----:B0-----:R-:W-:Y:S02]  /*1950*/  ISETP.GE.AND P2, PT, R16, R115, PT ;  /* 0x000000731000720c */ /* 0x001fe40003f46270 */
[----:B------:R-:W-:Y:S02]  /*1960*/  LOP3.LUT R4, R0, R3, RZ, 0xfc, !PT ;  /* 0x0000000300047212 */ /* 0x000fe400078efcff */
[----:B------:R-:W-:Y:S02]  /*1970*/  SHF.R.S32.HI R7, RZ, 0x1f, R219 ;  /* 0x0000001fff077819 */ /* 0x000fe400000114db */
[----:B------:R-:W-:Y:S01]  /*1980*/  SEL R3, R115, RZ, P2 ;  /* 0x000000ff73037207 */ /* 0x000fe20001000000 */
[C---:B------:R-:W-:Y:S01]  /*1990*/  VIADD R33, R219.reuse, 0x40 ;  /* 0x00000040db217836 */ /* 0x040fe20000000000 */
[----:B------:R-:W-:Y:S01]  /*19a0*/  IADD3 R20, R219, 0x40, RZ ;  /* 0x00000040db147810 */ /* 0x000fe20007ffe0ff */
[----:B-1----:R-:W-:-:S02]  /*19b0*/  IMAD R0, R7, R92, RZ ;  /* 0x0000005c07007224 */ /* 0x002fc400078e02ff */
[----:B------:R-:W-:Y:S02]  /*19c0*/  IMAD.IADD R3, R16, 0x1, R3 ;  /* 0x0000000110037824 */ /* 0x000fe400078e0203 */
[----:B----4-:R-:W-:Y:S01]  /*19d0*/  IMAD R6, R7, R98, RZ ;  /* 0x0000006207067224 */ /* 0x010fe200078e02ff */
[----:B------:R-:W-:Y:S01]  /*19e0*/  SHF.L.U32 R33, R33, 0x6, RZ ;  /* 0x0000000621217819 */ /* 0x000fe200000006ff */
[----:B------:R-:W-:Y:S01]  /*19f0*/  IMAD R7, R219, R93, R0 ;  /* 0x0000005ddb077224 */ /* 0x000fe200078e0200 */
[----:B------:R-:W-:Y:S01]  /*1a00*/  SHF.R.S32.HI R0, RZ, 0x1f, R3 ;  /* 0x0000001fff007819 */ /* 0x000fe20000011403 */
[----:B------:R-:W-:Y:S01]  /*1a10*/  IMAD.SHL.U32 R20, R20, 0x40, RZ ;  /* 0x0000004014147824 */ /* 0x000fe200078e00ff */
[----:B------:R-:W-:Y:S02]  /*1a20*/  LOP3.LUT R33, R33, 0x1c0, RZ, 0xc0, !PT ;  /* 0x000001c021217812 */ /* 0x000fe400078ec0ff */
[----:B------:R-:W-:Y:S02]  /*1a30*/  LEA.HI R9, R0, R3, RZ, 0x3 ;  /* 0x0000000300097211 */ /* 0x000fe400078f18ff */
[----:B------:R-:W-:-:S02]  /*1a40*/  LOP3.LUT R20, R20, 0x1c0, RZ, 0xc0, !PT ;  /* 0x000001c014147812 */ /* 0x000fc400078ec0ff */
[----:B------:R-:W-:Y:S02]  /*1a50*/  LOP3.LUT R10, R33, 0x38, R9, 0xf8, !PT ;  /* 0x00000038210a7812 */ /* 0x000fe400078ef809 */
[----:B------:R-:W-:-:S04]  /*1a60*/  SHF.R.U32.HI R20, RZ, 0x3, R20 ;  /* 0x00000003ff147819 */ /* 0x000fc80000011614 */
[----:B------:R-:W-:Y:S02]  /*1a70*/  LOP3.LUT R13, R10, R20, RZ, 0x3c, !PT ;  /* 0x000000140a0d7212 */ /* 0x000fe400078e3cff */
[----:B------:R-:W4:Y:S01]  /*1a80*/  LDL R10, [R1+0x64] ;  /* 0x00006400010a7983 */ /* 0x000f220000100800 */
[----:B------:R-:W-:Y:S02]  /*1a90*/  SHF.R.S32.HI R215, RZ, 0x1f, R214 ;  /* 0x0000001fffd77819 */ /* 0x000fe400000114d6 */
[----:B------:R-:W-:Y:S01]  /*1aa0*/  ISETP.GE.AND P1, PT, R213, R115, PT ;  /* 0x00000073d500720c */ /* 0x000fe20003f26270 */
[C---:B------:R-:W-:Y:S02]  /*1ab0*/  IMAD R5, R219.reuse, R99, R6 ;  /* 0x00000063db057224 */ /* 0x040fe400078e0206 */
[----:B------:R-:W-:Y:S01]  /*1ac0*/  IMAD.WIDE.U32 R100, R219, R98, R16 ;  /* 0x00000062db647225 */ /* 0x000fe200078e0010 */
[----:B------:R-:W-:-:S03]  /*1ad0*/  SEL R6, R115, RZ, P1 ;  /* 0x000000ff73067207 */ /* 0x000fc60000800000 */
[----:B------:R-:W-:Y:S01]  /*1ae0*/  IMAD.WIDE.U32 R102, R219, R98, R214 ;  /* 0x00000062db667225 */ /* 0x000fe200078e00d6 */
[----:B------:R-:W-:-:S03]  /*1af0*/  IADD3 R101, R5, R101, RZ ;  /* 0x0000006505657210 */ /* 0x000fc60007ffe0ff */
[----:B------:R-:W-:Y:S01]  /*1b00*/  IMAD.IADD R103, R103, 0x1, R5 ;  /* 0x0000000167677824 */ /* 0x000fe200078e0205 */
[----:B------:R-:W-:Y:S01]  /*1b10*/  LEA.HI R5, R0, R3, RZ, 0x6 ;  /* 0x0000000300057211 */ /* 0x000fe200078f30ff */
[----:B------:R-:W-:-:S04]  /*1b20*/  IMAD.WIDE.U32 R94, R219, R92, R16 ;  /* 0x0000005cdb5e7225 */ /* 0x000fc800078e0010 */
[----:B------:R-:W-:-:S04]  /*1b30*/  IMAD.WIDE.U32 R96, R219, R92, R214 ;  /* 0x0000005cdb607225 */ /* 0x000fc800078e00d6 */
[----:B------:R-:W-:Y:S02]  /*1b40*/  IMAD.IADD R6, R213, 0x1, R6 ;  /* 0x00000001d5067824 */ /* 0x000fe400078e0206 */
[C---:B------:R-:W-:Y:S02]  /*1b50*/  VIADD R34, R219.reuse, 0x20 ;  /* 0x00000020db227836 */ /* 0x040fe40000000000 */
[----:B------:R-:W-:Y:S01]  /*1b60*/  VIADD R28, R219, 0x20 ;  /* 0x00000020db1c7836 */ /* 0x000fe20000000000 */
[----:B------:R-:W-:Y:S01]  /*1b70*/  IADD3 R95, R7, R95, RZ ;  /* 0x0000005f075f7210 */ /* 0x000fe20007ffe0ff */
[----:B------:R-:W-:Y:S01]  /*1b80*/  IMAD.IADD R97, R97, 0x1, R7 ;  /* 0x0000000161617824 */ /* 0x000fe200078e0207 */
[----:B------:R-:W-:Y:S01]  /*1b90*/  SHF.R.S32.HI R5, RZ, 0x6, R5 ;  /* 0x00000006ff057819 */ /* 0x000fe20000011405 */
[----:B------:R-:W0:Y:S01]  /*1ba0*/  S2R R138, SR_TID.X ;  /* 0x00000000008a7919 */ /* 0x000e220000002100 */
[----:B------:R-:W-:Y:S01]  /*1bb0*/  LOP3.LUT R0, R224, 0x38, R9, 0xf8, !PT ;  /* 0x00000038e0007812 */ /* 0x000fe200078ef809 */
[----:B------:R-:W-:Y:S01]  /*1bc0*/  IMAD.SHL.U32 R34, R34, 0x40, RZ ;  /* 0x0000004022227824 */ /* 0x000fe200078e00ff */
[----:B------:R-:W-:-:S02]  /*1bd0*/  SHF.R.U32.HI R32, RZ, 0x3, R224 ;  /* 0x00000003ff207819 */ /* 0x000fc400000116e0 */
[----:B------:R-:W-:Y:S02]  /*1be0*/  SHF.R.S32.HI R7, RZ, 0x1f, R6 ;  /* 0x0000001fff077819 */ /* 0x000fe40000011406 */
[----:B------:R-:W-:Y:S01]  /*1bf0*/  SHF.L.U32 R28, R28, 0x6, RZ ;  /* 0x000000061c1c7819 */ /* 0x000fe200000006ff */
[----:B------:R-:W-:Y:S01]  /*1c00*/  IMAD R134, R5, 0x1400, R228 ;  /* 0x0000140005867824 */ /* 0x000fe200078e02e4 */
[----:B------:R-:W-:Y:S02]  /*1c10*/  LOP3.LUT R3, R0, R32, RZ, 0x3c, !PT ;  /* 0x0000002000037212 */ /* 0x000fe400078e3cff */
[----:B------:R-:W-:Y:S02]  /*1c20*/  LEA.HI R11, R7, R6, RZ, 0x3 ;  /* 0x00000006070b7211 */ /* 0x000fe400078f18ff */
[----:B------:R-:W-:Y:S02]  /*1c30*/  LOP3.LUT R34, R34, 0x1c0, RZ, 0xc0, !PT ;  /* 0x000001c022227812 */ /* 0x000fe400078ec0ff */
[----:B------:R-:W-:-:S02]  /*1c40*/  LOP3.LUT R28, R28, 0x1c0, RZ, 0xc0, !PT ;  /* 0x000001c01c1c7812 */ /* 0x000fc400078ec0ff */
[----:B------:R-:W-:Y:S01]  /*1c50*/  LEA.HI R6, R7, R6, RZ, 0x6 ;  /* 0x0000000607067211 */ /* 0x000fe200078f30ff */
[----:B------:R-:W-:Y:S01]  /*1c60*/  IMAD.IADD R134, R134, 0x1, R3 ;  /* 0x0000000186867824 */ /* 0x000fe200078e0203 */
[----:B------:R-:W-:Y:S02]  /*1c70*/  LOP3.LUT R8, R34, 0x38, R9, 0xf8, !PT ;  /* 0x0000003822087812 */ /* 0x000fe400078ef809 */
[----:B------:R-:W-:Y:S02]  /*1c80*/  SHF.R.U32.HI R28, RZ, 0x3, R28 ;  /* 0x00000003ff1c7819 */ /* 0x000fe4000001161c */
[----:B------:R-:W-:Y:S02]  /*1c90*/  SHF.R.S32.HI R3, RZ, 0x6, R6 ;  /* 0x00000006ff037819 */ /* 0x000fe40000011406 */
[----:B------:R-:W-:-:S03]  /*1ca0*/  LOP3.LUT R0, R224, 0x38, R11, 0xf8, !PT ;  /* 0x00000038e0007812 */ /* 0x000fc600078ef80b */
[----:B------:R-:W-:Y:S01]  /*1cb0*/  IMAD R133, R3, 0x1400, R228 ;  /* 0x0000140003857824 */ /* 0x000fe200078e02e4 */
[----:B------:R-:W-:Y:S02]  /*1cc0*/  LOP3.LUT R0, R0, R32, RZ, 0x3c, !PT ;  /* 0x0000002000007212 */ /* 0x000fe400078e3cff */
[----:B------:R-:W-:Y:S02]  /*1cd0*/  LOP3.LUT R7, R33, 0x38, R11, 0xf8, !PT ;  /* 0x0000003821077812 */ /* 0x000fe400078ef80b */
[----:B------:R-:W-:Y:S01]  /*1ce0*/  ISETP.GE.AND P0, PT, R19, UR4, PT ;  /* 0x0000000413007c0c */ /* 0x000fe2000bf06270 */
[----:B------:R-:W-:Y:S01]  /*1cf0*/  IMAD.IADD R133, R133, 0x1, R0 ;  /* 0x0000000185857824 */ /* 0x000fe200078e0200 */
[C-C-:B------:R-:W-:Y:S01]  /*1d00*/  SHF.L.U64.HI R106, R92.reuse, 0x5, R93.reuse ;  /* 0x000000055c6a7819 */ /* 0x140fe2000001025d */
[C---:B------:R-:W-:Y:S01]  /*1d10*/  IMAD.SHL.U32 R111, R92.reuse, 0x40, RZ ;  /* 0x000000405c6f7824 */ /* 0x040fe200078e00ff */
[----:B------:R-:W-:Y:S01]  /*1d20*/  SHF.L.U64.HI R110, R92, 0x6, R93 ;  /* 0x000000065c6e7819 */ /* 0x000fe2000001025d */
[----:B-----5:R-:W-:Y:S01]  /*1d30*/  IMAD.WIDE.U32 R96, R136, R92, R96 ;  /* 0x0000005c88607225 */ /* 0x020fe200078e0060 */
[----:B------:R-:W-:-:S03]  /*1d40*/  SHF.L.U32 R107, R92, 0x5, RZ ;  /* 0x000000055c6b7819 */ /* 0x000fc600000006ff */
[----:B------:R-:W-:Y:S01]  /*1d50*/  IMAD.WIDE.U32 R94, R136, R92, R94 ;  /* 0x0000005c885e7225 */ /* 0x000fe200078e005e */
[C-C-:B------:R-:W-:Y:S02]  /*1d60*/  SHF.L.U64.HI R104, R98.reuse, 0x5, R99.reuse ;  /* 0x0000000562687819 */ /* 0x140fe40000010263 */
[----:B------:R-:W-:Y:S01]  /*1d70*/  SHF.L.U64.HI R108, R98, 0x6, R99 ;  /* 0x00000006626c7819 */ /* 0x000fe20000010263 */
[----:B------:R-:W-:-:S04]  /*1d80*/  IMAD.WIDE.U32 R102, R136, R98, R102 ;  /* 0x0000006288667225 */ /* 0x000fc800078e0066 */
[----:B------:R-:W-:Y:S02]  /*1d90*/  IMAD R121, R99, 0x50, RZ ;  /* 0x0000005063797824 */ /* 0x000fe400078e02ff */
[C---:B------:R-:W-:Y:S02]  /*1da0*/  IMAD.SHL.U32 R105, R98.reuse, 0x20, RZ ;  /* 0x0000002062697824 */ /* 0x040fe400078e00ff */
[----:B------:R-:W-:Y:S02]  /*1db0*/  IMAD.SHL.U32 R109, R98, 0x40, RZ ;  /* 0x00000040626d7824 */ /* 0x000fe400078e00ff */
[----:B------:R-:W-:Y:S01]  /*1dc0*/  IMAD.WIDE.U32 R100, R136, R98, R100 ;  /* 0x0000006288647225 */ /* 0x000fe200078e0064 */
[----:B0-----:R-:W-:-:S03]  /*1dd0*/  LEA.HI R138, R138, 0x8, RZ, 0x19 ;  /* 0x000000088a8a7811 */ /* 0x001fc600078fc8ff */
[----:B------:R-:W-:Y:S01]  /*1de0*/  IMAD.IADD R120, R120, 0x1, R25 ;  /* 0x0000000178787824 */ /* 0x000fe200078e0219 */
[----:B------:R-:W-:Y:S01]  /*1df0*/  SHF.L.U32 R115, R115, 0x1, RZ ;  /* 0x0000000173737819 */ /* 0x000fe200000006ff */
[C---:B--2---:R-:W-:Y:S02]  /*1e00*/  IMAD R130, R5.reuse, 0x1400, R21 ;  /* 0x0000140005827824 */ /* 0x044fe400078e0215 */
[----:B---3--:R-:W-:Y:S01]  /*1e10*/  IMAD R132, R5, 0x1400, R31 ;  /* 0x0000140005847824 */ /* 0x008fe200078e021f */
[----:B------:R-:W-:Y:S02]  /*1e20*/  LOP3.LUT R5, R8, R28, RZ, 0x3c, !PT ;  /* 0x0000001c08057212 */ /* 0x000fe400078e3cff */
[----:B------:R-:W-:Y:S02]  /*1e30*/  IADD3 R130, R130, R13, RZ ;  /* 0x0000000d82827210 */ /* 0x000fe40007ffe0ff */
[----:B------:R-:W-:Y:S01]  /*1e40*/  SHF.R.S32.HI R13, RZ, 0x1f, R136 ;  /* 0x0000001fff0d7819 */ /* 0x000fe20000011488 */
[----:B------:R-:W-:Y:S01]  /*1e50*/  IMAD.IADD R132, R132, 0x1, R5 ;  /* 0x0000000184847824 */ /* 0x000fe200078e0205 */
[----:B------:R-:W-:Y:S01]  /*1e60*/  LOP3.LUT R5, R34, 0x38, R11, 0xf8, !PT ;  /* 0x0000003822057812 */ /* 0x000fe200078ef80b */
[----:B------:R-:W-:-:S02]  /*1e70*/  IMAD R129, R3, 0x1400, R21 ;  /* 0x0000140003817824 */ /* 0x000fc400078e0215 */
[----:B------:R-:W-:Y:S01]  /*1e80*/  IMAD R0, R13, R98, RZ ;  /* 0x000000620d007224 */ /* 0x000fe200078e02ff */
[----:B------:R-:W-:Y:S01]  /*1e90*/  LOP3.LUT R8, R7, R20, RZ, 0x3c, !PT ;  /* 0x0000001407087212 */ /* 0x000fe200078e3cff */
[----:B------:R-:W-:Y:S02]  /*1ea0*/  IMAD R13, R13, R92, RZ ;  /* 0x0000005c0d0d7224 */ /* 0x000fe400078e02ff */
[----:B------:R-:W-:Y:S01]  /*1eb0*/  IMAD R131, R3, 0x1400, R31 ;  /* 0x0000140003837824 */ /* 0x000fe200078e021f */
[----:B------:R-:W-:Y:S01]  /*1ec0*/  SEL R3, RZ, 0x8, P0 ;  /* 0x00000008ff037807 */ /* 0x000fe20000000000 */
[C---:B------:R-:W-:Y:S01]  /*1ed0*/  IMAD R13, R136.reuse, R93, R13 ;  /* 0x0000005d880d7224 */ /* 0x040fe200078e020d */
[----:B------:R-:W-:Y:S01]  /*1ee0*/  LOP3.LUT R6, R5, R28, RZ, 0x3c, !PT ;  /* 0x0000001c05067212 */ /* 0x000fe200078e3cff */
[----:B------:R-:W-:Y:S01]  /*1ef0*/  IMAD R5, R93, 0x50, RZ ;  /* 0x000000505d057824 */ /* 0x000fe200078e02ff */
[----:B------:R-:W-:Y:S01]  /*1f00*/  IADD3 R129, R129, R8, RZ ;  /* 0x0000000881817210 */ /* 0x000fe20007ffe0ff */
[----:B------:R-:W-:Y:S01]  /*1f10*/  IMAD R7, R136, R99, R0 ;  /* 0x0000006388077224 */ /* 0x000fe200078e0200 */
[----:B------:R-:W-:Y:S01]  /*1f20*/  LOP3.LUT R26, R4, R3, RZ, 0xfc, !PT ;  /* 0x00000003041a7212 */ /* 0x000fe200078efcff */
[----:B------:R-:W-:Y:S01]  /*1f30*/  IMAD.WIDE.U32 R92, R92, 0x50, RZ ;  /* 0x000000505c5c7825 */ /* 0x000fe200078e00ff */
[----:B------:R-:W-:-:S02]  /*1f40*/  SHF.R.S32.HI R8, RZ, 0x3, R9 ;  /* 0x00000003ff087819 */ /* 0x000fc40000011409 */
[----:B------:R-:W-:Y:S01]  /*1f50*/  LOP3.LUT R9, R9, 0xfffffff8, RZ, 0xc0, !PT ;  /* 0xfffffff809097812 */ /* 0x000fe200078ec0ff */
[----:B------:R-:W-:Y:S01]  /*1f60*/  IMAD.WIDE.U32 R98, R98, 0x50, RZ ;  /* 0x0000005062627825 */ /* 0x000fe200078e00ff */
[----:B------:R-:W-:Y:S02]  /*1f70*/  LOP3.LUT R20, R11, 0xfffffff8, RZ, 0xc0, !PT ;  /* 0xfffffff80b147812 */ /* 0x000fe400078ec0ff */
[----:B------:R-:W-:Y:S01]  /*1f80*/  LOP3.LUT R3, R4, 0x1, RZ, 0xc0, !PT ;  /* 0x0000000104037812 */ /* 0x000fe200078ec0ff */
[----:B------:R-:W-:Y:S01]  /*1f90*/  IMAD.IADD R128, R93, 0x1, R5 ;  /* 0x000000015d807824 */ /* 0x000fe200078e0205 */
[----:B------:R-:W-:Y:S01]  /*1fa0*/  IADD3 R4, R103, R7, RZ ;  /* 0x0000000767047210 */ /* 0x000fe20007ffe0ff */
[----:B------:R-:W-:Y:S01]  /*1fb0*/  IMAD.IADD R131, R131, 0x1, R6 ;  /* 0x0000000183837824 */ /* 0x000fe200078e0206 */
[C---:B------:R-:W-:Y:S01]  /*1fc0*/  LOP3.LUT R21, R26.reuse, 0x2, RZ, 0xc0, !PT ;  /* 0x000000021a157812 */ /* 0x040fe200078ec0ff */
[----:B------:R-:W-:Y:S01]  /*1fd0*/  IMAD.IADD R5, R7, 0x1, R101 ;  /* 0x0000000107057824 */ /* 0x000fe200078e0265 */
[----:B------:R-:W-:Y:S01]  /*1fe0*/  LOP3.LUT R25, R26, 0x4, RZ, 0xc0, !PT ;  /* 0x000000041a197812 */ /* 0x000fe200078ec0ff */
[----:B------:R-:W-:Y:S01]  /*1ff0*/  IMAD.IADD R121, R99, 0x1, R121 ;  /* 0x0000000163797824 */ /* 0x000fe200078e0279 */
[----:B------:R-:W-:Y:S01]  /*2000*/  SHF.R.S32.HI R0, RZ, 0x1f, R30 ;  /* 0x0000001fff007819 */ /* 0x000fe2000001141e */
[----:B------:R-:W-:Y:S01]  /*2010*/  IMAD.IADD R6, R97, 0x1, R13 ;  /* 0x0000000161067824 */ /* 0x000fe200078e020d */
[----:B------:R-:W-:-:S02]  /*2020*/  IADD3 R7, R13, R95, RZ ;  /* 0x0000005f0d077210 */ /* 0x000fc40007ffe0ff */
[----:B------:R-:W-:Y:S02]  /*2030*/  LOP3.LUT R26, R26, 0x8, RZ, 0xc0, !PT ;  /* 0x000000081a1a7812 */ /* 0x000fe400078ec0ff */
[----:B------:R-:W-:Y:S02]  /*2040*/  SHF.R.S32.HI R119, RZ, 0x1f, R91 ;  /* 0x0000001fff777819 */ /* 0x000fe4000001145b */
[----:B------:R-:W-:Y:S02]  /*2050*/  SHF.R.S32.HI R27, RZ, 0x1f, R9 ;  /* 0x0000001fff1b7819 */ /* 0x000fe40000011409 */
[----:B------:R-:W-:Y:S01]  /*2060*/  SHF.R.S32.HI R28, RZ, 0x1f, R20 ;  /* 0x0000001fff1c7819 */ /* 0x000fe20000011414 */
[----:B----4-:R-:W-:Y:S01]  /*2070*/  IMAD R112, R10, 0x20, R219 ;  /* 0x000000200a707824 */ /* 0x010fe200078e02db */
[----:B------:R-:W-:-:S07]  /*2080*/  SHF.R.S32.HI R10, RZ, 0x3, R11 ;  /* 0x00000003ff0a7819 */ /* 0x000fce000001140b */
.L_x_561:
[----:B------:R-:W0:Y:S01]  /*2090*/  LDC R84, c[0x0][0x430] ;  /* 0x00010c00ff547b82 */ /* 0x000e220000000800 */
[----:B------:R-:W-:Y:S01]  /*20a0*/  VIADD R2, R2, 0xffffffff ;  /* 0xffffffff02027836 */ /* 0x000fe20000000000 */
[----:B----4-:R-:W-:Y:S01]  /*20b0*/  MOV R31, RZ ;  /* 0x000000ff001f7202 */ /* 0x010fe20000000f00 */
[----:B------:R-:W-:Y:S01]  /*20c0*/  ULDC.64 UR4, c[0x0][0x208] ;  /* 0x0000820000047ab9 */ /* 0x000fe20000000a00 */
[----:B------:R-:W-:Y:S01]  /*20d0*/  SHF.R.U32.HI R32, RZ, 0x3, R224 ;  /* 0x00000003ff207819 */ /* 0x000fe200000116e0 */
[----:B------:R-:W-:-:S03]  /*20e0*/  IMAD R11, R2, 0x50, R112 ;  /* 0x00000050020b7824 */ /* 0x000fc600078e0270 */
[----:B------:R-:W1:Y:S01]  /*20f0*/  LDC R114, c[0x0][0x3f4] ;  /* 0x0000fd00ff727b82 */ /* 0x000e620000000800 */
[----:B------:R-:W-:Y:S01]  /*2100*/  IMAD.IADD R33, R120, 0x1, R11 ;  /* 0x0000000178217824 */ /* 0x000fe200078e020b */
[----:B------:R-:W-:-:S04]  /*2110*/  ISETP.GE.AND P0, PT, R11, R24, PT ;  /* 0x000000180b00720c */ /* 0x000fc80003f06270 */
[----:B------:R-:W-:Y:S02]  /*2120*/  ISETP.GT.OR P0, PT, R112, 0x4f, P0 ;  /* 0x0000004f7000780c */ /* 0x000fe40000704670 */
[----:B------:R-:W-:Y:S02]  /*2130*/  MOV R11, R33 ;  /* 0x00000021000b7202 */ /* 0x000fe40000000f00 */
[----:B0-----:R-:W-:-:S09]  /*2140*/  ISETP.NE.AND P3, PT, R84, 0x1, PT ;  /* 0x000000015400780c */ /* 0x001fd20003f65270 */
[----:B------:R-:W0:Y:S08]  /*2150*/  @!P0 LDC.64 R14, c[0x0][0x428] ;  /* 0x00010a00ff0e8b82 */ /* 0x000e300000000a00 */
[----:B--2---:R-:W2:Y:S08]  /*2160*/  @!P0 LDC.64 R34, c[0x0][0x418] ;  /* 0x00010600ff228b82 */ /* 0x004eb00000000a00 */
[----:B---3--:R-:W3:Y:S08]  /*2170*/  @P3 LDC R12, c[0x0][0x434] ;  /* 0x00010d00ff0c3b82 */ /* 0x008ef00000000800 */
[----:B------:R-:W4:Y:S01]  /*2180*/  @P3 LDC R13, c[0x0][0x438] ;  /* 0x00010e00ff0d3b82 */ /* 0x000f220000000800 */
[----:B---3--:R-:W-:-:S05]  /*2190*/  @P3 IMAD.HI.U32 R12, R33, R12, RZ ;  /* 0x0000000c210c3227 */ /* 0x008fca00078e00ff */
[----:B----4-:R-:W-:Y:S01]  /*21a0*/  @P3 SHF.R.U32.HI R11, RZ, R13, R12 ;  /* 0x0000000dff0b3219 */ /* 0x010fe2000001160c */
[----:B0-----:R-:W-:-:S03]  /*21b0*/  @!P0 IMAD R12, R119, R14, RZ ;  /* 0x0000000e770c8224 */ /* 0x001fc600078e02ff */
[--C-:B------:R-:W-:Y:S01]  /*21c0*/  @!P0 SHF.R.S32.HI R13, RZ, 0x1f, R11.reuse ;  /* 0x0000001fff0d8819 */ /* 0x100fe2000001140b */
[----:B------:R-:W-:Y:S02]  /*21d0*/  @!P0 IMAD R15, R91, R15, R12 ;  /* 0x0000000f5b0f8224 */ /* 0x000fe400078e020c */
[----:B------:R-:W-:-:S04]  /*21e0*/  @!P0 IMAD.MOV.U32 R12, RZ, RZ, R11 ;  /* 0x000000ffff0c8224 */ /* 0x000fc800078e000b */
[----:B------:R-:W-:-:S04]  /*21f0*/  @!P0 IMAD.WIDE.U32 R12, R91, R14, R12 ;  /* 0x0000000e5b0c8225 */ /* 0x000fc800078e000c */
[----:B------:R-:W-:Y:S01]  /*2200*/  @!P0 IMAD.IADD R13, R13, 0x1, R15 ;  /* 0x000000010d0d8824 */ /* 0x000fe200078e020f */
[----:B--2---:R-:W-:-:S04]  /*2210*/  @!P0 LEA R14, P3, R12, R34, 0x2 ;  /* 0x000000220c0e8211 */ /* 0x004fc800078610ff */
[----:B------:R-:W-:Y:S02]  /*2220*/  @!P0 LEA.HI.X R15, R12, R35, R13, 0x2, P3 ;  /* 0x000000230c0f8211 */ /* 0x000fe400018f140d */
[----:B------:R-:W-:-:S03]  /*2230*/  LOP3.LUT R13, R224, 0x38, R16, 0xf8, !PT ;  /* 0x00000038e00d7812 */ /* 0x000fc600078ef810 */
[----:B------:R0:W5:Y:S01]  /*2240*/  @!P0 LDG.E R31, desc[UR4][R14.64] ;  /* 0x000000040e1f8981 */ /* 0x000162000c1e1900 */
[----:B-1----:R-:W-:Y:S01]  /*2250*/  ISETP.GE.AND P0, PT, R114, 0x1, PT ;  /* 0x000000017200780c */ /* 0x002fe20003f06270 */
[----:B------:R-:W-:Y:S01]  /*2260*/  IMAD.MOV R11, RZ, RZ, -R11 ;  /* 0x000000ffff0b7224 */ /* 0x000fe200078e0a0b */
[----:B------:R-:W-:Y:S01]  /*2270*/  LOP3.LUT R13, R228, R13, R32, 0xf6, !PT ;  /* 0x0000000de40d7212 */ /* 0x000fe200078ef620 */
[----:B------:R-:W-:Y:S05]  /*2280*/  YIELD ;  /* 0x0000000000007946 */ /* 0x000fea0003800000 */
[----:B------:R-:W-:Y:S01]  /*2290*/  IMAD R85, R212, 0x5000, R13 ;  /* 0x00005000d4557824 */ /* 0x000fe200078e020d */
[----:B------:R-:W-:Y:S01]  /*22a0*/  ISETP.GT.AND P3, PT, R2, R116, PT ;  /* 0x000000740200720c */ /* 0x000fe20003f64270 */
[----:B------:R-:W-:Y:S01]  /*22b0*/  BSSY B0, `(.L_x_445) ;  /* 0x00007d6000007945 */ /* 0x000fe20003800000 */
[----:B------:R-:W-:-:S02]  /*22c0*/  IMAD R84, R84, R11, R33 ;  /* 0x0000000b54547224 */ /* 0x000fc400078e0221 */
[----:B------:R-:W-:Y:S01]  /*22d0*/  P2R R113, PR, RZ, 0x8 ;  /* 0x00000008ff717803 */ /* 0x000fe20000000000 */
[----:B------:R-:W-:Y:S01]  /*22e0*/  IMAD R85, R85, 0x2, R22 ;  /* 0x0000000255557824 */ /* 0x000fe200078e0216 */
[----:B0-----:R-:W-:Y:S07]  /*22f0*/  @!P0 BRA `(.L_x_446) ;  /* 0x00000074005c8947 */ /* 0x001fee0003800000 */
[----:B------:R-:W-:Y:S01]  /*2300*/  SHF.R.S32.HI R86, RZ, 0x1f, R84 ;  /* 0x0000001fff567819 */ /* 0x000fe20000011454 */
[----:B------:R-:W-:Y:S01]  /*2310*/  ULDC.64 UR4, c[0x0][0x300] ;  /* 0x0000c00000047ab9 */ /* 0x000fe20000000a00 */
[----:B-----5:R-:W-:Y:S01]  /*2320*/  SHF.R.S32.HI R87, RZ, 0x1f, R31 ;  /* 0x0000001fff577819 */ /* 0x020fe2000001141f */
[----:B------:R-:W-:Y:S01]  /*2330*/  IMAD.WIDE.U32 R12, R84, UR4, RZ ;  /* 0x00000004540c7c25 */ /* 0x000fe2000f8e00ff */
[----:B------:R-:W-:Y:S02]  /*2340*/  ULDC.U8 UR6, c[0x0][0x410] ;  /* 0x0001040000067ab9 */ /* 0x000fe40000000000 */
[----:B------:R-:W-:Y:S01]  /*2350*/  ISETP.NE.AND P0, PT, RZ, UR6, PT ;  /* 0x00000006ff007c0c */ /* 0x000fe2000bf05270 */
[----:B------:R-:W-:Y:S02]  /*2360*/  IMAD R11, R86, UR4, RZ ;  /* 0x00000004560b7c24 */ /* 0x000fe4000f8e02ff */
[----:B------:R-:W-:Y:S02]  /*2370*/  IMAD R88, R2, -0x50, R24 ;  /* 0xffffffb002587824 */ /* 0x000fe400078e0218 */
[----:B------:R-:W-:Y:S01]  /*2380*/  IMAD R11, R84, UR5, R11 ;  /* 0x00000005540b7c24 */ /* 0x000fe2000f8e020b */
[----:B------:R-:W-:-:S02]  /*2390*/  ULDC.64 UR4, c[0x0][0x310] ;  /* 0x0000c40000047ab9 */ /* 0x000fc40000000a00 */
[----:B------:R-:W-:Y:S01]  /*23a0*/  IMAD R14, R87, UR4, RZ ;  /* 0x00000004570e7c24 */ /* 0x000fe2000f8e02ff */
[----:B------:R-:W-:Y:S02]  /*23b0*/  VIMNMX R88, R88, 0x50, PT ;  /* 0x0000005058587848 */ /* 0x000fe40003fe0100 */
[----:B------:R-:W-:Y:S01]  /*23c0*/  IADD3 R13, R13, R11, RZ ;  /* 0x0000000b0d0d7210 */ /* 0x000fe20007ffe0ff */
[C---:B------:R-:W-:Y:S01]  /*23d0*/  IMAD R15, R31.reuse, UR5, R14 ;  /* 0x000000051f0f7c24 */ /* 0x040fe2000f8e020e */
[----:B------:R-:W-:Y:S01]  /*23e0*/  SHF.R.S32.HI R11, RZ, 0x1f, R2 ;  /* 0x0000001fff0b7819 */ /* 0x000fe20000011402 */
[----:B------:R-:W-:Y:S02]  /*23f0*/  IMAD R14, R128, R2, RZ ;  /* 0x00000002800e7224 */ /* 0x000fe400078e02ff */
[----:B------:R-:W-:Y:S01]  /*2400*/  IMAD.WIDE.U32 R32, R31, UR4, R12 ;  /* 0x000000041f207c25 */ /* 0x000fe2000f8e000c */
[----:B------:R-:W-:-:S03]  /*2410*/  ULDC.64 UR4, c[0x0][0x308] ;  /* 0x0000c20000047ab9 */ /* 0x000fc60000000a00 */
[----:B------:R-:W-:Y:S02]  /*2420*/  IMAD.IADD R33, R33, 0x1, R15 ;  /* 0x0000000121217824 */ /* 0x000fe400078e020f */
[----:B------:R-:W-:Y:S02]  /*2430*/  IMAD R13, R0, UR4, RZ ;  /* 0x00000004000d7c24 */ /* 0x000fe4000f8e02ff */
[----:B------:R-:W-:-:S04]  /*2440*/  IMAD.WIDE.U32 R32, R30, UR4, R32 ;  /* 0x000000041e207c25 */ /* 0x000fc8000f8e0020 */
[----:B------:R-:W-:Y:S01]  /*2450*/  IMAD R13, R30, UR5, R13 ;  /* 0x000000051e0d7c24 */ /* 0x000fe2000f8e020d */
[----:B------:R-:W-:Y:S01]  /*2460*/  ULDC.64 UR4, c[0x0][0x2e8] ;  /* 0x0000ba0000047ab9 */ /* 0x000fe20000000a00 */
[----:B------:R-:W-:Y:S01]  /*2470*/  IMAD R12, R121, R2, RZ ;  /* 0x00000002790c7224 */ /* 0x000fe200078e02ff */
[C---:B------:R-:W-:Y:S01]  /*2480*/  LEA R118, P3, R32.reuse, UR4, 0x1 ;  /* 0x0000000420767c11 */ /* 0x040fe2000f8608ff */
[----:B------:R-:W-:Y:S02]  /*2490*/  IMAD.IADD R117, R33, 0x1, R13 ;  /* 0x0000000121757824 */ /* 0x000fe400078e020d */
[C---:B------:R-:W-:Y:S02]  /*24a0*/  IMAD R37, R11.reuse, R92, R14 ;  /* 0x0000005c0b257224 */ /* 0x040fe400078e020e */
[----:B------:R-:W-:Y:S01]  /*24b0*/  IMAD R35, R11, R98, R12 ;  /* 0x000000620b237224 */ /* 0x000fe200078e020c */
[----:B------:R-:W-:Y:S01]  /*24c0*/  LEA.HI.X R117, R32, UR5, R117, 0x1, P3 ;  /* 0x0000000520757c11 */ /* 0x000fe200098f0c75 */
[----:B------:R-:W-:-:S04]  /*24d0*/  IMAD.WIDE.U32 R14, R98, R2, RZ ;  /* 0x00000002620e7225 */ /* 0x000fc800078e00ff */
[----:B------:R-:W-:Y:S01]  /*24e0*/  IMAD.WIDE.U32 R12, R92, R2, RZ ;  /* 0x000000025c0c7225 */ /* 0x000fe200078e00ff */
[----:B------:R-:W-:-:S03]  /*24f0*/  IADD3 R11, R15, R35, RZ ;  /* 0x000000230f0b7210 */ /* 0x000fc60007ffe0ff */
[----:B------:R-:W-:Y:S01]  /*2500*/  IMAD.IADD R80, R13, 0x1, R37 ;  /* 0x000000010d507824 */ /* 0x000fe200078e0225 */
[----:B------:R-:W-:Y:S06]  /*2510*/  @!P0 BRA `(.L_x_447) ;  /* 0x0000003400cc8947 */ /* 0x000fec0003800000 */
[C---:B------:R-:W-:Y:S01]  /*2520*/  ISETP.GE.AND P3, PT, R219.reuse, R88, PT ;  /* 0x00000058db00720c */ /* 0x040fe20003f66270 */
[----:B------:R-:W-:Y:S01]  /*2530*/  BSSY B1, `(.L_x_448) ;  /* 0x000002b000017945 */ /* 0x000fe20003800000 */
[----:B------:R-:W-:Y:S01]  /*2540*/  VIADD R37, R219, 0x20 ;  /* 0x00000020db257836 */ /* 0x000fe20000000000 */
        /* <DEDUP_REMOVED lines=9> */
[----:B------:R-:W-:Y:S06]  /*25e0*/  @P3 BRA `(.L_x_449) ;  /* 0x00000000007c3947 */ /* 0x000fec0003800000 */
[----:B------:R-:W-:Y:S01]  /*25f0*/  IADD3 R33, P0, R102, R14, RZ ;  /* 0x0000000e66217210 */ /* 0x000fe20007f1e0ff */
[----:B------:R-:W-:Y:S01]  /*2600*/  ULDC.64 UR4, c[0x0][0x3e8] ;  /* 0x0000fa0000047ab9 */ /* 0x000fe20000000a00 */
[----:B------:R-:W-:Y:S02]  /*2610*/  IADD3 R35, P4, R96, R12, RZ ;  /* 0x0000000c60237210 */ /* 0x000fe40007f9e0ff */
[----:B------:R-:W-:Y:S02]  /*2620*/  CS2R R76, SRZ ;  /* 0x00000000004c7805 */ /* 0x000fe4000001ff00 */
[----:B------:R-:W-:Y:S02]  /*2630*/  IADD3.X R34, R11, R4, RZ, P0, !PT ;  /* 0x000000040b227210 */ /* 0x000fe400007fe4ff */
[----:B------:R-:W-:Y:S02]  /*2640*/  CS2R R78, SRZ ;  /* 0x00000000004e7805 */ /* 0x000fe4000001ff00 */
[C---:B------:R-:W-:Y:S01]  /*2650*/  LEA R32, P0, R33.reuse, UR4, 0x1 ;  /* 0x0000000421207c11 */ /* 0x040fe2000f8008ff */
[----:B------:R-:W-:Y:S01]  /*2660*/  IMAD.X R36, R80, 0x1, R6, P4 ;  /* 0x0000000150247824 */ /* 0x000fe200020e0606 */
[-C--:B------:R-:W-:Y:S01]  /*2670*/  ISETP.GE.AND P5, PT, R214, R114.reuse, PT ;  /* 0x00000072d600720c */ /* 0x080fe20003fa6270 */
[----:B------:R-:W-:Y:S01]  /*2680*/  ULDC.64 UR6, c[0x0][0x208] ;  /* 0x0000820000067ab9 */ /* 0x000fe20000000a00 */
[----:B------:R-:W-:Y:S01]  /*2690*/  LEA.HI.X R33, R33, UR5, R34, 0x1, P0 ;  /* 0x0000000521217c11 */ /* 0x000fe200080f0c22 */
[----:B------:R-:W-:Y:S01]  /*26a0*/  ULDC.64 UR4, c[0x0][0x400] ;  /* 0x0001000000047ab9 */ /* 0x000fe20000000a00 */
[----:B------:R-:W-:-:S02]  /*26b0*/  ISETP.GE.AND P4, PT, R221, R114, PT ;  /* 0x00000072dd00720c */ /* 0x000fc40003f86270 */
[----:B------:R-:W-:-:S04]  /*26c0*/  LEA R34, P0, R35, UR4, 0x1 ;  /* 0x0000000423227c11 */ /* 0x000fc8000f8008ff */
[----:B------:R-:W-:Y:S02]  /*26d0*/  LEA.HI.X R35, R35, UR5, R36, 0x1, P0 ;  /* 0x0000000523237c11 */ /* 0x000fe400080f0c24 */
[-C--:B------:R-:W-:Y:S01]  /*26e0*/  ISETP.GE.AND P0, PT, R220, R114.reuse, PT ;  /* 0x00000072dc00720c */ /* 0x080fe20003f06270 */
[----:B------:R0:W5:Y:S04]  /*26f0*/  @!P5 LDG.E.64 R76, desc[UR6][R32.64] ;  /* 0x00000006204cd981 */ /* 0x000168000c1e1b00 */
[----:B------:R0:W5:Y:S01]  /*2700*/  @!P5 LDG.E.64 R78, desc[UR6][R34.64] ;  /* 0x00000006224ed981 */ /* 0x000162000c1e1b00 */
[----:B------:R-:W-:Y:S02]  /*2710*/  ISETP.GE.AND P5, PT, R222, R114, PT ;  /* 0x00000072de00720c */ /* 0x000fe40003fa6270 */
[----:B------:R-:W-:-:S02]  /*2720*/  CS2R R72, SRZ ;  /* 0x0000000000487805 */ /* 0x000fc4000001ff00 */
[----:B------:R-:W-:Y:S02]  /*2730*/  CS2R R68, SRZ ;  /* 0x0000000000447805 */ /* 0x000fe4000001ff00 */
[----:B------:R-:W-:Y:S02]  /*2740*/  CS2R R64, SRZ ;  /* 0x0000000000407805 */ /* 0x000fe4000001ff00 */
[----:B------:R-:W-:Y:S02]  /*2750*/  CS2R R74, SRZ ;  /* 0x00000000004a7805 */ /* 0x000fe4000001ff00 */
[----:B------:R-:W-:Y:S02]  /*2760*/  CS2R R70, SRZ ;  /* 0x0000000000467805 */ /* 0x000fe4000001ff00 */
[----:B------:R-:W-:Y:S01]  /*2770*/  CS2R R66, SRZ ;  /* 0x0000000000427805 */ /* 0x000fe2000001ff00 */
[----:B------:R0:W5:Y:S04]  /*2780*/  @!P4 LDG.E.64 R72, desc[UR6][R32.64+0x40] ;  /* 0x000040062048c981 */ /* 0x000168000c1e1b00 */
[----:B------:R0:W5:Y:S04]  /*2790*/  @!P0 LDG.E.64 R68, desc[UR6][R32.64+0x80] ;  /* 0x0000800620448981 */ /* 0x000168000c1e1b00 */
[----:B------:R0:W5:Y:S04]  /*27a0*/  @!P5 LDG.E.64 R64, desc[UR6][R32.64+0xc0] ;  /* 0x0000c0062040d981 */ /* 0x000168000c1e1b00 */
[----:B------:R0:W5:Y:S04]  /*27b0*/  @!P4 LDG.E.64 R74, desc[UR6][R34.64+0x40] ;  /* 0x00004006224ac981 */ /* 0x000168000c1e1b00 */
[----:B------:R0:W5:Y:S04]  /*27c0*/  @!P0 LDG.E.64 R70, desc[UR6][R34.64+0x80] ;  /* 0x0000800622468981 */ /* 0x000168000c1e1b00 */
[----:B------:R0:W5:Y:S02]  /*27d0*/  @!P5 LDG.E.64 R66, desc[UR6][R34.64+0xc0] ;  /* 0x0000c0062242d981 */ /* 0x000164000c1e1b00 */
.L_x_449:
[----:B------:R-:W-:Y:S05]  /*27e0*/  BSYNC B1 ;  /* 0x0000000000017941 */ /* 0x000fea0003800000 */
.L_x_448:
[----:B0----5:R-:W-:Y:S01]  /*27f0*/  IMAD.MOV.U32 R32, RZ, RZ, R64 ;  /* 0x000000ffff207224 */ /* 0x021fe200078e0040 */
[----:B------:R-:W-:Y:S01]  /*2800*/  MOV R33, R65 ;  /* 0x0000004100217202 */ /* 0x000fe20000000f00 */
[----:B------:R-:W-:Y:S01]  /*2810*/  IMAD.MOV.U32 R34, RZ, RZ, R68 ;  /* 0x000000ffff227224 */ /* 0x000fe200078e0044 */
[----:B------:R-:W-:Y:S01]  /*2820*/  ISETP.GE.AND P4, PT, R37, R88, PT ;  /* 0x000000582500720c */ /* 0x000fe20003f86270 */
[----:B------:R-:W-:Y:S01]  /*2830*/  IMAD.MOV.U32 R35, RZ, RZ, R69 ;  /* 0x000000ffff237224 */ /* 0x000fe200078e0045 */
[----:B------:R-:W-:Y:S01]  /*2840*/  PRMT R144, R32, 0x5410, R33 ;  /* 0x0000541020907816 */ /* 0x000fe20000000021 */
[----:B------:R-:W-:Y:S01]  /*2850*/  IMAD.MOV.U32 R33, RZ, RZ, R73 ;  /* 0x000000ffff217224 */ /* 0x000fe200078e0049 */
[----:B------:R-:W-:Y:S01]  /*2860*/  PRMT R148, R34, 0x7610, R148 ;  /* 0x0000761022947816 */ /* 0x000fe20000000094 */
[----:B------:R-:W-:Y:S01]  /*2870*/  IMAD.MOV.U32 R34, RZ, RZ, R76 ;  /* 0x000000ffff227224 */ /* 0x000fe200078e004c */
[----:B------:R-:W-:Y:S01]  /*2880*/  PRMT R150, R150, 0x5410, R35 ;  /* 0x0000541096967816 */ /* 0x000fe20000000023 */
[----:B------:R-:W-:Y:S01]  /*2890*/  BSSY B1, `(.L_x_450) ;  /* 0x0000038000017945 */ /* 0x000fe20003800000 */
[----:B------:R-:W-:-:S02]  /*28a0*/  MOV R32, R72 ;  /* 0x0000004800207202 */ /* 0x000fc40000000f00 */
[----:B------:R-:W-:Y:S02]  /*28b0*/  CS2R R52, SRZ ;  /* 0x0000000000347805 */ /* 0x000fe4000001ff00 */
[----:B------:R-:W-:Y:S02]  /*28c0*/  MOV R35, R77 ;  /* 0x0000004d00237202 */ /* 0x000fe40000000f00 */
[----:B------:R-:W-:Y:S02]  /*28d0*/  CS2R R56, SRZ ;  /* 0x0000000000387805 */ /* 0x000fe4000001ff00 */
[----:B------:R-:W-:Y:S01]  /*28e0*/  PRMT R157, R32, 0x5410, R33 ;  /* 0x00005410209d7816 */ /* 0x000fe20000000021 */
[----:B------:R-:W-:Y:S01]  /*28f0*/  IMAD.MOV.U32 R32, RZ, RZ, R66 ;  /* 0x000000ffff207224 */ /* 0x000fe200078e0042 */
[----:B------:R-:W-:Y:S01]  /*2900*/  PRMT R155, R34, 0x5410, R35 ;  /* 0x00005410229b7816 */ /* 0x000fe20000000023 */
[----:B------:R-:W-:Y:S01]  /*2910*/  IMAD.MOV.U32 R33, RZ, RZ, R67 ;  /* 0x000000ffff217224 */ /* 0x000fe200078e0043 */
[----:B------:R-:W-:Y:S01]  /*2920*/  MOV R34, R70 ;  /* 0x0000004600227202 */ /* 0x000fe20000000f00 */
[----:B------:R-:W-:Y:S01]  /*2930*/  IMAD.MOV.U32 R35, RZ, RZ, R71 ;  /* 0x000000ffff237224 */ /* 0x000fe200078e0047 */
[----:B------:R-:W-:-:S02]  /*2940*/  CS2R R60, SRZ ;  /* 0x00000000003c7805 */ /* 0x000fc4000001ff00 */
[----:B------:R-:W-:Y:S02]  /*2950*/  CS2R R50, SRZ ;  /* 0x0000000000327805 */ /* 0x000fe4000001ff00 */
[----:B------:R-:W-:Y:S01]  /*2960*/  PRMT R145, R32, 0x5410, R33 ;  /* 0x0000541020917816 */ /* 0x000fe20000000021 */
[----:B------:R-:W-:Y:S01]  /*2970*/  IMAD.MOV.U32 R32, RZ, RZ, R74 ;  /* 0x000000ffff207224 */ /* 0x000fe200078e004a */
[----:B------:R-:W-:Y:S01]  /*2980*/  PRMT R158, R34, 0x5410, R35 ;  /* 0x00005410229e7816 */ /* 0x000fe20000000023 */
[----:B------:R-:W-:Y:S01]  /*2990*/  IMAD.MOV.U32 R34, RZ, RZ, R78 ;  /* 0x000000ffff227224 */ /* 0x000fe200078e004e */
[----:B------:R-:W-:Y:S01]  /*29a0*/  MOV R33, R75 ;  /* 0x0000004b00217202 */ /* 0x000fe20000000f00 */
[----:B------:R-:W-:Y:S01]  /*29b0*/  IMAD.MOV.U32 R35, RZ, RZ, R79 ;  /* 0x000000ffff237224 */ /* 0x000fe200078e004f */
[----:B------:R-:W-:Y:S02]  /*29c0*/  CS2R R54, SRZ ;  /* 0x0000000000367805 */ /* 0x000fe4000001ff00 */
[----:B------:R-:W-:-:S02]  /*29d0*/  CS2R R58, SRZ ;  /* 0x00000000003a7805 */ /* 0x000fc4000001ff00 */
[----:B------:R-:W-:Y:S02]  /*29e0*/  PRMT R159, R32, 0x5410, R33 ;  /* 0x00005410209f7816 */ /* 0x000fe40000000021 */
[----:B------:R-:W-:Y:S02]  /*29f0*/  CS2R R62, SRZ ;  /* 0x00000000003e7805 */ /* 0x000fe4000001ff00 */
[----:B------:R-:W-:Y:S01]  /*2a00*/  PRMT R160, R34, 0x5410, R35 ;  /* 0x0000541022a07816 */ /* 0x000fe20000000023 */
[----:B------:R-:W-:Y:S06]  /*2a10*/  @P4 BRA `(.L_x_451) ;  /* 0x00000000007c4947 */ /* 0x000fec0003800000 */
[----:B------:R-:W-:Y:S01]  /*2a20*/  IADD3 R33, P0, P5, R102, R14, R105 ;  /* 0x0000000e66217210 */ /* 0x000fe20007d1e069 */
[----:B------:R-:W-:Y:S01]  /*2a30*/  ULDC.64 UR4, c[0x0][0x3e8] ;  /* 0x0000fa0000047ab9 */ /* 0x000fe20000000a00 */
[----:B------:R-:W-:Y:S01]  /*2a40*/  ULDC.64 UR6, c[0x0][0x400] ;  /* 0x0001000000067ab9 */ /* 0x000fe20000000a00 */
[----:B------:R-:W-:Y:S02]  /*2a50*/  CS2R R60, SRZ ;  /* 0x00000000003c7805 */ /* 0x000fe4000001ff00 */
[----:B------:R-:W-:Y:S02]  /*2a60*/  IADD3.X R38, R4, R11, R104, P0, P5 ;  /* 0x0000000b04267210 */ /* 0x000fe400007ea468 */
[----:B------:R-:W-:Y:S02]  /*2a70*/  CS2R R56, SRZ ;  /* 0x0000000000387805 */ /* 0x000fe4000001ff00 */
[----:B------:R-:W-:Y:S02]  /*2a80*/  IADD3 R35, P0, P5, R96, R12, R107 ;  /* 0x0000000c60237210 */ /* 0x000fe40007d1e06b */
[----:B------:R-:W-:-:S02]  /*2a90*/  CS2R R62, SRZ ;  /* 0x00000000003e7805 */ /* 0x000fc4000001ff00 */
[----:B------:R-:W-:Y:S01]  /*2aa0*/  CS2R R58, SRZ ;  /* 0x00000000003a7805 */ /* 0x000fe2000001ff00 */
[----:B------:R-:W-:Y:S01]  /*2ab0*/  ULDC.64 UR8, c[0x0][0x208] ;  /* 0x0000820000087ab9 */ /* 0x000fe20000000a00 */
[----:B------:R-:W-:Y:S02]  /*2ac0*/  IADD3.X R36, R6, R80, R106, P0, P5 ;  /* 0x0000005006247210 */ /* 0x000fe400007ea46a */
[----:B------:R-:W-:Y:S02]  /*2ad0*/  LEA R32, P0, R33, UR4, 0x1 ;  /* 0x0000000421207c11 */ /* 0x000fe4000f8008ff */
[----:B------:R-:W-:Y:S02]  /*2ae0*/  LEA R34, P5, R35, UR6, 0x1 ;  /* 0x0000000623227c11 */ /* 0x000fe4000f8a08ff */
[----:B------:R-:W-:Y:S02]  /*2af0*/  LEA.HI.X R33, R33, UR5, R38, 0x1, P0 ;  /* 0x0000000521217c11 */ /* 0x000fe400080f0c26 */
[----:B------:R-:W-:-:S02]  /*2b00*/  LEA.HI.X R35, R35, UR7, R36, 0x1, P5 ;  /* 0x0000000723237c11 */ /* 0x000fc4000a8f0c24 */
[-C--:B------:R-:W-:Y:S02]  /*2b10*/  ISETP.GE.AND P0, PT, R214, R114.reuse, PT ;  /* 0x00000072d600720c */ /* 0x080fe40003f06270 */
[----:B------:R-:W-:Y:S02]  /*2b20*/  ISETP.GE.AND P5, PT, R221, R114, PT ;  /* 0x00000072dd00720c */ /* 0x000fe40003fa6270 */
[----:B------:R-:W-:Y:S02]  /*2b30*/  CS2R R52, SRZ ;  /* 0x0000000000347805 */ /* 0x000fe4000001ff00 */
[----:B------:R-:W-:Y:S02]  /*2b40*/  CS2R R48, SRZ ;  /* 0x0000000000307805 */ /* 0x000fe4000001ff00 */
[----:B------:R-:W-:-:S05]  /*2b50*/  CS2R R54, SRZ ;  /* 0x0000000000367805 */ /* 0x000fca000001ff00 */
[----:B------:R0:W5:Y:S04]  /*2b60*/  @!P0 LDG.E.64 R60, desc[UR8][R32.64] ;  /* 0x00000008203c8981 */ /* 0x000168000c1e1b00 */
[----:B------:R0:W5:Y:S01]  /*2b70*/  @!P0 LDG.E.64 R62, desc[UR8][R34.64] ;  /* 0x00000008223e8981 */ /* 0x000162000c1e1b00 */
[----:B------:R-:W-:-:S03]  /*2b80*/  ISETP.GE.AND P0, PT, R220, R114, PT ;  /* 0x00000072dc00720c */ /* 0x000fc60003f06270 */
[----:B------:R0:W5:Y:S04]  /*2b90*/  @!P5 LDG.E.64 R56, desc[UR8][R32.64+0x40] ;  /* 0x000040082038d981 */ /* 0x000168000c1e1b00 */
[----:B------:R0:W5:Y:S01]  /*2ba0*/  @!P5 LDG.E.64 R58, desc[UR8][R34.64+0x40] ;  /* 0x00004008223ad981 */ /* 0x000162000c1e1b00 */
[----:B------:R-:W-:Y:S02]  /*2bb0*/  ISETP.GE.AND P5, PT, R222, R114, PT ;  /* 0x00000072de00720c */ /* 0x000fe40003fa6270 */
[----:B------:R-:W-:-:S03]  /*2bc0*/  CS2R R50, SRZ ;  /* 0x0000000000327805 */ /* 0x000fc6000001ff00 */
[----:B------:R0:W5:Y:S04]  /*2bd0*/  @!P0 LDG.E.64 R52, desc[UR8][R32.64+0x80] ;  /* 0x0000800820348981 */ /* 0x000168000c1e1b00 */
[----:B------:R0:W5:Y:S04]  /*2be0*/  @!P0 LDG.E.64 R54, desc[UR8][R34.64+0x80] ;  /* 0x0000800822368981 */ /* 0x000168000c1e1b00 */
[----:B------:R0:W5:Y:S04]  /*2bf0*/  @!P5 LDG.E.64 R48, desc[UR8][R32.64+0xc0] ;  /* 0x0000c0082030d981 */ /* 0x000168000c1e1b00 */
[----:B------:R0:W5:Y:S02]  /*2c00*/  @!P5 LDG.E.64 R50, desc[UR8][R34.64+0xc0] ;  /* 0x0000c0082232d981 */ /* 0x000164000c1e1b00 */
.L_x_451:
[----:B------:R-:W-:Y:S05]  /*2c10*/  BSYNC B1 ;  /* 0x0000000000017941 */ /* 0x000fea0003800000 */
.L_x_450:
[----:B0-----:R-:W-:Y:S01]  /*2c20*/  IADD3 R32, R219, 0x40, RZ ;  /* 0x00000040db207810 */ /* 0x001fe20007ffe0ff */
[----:B------:R-:W-:Y:S01]  /*2c30*/  BSSY B1, `(.L_x_452) ;  /* 0x000002b000017945 */ /* 0x000fe20003800000 */
[----:B------:R-:W-:Y:S02]  /*2c40*/  CS2R R36, SRZ ;  /* 0x0000000000247805 */ /* 0x000fe4000001ff00 */
[----:B------:R-:W-:Y:S02]  /*2c50*/  CS2R R40, SRZ ;  /* 0x0000000000287805 */ /* 0x000fe4000001ff00 */
[----:B------:R-:W-:Y:S02]  /*2c60*/  ISETP.GE.AND P5, PT, R32, R88, PT ;  /* 0x000000582000720c */ /* 0x000fe40003fa6270 */
[----:B------:R-:W-:Y:S02]  /*2c70*/  CS2R R32, SRZ ;  /* 0x0000000000207805 */ /* 0x000fe4000001ff00 */
[----:B------:R-:W-:-:S02]  /*2c80*/  CS2R R44, SRZ ;  /* 0x00000000002c7805 */ /* 0x000fc4000001ff00 */
[----:B------:R-:W-:Y:S02]  /*2c90*/  CS2R R34, SRZ ;  /* 0x0000000000227805 */ /* 0x000fe4000001ff00 */
[----:B------:R-:W-:Y:S02]  /*2ca0*/  CS2R R38, SRZ ;  /* 0x0000000000267805 */ /* 0x000fe4000001ff00 */
[----:B------:R-:W-:Y:S01]  /*2cb0*/  CS2R R42, SRZ ;  /* 0x00000000002a7805 */ /* 0x000fe2000001ff00 */
[----:B-----5:R-:W-:Y:S01]  /*2cc0*/  IMAD.MOV.U32 R81, RZ, RZ, R48 ;  /* 0x000000ffff517224 */ /* 0x020fe200078e0030 */
[----:B------:R-:W-:Y:S01]  /*2cd0*/  CS2R R46, SRZ ;  /* 0x00000000002e7805 */ /* 0x000fe2000001ff00 */
[----:B------:R-:W-:Y:S06]  /*2ce0*/  @P5 BRA `(.L_x_453) ;  /* 0x00000000007c5947 */ /* 0x000fec0003800000 */
[----:B------:R-:W-:Y:S01]  /*2cf0*/  IADD3 R14, P0, P6, R102, R109, R14 ;  /* 0x0000006d660e7210 */ /* 0x000fe20007e1e00e */
[----:B------:R-:W-:Y:S01]  /*2d00*/  ULDC.64 UR4, c[0x0][0x3e8] ;  /* 0x0000fa0000047ab9 */ /* 0x000fe20000000a00 */
[----:B------:R-:W-:Y:S01]  /*2d10*/  ULDC.64 UR6, c[0x0][0x400] ;  /* 0x0001000000067ab9 */ /* 0x000fe20000000a00 */
[----:B------:R-:W-:Y:S02]  /*2d20*/  CS2R R44, SRZ ;  /* 0x00000000002c7805 */ /* 0x000fe4000001ff00 */
[----:B------:R-:W-:Y:S02]  /*2d30*/  IADD3.X R13, R4, R108, R11, P0, P6 ;  /* 0x0000006c040d7210 */ /* 0x000fe400007ec40b */
[----:B------:R-:W-:Y:S02]  /*2d40*/  CS2R R46, SRZ ;  /* 0x00000000002e7805 */ /* 0x000fe4000001ff00 */
[----:B------:R-:W-:Y:S01]  /*2d50*/  IADD3 R11, P0, P6, R96, R111, R12 ;  /* 0x0000006f600b7210 */ /* 0x000fe20007e1e00c */
[----:B------:R-:W-:-:S03]  /*2d60*/  ULDC.64 UR8, c[0x0][0x208] ;  /* 0x0000820000087ab9 */ /* 0x000fc60000000a00 */
[----:B------:R-:W-:Y:S02]  /*2d70*/  IADD3.X R80, R6, R110, R80, P0, P6 ;  /* 0x0000006e06507210 */ /* 0x000fe400007ec450 */
[----:B------:R-:W-:-:S04]  /*2d80*/  LEA R12, P0, R14, UR4, 0x1 ;  /* 0x000000040e0c7c11 */ /* 0x000fc8000f8008ff */
[----:B------:R-:W-:Y:S02]  /*2d90*/  LEA.HI.X R13, R14, UR5, R13, 0x1, P0 ;  /* 0x000000050e0d7c11 */ /* 0x000fe400080f0c0d */
[----:B------:R-:W-:-:S04]  /*2da0*/  LEA R14, P0, R11, UR6, 0x1 ;  /* 0x000000060b0e7c11 */ /* 0x000fc8000f8008ff */
[----:B------:R-:W-:Y:S02]  /*2db0*/  LEA.HI.X R15, R11, UR7, R80, 0x1, P0 ;  /* 0x000000070b0f7c11 */ /* 0x000fe400080f0c50 */
[----:B------:R-:W-:Y:S02]  /*2dc0*/  ISETP.GE.AND P0, PT, R214, R114, PT ;  /* 0x00000072d600720c */ /* 0x000fe40003f06270 */
[----:B------:R-:W-:Y:S02]  /*2dd0*/  CS2R R40, SRZ ;  /* 0x0000000000287805 */ /* 0x000fe4000001ff00 */
[----:B------:R-:W-:-:S09]  /*2de0*/  CS2R R42, SRZ ;  /* 0x00000000002a7805 */ /* 0x000fd2000001ff00 */
[----:B------:R0:W5:Y:S04]  /*2df0*/  @!P0 LDG.E.64 R44, desc[UR8][R12.64] ;  /* 0x000000080c2c8981 */ /* 0x000168000c1e1b00 */
[----:B------:R0:W5:Y:S01]  /*2e00*/  @!P0 LDG.E.64 R46, desc[UR8][R14.64] ;  /* 0x000000080e2e8981 */ /* 0x000162000c1e1b00 */
        /* <DEDUP_REMOVED lines=10> */
[----:B------:R-:W-:-:S13]  /*2eb0*/  ISETP.GE.AND P0, PT, R222, R114, PT ;  /* 0x00000072de00720c */ /* 0x000fda0003f06270 */
[----:B------:R0:W5:Y:S04]  /*2ec0*/  @!P0 LDG.E.64 R32, desc[UR8][R12.64+0xc0] ;  /* 0x0000c0080c208981 */ /* 0x000168000c1e1b00 */
[----:B------:R0:W5:Y:S02]  /*2ed0*/  @!P0 LDG.E.64 R34, desc[UR8][R14.64+0xc0] ;  /* 0x0000c0080e228981 */ /* 0x000164000c1e1b00 */
.L_x_453:
[----:B------:R-:W-:Y:S05]  /*2ee0*/  BSYNC B1 ;  /* 0x0000000000017941 */ /* 0x000fea0003800000 */
.L_x_452:
[----:B0-----:R-:W-:Y:S01]  /*2ef0*/  IMAD.MOV.U32 R13, RZ, RZ, R53 ;  /* 0x000000ffff0d7224 */ /* 0x001fe200078e0035 */
[----:B------:R-:W-:Y:S01]  /*2f00*/  MOV R12, R52 ;  /* 0x00000034000c7202 */ /* 0x000fe20000000f00 */
[----:B------:R-:W-:Y:S01]  /*2f10*/  IMAD.MOV.U32 R11, RZ, RZ, R49 ;  /* 0x000000ffff0b7224 */ /* 0x000fe200078e0031 */
[----:B------:R-:W-:Y:S01]  /*2f20*/  PRMT R139, R139, 0x5410, R81 ;  /* 0x000054108b8b7816 */ /* 0x000fe20000000051 */
[----:B------:R-:W-:Y:S01]  /*2f30*/  IMAD.MOV.U32 R14, RZ, RZ, R56 ;  /* 0x000000ffff0e7224 */ /* 0x000fe200078e0038 */
[----:B------:R-:W-:Y:S01]  /*2f40*/  PRMT R142, R13, 0x5410, R12 ;  /* 0x000054100d8e7816 */ /* 0x000fe2000000000c */
[----:B------:R-:W-:Y:S01]  /*2f50*/  IMAD.MOV.U32 R12, RZ, RZ, R60 ;  /* 0x000000ffff0c7224 */ /* 0x000fe200078e003c */
[----:B------:R-:W-:Y:S01]  /*2f60*/  PRMT R139, R11, 0x7610, R139 ;  /* 0x000076100b8b7816 */ /* 0x000fe2000000008b */
[----:B------:R-:W-:Y:S01]  /*2f70*/  IMAD.MOV.U32 R13, RZ, RZ, R61 ;  /* 0x000000ffff0d7224 */ /* 0x000fe200078e003d */
[----:B------:R-:W-:Y:S01]  /*2f80*/  PRMT R146, R14, 0x7610, R146 ;  /* 0x000076100e927816 */ /* 0x000fe20000000092 */
[----:B------:R-:W-:Y:S01]  /*2f90*/  ULOP3.LUT UR4, UR60, 0x1, URZ, 0xfc, !UPT ;  /* 0x000000013c047892 */ /* 0x000fe2000f8efc3f */
[----:B------:R-:W-:-:S02]  /*2fa0*/  MOV R11, R57 ;  /* 0x00000039000b7202 */ /* 0x000fc40000000f00 */
[----:B------:R-:W-:Y:S01]  /*2fb0*/  MOV R14, R50 ;  /* 0x00000032000e7202 */ /* 0x000fe20000000f00 */
[----:B------:R-:W-:Y:S01]  /*2fc0*/  UISETP.NE.AND UP0, UPT, UR4, 0x3, UPT ;  /* 0x000000030400788c */ /* 0x000fe2000bf05270 */
[----:B------:R-:W-:Y:S01]  /*2fd0*/  PRMT R148, R148, 0x5410, R12 ;  /* 0x0000541094947816 */ /* 0x000fe2000000000c */
[----:B------:R-:W-:Y:S01]  /*2fe0*/  IMAD.MOV.U32 R12, RZ, RZ, R54 ;  /* 0x000000ffff0c7224 */ /* 0x000fe200078e0036 */
[----:B------:R-:W-:Y:S01]  /*2ff0*/  PRMT R146, R146, 0x5410, R11 ;  /* 0x0000541092927816 */ /* 0x000fe2000000000b */
[----:B------:R-:W-:Y:S01]  /*3000*/  IMAD.MOV.U32 R11, RZ, RZ, R51 ;  /* 0x000000ffff0b7224 */ /* 0x000fe200078e0033 */
[----:B------:R-:W-:Y:S02]  /*3010*/  PRMT R149, R13, 0x7610, R149 ;  /* 0x000076100d957816 */ /* 0x000fe40000000095 */
[----:B------:R-:W-:Y:S01]  /*3020*/  PRMT R141, R14, 0x7610, R141 ;  /* 0x000076100e8d7816 */ /* 0x000fe2000000008d */
[----:B------:R-:W-:Y:S01]  /*3030*/  IMAD.MOV.U32 R14, RZ, RZ, R58 ;  /* 0x000000ffff0e7224 */ /* 0x000fe200078e003a */
[----:B------:R-:W-:-:S02]  /*3040*/  MOV R13, R55 ;  /* 0x00000037000d7202 */ /* 0x000fc40000000f00 */
[----:B------:R-:W-:Y:S01]  /*3050*/  PRMT R141, R141, 0x5410, R11 ;  /* 0x000054108d8d7816 */ /* 0x000fe2000000000b */
[----:B------:R-:W-:Y:S01]  /*3060*/  IMAD.MOV.U32 R11, RZ, RZ, R59 ;  /* 0x000000ffff0b7224 */ /* 0x000fe200078e003b */
[----:B------:R-:W-:Y:S01]  /*3070*/  PRMT R143, R12, 0x5410, R13 ;  /* 0x000054100c8f7816 */ /* 0x000fe2000000000d */
[----:B------:R-:W-:Y:S01]  /*3080*/  IMAD.MOV.U32 R13, RZ, RZ, R63 ;  /* 0x000000ffff0d7224 */ /* 0x000fe200078e003f */
[----:B------:R-:W-:Y:S01]  /*3090*/  PRMT R147, R14, 0x7610, R147 ;  /* 0x000076100e937816 */ /* 0x000fe20000000093 */
[----:B-----5:R-:W-:Y:S01]  /*30a0*/  IMAD.MOV.U32 R14, RZ, RZ, R32 ;  /* 0x000000ffff0e7224 */ /* 0x020fe200078e0020 */
[----:B------:R-:W-:Y:S02]  /*30b0*/  MOV R12, R62 ;  /* 0x0000003e000c7202 */ /* 0x000fe40000000f00 */
[----:B------:R-:W-:Y:S01]  /*30c0*/  PRMT R150, R13, 0x7610, R150 ;  /* 0x000076100d967816 */ /* 0x000fe20000000096 */
[----:B------:R-:W-:Y:S01]  /*30d0*/  IMAD.MOV.U32 R13, RZ, RZ, R37 ;  /* 0x000000ffff0d7224 */ /* 0x000fe200078e0025 */
[----:B------:R-:W-:Y:S01]  /*30e0*/  PRMT R149, R149, 0x5410, R12 ;  /* 0x0000541095957816 */ /* 0x000fe2000000000c */
[----:B------:R-:W-:Y:S01]  /*30f0*/  IMAD.MOV.U32 R12, RZ, RZ, R36 ;  /* 0x000000ffff0c7224 */ /* 0x000fe200078e0024 */
[----:B------:R-:W-:-:S02]  /*3100*/  PRMT R147, R147, 0x5410, R11 ;  /* 0x0000541093937816 */ /* 0x000fc4000000000b */
[----:B------:R-:W-:Y:S02]  /*3110*/  PRMT R123, R123, 0x5410, R14 ;  /* 0x000054107b7b7816 */ /* 0x000fe4000000000e */
[----:B------:R-:W-:Y:S02]  /*3120*/  MOV R11, R33 ;  /* 0x00000021000b7202 */ /* 0x000fe40000000f00 */
[----:B------:R-:W-:Y:S02]  /*3130*/  MOV R14, R40 ;  /* 0x00000028000e7202 */ /* 0x000fe40000000f00 */
[----:B------:R-:W-:Y:S01]  /*3140*/  PRMT R123, R11, 0x7610, R123 ;  /* 0x000076100b7b7816 */ /* 0x000fe2000000007b */
[----:B------:R-:W-:Y:S01]  /*3150*/  IMAD.MOV.U32 R11, RZ, RZ, R41 ;  /* 0x000000ffff0b7224 */ /* 0x000fe200078e0029 */
[----:B------:R-:W-:Y:S01]  /*3160*/  PRMT R125, R13, 0x5410, R12 ;  /* 0x000054100d7d7816 */ /* 0x000fe2000000000c */
[----:B------:R-:W-:Y:S01]  /*3170*/  IMAD.MOV.U32 R12, RZ, RZ, R44 ;  /* 0x000000ffff0c7224 */ /* 0x000fe200078e002c */
[----:B------:R-:W-:Y:S01]  /*3180*/  PRMT R127, R127, 0x5410, R14 ;  /* 0x000054107f7f7816 */ /* 0x000fe2000000000e */
[----:B------:R-:W-:Y:S01]  /*3190*/  IMAD.MOV.U32 R14, RZ, RZ, R34 ;  /* 0x000000ffff0e7224 */ /* 0x000fe200078e0022 */
[----:B------:R-:W-:-:S02]  /*31a0*/  MOV R13, R45 ;  /* 0x0000002d000d7202 */ /* 0x000fc40000000f00 */
[----:B------:R-:W-:Y:S02]  /*31b0*/  PLOP3.LUT P0, PT, PT, PT, UP0, 0x80, 0x0 ;  /* 0x000000000000781c */ /* 0x000fe40003f0f008 */
[----:B------:R-:W-:Y:S01]  /*31c0*/  PRMT R127, R11, 0x7610, R127 ;  /* 0x000076100b7f7816 */ /* 0x000fe2000000007f */
[----:B------:R-:W-:Y:S01]  /*31d0*/  IMAD.MOV.U32 R11, RZ, RZ, R35 ;  /* 0x000000ffff0b7224 */ /* 0x000fe200078e0023 */
[----:B------:R-:W-:Y:S01]  /*31e0*/  PRMT R135, R12, 0x5410, R13 ;  /* 0x000054100c877816 */ /* 0x000fe2000000000d */
[----:B------:R-:W-:Y:S01]  /*31f0*/  IMAD.MOV.U32 R13, RZ, RZ, R39 ;  /* 0x000000ffff0d7224 */ /* 0x000fe200078e0027 */
[----:B------:R-:W-:Y:S01]  /*3200*/  PRMT R122, R122, 0x5410, R14 ;  /* 0x000054107a7a7816 */ /* 0x000fe2000000000e */
[----:B------:R-:W-:Y:S01]  /*3210*/  IMAD.MOV.U32 R14, RZ, RZ, R47 ;  /* 0x000000ffff0e7224 */ /* 0x000fe200078e002f */
[----:B------:R-:W-:Y:S02]  /*3220*/  MOV R12, R38 ;  /* 0x00000026000c7202 */ /* 0x000fe40000000f00 */
[----:B------:R-:W-:Y:S01]  /*3230*/  PRMT R122, R11, 0x7610, R122 ;  /* 0x000076100b7a7816 */ /* 0x000fe2000000007a */
[----:B------:R-:W-:Y:S01]  /*3240*/  IMAD.MOV.U32 R11, RZ, RZ, R42 ;  /* 0x000000ffff0b7224 */ /* 0x000fe200078e002a */
[----:B------:R-:W-:Y:S01]  /*3250*/  PRMT R124, R13, 0x5410, R12 ;  /* 0x000054100d7c7816 */ /* 0x000fe2000000000c */
[----:B------:R-:W-:Y:S01]  /*3260*/  IMAD.MOV.U32 R13, RZ, RZ, R46 ;  /* 0x000000ffff0d7224 */ /* 0x000fe200078e002e */
[----:B------:R-:W-:-:S04]  /*3270*/  MOV R12, R43 ;  /* 0x0000002b000c7202 */ /* 0x000fc80000000f00 */
[----:B------:R-:W-:Y:S02]  /*3280*/  PRMT R126, R12, 0x5410, R11 ;  /* 0x000054100c7e7816 */ /* 0x000fe4000000000b */
[----:B------:R-:W-:Y:S01]  /*3290*/  PRMT R137, R13, 0x5410, R14 ;  /* 0x000054100d897816 */ /* 0x000fe2000000000e */
[----:B------:R-:W-:Y:S06]  /*32a0*/  @!P0 BRA `(.L_x_454) ;  /* 0x0000000000048947 */ /* 0x000fec0003800000 */
[----:B------:R-:W-:Y:S01]  /*32b0*/  BPT.TRAP 0x1 ;  /* 0x000000040000795c */ /* 0x000fe20000300000 */
.L_x_454:
[----:B------:R-:W-:Y:S01]  /*32c0*/  LEA R89, R212, R22, 0x3 ;  /* 0x00000016d4597211 */ /* 0x000fe200078e18ff */
[----:B------:R-:W-:Y:S01]  /*32d0*/  BSSY B1, `(.L_x_455) ;  /* 0x0000004000017945 */ /* 0x000fe20003800000 */
[----:B------:R-:W-:-:S04]  /*32e0*/  SHF.L.U32 R90, R223, 0x1f, RZ ;  /* 0x0000001fdf5a7819 */ /* 0x000fc800000006ff */
[----:B------:R-:W0:Y:S02]  /*32f0*/  SYNCS.PHASECHK.TRANS64.TRYWAIT P6, [R89+URZ+0x38890], R90 ;  /* 0x0388905a590075a7 */ /* 0x000e2400080c017f */
[----:B0-----:R-:W-:Y:S05]  /*3300*/  @!P6 BRA `(.L_x_456) ;  /* 0x000002440084e947 */ /* 0x001fea0003800000 */
.L_x_805:
[----:B------:R-:W-:Y:S05]  /*3310*/  BSYNC B1 ;  /* 0x0000000000017941 */ /* 0x000fea0003800000 */
.L_x_455:
[----:B------:R-:W-:-:S03]  /*3320*/  UMOV UR4, 0xffffffff ;  /* 0xffffffff00047882 */ /* 0x000fc60000000000 */
[----:B------:R-:W-:Y:S05]  /*3330*/  BRA.DIV UR4, `(.L_x_457) ;  /* 0x00000246048c7947 */ /* 0x000fea000b800000 */
[----:B------:R1:W2:Y:S04]  /*3340*/  SHFL.IDX PT, R83, R117, RZ, 0x181f ;  /* 0x00181fff75537589 */ /* 0x0002a800000e0000 */
[----:B------:R1:W3:Y:S02]  /*3350*/  SHFL.IDX PT, R82, R118, RZ, 0x181f ;  /* 0x00181fff76527589 */ /* 0x0002e400000e0000 */
.L_x_809:
[----:B------:R-:W-:Y:S04]  /*3360*/  BSSY B1, `(.L_x_458) ;  /* 0x00000dc000017945 */ /* 0x000fe80003800000 */
[----:B------:R-:W-:Y:S05]  /*3370*/  @P3 BRA `(.L_x_459) ;  /* 0x0000000c00683947 */ /* 0x000fea0003800000 */
[----:B------:R-:W-:Y:S01]  /*3380*/  ISETP.NE.AND P3, PT, R3, RZ, PT ;  /* 0x000000ff0300720c */ /* 0x000fe20003f65270 */
[----:B------:R-:W-:-:S12]  /*3390*/  BSSY B2, `(.L_x_460) ;  /* 0x0000035000027945 */ /* 0x000fd80003800000 */
[----:B------:R-:W-:Y:S05]  /*33a0*/  @!P3 BRA `(.L_x_461) ;  /* 0x0000000000ccb947 */ /* 0x000fea0003800000 */
[----:B------:R4:W0:Y:S01]  /*33b0*/  LDS.128 R12, [R85+0x24400] ;  /* 0x02440000550c7984 */ /* 0x0008220000000c00 */
[C---:B---3--:R-:W-:Y:S01]  /*33c0*/  LEA R80, P3, R16.reuse, R82, 0x1 ;  /* 0x0000005210507211 */ /* 0x048fe200078608ff */
[----:B------:R-:W-:Y:S03]  /*33d0*/  BSSY B3, `(.L_x_462) ;  /* 0x000002e000037945 */ /* 0x000fe60003800000 */
[----:B--2---:R-:W-:Y:S02]  /*33e0*/  LEA.HI.X R81, R16, R83, R17, 0x1, P3 ;  /* 0x0000005310517211 */ /* 0x004fe400018f0c11 */
[----:B------:R-:W-:-:S13]  /*33f0*/  ISETP.GE.AND P3, PT, R214, R114, PT ;  /* 0x00000072d600720c */ /* 0x000fda0003f66270 */
[----:B----4-:R-:W-:Y:S05]  /*3400*/  @P3 BRA `(.L_x_463) ;  /* 0x0000000000a83947 */ /* 0x010fea0003800000 */
[----:B------:R-:W-:Y:S01]  /*3410*/  SHF.R.U64 R11, R76, 0x10, R77 ;  /* 0x000000104c0b7819 */ /* 0x000fe2000000124d */
[--C-:B0-----:R-:W-:Y:S01]  /*3420*/  HADD2.F32 R152, -RZ, R13.reuse.H1_H1 ;  /* 0x3000000dff987230 */ /* 0x101fe20000004100 */
[--C-:B------:R-:W-:Y:S01]  /*3430*/  SHF.R.U64 R78, R78, 0x10, R79.reuse ;  /* 0x000000104e4e7819 */ /* 0x100fe2000000124f */
[----:B------:R-:W-:Y:S01]  /*3440*/  HADD2.F32 R156, -RZ, R13.H0_H0 ;  /* 0x2000000dff9c7230 */ /* 0x000fe20000004100 */
[----:B------:R-:W-:Y:S01]  /*3450*/  SHF.R.U32.HI R151, RZ, 0x10, R79 ;  /* 0x00000010ff977819 */ /* 0x000fe2000001164f */
[----:B------:R-:W-:Y:S01]  /*3460*/  HADD2.F32 R154, -RZ, R15.H0_H0 ;  /* 0x2000000fff9a7230 */ /* 0x000fe20000004100 */
[----:B------:R-:W-:Y:S01]  /*3470*/  SHF.R.U32.HI R76, RZ, 0x10, R77 ;  /* 0x00000010ff4c7819 */ /* 0x000fe2000001164d */
[----:B------:R-:W-:Y:S02]  /*3480*/  HADD2.F32 R77, -RZ, R11.H0_H0 ;  /* 0x2000000bff4d7230 */ /* 0x000fe40000004100 */
[----:B------:R-:W-:Y:S02]  /*3490*/  HADD2.F32 R79, -RZ, R78.H0_H0 ;  /* 0x2000004eff4f7230 */ /* 0x000fe40000004100 */
[----:B------:R-:W-:-:S02]  /*34a0*/  HADD2.F32 R11, -RZ, R151.H0_H0 ;  /* 0x20000097ff0b7230 */ /* 0x000fc40000004100 */
[----:B------:R-:W-:Y:S02]  /*34b0*/  HADD2.F32 R78, -RZ, R15.H1_H1 ;  /* 0x3000000fff4e7230 */ /* 0x000fe40000004100 */
[-C--:B------:R-:W-:Y:S01]  /*34c0*/  FMUL.FTZ R151, R152, R79.reuse ;  /* 0x0000004f98977220 */ /* 0x080fe20000410000 */
[----:B------:R-:W-:Y:S02]  /*34d0*/  HADD2.F32 R15, -RZ, R76.H0_H0 ;  /* 0x2000004cff0f7230 */ /* 0x000fe40000004100 */
[----:B------:R-:W-:Y:S01]  /*34e0*/  FMUL.FTZ R153, R156, R79 ;  /* 0x0000004f9c997220 */ /* 0x000fe20000410000 */
[-C--:B------:R-:W-:Y:S01]  /*34f0*/  FMUL.FTZ R79, R154, R11.reuse ;  /* 0x0000000b9a4f7220 */ /* 0x080fe20000410000 */
[----:B------:R-:W-:Y:S01]  /*3500*/  FMUL.FTZ R13, R78, R11 ;  /* 0x0000000b4e0d7220 */ /* 0x000fe20000410000 */
[-C--:B------:R-:W-:Y:S01]  /*3510*/  FFMA.FTZ R11, R156, R77.reuse, -R151 ;  /* 0x0000004d9c0b7223 */ /* 0x080fe20000010897 */
[----:B------:R-:W-:Y:S01]  /*3520*/  FFMA.FTZ R76, R152, R77, R153 ;  /* 0x0000004d984c7223 */ /* 0x000fe20000010099 */
[----:B------:R-:W-:-:S02]  /*3530*/  HADD2.F32 R77, -RZ, R160.H0_H0 ;  /* 0x200000a0ff4d7230 */ /* 0x000fc40000004100 */
[-C--:B------:R-:W-:Y:S01]  /*3540*/  FFMA.FTZ R13, R154, R15.reuse, -R13 ;  /* 0x0000000f9a0d7223 */ /* 0x080fe2000001080d */
[--C-:B------:R-:W-:Y:S02]  /*3550*/  HADD2.F32 R152, -RZ, R12.reuse.H1_H1 ;  /* 0x3000000cff987230 */ /* 0x100fe40000004100 */
[----:B------:R-:W-:Y:S01]  /*3560*/  FFMA.FTZ R78, R78, R15, R79 ;  /* 0x0000000f4e4e7223 */ /* 0x000fe2000001004f */
[----:B------:R-:W-:Y:S01]  /*3570*/  HADD2.F32 R154, -RZ, R12.H0_H0 ;  /* 0x2000000cff9a7230 */ /* 0x000fe20000004100 */
[----:B------:R-:W-:Y:S01]  /*3580*/  F2FP.F16.F32.PACK_AB R11, R76, R11 ;  /* 0x0000000b4c0b723e */ /* 0x000fe200000000ff */
[----:B------:R-:W-:Y:S02]  /*3590*/  HADD2.F32 R15, -RZ, R160.H1_H1 ;  /* 0x300000a0ff0f7230 */ /* 0x000fe40000004100 */
[----:B------:R-:W-:Y:S01]  /*35a0*/  FMUL.FTZ R151, R152, R77 ;  /* 0x0000004d98977220 */ /* 0x000fe20000410000 */
[----:B------:R-:W-:Y:S02]  /*35b0*/  HADD2.F32 R12, -RZ, R14.H1_H1 ;  /* 0x3000000eff0c7230 */ /* 0x000fe40000004100 */
[----:B------:R-:W-:-:S02]  /*35c0*/  HADD2.F32 R79, -RZ, R155.H0_H0 ;  /* 0x2000009bff4f7230 */ /* 0x000fc40000004100 */
[----:B------:R-:W-:Y:S02]  /*35d0*/  HADD2.F32 R14, -RZ, R14.H0_H0 ;  /* 0x2000000eff0e7230 */ /* 0x000fe40000004100 */
[----:B------:R-:W-:Y:S02]  /*35e0*/  HADD2.F32 R153, -RZ, R155.H1_H1 ;  /* 0x3000009bff997230 */ /* 0x000fe40000004100 */
[----:B------:R-:W-:Y:S01]  /*35f0*/  FMUL.FTZ R155, R154, R77 ;  /* 0x0000004d9a9b7220 */ /* 0x000fe20000410000 */
[-C--:B------:R-:W-:Y:S01]  /*3600*/  FMUL.FTZ R77, R12, R15.reuse ;  /* 0x0000000f0c4d7220 */ /* 0x080fe20000410000 */
[----:B------:R-:W-:Y:S01]  /*3610*/  FMUL.FTZ R15, R14, R15 ;  /* 0x0000000f0e0f7220 */ /* 0x000fe20000410000 */
[-C--:B------:R-:W-:Y:S01]  /*3620*/  FFMA.FTZ R151, R154, R79.reuse, -R151 ;  /* 0x0000004f9a977223 */ /* 0x080fe20000010897 */
[----:B------:R-:W-:Y:S01]  /*3630*/  FFMA.FTZ R152, R152, R79, R155 ;  /* 0x0000004f98987223 */ /* 0x000fe2000001009b */
[-C--:B------:R-:W-:Y:S01]  /*3640*/  FFMA.FTZ R77, R14, R153.reuse, -R77 ;  /* 0x000000990e4d7223 */ /* 0x080fe2000001084d */
[----:B------:R-:W-:Y:S01]  /*3650*/  FFMA.FTZ R12, R12, R153, R15 ;  /* 0x000000990c0c7223 */ /* 0x000fe2000001000f */
[----:B------:R-:W-:Y:S01]  /*3660*/  F2FP.F16.F32.PACK_AB R15, R78, R13 ;  /* 0x0000000d4e0f723e */ /* 0x000fe200000000ff */
[----:B------:R-:W-:Y:S01]  /*3670*/  IMAD.MOV.U32 R13, RZ, RZ, R11 ;  /* 0x000000ffff0d7224 */ /* 0x000fe200078e000b */
[----:B------:R-:W-:-:S02]  /*3680*/  F2FP.F16.F32.PACK_AB R152, R152, R151 ;  /* 0x000000979898723e */ /* 0x000fc400000000ff */
[----:B------:R-:W-:-:S03]  /*3690*/  F2FP.F16.F32.PACK_AB R14, R12, R77 ;  /* 0x0000004d0c0e723e */ /* 0x000fc600000000ff */
[----:B------:R-:W-:-:S07]  /*36a0*/  IMAD.MOV.U32 R12, RZ, RZ, R152 ;  /* 0x000000ffff0c7224 */ /* 0x000fce00078e0098 */
.L_x_463:
[----:B------:R-:W-:Y:S05]  /*36b0*/  BSYNC B3 ;  /* 0x0000000000037941 */ /* 0x000fea0003800000 */
.L_x_462:
[----:B------:R-:W-:Y:S02]  /*36c0*/  ULDC.64 UR4, c[0x0][0x208] ;  /* 0x0000820000047ab9 */ /* 0x000fe40000000a00 */
[----:B0-----:R4:W-:Y:S03]  /*36d0*/  ST.E.128 desc[UR4][R80.64], R12 ;  /* 0x0000000c50007985 */ /* 0x0019e6000c101d04 */
.L_x_461:
[----:B------:R-:W-:Y:S05]  /*36e0*/  BSYNC B2 ;  /* 0x0000000000027941 */ /* 0x000fea0003800000 */
.L_x_460:
[----:B------:R-:W-:Y:S01]  /*36f0*/  ISETP.NE.AND P3, PT, R21, RZ, PT ;  /* 0x000000ff1500720c */ /* 0x000fe20003f65270 */
[----:B------:R-:W-:-:S12]  /*3700*/  BSSY B2, `(.L_x_464) ;  /* 0x0000036000027945 */ /* 0x000fd80003800000 */
[----:B------:R-:W-:Y:S05]  /*3710*/  @!P3 BRA `(.L_x_465) ;  /* 0x0000000000d0b947 */ /* 0x000fea0003800000 */
[----:B----4-:R4:W0:Y:S01]  /*3720*/  LDS.128 R12, [R85+0x26c00] ;  /* 0x026c0000550c7984 */ /* 0x0108220000000c00 */
[C---:B---3--:R-:W-:Y:S01]  /*3730*/  LEA R76, P3, R23.reuse, R82, 0x1 ;  /* 0x00000052174c7211 */ /* 0x048fe200078608ff */
[----:B------:R-:W-:Y:S03]  /*3740*/  BSSY B3, `(.L_x_466) ;  /* 0x000002f000037945 */ /* 0x000fe60003800000 */
[----:B--2---:R-:W-:Y:S02]  /*3750*/  LEA.HI.X R77, R23, R83, R216, 0x1, P3 ;  /* 0x00000053174d7211 */ /* 0x004fe400018f0cd8 */
[----:B------:R-:W-:-:S13]  /*3760*/  ISETP.GE.AND P3, PT, R221, R114, PT ;  /* 0x00000072dd00720c */ /* 0x000fda0003f66270 */
[----:B----4-:R-:W-:Y:S05]  /*3770*/  @P3 BRA `(.L_x_467) ;  /* 0x0000000000ac3947 */ /* 0x010fea0003800000 */
[--C-:B------:R-:W-:Y:S01]  /*3780*/  SHF.R.U64 R11, R72, 0x10, R73.reuse ;  /* 0x00000010480b7819 */ /* 0x100fe20000001249 */
[--C-:B0-----:R-:W-:Y:S01]  /*3790*/  HADD2.F32 R78, -RZ, R13.reuse.H1_H1 ;  /* 0x3000000dff4e7230 */ /* 0x101fe20000004100 */
[----:B------:R-:W-:Y:S01]  /*37a0*/  SHF.R.U32.HI R72, RZ, 0x10, R73 ;  /* 0x00000010ff487819 */ /* 0x000fe20000011649 */
[----:B------:R-:W-:Y:S01]  /*37b0*/  HADD2.F32 R80, -RZ, R13.H0_H0 ;  /* 0x2000000dff507230 */ /* 0x000fe20000004100 */
[--C-:B------:R-:W-:Y:S01]  /*37c0*/  SHF.R.U64 R73, R74, 0x10, R75.reuse ;  /* 0x000000104a497819 */ /* 0x100fe2000000124b */
[--C-:B------:R-:W-:Y:S01]  /*37d0*/  HADD2.F32 R13, -RZ, R15.reuse.H1_H1 ;  /* 0x3000000fff0d7230 */ /* 0x100fe20000004100 */
[----:B------:R-:W-:Y:S01]  /*37e0*/  SHF.R.U32.HI R74, RZ, 0x10, R75 ;  /* 0x00000010ff4a7819 */ /* 0x000fe2000001164b */
[----:B------:R-:W-:Y:S02]  /*37f0*/  HADD2.F32 R15, -RZ, R15.H0_H0 ;  /* 0x2000000fff0f7230 */ /* 0x000fe40000004100 */
[----:B------:R-:W-:Y:S02]  /*3800*/  HADD2.F32 R73, -RZ, R73.H0_H0 ;  /* 0x20000049ff497230 */ /* 0x000fe40000004100 */
[----:B------:R-:W-:-:S02]  /*3810*/  HADD2.F32 R74, -RZ, R74.H0_H0 ;  /* 0x2000004aff4a7230 */ /* 0x000fc40000004100 */
[----:B------:R-:W-:Y:S02]  /*3820*/  HADD2.F32 R72, -RZ, R72.H0_H0 ;  /* 0x20000048ff487230 */ /* 0x000fe40000004100 */
[-C--:B------:R-:W-:Y:S01]  /*3830*/  FMUL.FTZ R75, R78, R73.reuse ;  /* 0x000000494e4b7220 */ /* 0x080fe20000410000 */
[----:B------:R-:W-:Y:S02]  /*3840*/  HADD2.F32 R11, -RZ, R11.H0_H0 ;  /* 0x2000000bff0b7230 */ /* 0x000fe40000004100 */
[-C--:B------:R-:W-:Y:S01]  /*3850*/  FMUL.FTZ R152, R13, R74.reuse ;  /* 0x0000004a0d987220 */ /* 0x080fe20000410000 */
[C---:B------:R-:W-:Y:S01]  /*3860*/  FMUL.FTZ R74, R15.reuse, R74 ;  /* 0x0000004a0f4a7220 */ /* 0x040fe20000410000 */
[----:B------:R-:W-:Y:S02]  /*3870*/  FMUL.FTZ R73, R80, R73 ;  /* 0x0000004950497220 */ /* 0x000fe40000410000 */
        /* <DEDUP_REMOVED lines=9> */
[-C--:B------:R-:W-:Y:S01]  /*3910*/  FMUL.FTZ R73, R72, R15.reuse ;  /* 0x0000000f48497220 */ /* 0x080fe20000410000 */
[--C-:B------:R-:W-:Y:S02]  /*3920*/  HADD2.F32 R12, -RZ, R14.reuse.H1_H1 ;  /* 0x3000000eff0c7230 */ /* 0x100fe40000004100 */
[----:B------:R-:W-:Y:S01]  /*3930*/  FMUL.FTZ R79, R74, R15 ;  /* 0x0000000f4a4f7220 */ /* 0x000fe20000410000 */
[----:B------:R-:W-:Y:S01]  /*3940*/  HADD2.F32 R14, -RZ, R14.H0_H0 ;  /* 0x2000000eff0e7230 */ /* 0x000fe20000004100 */
[----:B------:R-:W-:Y:S01]  /*3950*/  F2FP.F16.F32.PACK_AB R75, R78, R75 ;  /* 0x0000004b4e4b723e */ /* 0x000fe200000000ff */
[----:B------:R-:W-:-:S02]  /*3960*/  HADD2.F32 R11, -RZ, R157.H0_H0 ;  /* 0x2000009dff0b7230 */ /* 0x000fc40000004100 */
[-C--:B------:R-:W-:Y:S01]  /*3970*/  FMUL.FTZ R15, R12, R159.reuse ;  /* 0x0000009f0c0f7220 */ /* 0x080fe20000410000 */
[----:B------:R-:W-:Y:S02]  /*3980*/  HADD2.F32 R157, -RZ, R157.H1_H1 ;  /* 0x3000009dff9d7230 */ /* 0x000fe40000004100 */
[----:B------:R-:W-:Y:S01]  /*3990*/  FMUL.FTZ R159, R14, R159 ;  /* 0x0000009f0e9f7220 */ /* 0x000fe20000410000 */
[----:B------:R-:W-:Y:S02]  /*39a0*/  IMAD.MOV.U32 R13, RZ, RZ, R75 ;  /* 0x000000ffff0d7224 */ /* 0x000fe400078e004b */
[-C--:B------:R-:W-:Y:S01]  /*39b0*/  FFMA.FTZ R73, R74, R11.reuse, -R73 ;  /* 0x0000000b4a497223 */ /* 0x080fe20000010849 */
[----:B------:R-:W-:Y:S01]  /*39c0*/  FFMA.FTZ R72, R72, R11, R79 ;  /* 0x0000000b48487223 */ /* 0x000fe2000001004f */
[-C--:B------:R-:W-:Y:S01]  /*39d0*/  FFMA.FTZ R15, R14, R157.reuse, -R15 ;  /* 0x0000009d0e0f7223 */ /* 0x080fe2000001080f */
[----:B------:R-:W-:-:S03]  /*39e0*/  FFMA.FTZ R12, R12, R157, R159 ;  /* 0x0000009d0c0c7223 */ /* 0x000fc6000001009f */
[----:B------:R-:W-:Y:S02]  /*39f0*/  F2FP.F16.F32.PACK_AB R74, R72, R73 ;  /* 0x00000049484a723e */ /* 0x000fe400000000ff */
[----:B------:R-:W-:Y:S01]  /*3a00*/  F2FP.F16.F32.PACK_AB R14, R12, R15 ;  /* 0x0000000f0c0e723e */ /* 0x000fe200000000ff */
[----:B------:R-:W-:Y:S01]  /*3a10*/  IMAD.MOV.U32 R15, RZ, RZ, R152 ;  /* 0x000000ffff0f7224 */ /* 0x000fe200078e0098 */
[----:B------:R-:W-:-:S07]  /*3a20*/  MOV R12, R74 ;  /* 0x0000004a000c7202 */ /* 0x000fce0000000f00 */
.L_x_467:
[----:B------:R-:W-:Y:S05]  /*3a30*/  BSYNC B3 ;  /* 0x0000000000037941 */ /* 0x000fea0003800000 */
.L_x_466:
[----:B------:R-:W-:Y:S02]  /*3a40*/  ULDC.64 UR4, c[0x0][0x208] ;  /* 0x0000820000047ab9 */ /* 0x000fe40000000a00 */
[----:B0-----:R0:W-:Y:S03]  /*3a50*/  ST.E.128 desc[UR4][R76.64], R12 ;  /* 0x0000000c4c007985 */ /* 0x0011e6000c101d04 */
.L_x_465:
[----:B------:R-:W-:Y:S05]  /*3a60*/  BSYNC B2 ;  /* 0x0000000000027941 */ /* 0x000fea0003800000 */
.L_x_464:
[----:B------:R-:W-:Y:S01]  /*3a70*/  ISETP.NE.AND P3, PT, R25, RZ, PT ;  /* 0x000000ff1900720c */ /* 0x000fe20003f65270 */
[----:B------:R-:W-:-:S12]  /*3a80*/  BSSY B2, `(.L_x_468) ;  /* 0x0000035000027945 */ /* 0x000fd80003800000 */
[----:B------:R-:W-:Y:S05]  /*3a90*/  @!P3 BRA `(.L_x_469) ;  /* 0x0000000000ccb947 */ /* 0x000fea0003800000 */
[----:B0---4-:R0:W4:Y:S01]  /*3aa0*/  LDS.128 R12, [R85+0x29400] ;  /* 0x02940000550c7984 */ /* 0x0111220000000c00 */
[C---:B---3--:R-:W-:Y:S01]  /*3ab0*/  LEA R72, P3, R18.reuse, R82, 0x1 ;  /* 0x0000005212487211 */ /* 0x048fe200078608ff */
[----:B------:R-:W-:Y:S03]  /*3ac0*/  BSSY B3, `(.L_x_470) ;  /* 0x000002e000037945 */ /* 0x000fe60003800000 */
[----:B--2---:R-:W-:Y:S02]  /*3ad0*/  LEA.HI.X R73, R18, R83, R218, 0x1, P3 ;  /* 0x0000005312497211 */ /* 0x004fe400018f0cda */
[----:B------:R-:W-:-:S13]  /*3ae0*/  ISETP.GE.AND P3, PT, R220, R114, PT ;  /* 0x00000072dc00720c */ /* 0x000fda0003f66270 */
[----:B0-----:R-:W-:Y:S05]  /*3af0*/  @P3 BRA `(.L_x_471) ;  /* 0x0000000000a83947 */ /* 0x001fea0003800000 */
[--C-:B------:R-:W-:Y:S01]  /*3b00*/  SHF.R.U64 R74, R68, 0x10, R69.reuse ;  /* 0x00000010444a7819 */ /* 0x100fe20000001245 */
[--C-:B------:R-:W-:Y:S01]  /*3b10*/  HADD2.F32 R75, -RZ, R158.reuse.H0_H0 ;  /* 0x2000009eff4b7230 */ /* 0x100fe20000004100 */
[----:B------:R-:W-:Y:S01]  /*3b20*/  SHF.R.U32.HI R68, RZ, 0x10, R69 ;  /* 0x00000010ff447819 */ /* 0x000fe20000011645 */
[----:B------:R-:W-:Y:S01]  /*3b30*/  HADD2.F32 R158, -RZ, R158.H1_H1 ;  /* 0x3000009eff9e7230 */ /* 0x000fe20000004100 */
[--C-:B------:R-:W-:Y:S02]  /*3b40*/  SHF.R.U64 R69, R70, 0x10, R71.reuse ;  /* 0x0000001046457819 */ /* 0x100fe40000001247 */
[----:B----4-:R-:W-:Y:S01]  /*3b50*/  MOV R11, R13 ;  /* 0x0000000d000b7202 */ /* 0x010fe20000000f00 */
[----:B------:R-:W-:Y:S01]  /*3b60*/  HADD2.F32 R13, -RZ, R74.H0_H0 ;  /* 0x2000004aff0d7230 */ /* 0x000fe20000004100 */
[----:B------:R-:W-:Y:S01]  /*3b70*/  SHF.R.U32.HI R78, RZ, 0x10, R71 ;  /* 0x00000010ff4e7819 */ /* 0x000fe20000011647 */
[----:B------:R-:W-:Y:S02]  /*3b80*/  HADD2.F32 R71, -RZ, R69.H0_H0 ;  /* 0x20000045ff477230 */ /* 0x000fe40000004100 */
[----:B------:R-:W-:-:S02]  /*3b90*/  HADD2.F32 R74, -RZ, R11.H1_H1 ;  /* 0x3000000bff4a7230 */ /* 0x000fc40000004100 */
[----:B------:R-:W-:Y:S02]  /*3ba0*/  HADD2.F32 R70, -RZ, R11.H0_H0 ;  /* 0x2000000bff467230 */ /* 0x000fe40000004100 */
[----:B------:R-:W-:Y:S02]  /*3bb0*/  HADD2.F32 R78, -RZ, R78.H0_H0 ;  /* 0x2000004eff4e7230 */ /* 0x000fe40000004100 */
[-C--:B------:R-:W-:Y:S01]  /*3bc0*/  FMUL.FTZ R11, R74, R71.reuse ;  /* 0x000000474a0b7220 */ /* 0x080fe20000410000 */
[--C-:B------:R-:W-:Y:S02]  /*3bd0*/  HADD2.F32 R69, -RZ, R15.reuse.H1_H1 ;  /* 0x3000000fff457230 */ /* 0x100fe40000004100 */
[C---:B------:R-:W-:Y:S01]  /*3be0*/  FMUL.FTZ R71, R70.reuse, R71 ;  /* 0x0000004746477220 */ /* 0x040fe20000410000 */
[----:B------:R-:W-:Y:S02]  /*3bf0*/  HADD2.F32 R15, -RZ, R15.H0_H0 ;  /* 0x2000000fff0f7230 */ /* 0x000fe40000004100 */
[----:B------:R-:W-:Y:S01]  /*3c00*/  FFMA.FTZ R11, R70, R13, -R11 ;  /* 0x0000000d460b7223 */ /* 0x000fe2000001080b */
[----:B------:R-:W-:-:S02]  /*3c10*/  HADD2.F32 R76, -RZ, R68.H0_H0 ;  /* 0x20000044ff4c7230 */ /* 0x000fc40000004100 */
[-C--:B------:R-:W-:Y:S01]  /*3c20*/  FMUL.FTZ R80, R69, R78.reuse ;  /* 0x0000004e45507220 */ /* 0x080fe20000410000 */
[----:B------:R-:W-:Y:S01]  /*3c30*/  FFMA.FTZ R68, R74, R13, R71 ;  /* 0x0000000d4a447223 */ /* 0x000fe20000010047 */
[C---:B------:R-:W-:Y:S01]  /*3c40*/  FMUL.FTZ R78, R15.reuse, R78 ;  /* 0x0000004e0f4e7220 */ /* 0x040fe20000410000 */
[----:B------:R-:W-:Y:S02]  /*3c50*/  HADD2.F32 R71, -RZ, R148.H0_H0 ;  /* 0x20000094ff477230 */ /* 0x000fe40000004100 */
[-C--:B------:R-:W-:Y:S01]  /*3c60*/  FFMA.FTZ R13, R15, R76.reuse, -R80 ;  /* 0x0000004c0f0d7223 */ /* 0x080fe20000010850 */
[--C-:B------:R-:W-:Y:S02]  /*3c70*/  HADD2.F32 R15, -RZ, R12.reuse.H1_H1 ;  /* 0x3000000cff0f7230 */ /* 0x100fe40000004100 */
[----:B------:R-:W-:Y:S01]  /*3c80*/  FFMA.FTZ R70, R69, R76, R78 ;  /* 0x0000004c45467223 */ /* 0x000fe2000001004e */
[----:B------:R-:W-:Y:S01]  /*3c90*/  HADD2.F32 R12, -RZ, R12.H0_H0 ;  /* 0x2000000cff0c7230 */ /* 0x000fe20000004100 */
[----:B------:R-:W-:Y:S01]  /*3ca0*/  F2FP.F16.F32.PACK_AB R11, R68, R11 ;  /* 0x0000000b440b723e */ /* 0x000fe200000000ff */
[----:B------:R-:W-:-:S02]  /*3cb0*/  HADD2.F32 R69, -RZ, R14.H1_H1 ;  /* 0x3000000eff457230 */ /* 0x000fc40000004100 */
[-C--:B------:R-:W-:Y:S01]  /*3cc0*/  FMUL.FTZ R77, R15, R75.reuse ;  /* 0x0000004b0f4d7220 */ /* 0x080fe20000410000 */
[----:B------:R-:W-:Y:S02]  /*3cd0*/  HADD2.F32 R14, -RZ, R14.H0_H0 ;  /* 0x2000000eff0e7230 */ /* 0x000fe40000004100 */
[C---:B------:R-:W-:Y:S01]  /*3ce0*/  FMUL.FTZ R76, R12.reuse, R75 ;  /* 0x0000004b0c4c7220 */ /* 0x040fe20000410000 */
[----:B------:R-:W-:Y:S02]  /*3cf0*/  HADD2.F32 R74, -RZ, R150.H1_H1 ;  /* 0x30000096ff4a7230 */ /* 0x000fe40000004100 */
[-C--:B------:R-:W-:Y:S01]  /*3d00*/  FMUL.FTZ R75, R69, R158.reuse ;  /* 0x0000009e454b7220 */ /* 0x080fe20000410000 */
[-C--:B------:R-:W-:Y:S01]  /*3d10*/  FFMA.FTZ R77, R12, R71.reuse, -R77 ;  /* 0x000000470c4d7223 */ /* 0x080fe2000001084d */
[C---:B------:R-:W-:Y:S01]  /*3d20*/  FMUL.FTZ R158, R14.reuse, R158 ;  /* 0x0000009e0e9e7220 */ /* 0x040fe20000410000 */
[----:B------:R-:W-:Y:S01]  /*3d30*/  FFMA.FTZ R76, R15, R71, R76 ;  /* 0x000000470f4c7223 */ /* 0x000fe2000001004c */
[-C--:B------:R-:W-:Y:S01]  /*3d40*/  FFMA.FTZ R75, R14, R74.reuse, -R75 ;  /* 0x0000004a0e4b7223 */ /* 0x080fe2000001084b */
[----:B------:R-:W-:Y:S01]  /*3d50*/  F2FP.F16.F32.PACK_AB R15, R70, R13 ;  /* 0x0000000d460f723e */ /* 0x000fe200000000ff */
[----:B------:R-:W-:Y:S01]  /*3d60*/  FFMA.FTZ R158, R69, R74, R158 ;  /* 0x0000004a459e7223 */ /* 0x000fe2000001009e */
[----:B------:R-:W-:Y:S01]  /*3d70*/  IMAD.MOV.U32 R13, RZ, RZ, R11 ;  /* 0x000000ffff0d7224 */ /* 0x000fe200078e000b */
[----:B------:R-:W-:-:S03]  /*3d80*/  F2FP.F16.F32.PACK_AB R12, R76, R77 ;  /* 0x0000004d4c0c723e */ /* 0x000fc600000000ff */
[----:B------:R-:W-:-:S07]  /*3d90*/  F2FP.F16.F32.PACK_AB R14, R158, R75 ;  /* 0x0000004b9e0e723e */ /* 0x000fce00000000ff */
.L_x_471:
[----:B------:R-:W-:Y:S05]  /*3da0*/  BSYNC B3 ;  /* 0x0000000000037941 */ /* 0x000fea0003800000 */
.L_x_470:
[----:B------:R-:W-:Y:S02]  /*3db0*/  ULDC.64 UR4, c[0x0][0x208] ;  /* 0x0000820000047ab9 */ /* 0x000fe40000000a00 */
[----:B----4-:R0:W-:Y:S03]  /*3dc0*/  ST.E.128 desc[UR4][R72.64], R12 ;  /* 0x0000000c48007985 */ /* 0x0101e6000c101d04 */
.L_x_469:
[----:B------:R-:W-:Y:S05]  /*3dd0*/  BSYNC B2 ;  /* 0x0000000000027941 */ /* 0x000fea0003800000 */
.L_x_468:
[----:B------:R-:W-:-:S13]  /*3de0*/  ISETP.NE.AND P3, PT, R26, RZ, PT ;  /* 0x000000ff1a00720c */ /* 0x000fda0003f65270 */
[----:B------:R-:W-:Y:S05]  /*3df0*/  @!P3 BRA `(.L_x_459) ;  /* 0x0000000000c8b947 */ /* 0x000fea0003800000 */
[----:B0---4-:R0:W4:Y:S01]  /*3e00*/  LDS.128 R12, [R85+0x2bc00] ;  /* 0x02bc0000550c7984 */ /* 0x0111220000000c00 */
[C---:B---3--:R-:W-:Y:S01]  /*3e10*/  LEA R68, P3, R19.reuse, R82, 0x1 ;  /* 0x0000005213447211 */ /* 0x048fe200078608ff */
[----:B------:R-:W-:Y:S03]  /*3e20*/  BSSY B2, `(.L_x_472) ;  /* 0x000002d000027945 */ /* 0x000fe60003800000 */
[----:B--2---:R-:W-:Y:S02]  /*3e30*/  LEA.HI.X R69, R19, R83, R217, 0x1, P3 ;  /* 0x0000005313457211 */ /* 0x004fe400018f0cd9 */
[----:B------:R-:W-:-:S13]  /*3e40*/  ISETP.GE.AND P3, PT, R222, R114, PT ;  /* 0x00000072de00720c */ /* 0x000fda0003f66270 */
[----:B0-----:R-:W-:Y:S05]  /*3e50*/  @P3 BRA `(.L_x_473) ;  /* 0x0000000000a43947 */ /* 0x001fea0003800000 */
[----:B------:R-:W-:Y:S01]  /*3e60*/  SHF.R.U64 R11, R64, 0x10, R65 ;  /* 0x00000010400b7819 */ /* 0x000fe20000001241 */
[----:B----4-:R-:W-:Y:S01]  /*3e70*/  IMAD.MOV.U32 R64, RZ, RZ, R15 ;  /* 0x000000ffff407224 */ /* 0x010fe200078e000f */
[--C-:B------:R-:W-:Y:S01]  /*3e80*/  SHF.R.U64 R70, R66, 0x10, R67.reuse ;  /* 0x0000001042467819 */ /* 0x100fe20000001243 */
[----:B------:R-:W-:Y:S01]  /*3e90*/  HADD2.F32 R15, -RZ, R13.H1_H1 ;  /* 0x3000000dff0f7230 */ /* 0x000fe20000004100 */
[----:B------:R-:W-:Y:S01]  /*3ea0*/  SHF.R.U32.HI R67, RZ, 0x10, R67 ;  /* 0x00000010ff437819 */ /* 0x000fe20000011643 */
[----:B------:R-:W-:Y:S01]  /*3eb0*/  HADD2.F32 R66, -RZ, R11.H0_H0 ;  /* 0x2000000bff427230 */ /* 0x000fe20000004100 */
[----:B------:R-:W-:Y:S01]  /*3ec0*/  SHF.R.U32.HI R65, RZ, 0x10, R65 ;  /* 0x00000010ff417819 */ /* 0x000fe20000011641 */
[----:B------:R-:W-:Y:S02]  /*3ed0*/  HADD2.F32 R11, -RZ, R13.H0_H0 ;  /* 0x2000000dff0b7230 */ /* 0x000fe40000004100 */
[----:B------:R-:W-:Y:S02]  /*3ee0*/  HADD2.F32 R13, -RZ, R64.H1_H1 ;  /* 0x30000040ff0d7230 */ /* 0x000fe40000004100 */
[----:B------:R-:W-:-:S02]  /*3ef0*/  HADD2.F32 R70, -RZ, R70.H0_H0 ;  /* 0x20000046ff467230 */ /* 0x000fc40000004100 */
[----:B------:R-:W-:Y:S02]  /*3f00*/  HADD2.F32 R67, -RZ, R67.H0_H0 ;  /* 0x20000043ff437230 */ /* 0x000fe40000004100 */
[----:B------:R-:W-:Y:S02]  /*3f10*/  HADD2.F32 R64, -RZ, R64.H0_H0 ;  /* 0x20000040ff407230 */ /* 0x000fe40000004100 */
[-C--:B------:R-:W-:Y:S01]  /*3f20*/  FMUL.FTZ R72, R15, R70.reuse ;  /* 0x000000460f487220 */ /* 0x080fe20000410000 */
[----:B------:R-:W-:Y:S02]  /*3f30*/  HADD2.F32 R65, -RZ, R65.H0_H0 ;  /* 0x20000041ff417230 */ /* 0x000fe40000004100 */
[----:B------:R-:W-:Y:S01]  /*3f40*/  FMUL.FTZ R70, R11, R70 ;  /* 0x000000460b467220 */ /* 0x000fe20000410000 */
[-C--:B------:R-:W-:Y:S01]  /*3f50*/  FMUL.FTZ R71, R13, R67.reuse ;  /* 0x000000430d477220 */ /* 0x080fe20000410000 */
[C---:B------:R-:W-:Y:S01]  /*3f60*/  FMUL.FTZ R74, R64.reuse, R67 ;  /* 0x00000043404a7220 */ /* 0x040fe20000410000 */
[-C--:B------:R-:W-:Y:S01]  /*3f70*/  FFMA.FTZ R11, R11, R66.reuse, -R72 ;  /* 0x000000420b0b7223 */ /* 0x080fe20000010848 */
[----:B------:R-:W-:Y:S01]  /*3f80*/  FFMA.FTZ R70, R15, R66, R70 ;  /* 0x000000420f467223 */ /* 0x000fe20000010046 */
[-C--:B------:R-:W-:Y:S01]  /*3f90*/  FFMA.FTZ R71, R64, R65.reuse, -R71 ;  /* 0x0000004140477223 */ /* 0x080fe20000010847 */
[----:B------:R-:W-:Y:S01]  /*3fa0*/  FFMA.FTZ R74, R13, R65, R74 ;  /* 0x000000410d4a7223 */ /* 0x000fe2000001004a */
[----:B------:R-:W-:-:S02]  /*3fb0*/  HADD2.F32 R13, -RZ, R12.H1_H1 ;  /* 0x3000000cff0d7230 */ /* 0x000fc40000004100 */
[--C-:B------:R-:W-:Y:S02]  /*3fc0*/  HADD2.F32 R65, -RZ, R145.reuse.H0_H0 ;  /* 0x20000091ff417230 */ /* 0x100fe40000004100 */
[----:B------:R-:W-:Y:S02]  /*3fd0*/  HADD2.F32 R12, -RZ, R12.H0_H0 ;  /* 0x2000000cff0c7230 */ /* 0x000fe40000004100 */
[--C-:B------:R-:W-:Y:S02]  /*3fe0*/  HADD2.F32 R15, -RZ, R14.reuse.H1_H1 ;  /* 0x3000000eff0f7230 */ /* 0x100fe40000004100 */
[-C--:B------:R-:W-:Y:S01]  /*3ff0*/  FMUL.FTZ R67, R13, R65.reuse ;  /* 0x000000410d437220 */ /* 0x080fe20000410000 */
[----:B------:R-:W-:Y:S02]  /*4000*/  HADD2.F32 R145, -RZ, R145.H1_H1 ;  /* 0x30000091ff917230 */ /* 0x000fe40000004100 */
[----:B------:R-:W-:Y:S01]  /*4010*/  FMUL.FTZ R66, R12, R65 ;  /* 0x000000410c427220 */ /* 0x000fe20000410000 */
[----:B------:R-:W-:-:S02]  /*4020*/  HADD2.F32 R14, -RZ, R14.H0_H0 ;  /* 0x2000000eff0e7230 */ /* 0x000fc40000004100 */
[--C-:B------:R-:W-:Y:S02]  /*4030*/  HADD2.F32 R64, -RZ, R144.reuse.H0_H0 ;  /* 0x20000090ff407230 */ /* 0x100fe40000004100 */
[-C--:B------:R-:W-:Y:S01]  /*4040*/  FMUL.FTZ R65, R15, R145.reuse ;  /* 0x000000910f417220 */ /* 0x080fe20000410000 */
[----:B------:R-:W-:Y:S02]  /*4050*/  HADD2.F32 R144, -RZ, R144.H1_H1 ;  /* 0x30000090ff907230 */ /* 0x000fe40000004100 */
[----:B------:R-:W-:Y:S01]  /*4060*/  FMUL.FTZ R72, R14, R145 ;  /* 0x000000910e487220 */ /* 0x000fe20000410000 */
[-C--:B------:R-:W-:Y:S01]  /*4070*/  FFMA.FTZ R67, R12, R64.reuse, -R67 ;  /* 0x000000400c437223 */ /* 0x080fe20000010843 */
[----:B------:R-:W-:Y:S01]  /*4080*/  FFMA.FTZ R66, R13, R64, R66 ;  /* 0x000000400d427223 */ /* 0x000fe20000010042 */
[-C--:B------:R-:W-:Y:S01]  /*4090*/  FFMA.FTZ R65, R14, R144.reuse, -R65 ;  /* 0x000000900e417223 */ /* 0x080fe20000010841 */
[----:B------:R-:W-:Y:S01]  /*40a0*/  FFMA.FTZ R72, R15, R144, R72 ;  /* 0x000000900f487223 */ /* 0x000fe20000010048 */
[----:B------:R-:W-:-:S02]  /*40b0*/  F2FP.F16.F32.PACK_AB R13, R70, R11 ;  /* 0x0000000b460d723e */ /* 0x000fc400000000ff */
[----:B------:R-:W-:Y:S02]  /*40c0*/  F2FP.F16.F32.PACK_AB R15, R74, R71 ;  /* 0x000000474a0f723e */ /* 0x000fe400000000ff */
[----:B------:R-:W-:Y:S02]  /*40d0*/  F2FP.F16.F32.PACK_AB R12, R66, R67 ;  /* 0x00000043420c723e */ /* 0x000fe400000000ff */
[----:B------:R-:W-:-:S07]  /*40e0*/  F2FP.F16.F32.PACK_AB R14, R72, R65 ;  /* 0x00000041480e723e */ /* 0x000fce00000000ff */
.L_x_473:
[----:B------:R-:W-:Y:S05]  /*40f0*/  BSYNC B2 ;  /* 0x0000000000027941 */ /* 0x000fea0003800000 */
.L_x_472:
[----:B------:R-:W-:Y:S02]  /*4100*/  ULDC.64 UR4, c[0x0][0x208] ;  /* 0x0000820000047ab9 */ /* 0x000fe40000000a00 */
[----:B----4-:R0:W-:Y:S03]  /*4110*/  ST.E.128 desc[UR4][R68.64], R12 ;  /* 0x0000000c44007985 */ /* 0x0101e6000c101d04 */
.L_x_459:
[----:B------:R-:W-:Y:S05]  /*4120*/  BSYNC B1 ;  /* 0x0000000000017941 */ /* 0x000fea0003800000 */
.L_x_458:
[----:B------:R-:W-:-:S03]  /*4130*/  UMOV UR4, 0xffffffff ;  /* 0xffffffff00047882 */ /* 0x000fc60000000000 */
[----:B------:R-:W-:Y:S05]  /*4140*/  BRA.DIV UR4, `(.L_x_474) ;  /* 0x0000023a04547947 */ /* 0x000fea000b800000 */
[----:B------:R0:W0:Y:S04]  /*4150*/  SHFL.IDX PT, R67, R117, 0x1, 0x181f ;  /* 0x00381f0075437f89 */ /* 0x00002800000e0000 */
[----:B------:R0:W0:Y:S02]  /*4160*/  SHFL.IDX PT, R66, R118, 0x1, 0x181f ;  /* 0x00381f0076427f89 */ /* 0x00002400000e0000 */
.L_x_813:
[----:B------:R-:W-:Y:S04]  /*4170*/  BSSY B1, `(.L_x_475) ;  /* 0x00000d5000017945 */ /* 0x000fe80003800000 */
[----:B------:R-:W-:Y:S05]  /*4180*/  @P4 BRA `(.L_x_476) ;  /* 0x0000000c004c4947 */ /* 0x000fea0003800000 */
[----:B------:R-:W-:Y:S01]  /*4190*/  ISETP.NE.AND P3, PT, R3, RZ, PT ;  /* 0x000000ff0300720c */ /* 0x000fe20003f65270 */
[----:B------:R-:W-:-:S12]  /*41a0*/  BSSY B2, `(.L_x_477) ;  /* 0x0000034000027945 */ /* 0x000fd80003800000 */
[----:B------:R-:W-:Y:S05]  /*41b0*/  @!P3 BRA `(.L_x_478) ;  /* 0x0000000000c8b947 */ /* 0x000fea0003800000 */
[----:B0---4-:R0:W4:Y:S01]  /*41c0*/  LDS.128 R12, [R85+0x25400] ;  /* 0x02540000550c7984 */ /* 0x0111220000000c00 */
[----:B------:R-:W-:Y:S01]  /*41d0*/  ISETP.GE.AND P4, PT, R214, R114, PT ;  /* 0x00000072d600720c */ /* 0x000fe20003f86270 */
[----:B------:R-:W-:Y:S01]  /*41e0*/  BSSY B3, `(.L_x_479) ;  /* 0x000002d000037945 */ /* 0x000fe20003800000 */
[----:B------:R-:W-:-:S04]  /*41f0*/  LEA R64, P3, R16, R66, 0x1 ;  /* 0x0000004210407211 */ /* 0x000fc800078608ff */
[----:B------:R-:W-:-:S07]  /*4200*/  LEA.HI.X R65, R16, R67, R17, 0x1, P3 ;  /* 0x0000004310417211 */ /* 0x000fce00018f0c11 */
[----:B0-----:R-:W-:Y:S05]  /*4210*/  @P4 BRA `(.L_x_480) ;  /* 0x0000000000a44947 */ /* 0x001fea0003800000 */
[----:B------:R-:W-:Y:S01]  /*4220*/  SHF.R.U64 R11, R60, 0x10, R61 ;  /* 0x000000103c0b7819 */ /* 0x000fe2000000123d */
[--C-:B----4-:R-:W-:Y:S01]  /*4230*/  HADD2.F32 R60, -RZ, R15.reuse.H1_H1 ;  /* 0x3000000fff3c7230 */ /* 0x110fe20000004100 */
[--C-:B------:R-:W-:Y:S01]  /*4240*/  SHF.R.U64 R68, R62, 0x10, R63.reuse ;  /* 0x000000103e447819 */ /* 0x100fe2000000123f */
[----:B------:R-:W-:Y:S01]  /*4250*/  HADD2.F32 R15, -RZ, R15.H0_H0 ;  /* 0x2000000fff0f7230 */ /* 0x000fe20000004100 */
[----:B------:R-:W-:Y:S01]  /*4260*/  SHF.R.U32.HI R63, RZ, 0x10, R63 ;  /* 0x00000010ff3f7819 */ /* 0x000fe2000001163f */
[----:B------:R-:W-:Y:S01]  /*4270*/  HADD2.F32 R62, -RZ, R11.H0_H0 ;  /* 0x2000000bff3e7230 */ /* 0x000fe20000004100 */
[----:B------:R-:W-:Y:S01]  /*4280*/  SHF.R.U32.HI R61, RZ, 0x10, R61 ;  /* 0x00000010ff3d7819 */ /* 0x000fe2000001163d */
[----:B------:R-:W-:Y:S02]  /*4290*/  HADD2.F32 R68, -RZ, R68.H0_H0 ;  /* 0x20000044ff447230 */ /* 0x000fe40000004100 */
[--C-:B------:R-:W-:Y:S02]  /*42a0*/  HADD2.F32 R11, -RZ, R13.reuse.H1_H1 ;  /* 0x3000000dff0b7230 */ /* 0x100fe40000004100 */
[----:B------:R-:W-:-:S02]  /*42b0*/  HADD2.F32 R13, -RZ, R13.H0_H0 ;  /* 0x2000000dff0d7230 */ /* 0x000fc40000004100 */
[----:B------:R-:W-:Y:S02]  /*42c0*/  HADD2.F32 R63, -RZ, R63.H0_H0 ;  /* 0x2000003fff3f7230 */ /* 0x000fe40000004100 */
[-C--:B------:R-:W-:Y:S01]  /*42d0*/  FMUL.FTZ R70, R11, R68.reuse ;  /* 0x000000440b467220 */ /* 0x080fe20000410000 */
[----:B------:R-:W-:Y:S02]  /*42e0*/  HADD2.F32 R61, -RZ, R61.H0_H0 ;  /* 0x2000003dff3d7230 */ /* 0x000fe40000004100 */
[----:B------:R-:W-:Y:S01]  /*42f0*/  FMUL.FTZ R68, R13, R68 ;  /* 0x000000440d447220 */ /* 0x000fe20000410000 */
[----:B------:R-:W-:Y:S02]  /*4300*/  HADD2.F32 R150, -RZ, R150.H0_H0 ;  /* 0x20000096ff967230 */ /* 0x000fe40000004100 */
[-C--:B------:R-:W-:Y:S01]  /*4310*/  FMUL.FTZ R72, R60, R63.reuse ;  /* 0x0000003f3c487220 */ /* 0x080fe20000410000 */
[----:B------:R-:W-:Y:S01]  /*4320*/  FMUL.FTZ R69, R15, R63 ;  /* 0x0000003f0f457220 */ /* 0x000fe20000410000 */
[----:B------:R-:W-:Y:S01]  /*4330*/  FFMA.FTZ R63, R11, R62, R68 ;  /* 0x0000003e0b3f7223 */ /* 0x000fe20000010044 */
[----:B------:R-:W-:-:S02]  /*4340*/  HADD2.F32 R11, -RZ, R12.H1_H1 ;  /* 0x3000000cff0b7230 */ /* 0x000fc40000004100 */
[-C--:B------:R-:W-:Y:S01]  /*4350*/  FFMA.FTZ R72, R15, R61.reuse, -R72 ;  /* 0x0000003d0f487223 */ /* 0x080fe20000010848 */
[----:B------:R-:W-:Y:S01]  /*4360*/  FFMA.FTZ R70, R13, R62, -R70 ;  /* 0x0000003e0d467223 */ /* 0x000fe20000010846 */
[----:B------:R-:W-:Y:S02]  /*4370*/  HADD2.F32 R15, -RZ, R149.H1_H1 ;  /* 0x30000095ff0f7230 */ /* 0x000fe40000004100 */
[----:B------:R-:W-:Y:S01]  /*4380*/  FFMA.FTZ R69, R60, R61, R69 ;  /* 0x0000003d3c457223 */ /* 0x000fe20000010045 */
[----:B------:R-:W-:Y:S02]  /*4390*/  HADD2.F32 R12, -RZ, R12.H0_H0 ;  /* 0x2000000cff0c7230 */ /* 0x000fe40000004100 */
[--C-:B------:R-:W-:Y:S02]  /*43a0*/  HADD2.F32 R13, -RZ, R14.reuse.H1_H1 ;  /* 0x3000000eff0d7230 */ /* 0x100fe40000004100 */
[----:B------:R-:W-:Y:S01]  /*43b0*/  FMUL.FTZ R61, R11, R15 ;  /* 0x0000000f0b3d7220 */ /* 0x000fe20000410000 */
[----:B------:R-:W-:-:S02]  /*43c0*/  HADD2.F32 R14, -RZ, R14.H0_H0 ;  /* 0x2000000eff0e7230 */ /* 0x000fc40000004100 */
[----:B------:R-:W-:Y:S01]  /*43d0*/  FMUL.FTZ R60, R12, R15 ;  /* 0x0000000f0c3c7220 */ /* 0x000fe20000410000 */
[----:B------:R-:W-:Y:S02]  /*43e0*/  HADD2.F32 R149, -RZ, R149.H0_H0 ;  /* 0x20000095ff957230 */ /* 0x000fe40000004100 */
[-C--:B------:R-:W-:Y:S01]  /*43f0*/  FMUL.FTZ R15, R13, R150.reuse ;  /* 0x000000960d0f7220 */ /* 0x080fe20000410000 */
[----:B------:R-:W-:Y:S02]  /*4400*/  HADD2.F32 R148, -RZ, R148.H1_H1 ;  /* 0x30000094ff947230 */ /* 0x000fe40000004100 */
[C---:B------:R-:W-:Y:S01]  /*4410*/  FMUL.FTZ R150, R14.reuse, R150 ;  /* 0x000000960e967220 */ /* 0x040fe20000410000 */
[----:B------:R-:W-:Y:S01]  /*4420*/  F2FP.F16.F32.PACK_AB R69, R69, R72 ;  /* 0x000000484545723e */ /* 0x000fe200000000ff */
[-C--:B------:R-:W-:Y:S02]  /*4430*/  FFMA.FTZ R15, R14, R149.reuse, -R15 ;  /* 0x000000950e0f7223 */ /* 0x080fe4000001080f */
[----:B------:R-:W-:Y:S01]  /*4440*/  FFMA.FTZ R150, R13, R149, R150 ;  /* 0x000000950d967223 */ /* 0x000fe20000010096 */
[-C--:B------:R-:W-:Y:S01]  /*4450*/  FFMA.FTZ R61, R12, R148.reuse, -R61 ;  /* 0x000000940c3d7223 */ /* 0x080fe2000001083d */
[----:B------:R-:W-:Y:S01]  /*4460*/  FFMA.FTZ R60, R11, R148, R60 ;  /* 0x000000940b3c7223 */ /* 0x000fe2000001003c */
[----:B------:R-:W-:-:S02]  /*4470*/  F2FP.F16.F32.PACK_AB R13, R63, R70 ;  /* 0x000000463f0d723e */ /* 0x000fc400000000ff */
[----:B------:R-:W-:Y:S02]  /*4480*/  F2FP.F16.F32.PACK_AB R14, R150, R15 ;  /* 0x0000000f960e723e */ /* 0x000fe400000000ff */
[----:B------:R-:W-:Y:S02]  /*4490*/  F2FP.F16.F32.PACK_AB R12, R60, R61 ;  /* 0x0000003d3c0c723e */ /* 0x000fe400000000ff */
[----:B------:R-:W-:-:S07]  /*44a0*/  MOV R15, R69 ;  /* 0x00000045000f7202 */ /* 0x000fce0000000f00 */
.L_x_480:
[----:B------:R-:W-:Y:S05]  /*44b0*/  BSYNC B3 ;  /* 0x0000000000037941 */ /* 0x000fea0003800000 */
.L_x_479:
[----:B------:R-:W-:Y:S02]  /*44c0*/  ULDC.64 UR4, c[0x0][0x208] ;  /* 0x0000820000047ab9 */ /* 0x000fe40000000a00 */
[----:B----4-:R0:W-:Y:S03]  /*44d0*/  ST.E.128 desc[UR4][R64.64], R12 ;  /* 0x0000000c40007985 */ /* 0x0101e6000c101d04 */
.L_x_478:
[----:B------:R-:W-:Y:S05]  /*44e0*/  BSYNC B2 ;  /* 0x0000000000027941 */ /* 0x000fea0003800000 */
.L_x_477:
        /* <DEDUP_REMOVED lines=17> */
[----:B------:R-:W-:Y:S02]  /*4600*/  HADD2.F32 R11, -RZ, R13.H1_H1 ;  /* 0x3000000dff0b7230 */ /* 0x000fe40000004100 */
[----:B------:R-:W-:-:S02]  /*4610*/  HADD2.F32 R59, -RZ, R59.H0_H0 ;  /* 0x2000003bff3b7230 */ /* 0x000fc40000004100 */
[----:B------:R-:W-:Y:S02]  /*4620*/  HADD2.F32 R13, -RZ, R13.H0_H0 ;  /* 0x2000000dff0d7230 */ /* 0x000fe40000004100 */
[-C--:B------:R-:W-:Y:S01]  /*4630*/  FMUL.FTZ R64, R11, R62.reuse ;  /* 0x0000003e0b407220 */ /* 0x080fe20000410000 */
[----:B------:R-:W-:Y:S02]  /*4640*/  HADD2.F32 R57, -RZ, R57.H0_H0 ;  /* 0x20000039ff397230 */ /* 0x000fe40000004100 */
[-C--:B------:R-:W-:Y:S01]  /*4650*/  FMUL.FTZ R63, R15, R59.reuse ;  /* 0x0000003b0f3f7220 */ /* 0x080fe20000410000 */
[C---:B------:R-:W-:Y:S01]  /*4660*/  FMUL.FTZ R68, R56.reuse, R59 ;  /* 0x0000003b38447220 */ /* 0x040fe20000410000 */
[C---:B------:R-:W-:Y:S01]  /*4670*/  FMUL.FTZ R62, R13.reuse, R62 ;  /* 0x0000003e0d3e7220 */ /* 0x040fe20000410000 */
[----:B------:R-:W-:Y:S01]  /*4680*/  FFMA.FTZ R64, R13, R58, -R64 ;  /* 0x0000003a0d407223 */ /* 0x000fe20000010840 */
[----:B------:R-:W-:Y:S01]  /*4690*/  FFMA.FTZ R65, R56, R57, R63 ;  /* 0x0000003938417223 */ /* 0x000fe2000001003f */
[----:B------:R-:W-:-:S02]  /*46a0*/  HADD2.F32 R56, -RZ, R147.H0_H0 ;  /* 0x20000093ff387230 */ /* 0x000fc40000004100 */
[----:B------:R-:W-:Y:S01]  /*46b0*/  FFMA.FTZ R59, R11, R58, R62 ;  /* 0x0000003a0b3b7223 */ /* 0x000fe2000001003e */
[----:B------:R-:W-:Y:S02]  /*46c0*/  HADD2.F32 R11, -RZ, R12.H1_H1 ;  /* 0x3000000cff0b7230 */ /* 0x000fe40000004100 */
[----:B------:R-:W-:Y:S01]  /*46d0*/  FFMA.FTZ R68, R15, R57, -R68 ;  /* 0x000000390f447223 */ /* 0x000fe20000010844 */
[----:B------:R-:W-:Y:S02]  /*46e0*/  HADD2.F32 R13, -RZ, R14.H1_H1 ;  /* 0x3000000eff0d7230 */ /* 0x000fe40000004100 */
[----:B------:R-:W-:Y:S02]  /*46f0*/  HADD2.F32 R147, -RZ, R147.H1_H1 ;  /* 0x30000093ff937230 */ /* 0x000fe40000004100 */
[----:B------:R-:W-:Y:S01]  /*4700*/  FMUL.FTZ R57, R11, R56 ;  /* 0x000000380b397220 */ /* 0x000fe20000410000 */
[----:B------:R-:W-:Y:S02]  /*4710*/  HADD2.F32 R12, -RZ, R12.H0_H0 ;  /* 0x2000000cff0c7230 */ /* 0x000fe40000004100 */
[----:B------:R-:W-:-:S02]  /*4720*/  HADD2.F32 R14, -RZ, R14.H0_H0 ;  /* 0x2000000eff0e7230 */ /* 0x000fc40000004100 */
[-C--:B------:R-:W-:Y:S01]  /*4730*/  FMUL.FTZ R63, R13, R147.reuse ;  /* 0x000000930d3f7220 */ /* 0x080fe20000410000 */
[--C-:B------:R-:W-:Y:S02]  /*4740*/  HADD2.F32 R15, -RZ, R146.reuse.H0_H0 ;  /* 0x20000092ff0f7230 */ /* 0x100fe40000004100 */
[----:B------:R-:W-:Y:S01]  /*4750*/  FMUL.FTZ R56, R12, R56 ;  /* 0x000000380c387220 */ /* 0x000fe20000410000 */
        /* <DEDUP_REMOVED lines=10> */
.L_x_484:
[----:B------:R-:W-:Y:S05]  /*4800*/  BSYNC B3 ;  /* 0x0000000000037941 */ /* 0x000fea0003800000 */
.L_x_483:
[----:B------:R-:W-:Y:S02]  /*4810*/  ULDC.64 UR4, c[0x0][0x208] ;  /* 0x0000820000047ab9 */ /* 0x000fe40000000a00 */
[----:B----4-:R0:W-:Y:S03]  /*4820*/  ST.E.128 desc[UR4][R60.64], R12 ;  /* 0x0000000c3c007985 */ /* 0x0101e6000c101d04 */
.L_x_482:
[----:B------:R-:W-:Y:S05]  /*4830*/  BSYNC B2 ;  /* 0x0000000000027941 */ /* 0x000fea0003800000 */
.L_x_481:
        /* <DEDUP_REMOVED lines=37> */
[--C-:B------:R-:W-:Y:S02]  /*4a90*/  HADD2.F32 R15, -RZ, R142.reuse.H1_H1 ;  /* 0x3000008eff0f7230 */ /* 0x100fe40000004100 */
[----:B------:R-:W-:Y:S01]  /*4aa0*/  FMUL.FTZ R52, R12, R52 ;  /* 0x000000340c347220 */ /* 0x000fe20000410000 */
[----:B------:R-:W-:Y:S02]  /*4ab0*/  HADD2.F32 R142, -RZ, R142.H0_H0 ;  /* 0x2000008eff8e7230 */ /* 0x000fe40000004100 */
        /* <DEDUP_REMOVED lines=9> */
.L_x_488:
[----:B------:R-:W-:Y:S05]  /*4b50*/  BSYNC B3 ;  /* 0x0000000000037941 */ /* 0x000fea0003800000 */
.L_x_487:
[----:B------:R-:W-:Y:S02]  /*4b60*/  ULDC.64 UR4, c[0x0][0x208] ;  /* 0x0000820000047ab9 */ /* 0x000fe40000000a00 */
[----:B----4-:R0:W-:Y:S03]  /*4b70*/  ST.E.128 desc[UR4][R56.64], R12 ;  /* 0x0000000c38007985 */ /* 0x0101e6000c101d04 */
.L_x_486:
[----:B------:R-:W-:Y:S05]  /*4b80*/  BSYNC B2 ;  /* 0x0000000000027941 */ /* 0x000fea0003800000 */
.L_x_485:
[----:B------:R-:W-:-:S13]  /*4b90*/  ISETP.NE.AND P3, PT, R26, RZ, PT ;  /* 0x000000ff1a00720c */ /* 0x000fda0003f65270 */
        /* <DEDUP_REMOVED lines=47> */
.L_x_490:
[----:B------:R-:W-:Y:S05]  /*4e90*/  BSYNC B2 ;  /* 0x0000000000027941 */ /* 0x000fea0003800000 */
.L_x_489:
[----:B------:R-:W-:Y:S02]  /*4ea0*/  ULDC.64 UR4, c[0x0][0x208] ;  /* 0x0000820000047ab9 */ /* 0x000fe40000000a00 */
[----:B----4-:R0:W-:Y:S03]  /*4eb0*/  ST.E.128 desc[UR4][R52.64], R12 ;  /* 0x0000000c34007985 */ /* 0x0101e6000c101d04 */
.L_x_476:
[----:B------:R-:W-:Y:S05]  /*4ec0*/  BSYNC B1 ;  /* 0x0000000000017941 */ /* 0x000fea0003800000 */
.L_x_475:
[----:B------:R-:W-:-:S03]  /*4ed0*/  UMOV UR4, 0xffffffff ;  /* 0xffffffff00047882 */ /* 0x000fc60000000000 */
[----:B------:R-:W-:Y:S05]  /*4ee0*/  BRA.DIV UR4, `(.L_x_491) ;  /* 0x0000022e04387947 */ /* 0x000fea000b800000 */
[----:B01----:R-:W0:Y:S04]  /*4ef0*/  SHFL.IDX PT, R117, R117, 0x2, 0x181f ;  /* 0x00581f0075757f89 */ /* 0x003e2800000e0000 */
[----:B------:R-:W1:Y:S02]  /*4f00*/  SHFL.IDX PT, R118, R118, 0x2, 0x181f ;  /* 0x00581f0076767f89 */ /* 0x000e6400000e0000 */
.L_x_817:
[----:B------:R-:W-:Y:S05]  /*4f10*/  @P5 BRA `(.L_x_492) ;  /* 0x00000050003c5947 */ /* 0x000fea0003800000 */
[----:B------:R-:W-:Y:S01]  /*4f20*/  ISETP.NE.AND P3, PT, R3, RZ, PT ;  /* 0x000000ff0300720c */ /* 0x000fe20003f65270 */
[----:B------:R-:W-:-:S12]  /*4f30*/  BSSY B1, `(.L_x_493) ;  /* 0x0000033000017945 */ /* 0x000fd80003800000 */
[----:B------:R-:W-:Y:S05]  /*4f40*/  @!P3 BRA `(.L_x_494) ;  /* 0x0000000000c4b947 */ /* 0x000fea0003800000 */
[----:B----4-:R4:W2:Y:S01]  /*4f50*/  LDS.128 R12, [R85+0x26400] ;  /* 0x02640000550c7984 */ /* 0x0108a20000000c00 */
[----:B------:R-:W-:Y:S01]  /*4f60*/  ISETP.GE.AND P4, PT, R214, R114, PT ;  /* 0x00000072d600720c */ /* 0x000fe20003f86270 */
[----:B------:R-:W-:Y:S01]  /*4f70*/  BSSY B2, `(.L_x_495) ;  /* 0x000002c000027945 */ /* 0x000fe20003800000 */
[----:B-1----:R-:W-:-:S04]  /*4f80*/  LEA R48, P3, R16, R118, 0x1 ;  /* 0x0000007610307211 */ /* 0x002fc800078608ff */
[----:B0-----:R-:W-:-:S07]  /*4f90*/  LEA.HI.X R49, R16, R117, R17, 0x1, P3 ;  /* 0x0000007510317211 */ /* 0x001fce00018f0c11 */
[----:B----4-:R-:W-:Y:S05]  /*4fa0*/  @P4 BRA `(.L_x_496) ;  /* 0x0000000000a04947 */ /* 0x010fea0003800000 */
[----:B------:R-:W-:Y:S01]  /*4fb0*/  SHF.R.U64 R11, R44, 0x10, R45 ;  /* 0x000000102c0b7819 */ /* 0x000fe2000000122d */
[--C-:B--2---:R-:W-:Y:S01]  /*4fc0*/  HADD2.F32 R44, -RZ, R15.reuse.H1_H1 ;  /* 0x3000000fff2c7230 */ /* 0x104fe20000004100 */
        /* <DEDUP_REMOVED lines=38> */
.L_x_496:
[----:B------:R-:W-:Y:S05]  /*5230*/  BSYNC B2 ;  /* 0x0000000000027941 */ /* 0x000fea0003800000 */
.L_x_495:
[----:B------:R-:W-:Y:S02]  /*5240*/  ULDC.64 UR4, c[0x0][0x208] ;  /* 0x0000820000047ab9 */ /* 0x000fe40000000a00 */
[----:B--2---:R0:W-:Y:S03]  /*5250*/  ST.E.128 desc[UR4][R48.64], R12 ;  /* 0x0000000c30007985 */ /* 0x0041e6000c101d04 */
.L_x_494:
[----:B------:R-:W-:Y:S05]  /*5260*/  BSYNC B1 ;  /* 0x0000000000017941 */ /* 0x000fea0003800000 */
.L_x_493:
[----:B------:R-:W-:Y:S01]  /*5270*/  ISETP.NE.AND P3, PT, R21, RZ, PT ;  /* 0x000000ff1500720c */ /* 0x000fe20003f65270 */
[----:B------:R-:W-:-:S12]  /*5280*/  BSSY B1, `(.L_x_497) ;  /* 0x0000033000017945 */ /* 0x000fd80003800000 */
[----:B------:R-:W-:Y:S05]  /*5290*/  @!P3 BRA `(.L_x_498) ;  /* 0x0000000000c4b947 */ /* 0x000fea0003800000 */
[----:B0---4-:R0:W4:Y:S01]  /*52a0*/  LDS.128 R12, [R85+0x28c00] ;  /* 0x028c0000550c7984 */ /* 0x0111220000000c00 */
[----:B------:R-:W-:Y:S01]  /*52b0*/  ISETP.GE.AND P4, PT, R221, R114, PT ;  /* 0x00000072dd00720c */ /* 0x000fe20003f86270 */
[----:B------:R-:W-:Y:S01]  /*52c0*/  BSSY B2, `(.L_x_499) ;  /* 0x000002c000027945 */ /* 0x000fe20003800000 */
[----:B-1----:R-:W-:-:S04]  /*52d0*/  LEA R44, P3, R23, R118, 0x1 ;  /* 0x00000076172c7211 */ /* 0x002fc800078608ff */
        /* <DEDUP_REMOVED lines=10> */
[----:B------:R-:W-:Y:S02]  /*5380*/  HADD2.F32 R43, -RZ, R43.H0_H0 ;  /* 0x2000002bff2b7230 */ /* 0x000fe40000004100 */
[----:B------:R-:W-:-:S02]  /*5390*/  HADD2.F32 R11, -RZ, R13.H1_H1 ;  /* 0x3000000dff0b7230 */ /* 0x000fc40000004100 */
[----:B------:R-:W-:Y:S02]  /*53a0*/  HADD2.F32 R13, -RZ, R13.H0_H0 ;  /* 0x2000000dff0d7230 */ /* 0x000fe40000004100 */
[-C--:B------:R-:W-:Y:S01]  /*53b0*/  FMUL.FTZ R47, R15, R43.reuse ;  /* 0x0000002b0f2f7220 */ /* 0x080fe20000410000 */
[----:B------:R-:W-:Y:S02]  /*53c0*/  HADD2.F32 R41, -RZ, R41.H0_H0 ;  /* 0x20000029ff297230 */ /* 0x000fe40000004100 */
[-C--:B------:R-:W-:Y:S01]  /*53d0*/  FMUL.FTZ R48, R11, R46.reuse ;  /* 0x0000002e0b307220 */ /* 0x080fe20000410000 */
[C---:B------:R-:W-:Y:S01]  /*53e0*/  FMUL.FTZ R50, R40.reuse, R43 ;  /* 0x0000002b28327220 */ /* 0x040fe20000410000 */
[C---:B------:R-:W-:Y:S01]  /*53f0*/  FMUL.FTZ R46, R13.reuse, R46 ;  /* 0x0000002e0d2e7220 */ /* 0x040fe20000410000 */
[----:B------:R-:W-:Y:S01]  /*5400*/  FFMA.FTZ R49, R40, R41, R47 ;  /* 0x0000002928317223 */ /* 0x000fe2000001002f */
[-C--:B------:R-:W-:Y:S02]  /*5410*/  FFMA.FTZ R48, R13, R42.reuse, -R48 ;  /* 0x0000002a0d307223 */ /* 0x080fe40000010830 */
[----:B------:R-:W-:Y:S01]  /*5420*/  FFMA.FTZ R43, R11, R42, R46 ;  /* 0x0000002a0b2b7223 */ /* 0x000fe2000001002e */
[----:B------:R-:W-:-:S02]  /*5430*/  HADD2.F32 R40, -RZ, R126.H1_H1 ;  /* 0x3000007eff287230 */ /* 0x000fc40000004100 */
[----:B------:R-:W-:Y:S01]  /*5440*/  FFMA.FTZ R50, R15, R41, -R50 ;  /* 0x000000290f327223 */ /* 0x000fe20000010832 */
[----:B------:R-:W-:Y:S02]  /*5450*/  HADD2.F32 R126, -RZ, R126.H0_H0 ;  /* 0x2000007eff7e7230 */ /* 0x000fe40000004100 */
[----:B------:R-:W-:Y:S02]  /*5460*/  HADD2.F32 R11, -RZ, R12.H1_H1 ;  /* 0x3000000cff0b7230 */ /* 0x000fe40000004100 */
[----:B------:R-:W-:Y:S02]  /*5470*/  HADD2.F32 R13, -RZ, R14.H1_H1 ;  /* 0x3000000eff0d7230 */ /* 0x000fe40000004100 */
[----:B------:R-:W-:Y:S02]  /*5480*/  HADD2.F32 R12, -RZ, R12.H0_H0 ;  /* 0x2000000cff0c7230 */ /* 0x000fe40000004100 */
[----:B------:R-:W-:Y:S01]  /*5490*/  FMUL.FTZ R41, R11, R40 ;  /* 0x000000280b297220 */ /* 0x000fe20000410000 */
[----:B------:R-:W-:-:S02]  /*54a0*/  HADD2.F32 R14, -RZ, R14.H0_H0 ;  /* 0x2000000eff0e7230 */ /* 0x000fc40000004100 */
[----:B------:R-:W-:Y:S01]  /*54b0*/  FMUL.FTZ R47, R13, R126 ;  /* 0x0000007e0d2f7220 */ /* 0x000fe20000410000 */
        /* <DEDUP_REMOVED lines=12> */
.L_x_500:
[----:B------:R-:W-:Y:S05]  /*5580*/  BSYNC B2 ;  /* 0x0000000000027941 */ /* 0x000fea0003800000 */
.L_x_499:
[----:B------:R-:W-:Y:S02]  /*5590*/  ULDC.64 UR4, c[0x0][0x208] ;  /* 0x0000820000047ab9 */ /* 0x000fe40000000a00 */
[----:B----4-:R0:W-:Y:S03]  /*55a0*/  ST.E.128 desc[UR4][R44.64], R12 ;  /* 0x0000000c2c007985 */ /* 0x0101e6000c101d04 */
.L_x_498:
[----:B------:R-:W-:Y:S05]  /*55b0*/  BSYNC B1 ;  /* 0x0000000000017941 */ /* 0x000fea0003800000 */
.L_x_497:
        /* <DEDUP_REMOVED lines=49> */
.L_x_504:
[----:B------:R-:W-:Y:S05]  /*58d0*/  BSYNC B2 ;  /* 0x0000000000027941 */ /* 0x000fea0003800000 */
.L_x_503:
[----:B------:R-:W-:Y:S02]  /*58e0*/  ULDC.64 UR4, c[0x0][0x208] ;  /* 0x0000820000047ab9 */ /* 0x000fe40000000a00 */
[----:B----4-:R0:W-:Y:S03]  /*58f0*/  ST.E.128 desc[UR4][R40.64], R12 ;  /* 0x0000000c28007985 */ /* 0x0101e6000c101d04 */
.L_x_502:
[----:B------:R-:W-:Y:S05]  /*5900*/  BSYNC B1 ;  /* 0x0000000000017941 */ /* 0x000fea0003800000 */
.L_x_501:
[----:B------:R-:W-:-:S13]  /*5910*/  ISETP.NE.AND P3, PT, R26, RZ, PT ;  /* 0x000000ff1a00720c */ /* 0x000fda0003f65270 */
        /* <DEDUP_REMOVED lines=47> */
.L_x_506:
[----:B------:R-:W-:Y:S05]  /*5c10*/  BSYNC B1 ;  /* 0x0000000000017941 */ /* 0x000fea0003800000 */
.L_x_505:
[----:B------:R-:W-:Y:S02]  /*5c20*/  ULDC.64 UR4, c[0x0][0x208] ;  /* 0x0000820000047ab9 */ /* 0x000fe40000000a00 */
[----:B----4-:R0:W-:Y:S01]  /*5c30*/  ST.E.128 desc[UR4][R36.64], R12 ;  /* 0x0000000c24007985 */ /* 0x0101e2000c101d04 */
[----:B------:R-:W-:Y:S05]  /*5c40*/  BRA `(.L_x_492) ;  /* 0x0000004000f07947 */ /* 0x000fea0003800000 */
.L_x_447:
        /* <DEDUP_REMOVED lines=15> */
[----:B------:R-:W-:Y:S01]  /*5d40*/  IADD3 R32, P5, R94, R12, RZ ;  /* 0x0000000c5e207210 */ /* 0x000fe20007fbe0ff */
[----:B------:R-:W-:Y:S01]  /*5d50*/  ULDC.64 UR6, c[0x0][0x400] ;  /* 0x0001000000067ab9 */ /* 0x000fe20000000a00 */
[----:B------:R-:W-:Y:S01]  /*5d60*/  LEA R48, P4, R34, UR4, 0x1 ;  /* 0x0000000422307c11 */ /* 0x000fe2000f8808ff */
[----:B------:R-:W-:Y:S01]  /*5d70*/  IMAD.X R35, R11, 0x1, R5, P0 ;  /* 0x000000010b237824 */ /* 0x000fe200000e0605 */
[----:B------:R-:W-:Y:S02]  /*5d80*/  IADD3.X R33, R80, R7, RZ, P5, !PT ;  /* 0x0000000750217210 */ /* 0x000fe40002ffe4ff */
[----:B------:R-:W-:Y:S02]  /*5d90*/  CS2R R38, SRZ ;  /* 0x0000000000267805 */ /* 0x000fe4000001ff00 */
[----:B------:R-:W-:-:S02]  /*5da0*/  ISETP.GE.AND P5, PT, R213, R114, PT ;  /* 0x00000072d500720c */ /* 0x000fc40003fa6270 */
[----:B------:R-:W-:Y:S02]  /*5db0*/  CS2R R36, SRZ ;  /* 0x0000000000247805 */ /* 0x000fe4000001ff00 */
[----:B------:R-:W-:Y:S02]  /*5dc0*/  LEA.HI.X R49, R34, UR5, R35, 0x1, P4 ;  /* 0x0000000522317c11 */ /* 0x000fe4000a0f0c23 */
[----:B------:R-:W-:Y:S02]  /*5dd0*/  CS2R R34, SRZ ;  /* 0x0000000000227805 */ /* 0x000fe4000001ff00 */
[----:B------:R-:W-:Y:S02]  /*5de0*/  ISETP.GE.AND P4, PT, R16, R114, PT ;  /* 0x000000721000720c */ /* 0x000fe40003f86270 */
[----:B------:R-:W-:Y:S02]  /*5df0*/  CS2R R46, SRZ ;  /* 0x00000000002e7805 */ /* 0x000fe4000001ff00 */
[----:B------:R-:W-:-:S02]  /*5e00*/  LEA R52, P0, R32, UR6, 0x1 ;  /* 0x0000000620347c11 */ /* 0x000fc4000f8008ff */
[----:B------:R-:W-:Y:S02]  /*5e10*/  CS2R R44, SRZ ;  /* 0x00000000002c7805 */ /* 0x000fe4000001ff00 */
[----:B------:R-:W-:Y:S02]  /*5e20*/  CS2R R42, SRZ ;  /* 0x00000000002a7805 */ /* 0x000fe4000001ff00 */
[----:B------:R-:W-:Y:S02]  /*5e30*/  CS2R R40, SRZ ;  /* 0x0000000000287805 */ /* 0x000fe4000001ff00 */
[----:B------:R-:W-:Y:S02]  /*5e40*/  LEA.HI.X R53, R32, UR7, R33, 0x1, P0 ;  /* 0x0000000720357c11 */ /* 0x000fe400080f0c21 */
[----:B------:R-:W-:Y:S01]  /*5e50*/  CS2R R32, SRZ ;  /* 0x0000000000207805 */ /* 0x000fe2000001ff00 */
[----:B------:R-:W-:Y:S02]  /*5e60*/  ULDC.64 UR8, c[0x0][0x208] ;  /* 0x0000820000087ab9 */ /* 0x000fe40000000a00 */
[----:B------:R0:W5:Y:S04]  /*5e70*/  @!P5 LDG.E.128 R40, desc[UR8][R52.64+0x80] ;  /* 0x000080083428d981 */ /* 0x000168000c1e1d00 */
[----:B------:R0:W5:Y:S04]  /*5e80*/  @!P4 LDG.E.128 R36, desc[UR8][R48.64] ;  /* 0x000000083024c981 */ /* 0x000168000c1e1d00 */
[----:B------:R0:W5:Y:S04]  /*5e90*/  @!P5 LDG.E.128 R32, desc[UR8][R48.64+0x80] ;  /* 0x000080083020d981 */ /* 0x000168000c1e1d00 */
[----:B------:R0:W5:Y:S02]  /*5ea0*/  @!P4 LDG.E.128 R44, desc[UR8][R52.64] ;  /* 0x00000008342cc981 */ /* 0x000164000c1e1d00 */
.L_x_508:
[----:B------:R-:W-:Y:S05]  /*5eb0*/  BSYNC B1 ;  /* 0x0000000000017941 */ /* 0x000fea0003800000 */
.L_x_507:
        /* <DEDUP_REMOVED lines=8> */
[----:B------:R-:W-:Y:S01]  /*5f40*/  BSSY B1, `(.L_x_509) ;  /* 0x000003a000017945 */ /* 0x000fe20003800000 */
[----:B------:R-:W-:Y:S01]  /*5f50*/  PRMT R166, R52, 0x7610, R166 ;  /* 0x0000761034a67816 */ /* 0x000fe200000000a6 */
[----:B------:R-:W-:Y:S01]  /*5f60*/  IMAD.MOV.U32 R52, RZ, RZ, R36 ;  /* 0x000000ffff347224 */ /* 0x000fe200078e0024 */
[----:B------:R-:W-:Y:S01]  /*5f70*/  PRMT R168, R53, 0x7610, R168 ;  /* 0x0000761035a87816 */ /* 0x000fe200000000a8 */
[----:B------:R-:W-:Y:S01]  /*5f80*/  IMAD.MOV.U32 R53, RZ, RZ, R37 ;  /* 0x000000ffff357224 */ /* 0x000fe200078e0025 */
[----:B------:R-:W-:-:S02]  /*5f90*/  MOV R49, R39 ;  /* 0x0000002700317202 */ /* 0x000fc40000000f00 */
[----:B------:R-:W-:Y:S02]  /*5fa0*/  CS2R R54, SRZ ;  /* 0x0000000000367805 */ /* 0x000fe4000001ff00 */
[----:B------:R-:W-:Y:S01]  /*5fb0*/  PRMT R168, R168, 0x5410, R52 ;  /* 0x00005410a8a87816 */ /* 0x000fe20000000034 */
[----:B------:R-:W-:Y:S01]  /*5fc0*/  IMAD.MOV.U32 R52, RZ, RZ, R40 ;  /* 0x000000ffff347224 */ /* 0x000fe200078e0028 */
[----:B------:R-:W-:Y:S01]  /*5fd0*/  PRMT R159, R48, 0x5410, R49 ;  /* 0x00005410309f7816 */ /* 0x000fe20000000031 */
[----:B------:R-:W-:Y:S01]  /*5fe0*/  IMAD.MOV.U32 R49, RZ, RZ, R43 ;  /* 0x000000ffff317224 */ /* 0x000fe200078e002b */
[----:B------:R-:W-:Y:S02]  /*5ff0*/  PRMT R154, R53, 0x7610, R154 ;  /* 0x00007610359a7816 */ /* 0x000fe4000000009a */
[----:B------:R-:W-:Y:S02]  /*6000*/  CS2R R58, SRZ ;  /* 0x00000000003a7805 */ /* 0x000fe4000001ff00 */
        /* <DEDUP_REMOVED lines=8> */
[----:B------:R-:W-:Y:S01]  /*6090*/  PRMT R169, R53, 0x7610, R169 ;  /* 0x0000761035a97816 */ /* 0x000fe200000000a9 */
[----:B------:R-:W-:Y:S01]  /*60a0*/  IMAD.MOV.U32 R53, RZ, RZ, R45 ;  /* 0x000000ffff357224 */ /* 0x000fe200078e002d */
[----:B------:R-:W-:-:S02]  /*60b0*/  PRMT R166, R166, 0x5410, R52 ;  /* 0x00005410a6a67816 */ /* 0x000fc40000000034 */
[----:B------:R-:W-:Y:S02]  /*60c0*/  CS2R R60, SRZ ;  /* 0x00000000003c7805 */ /* 0x000fe4000001ff00 */
[----:B------:R-:W-:Y:S02]  /*60d0*/  MOV R52, R44 ;  /* 0x0000002c00347202 */ /* 0x000fe40000000f00 */
[----:B------:R-:W-:Y:S02]  /*60e0*/  PRMT R169, R169, 0x5410, R48 ;  /* 0x00005410a9a97816 */ /* 0x000fe40000000030 */
[----:B------:R-:W-:Y:S02]  /*60f0*/  PRMT R162, R49, 0x7610, R162 ;  /* 0x0000761031a27816 */ /* 0x000fe400000000a2 */
[----:B------:R-:W-:Y:S02]  /*6100*/  CS2R R48, SRZ ;  /* 0x0000000000307805 */ /* 0x000fe4000001ff00 */
[----:B------:R-:W-:-:S02]  /*6110*/  PRMT R170, R52, 0x7610, R170 ;  /* 0x0000761034aa7816 */ /* 0x000fc400000000aa */
[----:B------:R-:W-:Y:S02]  /*6120*/  PRMT R155, R53, 0x7610, R155 ;  /* 0x00007610359b7816 */ /* 0x000fe4000000009b */
        /* <DEDUP_REMOVED lines=10> */
[----:B------:R-:W-:Y:S02]  /*61d0*/  CS2R R60, SRZ ;  /* 0x00000000003c7805 */ /* 0x000fe4000001ff00 */
[----:B------:R-:W-:Y:S02]  /*61e0*/  CS2R R58, SRZ ;  /* 0x00000000003a7805 */ /* 0x000fe4000001ff00 */
[----:B------:R-:W-:Y:S02]  /*61f0*/  IADD3.X R49, R7, R80, R106, P0, P5 ;  /* 0x0000005007317210 */ /* 0x000fe400007ea46a */
[----:B------:R-:W-:Y:S02]  /*6200*/  CS2R R56, SRZ ;  /* 0x0000000000387805 */ /* 0x000fe4000001ff00 */
[----:B------:R-:W-:Y:S01]  /*6210*/  LEA R64, P5, R50, UR4, 0x1 ;  /* 0x0000000432407c11 */ /* 0x000fe2000f8a08ff */
[----:B------:R-:W-:Y:S01]  /*6220*/  ULDC.64 UR8, c[0x0][0x208] ;  /* 0x0000820000087ab9 */ /* 0x000fe20000000a00 */
[----:B------:R-:W-:-:S02]  /*6230*/  LEA R66, P0, R48, UR6, 0x1 ;  /* 0x0000000630427c11 */ /* 0x000fc4000f8008ff */
[----:B------:R-:W-:Y:S02]  /*6240*/  LEA.HI.X R65, R50, UR5, R51, 0x1, P5 ;  /* 0x0000000532417c11 */ /* 0x000fe4000a8f0c33 */
[----:B------:R-:W-:Y:S02]  /*6250*/  CS2R R50, SRZ ;  /* 0x0000000000327805 */ /* 0x000fe4000001ff00 */
[----:B------:R-:W-:Y:S02]  /*6260*/  LEA.HI.X R67, R48, UR7, R49, 0x1, P0 ;  /* 0x0000000730437c11 */ /* 0x000fe400080f0c31 */
[----:B------:R-:W-:Y:S02]  /*6270*/  CS2R R48, SRZ ;  /* 0x0000000000307805 */ /* 0x000fe4000001ff00 */
[-C--:B------:R-:W-:Y:S02]  /*6280*/  ISETP.GE.AND P5, PT, R16, R114.reuse, PT ;  /* 0x000000721000720c */ /* 0x080fe40003fa6270 */
[----:B------:R-:W-:-:S11]  /*6290*/  ISETP.GE.AND P0, PT, R213, R114, PT ;  /* 0x00000072d500720c */ /* 0x000fd60003f06270 */
[----:B------:R0:W5:Y:S04]  /*62a0*/  @!P5 LDG.E.128 R52, desc[UR8][R64.64] ;  /* 0x000000084034d981 */ /* 0x000168000c1e1d00 */
[----:B------:R0:W5:Y:S04]  /*62b0*/  @!P0 LDG.E.128 R48, desc[UR8][R64.64+0x80] ;  /* 0x0000800840308981 */ /* 0x000168000c1e1d00 */
[----:B------:R0:W5:Y:S04]  /*62c0*/  @!P5 LDG.E.128 R60, desc[UR8][R66.64] ;  /* 0x00000008423cd981 */ /* 0x000168000c1e1d00 */
[----:B------:R0:W5:Y:S02]  /*62d0*/  @!P0 LDG.E.128 R56, desc[UR8][R66.64+0x80] ;  /* 0x0000800842388981 */ /* 0x000164000c1e1d00 */
.L_x_510:
[----:B------:R-:W-:Y:S05]  /*62e0*/  BSYNC B1 ;  /* 0x0000000000017941 */ /* 0x000fea0003800000 */
.L_x_509:
[----:B0-----:R-:W-:Y:S01]  /*62f0*/  VIADD R64, R219, 0x40 ;  /* 0x00000040db407836 */ /* 0x001fe20000000000 */
[----:B------:R-:W-:Y:S01]  /*6300*/  BSSY B1, `(.L_x_511) ;  /* 0x0000021000017945 */ /* 0x000fe20003800000 */
[----:B------:R-:W-:Y:S02]  /*6310*/  CS2R R66, SRZ ;  /* 0x0000000000427805 */ /* 0x000fe4000001ff00 */
[----:B------:R-:W-:Y:S02]  /*6320*/  CS2R R70, SRZ ;  /* 0x0000000000467805 */ /* 0x000fe4000001ff00 */
[----:B------:R-:W-:Y:S02]  /*6330*/  CS2R R68, SRZ ;  /* 0x0000000000447805 */ /* 0x000fe4000001ff00 */
[----:B------:R-:W-:Y:S02]  /*6340*/  ISETP.GE.AND P5, PT, R64, R88, PT ;  /* 0x000000584000720c */ /* 0x000fe40003fa6270 */
[----:B------:R-:W-:-:S02]  /*6350*/  CS2R R64, SRZ ;  /* 0x0000000000407805 */ /* 0x000fc4000001ff00 */
[----:B------:R-:W-:Y:S02]  /*6360*/  CS2R R74, SRZ ;  /* 0x00000000004a7805 */ /* 0x000fe4000001ff00 */
[----:B------:R-:W-:Y:S02]  /*6370*/  CS2R R72, SRZ ;  /* 0x0000000000487805 */ /* 0x000fe4000001ff00 */
[----:B------:R-:W-:Y:S02]  /*6380*/  CS2R R78, SRZ ;  /* 0x00000000004e7805 */ /* 0x000fe4000001ff00 */
[----:B-----5:R-:W-:Y:S02]  /*6390*/  MOV R81, R50 ;  /* 0x0000003200517202 */ /* 0x020fe40000000f00 */
[----:B------:R-:W-:Y:S01]  /*63a0*/  CS2R R76, SRZ ;  /* 0x00000000004c7805 */ /* 0x000fe2000001ff00 */
[----:B------:R-:W-:Y:S06]  /*63b0*/  @P5 BRA `(.L_x_512) ;  /* 0x0000000000545947 */ /* 0x000fec0003800000 */
[----:B------:R-:W-:Y:S01]  /*63c0*/  IADD3 R14, P0, P6, R100, R109, R14 ;  /* 0x0000006d640e7210 */ /* 0x000fe20007e1e00e */
[----:B------:R-:W-:Y:S01]  /*63d0*/  ULDC.64 UR4, c[0x0][0x3e8] ;  /* 0x0000fa0000047ab9 */ /* 0x000fe20000000a00 */
[----:B------:R-:W-:Y:S01]  /*63e0*/  ULDC.64 UR6, c[0x0][0x400] ;  /* 0x0001000000067ab9 */ /* 0x000fe20000000a00 */
[----:B------:R-:W-:Y:S01]  /*63f0*/  ULDC.64 UR8, c[0x0][0x208] ;  /* 0x0000820000087ab9 */ /* 0x000fe20000000a00 */
[----:B------:R-:W-:Y:S02]  /*6400*/  IADD3.X R13, R5, R108, R11, P0, P6 ;  /* 0x0000006c050d7210 */ /* 0x000fe400007ec40b */
[----:B------:R-:W-:-:S04]  /*6410*/  IADD3 R11, P0, P6, R94, R111, R12 ;  /* 0x0000006f5e0b7210 */ /* 0x000fc80007e1e00c */
[----:B------:R-:W-:Y:S02]  /*6420*/  IADD3.X R80, R7, R110, R80, P0, P6 ;  /* 0x0000006e07507210 */ /* 0x000fe400007ec450 */
[----:B------:R-:W-:-:S04]  /*6430*/  LEA R12, P0, R14, UR4, 0x1 ;  /* 0x000000040e0c7c11 */ /* 0x000fc8000f8008ff */
[----:B------:R-:W-:Y:S02]  /*6440*/  LEA.HI.X R13, R14, UR5, R13, 0x1, P0 ;  /* 0x000000050e0d7c11 */ /* 0x000fe400080f0c0d */
[----:B------:R-:W-:-:S04]  /*6450*/  LEA R14, P0, R11, UR6, 0x1 ;  /* 0x000000060b0e7c11 */ /* 0x000fc8000f8008ff */
[----:B------:R-:W-:Y:S02]  /*6460*/  LEA.HI.X R15, R11, UR7, R80, 0x1, P0 ;  /* 0x000000070b0f7c11 */ /* 0x000fe400080f0c50 */
[----:B------:R-:W-:Y:S02]  /*6470*/  ISETP.GE.AND P0, PT, R16, R114, PT ;  /* 0x000000721000720c */ /* 0x000fe40003f06270 */
[----:B------:R-:W-:Y:S02]  /*6480*/  CS2R R66, SRZ ;  /* 0x0000000000427805 */ /* 0x000fe4000001ff00 */
[----:B------:R-:W-:Y:S02]  /*6490*/  CS2R R64, SRZ ;  /* 0x0000000000407805 */ /* 0x000fe4000001ff00 */
[----:B------:R-:W-:Y:S02]  /*64a0*/  CS2R R74, SRZ ;  /* 0x00000000004a7805 */ /* 0x000fe4000001ff00 */
[----:B------:R-:W-:-:S05]  /*64b0*/  CS2R R72, SRZ ;  /* 0x0000000000487805 */ /* 0x000fca000001ff00 */
[----:B------:R0:W5:Y:S04]  /*64c0*/  @!P0 LDG.E.128 R68, desc[UR8][R12.64] ;  /* 0x000000080c448981 */ /* 0x000168000c1e1d00 */
[----:B------:R0:W5:Y:S01]  /*64d0*/  @!P0 LDG.E.128 R76, desc[UR8][R14.64] ;  /* 0x000000080e4c8981 */ /* 0x000162000c1e1d00 */
[----:B------:R-:W-:-:S13]  /*64e0*/  ISETP.GE.AND P0, PT, R213, R114, PT ;  /* 0x00000072d500720c */ /* 0x000fda0003f06270 */
[----:B------:R0:W5:Y:S04]  /*64f0*/  @!P0 LDG.E.128 R64, desc[UR8][R12.64+0x80] ;  /* 0x000080080c408981 */ /* 0x000168000c1e1d00 */
[----:B------:R0:W5:Y:S02]  /*6500*/  @!P0 LDG.E.128 R72, desc[UR8][R14.64+0x80] ;  /* 0x000080080e488981 */ /* 0x000164000c1e1d00 */
.L_x_512:
[----:B------:R-:W-:Y:S05]  /*6510*/  BSYNC B1 ;  /* 0x0000000000017941 */ /* 0x000fea0003800000 */
.L_x_511:
[----:B------:R-:W-:Y:S01]  /*6520*/  IMAD.MOV.U32 R11, RZ, RZ, R51 ;  /* 0x000000ffff0b7224 */ /* 0x000fe200078e0033 */
[----:B0-----:R-:W-:Y:S01]  /*6530*/  MOV R13, R49 ;  /* 0x00000031000d7202 */ /* 0x001fe20000000f00 */
        /* <DEDUP_REMOVED lines=8> */
[----:B------:R-:W-:Y:S01]  /*65c0*/  IMAD.MOV.U32 R14, RZ, RZ, R58 ;  /* 0x000000ffff0e7224 */ /* 0x000fe200078e003a */
[----:B------:R-:W-:Y:S01]  /*65d0*/  MOV R12, R52 ;  /* 0x00000034000c7202 */ /* 0x000fe20000000f00 */
[----:B------:R-:W-:Y:S01]  /*65e0*/  ULOP3.LUT UR4, UR60, 0x1, URZ, 0xfc, !UPT ;  /* 0x000000013c047892 */ /* 0x000fe2000f8efc3f */
[----:B------:R-:W-:Y:S01]  /*65f0*/  PRMT R163, R13, 0x7610, R163 ;  /* 0x000076100da37816 */ /* 0x000fe200000000a3 */
[----:B------:R-:W-:Y:S01]  /*6600*/  IMAD.MOV.U32 R13, RZ, RZ, R57 ;  /* 0x000000ffff0d7224 */ /* 0x000fe200078e0039 */
[----:B------:R-:W-:Y:S01]  /*6610*/  PRMT R152, R152, 0x5410, R12 ;  /* 0x0000541098987816 */ /* 0x000fe2000000000c */
[----:B------:R-:W-:Y:S01]  /*6620*/  IMAD.MOV.U32 R12, RZ, RZ, R56 ;  /* 0x000000ffff0c7224 */ /* 0x000fe200078e0038 */
[----:B------:R-:W-:Y:S01]  /*6630*/  PRMT R161, R11, 0x7610, R161 ;  /* 0x000076100ba17816 */ /* 0x000fe200000000a1 */
[----:B------:R-:W-:Y:S01]  /*6640*/  UISETP.NE.AND UP0, UPT, UR4, 0x3, UPT ;  /* 0x000000030400788c */ /* 0x000fe2000bf05270 */
[----:B------:R-:W-:-:S02]  /*6650*/  PRMT R149, R14, 0x7610, R149 ;  /* 0x000076100e957816 */ /* 0x000fc40000000095 */
[----:B------:R-:W-:Y:S02]  /*6660*/  MOV R11, R59 ;  /* 0x0000003b000b7202 */ /* 0x000fe40000000f00 */
[----:B------:R-:W-:Y:S02]  /*6670*/  MOV R14, R62 ;  /* 0x0000003e000e7202 */ /* 0x000fe40000000f00 */
[----:B------:R-:W-:Y:S01]  /*6680*/  PRMT R148, R12, 0x5410, R11 ;  /* 0x000054100c947816 */ /* 0x000fe2000000000b */
[----:B------:R-:W-:Y:S01]  /*6690*/  IMAD.MOV.U32 R11, RZ, RZ, R63 ;  /* 0x000000ffff0b7224 */ /* 0x000fe200078e003f */
[----:B------:R-:W-:Y:S01]  /*66a0*/  PRMT R151, R151, 0x5410, R13 ;  /* 0x0000541097977816 */ /* 0x000fe2000000000d */
[----:B------:R-:W-:Y:S01]  /*66b0*/  IMAD.MOV.U32 R12, RZ, RZ, R60 ;  /* 0x000000ffff0c7224 */ /* 0x000fe200078e003c */
[----:B------:R-:W-:Y:S01]  /*66c0*/  PRMT R153, R14, 0x7610, R153 ;  /* 0x000076100e997816 */ /* 0x000fe20000000099 */
[----:B-----5:R-:W-:Y:S01]  /*66d0*/  IMAD.MOV.U32 R14, RZ, RZ, R66 ;  /* 0x000000ffff0e7224 */ /* 0x020fe200078e0042 */
[----:B------:R-:W-:-:S02]  /*66e0*/  MOV R13, R61 ;  /* 0x0000003d000d7202 */ /* 0x000fc40000000f00 */
[----:B------:R-:W-:Y:S01]  /*66f0*/  PRMT R161, R161, 0x5410, R11 ;  /* 0x00005410a1a17816 */ /* 0x000fe2000000000b */
[----:B------:R-:W-:Y:S01]  /*6700*/  IMAD.MOV.U32 R11, RZ, RZ, R67 ;  /* 0x000000ffff0b7224 */ /* 0x000fe200078e0043 */
[----:B------:R-:W-:Y:S01]  /*6710*/  PRMT R163, R163, 0x5410, R13 ;  /* 0x00005410a3a37816 */ /* 0x000fe2000000000d */
[----:B------:R-:W-:Y:S01]  /*6720*/  IMAD.MOV.U32 R13, RZ, RZ, R65 ;  /* 0x000000ffff0d7224 */ /* 0x000fe200078e0041 */
[----:B------:R-:W-:Y:S02]  /*6730*/  PRMT R153, R153, 0x5410, R12 ;  /* 0x0000541099997816 */ /* 0x000fe4000000000c */
[----:B------:R-:W-:Y:S01]  /*6740*/  PRMT R139, R14, 0x7610, R139 ;  /* 0x000076100e8b7816 */ /* 0x000fe2000000008b */
[----:B------:R-:W-:Y:S01]  /*6750*/  IMAD.MOV.U32 R14, RZ, RZ, R70 ;  /* 0x000000ffff0e7224 */ /* 0x000fe200078e0046 */
[----:B------:R-:W-:Y:S02]  /*6760*/  MOV R12, R64 ;  /* 0x00000040000c7202 */ /* 0x000fe40000000f00 */
[----:B------:R-:W-:-:S02]  /*6770*/  PRMT R139, R139, 0x5410, R11 ;  /* 0x000054108b8b7816 */ /* 0x000fc4000000000b */
[----:B------:R-:W-:Y:S01]  /*6780*/  PRMT R141, R12, 0x5410, R13 ;  /* 0x000054100c8d7816 */ /* 0x000fe2000000000d */
[----:B------:R-:W-:Y:S01]  /*6790*/  IMAD.MOV.U32 R12, RZ, RZ, R68 ;  /* 0x000000ffff0c7224 */ /* 0x000fe200078e0044 */
[----:B------:R-:W-:Y:S01]  /*67a0*/  PRMT R144, R144, 0x5410, R14 ;  /* 0x0000541090907816 */ /* 0x000fe2000000000e */
[----:B------:R-:W-:Y:S01]  /*67b0*/  IMAD.MOV.U32 R13, RZ, RZ, R69 ;  /* 0x000000ffff0d7224 */ /* 0x000fe200078e0045 */
[----:B------:R-:W-:Y:S02]  /*67c0*/  MOV R11, R71 ;  /* 0x00000047000b7202 */ /* 0x000fe40000000f00 */
[----:B------:R-:W-:Y:S02]  /*67d0*/  PLOP3.LUT P0, PT, PT, PT, UP0, 0x80, 0x0 ;  /* 0x000000000000781c */ /* 0x000fe40003f0f008 */
        /* <DEDUP_REMOVED lines=17> */
.L_x_513:
[----:B------:R-:W-:Y:S01]  /*68f0*/  IMAD R89, R212, 0x8, R22 ;  /* 0x00000008d4597824 */ /* 0x000fe200078e0216 */
[----:B------:R-:W-:Y:S01]  /*6900*/  SHF.L.U32 R90, R223, 0x1f, RZ ;  /* 0x0000001fdf5a7819 */ /* 0x000fe200000006ff */
[----:B------:R-:W0:Y:S01]  /*6910*/  LDC R135, c[0x0][0x2f4] ;  /* 0x0000bd00ff877b82 */ /* 0x000e220000000800 */
[----:B------:R-:W-:Y:S02]  /*6920*/  BSSY B1, `(.L_x_514) ;  /* 0x0000003000017945 */ /* 0x000fe40003800000 */
[----:B------:R-:W1:Y:S02]  /*6930*/  SYNCS.PHASECHK.TRANS64.TRYWAIT P6, [R89+URZ+0x38890], R90 ;  /* 0x0388905a590075a7 */ /* 0x000e6400080c017f */
[----:B-1----:R-:W-:Y:S05]  /*6940*/  @!P6 BRA `(.L_x_515) ;  /* 0x0000021000ece947 */ /* 0x002fea0003800000 */
.L_x_818:
[----:B------:R-:W-:Y:S05]  /*6950*/  BSYNC B1 ;  /* 0x0000000000017941 */ /* 0x000fea0003800000 */
.L_x_514:
[----:B------:R-:W-:Y:S01]  /*6960*/  UMOV UR4, 0xffffffff ;  /* 0xffffffff00047882 */ /* 0x000fe20000000000 */
[----:B0-----:R-:W-:Y:S02]  /*6970*/  IADD3 R137, -R115, R135, RZ ;  /* 0x0000008773897210 */ /* 0x001fe40007ffe1ff */
[----:B------:R-:W-:Y:S05]  /*6980*/  BRA.DIV UR4, `(.L_x_516) ;  /* 0x0000021204f07947 */ /* 0x000fea000b800000 */
[----:B------:R0:W2:Y:S04]  /*6990*/  SHFL.IDX PT, R123, R117, RZ, 0x181f ;  /* 0x00181fff757b7589 */ /* 0x0000a800000e0000 */
[----:B------:R0:W3:Y:S02]  /*69a0*/  SHFL.IDX PT, R122, R118, RZ, 0x181f ;  /* 0x00181fff767a7589 */ /* 0x0000e400000e0000 */
.L_x_822:
[----:B------:R-:W-:Y:S04]  /*69b0*/  BSSY B1, `(.L_x_517) ;  /* 0x00000e5000017945 */ /* 0x000fe80003800000 */
[----:B------:R-:W-:Y:S05]  /*69c0*/  @P3 BRA `(.L_x_518) ;  /* 0x0000000c008c3947 */ /* 0x000fea0003800000 */
[----:B------:R-:W-:Y:S01]  /*69d0*/  ISETP.NE.AND P3, PT, R3, RZ, PT ;  /* 0x000000ff0300720c */ /* 0x000fe20003f65270 */
[----:B------:R-:W-:-:S12]  /*69e0*/  BSSY B2, `(.L_x_519) ;  /* 0x0000070000027945 */ /* 0x000fd80003800000 */
[----:B------:R-:W-:Y:S05]  /*69f0*/  @!P3 BRA `(.L_x_520) ;  /* 0x0000000400b8b947 */ /* 0x000fea0003800000 */
[----:B------:R-:W-:Y:S01]  /*6a00*/  SEL R11, R115, R137, !P2 ;  /* 0x00000089730b7207 */ /* 0x000fe20005000000 */
[----:B------:R-:W-:Y:S01]  /*6a10*/  BSSY B3, `(.L_x_521) ;  /* 0x0000069000037945 */ /* 0x000fe20003800000 */
[----:B------:R-:W-:Y:S02]  /*6a20*/  SHF.R.U32.HI R14, RZ, 0x3, R224 ;  /* 0x00000003ff0e7819 */ /* 0x000fe400000116e0 */
[----:B------:R-:W-:Y:S02]  /*6a30*/  SHF.R.S32.HI R12, RZ, 0x1f, R11 ;  /* 0x0000001fff0c7819 */ /* 0x000fe4000001140b */
[----:B---3--:R-:W-:Y:S02]  /*6a40*/  LEA R124, P3, R9, R122, 0x1 ;  /* 0x0000007a097c7211 */ /* 0x008fe400078608ff */
[----:B------:R-:W-:Y:S02]  /*6a50*/  LEA.HI R127, R12, R11, RZ, 0x4 ;  /* 0x0000000b0c7f7211 */ /* 0x000fe400078f20ff */
[----:B------:R-:W-:-:S02]  /*6a60*/  ISETP.GE.AND P6, PT, R16, R114, PT ;  /* 0x000000721000720c */ /* 0x000fc40003fc6270 */
[----:B------:R-:W-:Y:S02]  /*6a70*/  LEA.HI.SX32 R127, R127, R8, 0x1c ;  /* 0x000000087f7f7211 */ /* 0x000fe400078fe2ff */
[----:B--2---:R-:W-:Y:S02]  /*6a80*/  LEA.HI.X R125, R9, R123, R27, 0x1, P3 ;  /* 0x0000007b097d7211 */ /* 0x004fe400018f0c1b */
[----:B------:R-:W-:-:S04]  /*6a90*/  SHF.R.S32.HI R12, RZ, 0x1f, R127 ;  /* 0x0000001fff0c7819 */ /* 0x000fc8000001147f */
[----:B------:R-:W-:Y:S01]  /*6aa0*/  LEA.HI R13, R12, R127, RZ, 0x3 ;  /* 0x0000007f0c0d7211 */ /* 0x000fe200078f18ff */
[----:B------:R-:W-:-:S03]  /*6ab0*/  IMAD.SHL.U32 R127, R127, 0x8, RZ ;  /* 0x000000087f7f7824 */ /* 0x000fc600078e00ff */
[----:B------:R-:W-:Y:S02]  /*6ac0*/  SHF.R.S32.HI R13, RZ, 0x3, R13 ;  /* 0x00000003ff0d7819 */ /* 0x000fe4000001140d */
[----:B------:R-:W-:Y:S02]  /*6ad0*/  LOP3.LUT R11, R224, 0x38, R127, 0xf8, !PT ;  /* 0x00000038e00b7812 */ /* 0x000fe400078ef87f */
[----:B------:R-:W-:Y:S01]  /*6ae0*/  ISETP.GE.AND P3, PT, R127, R135, PT ;  /* 0x000000877f00720c */ /* 0x000fe20003f66270 */
[----:B------:R-:W-:Y:S01]  /*6af0*/  IMAD R12, R13, 0x1400, R228 ;  /* 0x000014000d0c7824 */ /* 0x000fe200078e02e4 */
[----:B------:R-:W-:Y:S01]  /*6b00*/  LOP3.LUT R11, R11, R14, RZ, 0x3c, !PT ;  /* 0x0000000e0b0b7212 */ /* 0x000fe200078e3cff */
[----:B------:R-:W-:-:S04]  /*6b10*/  IMAD R13, R212, 0x5000, R134 ;  /* 0x00005000d40d7824 */ /* 0x000fc800078e0286 */
[----:B------:R-:W-:Y:S01]  /*6b20*/  IMAD.IADD R11, R12, 0x1, R11 ;  /* 0x000000010c0b7824 */ /* 0x000fe200078e020b */
[----:B------:R-:W-:-:S03]  /*6b30*/  LEA R12, R13, R22, 0x1 ;  /* 0x000000160d0c7211 */ /* 0x000fc600078e08ff */
[----:B------:R-:W-:Y:S02]  /*6b40*/  IMAD R11, R212, 0x5000, R11 ;  /* 0x00005000d40b7824 */ /* 0x000fe400078e020b */
[----:B------:R-:W-:Y:S01]  /*6b50*/  @!P3 IMAD.WIDE R126, R127, 0x2, R122 ;  /* 0x000000027f7eb825 */ /* 0x000fe200078e027a */
[----:B------:R-:W2:Y:S03]  /*6b60*/  LDS.128 R12, [R12+0x24400] ;  /* 0x024400000c0c7984 */ /* 0x000ea60000000c00 */
[----:B------:R-:W-:-:S06]  /*6b70*/  IMAD R80, R11, 0x2, R22 ;  /* 0x000000020b507824 */ /* 0x000fcc00078e0216 */
[----:B------:R-:W3:Y:S01]  /*6b80*/  LDS.128 R80, [R80+0x24400] ;  /* 0x0244000050507984 */ /* 0x000ee20000000c00 */
[----:B------:R-:W-:Y:S05]  /*6b90*/  @P6 BRA `(.L_x_522) ;  /* 0x0000000400406947 */ /* 0x000fea0003800000 */
[----:B------:R-:W-:Y:S01]  /*6ba0*/  SHF.R.U64 R11, R36, 0x10, R37 ;  /* 0x00000010240b7819 */ /* 0x000fe20000001225 */
[----:B---3--:R-:W-:Y:S01]  /*6bb0*/  HADD2.F32 R156, -RZ, R81.H1_H1 ;  /* 0x30000051ff9c7230 */ /* 0x008fe20000004100 */
[--C-:B------:R-:W-:Y:S01]  /*6bc0*/  SHF.R.U64 R36, R44, 0x10, R45.reuse ;  /* 0x000000102c247819 */ /* 0x100fe2000000122d */
[----:B------:R-:W-:Y:S01]  /*6bd0*/  HADD2.F32 R154, -RZ, R154.H0_H0 ;  /* 0x2000009aff9a7230 */ /* 0x000fe20000004100 */
[----:B------:R-:W-:Y:S02]  /*6be0*/  SHF.R.U32.HI R44, RZ, 0x10, R45 ;  /* 0x00000010ff2c7819 */ /* 0x000fe4000001162d */
[--C-:B------:R-:W-:Y:S01]  /*6bf0*/  SHF.R.U64 R45, R46, 0x10, R47.reuse ;  /* 0x000000102e2d7819 */ /* 0x100fe2000000122f */
[----:B------:R-:W-:Y:S01]  /*6c00*/  HADD2.F32 R36, -RZ, R36.H0_H0 ;  /* 0x20000024ff247230 */ /* 0x000fe20000004100 */
[----:B------:R-:W-:Y:S01]  /*6c10*/  SHF.R.U32.HI R46, RZ, 0x10, R47 ;  /* 0x00000010ff2e7819 */ /* 0x000fe2000001162f */
[----:B------:R-:W-:Y:S01]  /*6c20*/  HADD2.F32 R47, -RZ, R155.H0_H0 ;  /* 0x2000009bff2f7230 */ /* 0x000fe20000004100 */
[----:B------:R-:W-:Y:S01]  /*6c30*/  SHF.R.U32.HI R37, RZ, 0x10, R37 ;  /* 0x00000010ff257819 */ /* 0x000fe20000011625 */
[----:B------:R-:W-:Y:S01]  /*6c40*/  HADD2.F32 R155, -RZ, R81.H0_H0 ;  /* 0x20000051ff9b7230 */ /* 0x000fe20000004100 */
[--C-:B------:R-:W-:Y:S01]  /*6c50*/  SHF.R.U64 R38, R38, 0x10, R39.reuse ;  /* 0x0000001026267819 */ /* 0x100fe20000001227 */
[----:B------:R-:W-:Y:S01]  /*6c60*/  HADD2.F32 R157, -RZ, R44.H0_H0 ;  /* 0x2000002cff9d7230 */ /* 0x000fe20000004100 */
[----:B------:R-:W-:Y:S01]  /*6c70*/  SHF.R.U32.HI R39, RZ, 0x10, R39 ;  /* 0x00000010ff277819 */ /* 0x000fe20000011627 */
[----:B--2---:R-:W-:-:S02]  /*6c80*/  HADD2.F32 R44, -RZ, R13.H1_H1 ;  /* 0x3000000dff2c7230 */ /* 0x004fc40000004100 */
[----:B------:R-:W-:Y:S01]  /*6c90*/  FMUL.FTZ R158, R155, R47 ;  /* 0x0000002f9b9e7220 */ /* 0x000fe20000410000 */
[----:B------:R-:W-:Y:S02]  /*6ca0*/  HADD2.F32 R81, -RZ, R13.H0_H0 ;  /* 0x2000000dff517230 */ /* 0x000fe40000004100 */
[-C--:B------:R-:W-:Y:S01]  /*6cb0*/  FMUL.FTZ R13, R156, R157.reuse ;  /* 0x0000009d9c0d7220 */ /* 0x080fe20000410000 */
[----:B------:R-:W-:Y:S02]  /*6cc0*/  HADD2.F32 R37, -RZ, R37.H0_H0 ;  /* 0x20000025ff257230 */ /* 0x000fe40000004100 */
[----:B------:R-:W-:Y:S01]  /*6cd0*/  FMUL.FTZ R157, R44, R157 ;  /* 0x0000009d2c9d7220 */ /* 0x000fe20000410000 */
[----:B------:R-:W-:Y:S02]  /*6ce0*/  HADD2.F32 R46, -RZ, R46.H0_H0 ;  /* 0x2000002eff2e7230 */ /* 0x000fe40000004100 */
[C---:B------:R-:W-:Y:S01]  /*6cf0*/  FMUL.FTZ R160, R81.reuse, R47 ;  /* 0x0000002f51a07220 */ /* 0x040fe20000410000 */
[----:B------:R-:W-:Y:S01]  /*6d00*/  FFMA.FTZ R158, R81, R154, -R158 ;  /* 0x0000009a519e7223 */ /* 0x000fe2000001089e */
[----:B------:R-:W-:-:S02]  /*6d10*/  HADD2.F32 R47, -RZ, R83.H0_H0 ;  /* 0x20000053ff2f7230 */ /* 0x000fc40000004100 */
[-C--:B------:R-:W-:Y:S01]  /*6d20*/  FFMA.FTZ R13, R44, R37.reuse, -R13 ;  /* 0x000000252c0d7223 */ /* 0x080fe2000001080d */
[----:B------:R-:W-:Y:S02]  /*6d30*/  HADD2.F32 R83, -RZ, R83.H1_H1 ;  /* 0x30000053ff537230 */ /* 0x000fe40000004100 */
[----:B------:R-:W-:Y:S01]  /*6d40*/  FFMA.FTZ R157, R156, R37, R157 ;  /* 0x000000259c9d7223 */ /* 0x000fe2000001009d */
[--C-:B------:R-:W-:Y:S02]  /*6d50*/  HADD2.F32 R81, -RZ, R15.reuse.H0_H0 ;  /* 0x2000000fff517230 */ /* 0x100fe40000004100 */
[----:B------:R-:W-:Y:S01]  /*6d60*/  FFMA.FTZ R160, R155, R154, R160 ;  /* 0x0000009a9ba07223 */ /* 0x000fe200000100a0 */
[----:B------:R-:W-:Y:S01]  /*6d70*/  HADD2.F32 R15, -RZ, R15.H1_H1 ;  /* 0x3000000fff0f7230 */ /* 0x000fe20000004100 */
[----:B------:R-:W-:Y:S01]  /*6d80*/  F2FP.F16.F32.PACK_AB R13, R13, R158 ;  /* 0x0000009e0d0d723e */ /* 0x000fe200000000ff */
[----:B------:R-:W-:Y:S02]  /*6d90*/  HADD2.F32 R37, -RZ, R162.H0_H0 ;  /* 0x200000a2ff257230 */ /* 0x000fe40000004100 */
[----:B------:R-:W-:Y:S01]  /*6da0*/  FMUL.FTZ R162, R83, R46 ;  /* 0x0000002e53a27220 */ /* 0x000fe20000410000 */
[----:B------:R-:W-:-:S02]  /*6db0*/  HADD2.F32 R156, -RZ, R39.H0_H0 ;  /* 0x20000027ff9c7230 */ /* 0x000fc40000004100 */
[----:B------:R-:W-:Y:S01]  /*6dc0*/  FMUL.FTZ R46, R15, R46 ;  /* 0x0000002e0f2e7220 */ /* 0x000fe20000410000 */
[----:B------:R-:W-:Y:S02]  /*6dd0*/  HADD2.F32 R44, -RZ, R159.H1_H1 ;  /* 0x3000009fff2c7230 */ /* 0x000fe40000004100 */
[-C--:B------:R-:W-:Y:S01]  /*6de0*/  FMUL.FTZ R154, R47, R37.reuse ;  /* 0x000000252f9a7220 */ /* 0x080fe20000410000 */
[----:B------:R-:W-:Y:S01]  /*6df0*/  FMUL.FTZ R164, R81, R37 ;  /* 0x0000002551a47220 */ /* 0x000fe20000410000 */
[----:B------:R-:W-:Y:S01]  /*6e00*/  FFMA.FTZ R83, R83, R156, R46 ;  /* 0x0000009c53537223 */ /* 0x000fe2000001002e */
[----:B------:R-:W-:Y:S02]  /*6e10*/  HADD2.F32 R37, -RZ, R170.H0_H0 ;  /* 0x200000aaff257230 */ /* 0x000fe40000004100 */
[-C--:B------:R-:W-:Y:S01]  /*6e20*/  FFMA.FTZ R154, R81, R44.reuse, -R154 ;  /* 0x0000002c519a7223 */ /* 0x080fe2000001089a */
[----:B------:R-:W-:Y:S01]  /*6e30*/  FFMA.FTZ R164, R47, R44, R164 ;  /* 0x0000002c2fa47223 */ /* 0x000fe200000100a4 */
[----:B------:R-:W-:-:S02]  /*6e40*/  HADD2.F32 R46, -RZ, R80.H0_H0 ;  /* 0x20000050ff2e7230 */ /* 0x000fc40000004100 */
[----:B------:R-:W-:Y:S01]  /*6e50*/  FFMA.FTZ R15, R15, R156, -R162 ;  /* 0x0000009c0f0f7223 */ /* 0x000fe200000108a2 */
[----:B------:R-:W-:Y:S02]  /*6e60*/  HADD2.F32 R44, -RZ, R12.H0_H0 ;  /* 0x2000000cff2c7230 */ /* 0x000fe40000004100 */
[----:B------:R-:W-:Y:S01]  /*6e70*/  HADD2.F32 R47, -RZ, R80.H1_H1 ;  /* 0x30000050ff2f7230 */ /* 0x000fe20000004100 */
[----:B------:R-:W-:Y:S01]  /*6e80*/  F2FP.F16.F32.PACK_AB R83, R83, R164 ;  /* 0x000000a45353723e */ /* 0x000fe200000000ff */
[----:B------:R-:W-:Y:S01]  /*6e90*/  HADD2.F32 R81, -RZ, R12.H1_H1 ;  /* 0x3000000cff517230 */ /* 0x000fe20000004100 */
[----:B------:R-:W-:Y:S01]  /*6ea0*/  F2FP.F16.F32.PACK_AB R15, R15, R154 ;  /* 0x0000009a0f0f723e */ /* 0x000fe200000000ff */
[----:B------:R-:W-:Y:S02]  /*6eb0*/  HADD2.F32 R12, -RZ, R11.H0_H0 ;  /* 0x2000000bff0c7230 */ /* 0x000fe40000004100 */
[----:B------:R-:W-:Y:S01]  /*6ec0*/  FMUL.FTZ R11, R46, R37 ;  /* 0x000000252e0b7220 */ /* 0x000fe20000410000 */
[----:B------:R-:W-:-:S02]  /*6ed0*/  HADD2.F32 R39, -RZ, R168.H1_H1 ;  /* 0x300000a8ff277230 */ /* 0x000fc40000004100 */
[----:B------:R-:W-:Y:S01]  /*6ee0*/  FMUL.FTZ R37, R44, R37 ;  /* 0x000000252c257220 */ /* 0x000fe20000410000 */
[-C--:B------:R-:W-:Y:S01]  /*6ef0*/  FMUL.FTZ R80, R47, R36.reuse ;  /* 0x000000242f507220 */ /* 0x080fe20000410000 */
[C---:B------:R-:W-:Y:S01]  /*6f00*/  FMUL.FTZ R36, R81.reuse, R36 ;  /* 0x0000002451247220 */ /* 0x040fe20000410000 */
[----:B------:R-:W-:Y:S02]  /*6f10*/  HADD2.F32 R45, -RZ, R45.H0_H0 ;  /* 0x2000002dff2d7230 */ /* 0x000fe40000004100 */
[-C--:B------:R-:W-:Y:S01]  /*6f20*/  FFMA.FTZ R37, R46, R39.reuse, R37 ;  /* 0x000000272e257223 */ /* 0x080fe20000010025 */
[----:B------:R-:W-:Y:S01]  /*6f30*/  FFMA.FTZ R11, R44, R39, -R11 ;  /* 0x000000272c0b7223 */ /* 0x000fe2000001080b */
[----:B------:R-:W-:Y:S02]  /*6f40*/  HADD2.F32 R46, -RZ, R82.H0_H0 ;  /* 0x20000052ff2e7230 */ /* 0x000fe40000004100 */
[-C--:B------:R-:W-:Y:S01]  /*6f50*/  FFMA.FTZ R80, R81, R12.reuse, -R80 ;  /* 0x0000000c51507223 */ /* 0x080fe20000010850 */
[----:B------:R-:W-:Y:S01]  /*6f60*/  FFMA.FTZ R36, R47, R12, R36 ;  /* 0x0000000c2f247223 */ /* 0x000fe20000010024 */
[----:B------:R-:W-:-:S02]  /*6f70*/  HADD2.F32 R44, -RZ, R14.H0_H0 ;  /* 0x2000000eff2c7230 */ /* 0x000fc40000004100 */
[----:B------:R-:W-:Y:S02]  /*6f80*/  HADD2.F32 R82, -RZ, R82.H1_H1 ;  /* 0x30000052ff527230 */ /* 0x000fe40000004100 */
[----:B------:R-:W-:Y:S02]  /*6f90*/  HADD2.F32 R12, -RZ, R169.H1_H1 ;  /* 0x300000a9ff0c7230 */ /* 0x000fe40000004100 */
[----:B------:R-:W-:Y:S02]  /*6fa0*/  HADD2.F32 R14, -RZ, R14.H1_H1 ;  /* 0x3000000eff0e7230 */ /* 0x000fe40000004100 */
[----:B------:R-:W-:Y:S01]  /*6fb0*/  FMUL.FTZ R155, R82, R45 ;  /* 0x0000002d529b7220 */ /* 0x000fe20000410000 */
[----:B------:R-:W-:Y:S02]  /*6fc0*/  HADD2.F32 R39, -RZ, R159.H0_H0 ;  /* 0x2000009fff277230 */ /* 0x000fe40000004100 */
[----:B------:R-:W-:Y:S01]  /*6fd0*/  FMUL.FTZ R47, R46, R12 ;  /* 0x0000000c2e2f7220 */ /* 0x000fe20000410000 */
[----:B------:R-:W-:-:S02]  /*6fe0*/  HADD2.F32 R81, -RZ, R38.H0_H0 ;  /* 0x20000026ff517230 */ /* 0x000fc40000004100 */
[----:B------:R-:W-:Y:S01]  /*6ff0*/  FMUL.FTZ R159, R44, R12 ;  /* 0x0000000c2c9f7220 */ /* 0x000fe20000410000 */
[----:B------:R-:W-:Y:S01]  /*7000*/  FMUL.FTZ R45, R14, R45 ;  /* 0x0000002d0e2d7220 */ /* 0x000fe20000410000 */
[----:B------:R-:W-:Y:S01]  /*7010*/  FFMA.FTZ R47, R44, R39, -R47 ;  /* 0x000000272c2f7223 */ /* 0x000fe2000001082f */
[----:B------:R-:W-:Y:S01]  /*7020*/  F2FP.F16.F32.PACK_AB R12, R80, R11 ;  /* 0x0000000b500c723e */ /* 0x000fe200000000ff */
[----:B------:R-:W-:Y:S01]  /*7030*/  FFMA.FTZ R159, R46, R39, R159 ;  /* 0x000000272e9f7223 */ /* 0x000fe2000001009f */
[-C--:B------:R-:W-:Y:S01]  /*7040*/  FFMA.FTZ R14, R14, R81.reuse, -R155 ;  /* 0x000000510e0e7223 */ /* 0x080fe2000001089b */
[----:B------:R-:W-:Y:S01]  /*7050*/  FFMA.FTZ R82, R82, R81, R45 ;  /* 0x0000005152527223 */ /* 0x000fe2000001002d */
[----:B------:R-:W-:Y:S02]  /*7060*/  F2FP.F16.F32.PACK_AB R81, R157, R160 ;  /* 0x000000a09d51723e */ /* 0x000fe400000000ff */
[----:B------:R-:W-:Y:S02]  /*7070*/  F2FP.F16.F32.PACK_AB R80, R36, R37 ;  /* 0x000000252450723e */ /* 0x000fe400000000ff */
[----:B------:R-:W-:-:S02]  /*7080*/  F2FP.F16.F32.PACK_AB R14, R14, R47 ;  /* 0x0000002f0e0e723e */ /* 0x000fc400000000ff */
[----:B------:R-:W-:-:S07]  /*7090*/  F2FP.F16.F32.PACK_AB R82, R82, R159 ;  /* 0x0000009f5252723e */ /* 0x000fce00000000ff */
.L_x_522:
[----:B------:R-:W-:Y:S05]  /*70a0*/  BSYNC B3 ;  /* 0x0000000000037941 */ /* 0x000fea0003800000 */
.L_x_521:
[----:B------:R-:W-:Y:S02]  /*70b0*/  ULDC.64 UR4, c[0x0][0x208] ;  /* 0x0000820000047ab9 */ /* 0x000fe40000000a00 */
[----:B--2---:R4:W-:Y:S04]  /*70c0*/  ST.E.128 desc[UR4][R124.64], R12 ;  /* 0x0000000c7c007985 */ /* 0x0049e8000c101d04 */
[----:B---3--:R4:W-:Y:S02]  /*70d0*/  @!P3 ST.E.128 desc[UR4][R126.64], R80 ;  /* 0x000000507e00b985 */ /* 0x0089e4000c101d04 */
.L_x_520:
[----:B------:R-:W-:Y:S05]  /*70e0*/  BSYNC B2 ;  /* 0x0000000000027941 */ /* 0x000fea0003800000 */
.L_x_519:
[----:B------:R-:W-:-:S13]  /*70f0*/  ISETP.NE.AND P3, PT, R21, RZ, PT ;  /* 0x000000ff1500720c */ /* 0x000fda0003f65270 */
[----:B------:R-:W-:Y:S05]  /*7100*/  @!P3 BRA `(.L_x_518) ;  /* 0x0000000400bcb947 */ /* 0x000fea0003800000 */
[----:B------:R-:W-:Y:S01]  /*7110*/  SEL R11, R115, R137, !P1 ;  /* 0x00000089730b7207 */ /* 0x000fe20004800000 */
[----:B------:R-:W-:Y:S01]  /*7120*/  BSSY B2, `(.L_x_523) ;  /* 0x000006a000027945 */ /* 0x000fe20003800000 */
[----:B----4-:R-:W-:Y:S02]  /*7130*/  SHF.R.U32.HI R14, RZ, 0x3, R224 ;  /* 0x00000003ff0e7819 */ /* 0x010fe400000116e0 */
[----:B------:R-:W-:Y:S02]  /*7140*/  SHF.R.S32.HI R12, RZ, 0x1f, R11 ;  /* 0x0000001fff0c7819 */ /* 0x000fe4000001140b */
[----:B---3--:R-:W-:Y:S02]  /*7150*/  LEA R44, P3, R20, R122, 0x1 ;  /* 0x0000007a142c7211 */ /* 0x008fe400078608ff */
[----:B------:R-:W-:Y:S02]  /*7160*/  LEA.HI R11, R12, R11, RZ, 0x4 ;  /* 0x0000000b0c0b7211 */ /* 0x000fe400078f20ff */
[----:B--2---:R-:W-:-:S02]  /*7170*/  LEA.HI.X R45, R20, R123, R28, 0x1, P3 ;  /* 0x0000007b142d7211 */ /* 0x004fc400018f0c1c */
[----:B------:R-:W-:Y:S02]  /*7180*/  LEA.HI.SX32 R11, R11, R10, 0x1c ;  /* 0x0000000a0b0b7211 */ /* 0x000fe400078fe2ff */
[----:B------:R-:W-:Y:S02]  /*7190*/  ISETP.GE.AND P6, PT, R213, R114, PT ;  /* 0x00000072d500720c */ /* 0x000fe40003fc6270 */
[----:B------:R-:W-:Y:S01]  /*71a0*/  SHF.R.S32.HI R12, RZ, 0x1f, R11 ;  /* 0x0000001fff0c7819 */ /* 0x000fe2000001140b */
[----:B------:R-:W-:-:S03]  /*71b0*/  IMAD.SHL.U32 R13, R11, 0x8, RZ ;  /* 0x000000080b0d7824 */ /* 0x000fc600078e00ff */
[----:B------:R-:W-:Y:S02]  /*71c0*/  LEA.HI R12, R12, R11, RZ, 0x3 ;  /* 0x0000000b0c0c7211 */ /* 0x000fe400078f18ff */
[----:B------:R-:W-:Y:S02]  /*71d0*/  LOP3.LUT R11, R224, 0x38, R13, 0xf8, !PT ;  /* 0x00000038e00b7812 */ /* 0x000fe400078ef80d */
[----:B------:R-:W-:Y:S02]  /*71e0*/  SHF.R.S32.HI R15, RZ, 0x3, R12 ;  /* 0x00000003ff0f7819 */ /* 0x000fe4000001140c */
[----:B------:R-:W-:Y:S01]  /*71f0*/  LOP3.LUT R12, R11, R14, RZ, 0x3c, !PT ;  /* 0x0000000e0b0c7212 */ /* 0x000fe200078e3cff */
[----:B------:R-:W-:Y:S01]  /*7200*/  IMAD R11, R212, 0x5000, R133 ;  /* 0x00005000d40b7824 */ /* 0x000fe200078e0285 */
[----:B------:R-:W-:Y:S01]  /*7210*/  ISETP.GE.AND P3, PT, R13, R135, PT ;  /* 0x000000870d00720c */ /* 0x000fe20003f66270 */
[----:B------:R-:W-:Y:S02]  /*7220*/  IMAD R15, R15, 0x1400, R228 ;  /* 0x000014000f0f7824 */ /* 0x000fe400078e02e4 */
[----:B------:R-:W-:-:S03]  /*7230*/  IMAD R11, R11, 0x2, R22 ;  /* 0x000000020b0b7824 */ /* 0x000fc600078e0216 */
[----:B------:R-:W-:-:S05]  /*7240*/  IADD3 R15, R15, R12, RZ ;  /* 0x0000000c0f0f7210 */ /* 0x000fca0007ffe0ff */
[----:B------:R-:W-:Y:S02]  /*7250*/  IMAD R15, R212, 0x5000, R15 ;  /* 0x00005000d40f7824 */ /* 0x000fe400078e020f */
[----:B------:R-:W-:-:S04]  /*7260*/  @!P3 IMAD.WIDE R122, R13, 0x2, R122 ;  /* 0x000000020d7ab825 */ /* 0x000fc800078e027a */
[----:B------:R-:W-:Y:S02]  /*7270*/  IMAD R36, R15, 0x2, R22 ;  /* 0x000000020f247824 */ /* 0x000fe400078e0216 */
[----:B------:R2:W3:Y:S04]  /*7280*/  LDS.128 R12, [R11+0x24400] ;  /* 0x024400000b0c7984 */ /* 0x0004e80000000c00 */
[----:B------:R-:W4:Y:S01]  /*7290*/  LDS.128 R36, [R36+0x24400] ;  /* 0x0244000024247984 */ /* 0x000f220000000c00 */
[----:B------:R-:W-:Y:S05]  /*72a0*/  @P6 BRA `(.L_x_524) ;  /* 0x0000000400446947 */ /* 0x000fea0003800000 */
[----:B--2---:R-:W-:Y:S01]  /*72b0*/  SHF.R.U64 R11, R32, 0x10, R33 ;  /* 0x00000010200b7819 */ /* 0x004fe20000001221 */
[----:B----4-:R-:W-:Y:S01]  /*72c0*/  HADD2.F32 R46, -RZ, R37.H1_H1 ;  /* 0x30000025ff2e7230 */ /* 0x010fe20000004100 */
        /* <DEDUP_REMOVED lines=9> */
[----:B---3--:R-:W-:Y:S01]  /*7360*/  HADD2.F32 R40, -RZ, R13.H1_H1 ;  /* 0x3000000dff287230 */ /* 0x008fe20000004100 */
[--C-:B------:R-:W-:Y:S01]  /*7370*/  SHF.R.U64 R34, R34, 0x10, R35.reuse ;  /* 0x0000001022227819 */ /* 0x100fe20000001223 */
[----:B------:R-:W-:Y:S01]  /*7380*/  HADD2.F32 R43, -RZ, R37.H0_H0 ;  /* 0x20000025ff2b7230 */ /* 0x000fe20000004100 */
[----:B------:R-:W-:Y:S01]  /*7390*/  SHF.R.U32.HI R35, RZ, 0x10, R35 ;  /* 0x00000010ff237819 */ /* 0x000fe20000011623 */
[----:B------:R-:W-:-:S02]  /*73a0*/  HADD2.F32 R37, -RZ, R13.H0_H0 ;  /* 0x2000000dff257230 */ /* 0x000fc40000004100 */
[-C--:B------:R-:W-:Y:S01]  /*73b0*/  FMUL.FTZ R13, R46, R47.reuse ;  /* 0x0000002f2e0d7220 */ /* 0x080fe20000410000 */
[----:B------:R-:W-:Y:S02]  /*73c0*/  HADD2.F32 R33, -RZ, R33.H0_H0 ;  /* 0x20000021ff217230 */ /* 0x000fe40000004100 */
[C---:B------:R-:W-:Y:S01]  /*73d0*/  FMUL.FTZ R47, R40.reuse, R47 ;  /* 0x0000002f282f7220 */ /* 0x040fe20000410000 */
[-C--:B------:R-:W-:Y:S01]  /*73e0*/  FMUL.FTZ R80, R43, R169.reuse ;  /* 0x000000a92b507220 */ /* 0x080fe20000410000 */
[----:B------:R-:W-:Y:S02]  /*73f0*/  HADD2.F32 R124, -RZ, R42.H0_H0 ;  /* 0x2000002aff7c7230 */ /* 0x000fe40000004100 */
[----:B------:R-:W-:Y:S01]  /*7400*/  FMUL.FTZ R82, R37, R169 ;  /* 0x000000a925527220 */ /* 0x000fe20000410000 */
[-C--:B------:R-:W-:Y:S01]  /*7410*/  FFMA.FTZ R13, R40, R33.reuse, -R13 ;  /* 0x00000021280d7223 */ /* 0x080fe2000001080d */
[----:B------:R-:W-:Y:S01]  /*7420*/  FFMA.FTZ R47, R46, R33, R47 ;  /* 0x000000212e2f7223 */ /* 0x000fe2000001002f */
[----:B------:R-:W-:-:S02]  /*7430*/  HADD2.F32 R33, -RZ, R167.H0_H0 ;  /* 0x200000a7ff217230 */ /* 0x000fc40000004100 */
[-C--:B------:R-:W-:Y:S01]  /*7440*/  FFMA.FTZ R80, R37, R168.reuse, -R80 ;  /* 0x000000a825507223 */ /* 0x080fe20000010850 */
[----:B------:R-:W-:Y:S02]  /*7450*/  HADD2.F32 R167, -RZ, R167.H1_H1 ;  /* 0x300000a7ffa77230 */ /* 0x000fe40000004100 */
[----:B------:R-:W-:Y:S01]  /*7460*/  FFMA.FTZ R82, R43, R168, R82 ;  /* 0x000000a82b527223 */ /* 0x000fe20000010052 */
[----:B------:R-:W-:Y:S02]  /*7470*/  HADD2.F32 R40, -RZ, R39.H0_H0 ;  /* 0x20000027ff287230 */ /* 0x000fe40000004100 */
[----:B------:R-:W-:Y:S01]  /*7480*/  HADD2.F32 R46, -RZ, R15.H0_H0 ;  /* 0x2000000fff2e7230 */ /* 0x000fe20000004100 */
[----:B------:R-:W-:Y:S01]  /*7490*/  F2FP.F16.F32.PACK_AB R13, R13, R80 ;  /* 0x000000500d0d723e */ /* 0x000fe200000000ff */
[----:B------:R-:W-:Y:S02]  /*74a0*/  HADD2.F32 R39, -RZ, R39.H1_H1 ;  /* 0x30000027ff277230 */ /* 0x000fe40000004100 */
[----:B------:R-:W-:-:S02]  /*74b0*/  HADD2.F32 R37, -RZ, R15.H1_H1 ;  /* 0x3000000fff257230 */ /* 0x000fc40000004100 */
[-C--:B------:R-:W-:Y:S01]  /*74c0*/  FMUL.FTZ R15, R40, R167.reuse ;  /* 0x000000a7280f7220 */ /* 0x080fe20000410000 */
[----:B------:R-:W-:Y:S02]  /*74d0*/  HADD2.F32 R42, -RZ, R35.H0_H0 ;  /* 0x20000023ff2a7230 */ /* 0x000fe40000004100 */
[C---:B------:R-:W-:Y:S01]  /*74e0*/  FMUL.FTZ R167, R46.reuse, R167 ;  /* 0x000000a72ea77220 */ /* 0x040fe20000410000 */
[-C--:B------:R-:W-:Y:S01]  /*74f0*/  FMUL.FTZ R126, R39, R124.reuse ;  /* 0x0000007c277e7220 */ /* 0x080fe20000410000 */
[C---:B------:R-:W-:Y:S01]  /*7500*/  FMUL.FTZ R124, R37.reuse, R124 ;  /* 0x0000007c257c7220 */ /* 0x040fe20000410000 */
[-C--:B------:R-:W-:Y:S01]  /*7510*/  FFMA.FTZ R15, R46, R33.reuse, -R15 ;  /* 0x000000212e0f7223 */ /* 0x080fe2000001080f */
[----:B------:R-:W-:Y:S01]  /*7520*/  FFMA.FTZ R33, R40, R33, R167 ;  /* 0x0000002128217223 */ /* 0x000fe200000100a7 */
[----:B------:R-:W-:Y:S02]  /*7530*/  HADD2.F32 R43, -RZ, R166.H1_H1 ;  /* 0x300000a6ff2b7230 */ /* 0x000fe40000004100 */
[----:B------:R-:W-:Y:S01]  /*7540*/  FFMA.FTZ R40, R37, R42, -R126 ;  /* 0x0000002a25287223 */ /* 0x000fe2000001087e */
[----:B------:R-:W-:-:S02]  /*7550*/  HADD2.F32 R32, -RZ, R36.H0_H0 ;  /* 0x20000024ff207230 */ /* 0x000fc40000004100 */
[----:B------:R-:W-:Y:S01]  /*7560*/  FFMA.FTZ R42, R39, R42, R124 ;  /* 0x0000002a272a7223 */ /* 0x000fe2000001007c */
[----:B------:R-:W-:Y:S02]  /*7570*/  HADD2.F32 R46, -RZ, R12.H0_H0 ;  /* 0x2000000cff2e7230 */ /* 0x000fe40000004100 */
[----:B------:R-:W-:Y:S01]  /*7580*/  HADD2.F32 R36, -RZ, R36.H1_H1 ;  /* 0x30000024ff247230 */ /* 0x000fe20000004100 */
[----:B------:R-:W-:Y:S01]  /*7590*/  F2FP.F16.F32.PACK_AB R15, R40, R15 ;  /* 0x0000000f280f723e */ /* 0x000fe200000000ff */
[----:B------:R-:W-:Y:S02]  /*75a0*/  HADD2.F32 R37, -RZ, R12.H1_H1 ;  /* 0x3000000cff257230 */ /* 0x000fe40000004100 */
[----:B------:R-:W-:Y:S02]  /*75b0*/  HADD2.F32 R39, -RZ, R11.H0_H0 ;  /* 0x2000000bff277230 */ /* 0x000fe40000004100 */
[----:B------:R-:W-:Y:S01]  /*75c0*/  FMUL.FTZ R11, R32, R43 ;  /* 0x0000002b200b7220 */ /* 0x000fe20000410000 */
[----:B------:R-:W-:-:S02]  /*75d0*/  HADD2.F32 R35, -RZ, R166.H0_H0 ;  /* 0x200000a6ff237230 */ /* 0x000fc40000004100 */
[----:B------:R-:W-:Y:S01]  /*75e0*/  FMUL.FTZ R43, R46, R43 ;  /* 0x0000002b2e2b7220 */ /* 0x000fe20000410000 */
[-C--:B------:R-:W-:Y:S01]  /*75f0*/  FMUL.FTZ R124, R36, R81.reuse ;  /* 0x00000051247c7220 */ /* 0x080fe20000410000 */
[C---:B------:R-:W-:Y:S01]  /*7600*/  FMUL.FTZ R81, R37.reuse, R81 ;  /* 0x0000005125517220 */ /* 0x040fe20000410000 */
[----:B------:R-:W-:Y:S02]  /*7610*/  HADD2.F32 R34, -RZ, R34.H0_H0 ;  /* 0x20000022ff227230 */ /* 0x000fe40000004100 */
[-C--:B------:R-:W-:Y:S01]  /*7620*/  FFMA.FTZ R11, R46, R35.reuse, -R11 ;  /* 0x000000232e0b7223 */ /* 0x080fe2000001080b */
[----:B------:R-:W-:Y:S01]  /*7630*/  FFMA.FTZ R12, R32, R35, R43 ;  /* 0x00000023200c7223 */ /* 0x000fe2000001002b */
[-C--:B------:R-:W-:Y:S01]  /*7640*/  FFMA.FTZ R32, R37, R39.reuse, -R124 ;  /* 0x0000002725207223 */ /* 0x080fe2000001087c */
[----:B------:R-:W-:Y:S01]  /*7650*/  FFMA.FTZ R35, R36, R39, R81 ;  /* 0x0000002724237223 */ /* 0x000fe20000010051 */
[----:B------:R-:W-:Y:S02]  /*7660*/  HADD2.F32 R43, -RZ, R41.H0_H0 ;  /* 0x20000029ff2b7230 */ /* 0x000fe40000004100 */
[----:B------:R-:W-:Y:S01]  /*7670*/  HADD2.F32 R46, -RZ, R165.H0_H0 ;  /* 0x200000a5ff2e7230 */ /* 0x000fe20000004100 */
[----:B------:R-:W-:Y:S01]  /*7680*/  F2FP.F16.F32.PACK_AB R32, R32, R11 ;  /* 0x0000000b2020723e */ /* 0x000fe200000000ff */
[----:B------:R-:W-:-:S02]  /*7690*/  HADD2.F32 R39, -RZ, R38.H0_H0 ;  /* 0x20000026ff277230 */ /* 0x000fc40000004100 */
[----:B------:R-:W-:Y:S02]  /*76a0*/  HADD2.F32 R41, -RZ, R38.H1_H1 ;  /* 0x30000026ff297230 */ /* 0x000fe40000004100 */
[--C-:B------:R-:W-:Y:S02]  /*76b0*/  HADD2.F32 R37, -RZ, R14.reuse.H0_H0 ;  /* 0x2000000eff257230 */ /* 0x100fe40000004100 */
[----:B------:R-:W-:Y:S02]  /*76c0*/  HADD2.F32 R38, -RZ, R14.H1_H1 ;  /* 0x3000000eff267230 */ /* 0x000fe40000004100 */
[-C--:B------:R-:W-:Y:S01]  /*76d0*/  FMUL.FTZ R14, R39, R46.reuse ;  /* 0x0000002e270e7220 */ /* 0x080fe20000410000 */
[----:B------:R-:W-:Y:S02]  /*76e0*/  HADD2.F32 R36, -RZ, R165.H1_H1 ;  /* 0x300000a5ff247230 */ /* 0x000fe40000004100 */
[----:B------:R-:W-:Y:S01]  /*76f0*/  FMUL.FTZ R46, R37, R46 ;  /* 0x0000002e252e7220 */ /* 0x000fe20000410000 */
[-C--:B------:R-:W-:Y:S01]  /*7700*/  FMUL.FTZ R81, R41, R43.reuse ;  /* 0x0000002b29517220 */ /* 0x080fe20000410000 */
[C---:B------:R-:W-:Y:S01]  /*7710*/  FMUL.FTZ R124, R38.reuse, R43 ;  /* 0x0000002b267c7220 */ /* 0x040fe20000410000 */
[-C--:B------:R-:W-:Y:S01]  /*7720*/  FFMA.FTZ R14, R37, R36.reuse, -R14 ;  /* 0x00000024250e7223 */ /* 0x080fe2000001080e */
[----:B------:R-:W-:Y:S01]  /*7730*/  FFMA.FTZ R46, R39, R36, R46 ;  /* 0x00000024272e7223 */ /* 0x000fe2000001002e */
[-C--:B------:R-:W-:Y:S01]  /*7740*/  FFMA.FTZ R81, R38, R34.reuse, -R81 ;  /* 0x0000002226517223 */ /* 0x080fe20000010851 */
[----:B------:R-:W-:Y:S01]  /*7750*/  FFMA.FTZ R41, R41, R34, R124 ;  /* 0x0000002229297223 */ /* 0x000fe2000001007c */
[----:B------:R-:W-:-:S02]  /*7760*/  F2FP.F16.F32.PACK_AB R36, R35, R12 ;  /* 0x0000000c2324723e */ /* 0x000fc400000000ff */
[----:B------:R-:W-:Y:S02]  /*7770*/  F2FP.F16.F32.PACK_AB R37, R47, R82 ;  /* 0x000000522f25723e */ /* 0x000fe400000000ff */
[----:B------:R-:W-:Y:S02]  /*7780*/  F2FP.F16.F32.PACK_AB R39, R42, R33 ;  /* 0x000000212a27723e */ /* 0x000fe400000000ff */
[----:B------:R-:W-:Y:S02]  /*7790*/  F2FP.F16.F32.PACK_AB R14, R81, R14 ;  /* 0x0000000e510e723e */ /* 0x000fe400000000ff */
[----:B------:R-:W-:Y:S02]  /*77a0*/  F2FP.F16.F32.PACK_AB R38, R41, R46 ;  /* 0x0000002e2926723e */ /* 0x000fe400000000ff */
[----:B------:R-:W-:-:S07]  /*77b0*/  MOV R12, R32 ;  /* 0x00000020000c7202 */ /* 0x000fce0000000f00 */
.L_x_524:
[----:B------:R-:W-:Y:S05]  /*77c0*/  BSYNC B2 ;  /* 0x0000000000027941 */ /* 0x000fea0003800000 */
.L_x_523:
[----:B------:R-:W-:Y:S02]  /*77d0*/  ULDC.64 UR4, c[0x0][0x208] ;  /* 0x0000820000047ab9 */ /* 0x000fe40000000a00 */
[----:B---3--:R3:W-:Y:S04]  /*77e0*/  ST.E.128 desc[UR4][R44.64], R12 ;  /* 0x0000000c2c007985 */ /* 0x0087e8000c101d04 */
[----:B----4-:R3:W-:Y:S02]  /*77f0*/  @!P3 ST.E.128 desc[UR4][R122.64], R36 ;  /* 0x000000247a00b985 */ /* 0x0107e4000c101d04 */
.L_x_518:
[----:B------:R-:W-:Y:S05]  /*7800*/  BSYNC B1 ;  /* 0x0000000000017941 */ /* 0x000fea0003800000 */
.L_x_517:
[----:B------:R-:W-:-:S03]  /*7810*/  UMOV UR4, 0xffffffff ;  /* 0xffffffff00047882 */ /* 0x000fc60000000000 */
[----:B------:R-:W-:Y:S05]  /*7820*/  BRA.DIV UR4, `(.L_x_525) ;  /* 0x0000020604947947 */ /* 0x000fea000b800000 */
[----:B---3--:R3:W0:Y:S04]  /*7830*/  SHFL.IDX PT, R37, R117, 0x1, 0x181f ;  /* 0x00381f0075257f89 */ /* 0x00862800000e0000 */
[----:B------:R3:W0:Y:S02]  /*7840*/  SHFL.IDX PT, R36, R118, 0x1, 0x181f ;  /* 0x00381f0076247f89 */ /* 0x00062400000e0000 */
.L_x_826:
[----:B------:R-:W-:Y:S04]  /*7850*/  BSSY B1, `(.L_x_526) ;  /* 0x00000fd000017945 */ /* 0x000fe80003800000 */
[----:B------:R-:W-:Y:S05]  /*7860*/  @P4 BRA `(.L_x_527) ;  /* 0x0000000c00ec4947 */ /* 0x000fea0003800000 */
[----:B------:R-:W-:Y:S01]  /*7870*/  ISETP.NE.AND P3, PT, R3, RZ, PT ;  /* 0x000000ff0300720c */ /* 0x000fe20003f65270 */
[----:B------:R-:W-:-:S12]  /*7880*/  BSSY B2, `(.L_x_528) ;  /* 0x000007b000027945 */ /* 0x000fd80003800000 */
[----:B------:R-:W-:Y:S05]  /*7890*/  @!P3 BRA `(.L_x_529) ;  /* 0x0000000400e4b947 */ /* 0x000fea0003800000 */
[----:B----4-:R-:W4:Y:S01]  /*78a0*/  LDL R14, [R1+0x54] ;  /* 0x00005400010e7983 */ /* 0x010f220000100800 */
[----:B--2---:R-:W-:Y:S01]  /*78b0*/  SEL R11, R115, R137, !P2 ;  /* 0x00000089730b7207 */ /* 0x004fe20005000000 */
[----:B------:R-:W-:Y:S01]  /*78c0*/  VIADD R13, R219, 0x20 ;  /* 0x00000020db0d7836 */ /* 0x000fe20000000000 */
[----:B0-----:R-:W-:Y:S01]  /*78d0*/  LEA R38, P4, R9, R36, 0x1 ;  /* 0x0000002409267211 */ /* 0x001fe200078808ff */
[----:B------:R-:W-:Y:S01]  /*78e0*/  VIADD R15, R219, 0x20 ;  /* 0x00000020db0f7836 */ /* 0x000fe20000000000 */
[----:B------:R-:W-:Y:S01]  /*78f0*/  SHF.R.S32.HI R12, RZ, 0x1f, R11 ;  /* 0x0000001fff0c7819 */ /* 0x000fe2000001140b */
[----:B------:R-:W-:Y:S01]  /*7900*/  BSSY B3, `(.L_x_530) ;  /* 0x000006f000037945 */ /* 0x000fe20003800000 */
[----:B------:R-:W-:Y:S01]  /*7910*/  SHF.L.U32 R13, R13, 0x6, RZ ;  /* 0x000000060d0d7819 */ /* 0x000fe200000006ff */
[----:B------:R-:W-:Y:S01]  /*7920*/  IMAD.SHL.U32 R15, R15, 0x40, RZ ;  /* 0x000000400f0f7824 */ /* 0x000fe200078e00ff */
[----:B------:R-:W-:Y:S02]  /*7930*/  LEA.HI R11, R12, R11, RZ, 0x4 ;  /* 0x0000000b0c0b7211 */ /* 0x000fe400078f20ff */
[----:B------:R-:W-:-:S02]  /*7940*/  LOP3.LUT R13, R13, 0x1c0, RZ, 0xc0, !PT ;  /* 0x000001c00d0d7812 */ /* 0x000fc400078ec0ff */
[----:B------:R-:W-:Y:S02]  /*7950*/  LEA.HI.SX32 R11, R11, R8, 0x1c ;  /* 0x000000080b0b7211 */ /* 0x000fe400078fe2ff */
[----:B------:R-:W-:Y:S02]  /*7960*/  LOP3.LUT R15, R15, 0x1c0, RZ, 0xc0, !PT ;  /* 0x000001c00f0f7812 */ /* 0x000fe400078ec0ff */
[----:B------:R-:W-:Y:S01]  /*7970*/  SHF.R.S32.HI R12, RZ, 0x1f, R11 ;  /* 0x0000001fff0c7819 */ /* 0x000fe2000001140b */
[----:B------:R-:W-:Y:S01]  /*7980*/  IMAD.SHL.U32 R40, R11, 0x8, RZ ;  /* 0x000000080b287824 */ /* 0x000fe200078e00ff */
[----:B------:R-:W-:Y:S02]  /*7990*/  SHF.R.U32.HI R13, RZ, 0x3, R13 ;  /* 0x00000003ff0d7819 */ /* 0x000fe4000001160d */
[----:B------:R-:W-:Y:S02]  /*79a0*/  LEA.HI R12, R12, R11, RZ, 0x3 ;  /* 0x0000000b0c0c7211 */ /* 0x000fe400078f18ff */
[----:B------:R-:W-:-:S02]  /*79b0*/  LOP3.LUT R11, R15, 0x38, R40, 0xf8, !PT ;  /* 0x000000380f0b7812 */ /* 0x000fc400078ef828 */
[----:B------:R-:W-:Y:S02]  /*79c0*/  SHF.R.S32.HI R12, RZ, 0x3, R12 ;  /* 0x00000003ff0c7819 */ /* 0x000fe4000001140c */
[----:B------:R-:W-:Y:S02]  /*79d0*/  LOP3.LUT R11, R11, R13, RZ, 0x3c, !PT ;  /* 0x0000000d0b0b7212 */ /* 0x000fe400078e3cff */
[----:B------:R-:W-:Y:S02]  /*79e0*/  LEA.HI.X R39, R9, R37, R27, 0x1, P4 ;  /* 0x0000002509277211 */ /* 0x000fe400020f0c1b */
[----:B------:R-:W-:Y:S02]  /*79f0*/  ISETP.GE.AND P4, PT, R16, R114, PT ;  /* 0x000000721000720c */ /* 0x000fe40003f86270 */
[----:B------:R-:W-:-:S13]  /*7a00*/  ISETP.GE.AND P3, PT, R40, R135, PT ;  /* 0x000000872800720c */ /* 0x000fda0003f66270 */
[----:B------:R-:W-:-:S04]  /*7a10*/  @!P3 IMAD.WIDE R40, R40, 0x2, R36 ;  /* 0x000000022828b825 */ /* 0x000fc800078e0224 */
[----:B----4-:R-:W-:-:S05]  /*7a20*/  IMAD R12, R12, 0x1400, R14 ;  /* 0x000014000c0c7824 */ /* 0x010fca00078e020e */
[----:B------:R-:W-:Y:S01]  /*7a30*/  IADD3 R13, R12, R11, RZ ;  /* 0x0000000b0c0d7210 */ /* 0x000fe20007ffe0ff */
[----:B------:R-:W-:-:S04]  /*7a40*/  IMAD R11, R212, 0x5000, R132 ;  /* 0x00005000d40b7824 */ /* 0x000fc800078e0284 */
[----:B------:R-:W-:Y:S02]  /*7a50*/  IMAD R13, R212, 0x5000, R13 ;  /* 0x00005000d40d7824 */ /* 0x000fe400078e020d */
[--C-:B------:R-:W-:Y:S02]  /*7a60*/  IMAD R11, R11, 0x2, R22.reuse ;  /* 0x000000020b0b7824 */ /* 0x100fe400078e0216 */
[----:B------:R-:W-:-:S03]  /*7a70*/  IMAD R32, R13, 0x2, R22 ;  /* 0x000000020d207824 */ /* 0x000fc600078e0216 */
[----:B------:R0:W2:Y:S04]  /*7a80*/  LDS.128 R12, [R11+0x24400] ;  /* 0x024400000b0c7984 */ /* 0x0000a80000000c00 */
[----:B------:R-:W4:Y:S01]  /*7a90*/  LDS.128 R32, [R32+0x24400] ;  /* 0x0244000020207984 */ /* 0x000f220000000c00 */
[----:B------:R-:W-:Y:S05]  /*7aa0*/  @P4 BRA `(.L_x_531) ;  /* 0x0000000400504947 */ /* 0x000fea0003800000 */
[----:B----4-:R-:W-:Y:S01]  /*7ab0*/  MOV R45, R33 ;  /* 0x00000021002d7202 */ /* 0x010fe20000000f00 */
[----:B--2---:R-:W-:Y:S01]  /*7ac0*/  IMAD.MOV.U32 R33, RZ, RZ, R15 ;  /* 0x000000ffff217224 */ /* 0x004fe200078e000f */
[--C-:B0-----:R-:W-:Y:S01]  /*7ad0*/  SHF.R.U64 R11, R52, 0x10, R53.reuse ;  /* 0x00000010340b7819 */ /* 0x101fe20000001235 */
[----:B------:R-:W-:Y:S01]  /*7ae0*/  HADD2.F32 R80, -RZ, R163.H1_H1 ;  /* 0x300000a3ff507230 */ /* 0x000fe20000004100 */
[----:B------:R-:W-:Y:S01]  /*7af0*/  SHF.R.U32.HI R52, RZ, 0x10, R53 ;  /* 0x00000010ff347819 */ /* 0x000fe20000011635 */
[----:B------:R-:W-:Y:S01]  /*7b00*/  HADD2.F32 R47, -RZ, R45.H0_H0 ;  /* 0x2000002dff2f7230 */ /* 0x000fe20000004100 */
[--C-:B------:R-:W-:Y:S01]  /*7b10*/  SHF.R.U32.HI R53, RZ, 0x10, R61.reuse ;  /* 0x00000010ff357819 */ /* 0x100fe2000001163d */
[----:B------:R-:W-:Y:S01]  /*7b20*/  HADD2.F32 R15, -RZ, R13.H0_H0 ;  /* 0x2000000dff0f7230 */ /* 0x000fe20000004100 */
[----:B------:R-:W-:Y:S01]  /*7b30*/  SHF.R.U64 R42, R60, 0x10, R61 ;  /* 0x000000103c2a7819 */ /* 0x000fe2000000123d */
[----:B------:R-:W-:Y:S02]  /*7b40*/  HADD2.F32 R60, -RZ, R163.H0_H0 ;  /* 0x200000a3ff3c7230 */ /* 0x000fe40000004100 */
[----:B------:R-:W-:Y:S01]  /*7b50*/  FMUL.FTZ R82, R47, R80 ;  /* 0x000000502f527220 */ /* 0x000fe20000410000 */
[----:B------:R-:W-:Y:S01]  /*7b60*/  HADD2.F32 R45, -RZ, R45.H1_H1 ;  /* 0x3000002dff2d7230 */ /* 0x000fe20000004100 */
[----:B------:R-:W-:Y:S01]  /*7b70*/  SHF.R.U64 R44, R62, 0x10, R63 ;  /* 0x000000103e2c7819 */ /* 0x000fe2000000123f */
[----:B------:R-:W-:-:S02]  /*7b80*/  HADD2.F32 R53, -RZ, R53.H0_H0 ;  /* 0x20000035ff357230 */ /* 0x000fc40000004100 */
[C---:B------:R-:W-:Y:S01]  /*7b90*/  FMUL.FTZ R80, R15.reuse, R80 ;  /* 0x000000500f507220 */ /* 0x040fe20000410000 */
[----:B------:R-:W-:Y:S01]  /*7ba0*/  HADD2.F32 R46, -RZ, R13.H1_H1 ;  /* 0x3000000dff2e7230 */ /* 0x000fe20000004100 */
[----:B------:R-:W-:Y:S01]  /*7bb0*/  SHF.R.U64 R43, R54, 0x10, R55 ;  /* 0x00000010362b7819 */ /* 0x000fe20000001237 */
[----:B------:R-:W-:Y:S01]  /*7bc0*/  HADD2.F32 R52, -RZ, R52.H0_H0 ;  /* 0x20000034ff347230 */ /* 0x000fe20000004100 */
[----:B------:R-:W-:Y:S01]  /*7bd0*/  SHF.R.U32.HI R62, RZ, 0x10, R63 ;  /* 0x00000010ff3e7819 */ /* 0x000fe2000001163f */
[-C--:B------:R-:W-:Y:S01]  /*7be0*/  FFMA.FTZ R13, R15, R60.reuse, -R82 ;  /* 0x0000003c0f0d7223 */ /* 0x080fe20000010852 */
[----:B------:R-:W-:Y:S01]  /*7bf0*/  SHF.R.U32.HI R54, RZ, 0x10, R55 ;  /* 0x00000010ff367819 */ /* 0x000fe20000011637 */
[-C--:B------:R-:W-:Y:S01]  /*7c00*/  FMUL.FTZ R55, R45, R53.reuse ;  /* 0x000000352d377220 */ /* 0x080fe20000410000 */
[----:B------:R-:W-:Y:S01]  /*7c10*/  FMUL.FTZ R122, R46, R53 ;  /* 0x000000352e7a7220 */ /* 0x000fe20000410000 */
[----:B------:R-:W-:Y:S01]  /*7c20*/  FFMA.FTZ R15, R47, R60, R80 ;  /* 0x0000003c2f0f7223 */ /* 0x000fe20000010050 */
[----:B------:R-:W-:-:S02]  /*7c30*/  HADD2.F32 R82, -RZ, R161.H1_H1 ;  /* 0x300000a1ff527230 */ /* 0x000fc40000004100 */
[-C--:B------:R-:W-:Y:S01]  /*7c40*/  FFMA.FTZ R46, R46, R52.reuse, -R55 ;  /* 0x000000342e2e7223 */ /* 0x080fe20000010837 */
[--C-:B------:R-:W-:Y:S02]  /*7c50*/  HADD2.F32 R47, -RZ, R35.reuse.H0_H0 ;  /* 0x20000023ff2f7230 */ /* 0x100fe40000004100 */
[----:B------:R-:W-:Y:S01]  /*7c60*/  FFMA.FTZ R52, R45, R52, R122 ;  /* 0x000000342d347223 */ /* 0x000fe2000001007a */
[----:B------:R-:W-:Y:S02]  /*7c70*/  HADD2.F32 R60, -RZ, R35.H1_H1 ;  /* 0x30000023ff3c7230 */ /* 0x000fe40000004100 */
[----:B------:R-:W-:Y:S01]  /*7c80*/  HADD2.F32 R62, -RZ, R62.H0_H0 ;  /* 0x2000003eff3e7230 */ /* 0x000fe20000004100 */
[----:B------:R-:W-:Y:S01]  /*7c90*/  F2FP.F16.F32.PACK_AB R13, R46, R13 ;  /* 0x0000000d2e0d723e */ /* 0x000fe200000000ff */
[----:B------:R-:W-:Y:S02]  /*7ca0*/  HADD2.F32 R35, -RZ, R33.H0_H0 ;  /* 0x20000021ff237230 */ /* 0x000fe40000004100 */
[----:B------:R-:W-:-:S02]  /*7cb0*/  HADD2.F32 R80, -RZ, R161.H0_H0 ;  /* 0x200000a1ff507230 */ /* 0x000fc40000004100 */
[----:B------:R-:W-:Y:S01]  /*7cc0*/  FMUL.FTZ R122, R60, R62 ;  /* 0x0000003e3c7a7220 */ /* 0x000fe20000410000 */
[----:B------:R-:W-:Y:S02]  /*7cd0*/  HADD2.F32 R45, -RZ, R33.H1_H1 ;  /* 0x30000021ff2d7230 */ /* 0x000fe40000004100 */
[----:B------:R-:W-:Y:S02]  /*7ce0*/  HADD2.F32 R53, -RZ, R54.H0_H0 ;  /* 0x20000036ff357230 */ /* 0x000fe40000004100 */
[-C--:B------:R-:W-:Y:S01]  /*7cf0*/  FMUL.FTZ R54, R47, R82.reuse ;  /* 0x000000522f367220 */ /* 0x080fe20000410000 */
[----:B------:R-:W-:Y:S01]  /*7d00*/  FMUL.FTZ R82, R35, R82 ;  /* 0x0000005223527220 */ /* 0x000fe20000410000 */
[----:B------:R-:W-:Y:S01]  /*7d10*/  FMUL.FTZ R55, R45, R62 ;  /* 0x0000003e2d377220 */ /* 0x000fe20000410000 */
[----:B------:R-:W-:Y:S02]  /*7d20*/  HADD2.F32 R62, -RZ, R42.H0_H0 ;  /* 0x2000002aff3e7230 */ /* 0x000fe40000004100 */
[-C--:B------:R-:W-:Y:S01]  /*7d30*/  FFMA.FTZ R33, R35, R80.reuse, -R54 ;  /* 0x0000005023217223 */ /* 0x080fe20000010836 */
[----:B------:R-:W-:Y:S01]  /*7d40*/  FFMA.FTZ R54, R45, R53, -R122 ;  /* 0x000000352d367223 */ /* 0x000fe2000001087a */
[----:B------:R-:W-:Y:S01]  /*7d50*/  FFMA.FTZ R35, R47, R80, R82 ;  /* 0x000000502f237223 */ /* 0x000fe20000010052 */
[----:B------:R-:W-:-:S02]  /*7d60*/  HADD2.F32 R61, -RZ, R153.H1_H1 ;  /* 0x30000099ff3d7230 */ /* 0x000fc40000004100 */
[----:B------:R-:W-:Y:S01]  /*7d70*/  FFMA.FTZ R60, R60, R53, R55 ;  /* 0x000000353c3c7223 */ /* 0x000fe20000010037 */
[----:B------:R-:W-:Y:S01]  /*7d80*/  HADD2.F32 R45, -RZ, R32.H0_H0 ;  /* 0x20000020ff2d7230 */ /* 0x000fe20000004100 */
[----:B------:R-:W-:Y:S01]  /*7d90*/  F2FP.F16.F32.PACK_AB R54, R54, R33 ;  /* 0x000000213636723e */ /* 0x000fe200000000ff */
[----:B------:R-:W-:Y:S01]  /*7da0*/  HADD2.F32 R42, -RZ, R12.H0_H0 ;  /* 0x2000000cff2a7230 */ /* 0x000fe20000004100 */
[----:B------:R-:W-:Y:S01]  /*7db0*/  F2FP.F16.F32.PACK_AB R33, R52, R15 ;  /* 0x0000000f3421723e */ /* 0x000fe200000000ff */
[----:B------:R-:W-:Y:S01]  /*7dc0*/  HADD2.F32 R47, -RZ, R32.H1_H1 ;  /* 0x30000020ff2f7230 */ /* 0x000fe20000004100 */
[----:B------:R-:W-:Y:S01]  /*7dd0*/  F2FP.F16.F32.PACK_AB R35, R60, R35 ;  /* 0x000000233c23723e */ /* 0x000fe200000000ff */
[----:B------:R-:W-:Y:S02]  /*7de0*/  HADD2.F32 R32, -RZ, R12.H1_H1 ;  /* 0x3000000cff207230 */ /* 0x000fe40000004100 */
[----:B------:R-:W-:Y:S01]  /*7df0*/  FMUL.FTZ R12, R42, R61 ;  /* 0x0000003d2a0c7220 */ /* 0x000fe20000410000 */
[----:B------:R-:W-:-:S02]  /*7e00*/  HADD2.F32 R55, -RZ, R11.H0_H0 ;  /* 0x2000000bff377230 */ /* 0x000fc40000004100 */
[----:B------:R-:W-:Y:S01]  /*7e10*/  FMUL.FTZ R11, R45, R61 ;  /* 0x0000003d2d0b7220 */ /* 0x000fe20000410000 */
[----:B------:R-:W-:Y:S02]  /*7e20*/  HADD2.F32 R53, -RZ, R152.H1_H1 ;  /* 0x30000098ff357230 */ /* 0x000fe40000004100 */
[CC--:B------:R-:W-:Y:S01]  /*7e30*/  FMUL.FTZ R61, R47.reuse, R62.reuse ;  /* 0x0000003e2f3d7220 */ /* 0x0c0fe20000410000 */
[----:B------:R-:W-:Y:S01]  /*7e40*/  FMUL.FTZ R80, R32, R62 ;  /* 0x0000003e20507220 */ /* 0x000fe20000410000 */
[----:B------:R-:W-:Y:S01]  /*7e50*/  HADD2.F32 R153, -RZ, R153.H0_H0 ;  /* 0x20000099ff997230 */ /* 0x000fe20000004100 */
[----:B------:R-:W-:Y:S01]  /*7e60*/  MOV R15, R54 ;  /* 0x00000036000f7202 */ /* 0x000fe20000000f00 */
[----:B------:R-:W-:Y:S01]  /*7e70*/  FFMA.FTZ R11, R42, R53, -R11 ;  /* 0x000000352a0b7223 */ /* 0x000fe2000001080b */
[-C--:B------:R-:W-:Y:S01]  /*7e80*/  FFMA.FTZ R62, R32, R55.reuse, -R61 ;  /* 0x00000037203e7223 */ /* 0x080fe2000001083d */
[----:B------:R-:W-:Y:S01]  /*7e90*/  FFMA.FTZ R55, R47, R55, R80 ;  /* 0x000000372f377223 */ /* 0x000fe20000010050 */
[----:B------:R-:W-:-:S02]  /*7ea0*/  HADD2.F32 R42, -RZ, R34.H0_H0 ;  /* 0x20000022ff2a7230 */ /* 0x000fc40000004100 */
[----:B------:R-:W-:Y:S01]  /*7eb0*/  FFMA.FTZ R12, R45, R53, R12 ;  /* 0x000000352d0c7223 */ /* 0x000fe2000001000c */
[----:B------:R-:W-:Y:S01]  /*7ec0*/  HADD2.F32 R47, -RZ, R44.H0_H0 ;  /* 0x2000002cff2f7230 */ /* 0x000fe20000004100 */
[----:B------:R-:W-:Y:S01]  /*7ed0*/  F2FP.F16.F32.PACK_AB R62, R62, R11 ;  /* 0x0000000b3e3e723e */ /* 0x000fe200000000ff */
[----:B------:R-:W-:Y:S02]  /*7ee0*/  HADD2.F32 R32, -RZ, R14.H0_H0 ;  /* 0x2000000eff207230 */ /* 0x000fe40000004100 */
[-C--:B------:R-:W-:Y:S01]  /*7ef0*/  FMUL.FTZ R53, R42, R153.reuse ;  /* 0x000000992a357220 */ /* 0x080fe20000410000 */
[----:B------:R-:W-:Y:S02]  /*7f00*/  HADD2.F32 R34, -RZ, R34.H1_H1 ;  /* 0x30000022ff227230 */ /* 0x000fe40000004100 */
[----:B------:R-:W-:Y:S02]  /*7f10*/  HADD2.F32 R14, -RZ, R14.H1_H1 ;  /* 0x3000000eff0e7230 */ /* 0x000fe40000004100 */
[----:B------:R-:W-:Y:S01]  /*7f20*/  FMUL.FTZ R153, R32, R153 ;  /* 0x0000009920997220 */ /* 0x000fe20000410000 */
[----:B------:R-:W-:-:S02]  /*7f30*/  HADD2.F32 R45, -RZ, R152.H0_H0 ;  /* 0x20000098ff2d7230 */ /* 0x000fc40000004100 */
[-C--:B------:R-:W-:Y:S01]  /*7f40*/  FMUL.FTZ R61, R34, R47.reuse ;  /* 0x0000002f223d7220 */ /* 0x080fe20000410000 */
[----:B------:R-:W-:Y:S02]  /*7f50*/  HADD2.F32 R43, -RZ, R43.H0_H0 ;  /* 0x2000002bff2b7230 */ /* 0x000fe40000004100 */
[----:B------:R-:W-:Y:S01]  /*7f60*/  FMUL.FTZ R47, R14, R47 ;  /* 0x0000002f0e2f7220 */ /* 0x000fe20000410000 */
[-C--:B------:R-:W-:Y:S01]  /*7f70*/  FFMA.FTZ R53, R32, R45.reuse, -R53 ;  /* 0x0000002d20357223 */ /* 0x080fe20000010835 */
[----:B------:R-:W-:Y:S01]  /*7f80*/  FFMA.FTZ R153, R42, R45, R153 ;  /* 0x0000002d2a997223 */ /* 0x000fe20000010099 */
[-C--:B------:R-:W-:Y:S01]  /*7f90*/  FFMA.FTZ R14, R14, R43.reuse, -R61 ;  /* 0x0000002b0e0e7223 */ /* 0x080fe2000001083d */
[----:B------:R-:W-:Y:S01]  /*7fa0*/  FFMA.FTZ R34, R34, R43, R47 ;  /* 0x0000002b22227223 */ /* 0x000fe2000001002f */
[----:B------:R-:W-:Y:S01]  /*7fb0*/  F2FP.F16.F32.PACK_AB R32, R55, R12 ;  /* 0x0000000c3720723e */ /* 0x000fe200000000ff */
[----:B------:R-:W-:Y:S02]  /*7fc0*/  IMAD.MOV.U32 R12, RZ, RZ, R62 ;  /* 0x000000ffff0c7224 */ /* 0x000fe400078e003e */
[----:B------:R-:W-:-:S02]  /*7fd0*/  F2FP.F16.F32.PACK_AB R14, R14, R53 ;  /* 0x000000350e0e723e */ /* 0x000fc400000000ff */
[----:B------:R-:W-:-:S07]  /*7fe0*/  F2FP.F16.F32.PACK_AB R34, R34, R153 ;  /* 0x000000992222723e */ /* 0x000fce00000000ff */
.L_x_531:
[----:B------:R-:W-:Y:S05]  /*7ff0*/  BSYNC B3 ;  /* 0x0000000000037941 */ /* 0x000fea0003800000 */
.L_x_530:
[----:B------:R-:W-:Y:S02]  /*8000*/  ULDC.64 UR4, c[0x0][0x208] ;  /* 0x0000820000047ab9 */ /* 0x000fe40000000a00 */
[----:B--2---:R2:W-:Y:S04]  /*8010*/  ST.E.128 desc[UR4][R38.64], R12 ;  /* 0x0000000c26007985 */ /* 0x0045e8000c101d04 */
[----:B----4-:R2:W-:Y:S02]  /*8020*/  @!P3 ST.E.128 desc[UR4][R40.64], R32 ;  /* 0x000000202800b985 */ /* 0x0105e4000c101d04 */
.L_x_529:
[----:B------:R-:W-:Y:S05]  /*8030*/  BSYNC B2 ;  /* 0x0000000000027941 */ /* 0x000fea0003800000 */
.L_x_528:
[----:B------:R-:W-:-:S13]  /*8040*/  ISETP.NE.AND P3, PT, R21, RZ, PT ;  /* 0x000000ff1500720c */ /* 0x000fda0003f65270 */
[----:B------:R-:W-:Y:S05]  /*8050*/  @!P3 BRA `(.L_x_527) ;  /* 0x0000000400f0b947 */ /* 0x000fea0003800000 */
[----:B--2-4-:R-:W2:Y:S01]  /*8060*/  LDL R14, [R1+0x54] ;  /* 0x00005400010e7983 */ /* 0x014ea20000100800 */
[----:B0-----:R-:W-:Y:S01]  /*8070*/  SEL R11, R115, R137, !P1 ;  /* 0x00000089730b7207 */ /* 0x001fe20004800000 */
[C---:B------:R-:W-:Y:S01]  /*8080*/  VIADD R13, R219.reuse, 0x20 ;  /* 0x00000020db0d7836 */ /* 0x040fe20000000000 */
[----:B------:R-:W-:Y:S01]  /*8090*/  LEA R38, P4, R20, R36, 0x1 ;  /* 0x0000002414267211 */ /* 0x000fe200078808ff */
        /* <DEDUP_REMOVED lines=20> */
[----:B--2---:R-:W-:-:S05]  /*81e0*/  IMAD R12, R12, 0x1400, R14 ;  /* 0x000014000c0c7824 */ /* 0x004fca00078e020e */
        /* <DEDUP_REMOVED lines=8> */
[----:B--2---:R-:W-:Y:S01]  /*8270*/  MOV R43, R12 ;  /* 0x0000000c002b7202 */ /* 0x004fe20000000f00 */
[----:B----4-:R-:W-:Y:S01]  /*8280*/  IMAD.MOV.U32 R12, RZ, RZ, R33 ;  /* 0x000000ffff0c7224 */ /* 0x010fe200078e0021 */
[----:B------:R-:W-:Y:S01]  /*8290*/  SHF.R.U64 R40, R48, 0x10, R49 ;  /* 0x0000001030287819 */ /* 0x000fe20000001231 */
[----:B------:R-:W-:Y:S01]  /*82a0*/  IMAD.MOV.U32 R44, RZ, RZ, R32 ;  /* 0x000000ffff2c7224 */ /* 0x000fe200078e0020 */
[----:B------:R-:W-:Y:S01]  /*82b0*/  SHF.R.U32.HI R48, RZ, 0x10, R57 ;  /* 0x00000010ff307819 */ /* 0x000fe20000011639 */
[----:B------:R-:W-:Y:S01]  /*82c0*/  IMAD.MOV.U32 R45, RZ, RZ, R35 ;  /* 0x000000ffff2d7224 */ /* 0x000fe200078e0023 */
[----:B------:R-:W-:Y:S01]  /*82d0*/  SHF.R.U32.HI R46, RZ, 0x10, R49 ;  /* 0x00000010ff2e7819 */ /* 0x000fe20000011631 */
[----:B------:R-:W-:Y:S01]  /*82e0*/  HADD2.F32 R49, -RZ, R151.H1_H1 ;  /* 0x30000097ff317230 */ /* 0x000fe20000004100 */
[----:B------:R-:W-:Y:S01]  /*82f0*/  MOV R33, R15 ;  /* 0x0000000f00217202 */ /* 0x000fe20000000f00 */
[--C-:B------:R-:W-:Y:S01]  /*8300*/  HADD2.F32 R32, -RZ, R12.reuse.H0_H0 ;  /* 0x2000000cff207230 */ /* 0x100fe20000004100 */
[----:B0-----:R-:W-:Y:S01]  /*8310*/  SHF.R.U64 R11, R50, 0x10, R51 ;  /* 0x00000010320b7819 */ /* 0x001fe20000001233 */
[----:B------:R-:W-:Y:S01]  /*8320*/  HADD2.F32 R35, -RZ, R12.H1_H1 ;  /* 0x3000000cff237230 */ /* 0x000fe20000004100 */
[--C-:B------:R-:W-:Y:S01]  /*8330*/  SHF.R.U64 R41, R58, 0x10, R59.reuse ;  /* 0x000000103a297819 */ /* 0x100fe2000000123b */
[--C-:B------:R-:W-:Y:S01]  /*8340*/  HADD2.F32 R12, -RZ, R13.reuse.H0_H0 ;  /* 0x2000000dff0c7230 */ /* 0x100fe20000004100 */
[----:B------:R-:W-:Y:S01]  /*8350*/  SHF.R.U32.HI R58, RZ, 0x10, R59 ;  /* 0x00000010ff3a7819 */ /* 0x000fe2000001163b */
[----:B------:R-:W-:Y:S01]  /*8360*/  HADD2.F32 R48, -RZ, R48.H0_H0 ;  /* 0x20000030ff307230 */ /* 0x000fe20000004100 */
[----:B------:R-:W-:Y:S01]  /*8370*/  SHF.R.U32.HI R51, RZ, 0x10, R51 ;  /* 0x00000010ff337819 */ /* 0x000fe20000011633 */
[----:B------:R-:W-:-:S02]  /*8380*/  HADD2.F32 R15, -RZ, R13.H1_H1 ;  /* 0x3000000dff0f7230 */ /* 0x000fc40000004100 */
[-C--:B------:R-:W-:Y:S01]  /*8390*/  FMUL.FTZ R13, R32, R49.reuse ;  /* 0x00000031200d7220 */ /* 0x080fe20000410000 */
[----:B------:R-:W-:Y:S02]  /*83a0*/  HADD2.F32 R47, -RZ, R149.H1_H1 ;  /* 0x30000095ff2f7230 */ /* 0x000fe40000004100 */
[C---:B------:R-:W-:Y:S01]  /*83b0*/  FMUL.FTZ R49, R12.reuse, R49 ;  /* 0x000000310c317220 */ /* 0x040fe20000410000 */
[----:B------:R-:W-:Y:S02]  /*83c0*/  HADD2.F32 R46, -RZ, R46.H0_H0 ;  /* 0x2000002eff2e7230 */ /* 0x000fe40000004100 */
[-C--:B------:R-:W-:Y:S01]  /*83d0*/  FMUL.FTZ R50, R35, R48.reuse ;  /* 0x0000003023327220 */ /* 0x080fe20000410000 */
[C---:B------:R-:W-:Y:S01]  /*83e0*/  FMUL.FTZ R48, R15.reuse, R48 ;  /* 0x000000300f307220 */ /* 0x040fe20000410000 */
[-C--:B------:R-:W-:Y:S01]  /*83f0*/  FFMA.FTZ R12, R12, R47.reuse, -R13 ;  /* 0x0000002f0c0c7223 */ /* 0x080fe2000001080d */
[----:B------:R-:W-:Y:S01]  /*8400*/  FFMA.FTZ R13, R32, R47, R49 ;  /* 0x0000002f200d7223 */ /* 0x000fe20000010031 */
[-C--:B------:R-:W-:Y:S01]  /*8410*/  FFMA.FTZ R15, R15, R46.reuse, -R50 ;  /* 0x0000002e0f0f7223 */ /* 0x080fe20000010832 */
[----:B------:R-:W-:Y:S01]  /*8420*/  FFMA.FTZ R32, R35, R46, R48 ;  /* 0x0000002e23207223 */ /* 0x000fe20000010030 */
[----:B------:R-:W-:Y:S01]  /*8430*/  HADD2.F32 R49, -RZ, R148.H1_H1 ;  /* 0x30000094ff317230 */ /* 0x000fe20000004100 */
[----:B------:R-:W-:Y:S01]  /*8440*/  SHF.R.U64 R42, R56, 0x10, R57 ;  /* 0x00000010382a7819 */ /* 0x000fe20000001239 */
[--C-:B------:R-:W-:Y:S01]  /*8450*/  HADD2.F32 R46, -RZ, R45.reuse.H0_H0 ;  /* 0x2000002dff2e7230 */ /* 0x100fe20000004100 */
[----:B------:R-:W-:Y:S01]  /*8460*/  F2FP.F16.F32.PACK_AB R15, R15, R12 ;  /* 0x0000000c0f0f723e */ /* 0x000fe200000000ff */
[----:B------:R-:W-:-:S02]  /*8470*/  HADD2.F32 R45, -RZ, R45.H1_H1 ;  /* 0x3000002dff2d7230 */ /* 0x000fc40000004100 */
[----:B------:R-:W-:Y:S02]  /*8480*/  HADD2.F32 R50, -RZ, R58.H0_H0 ;  /* 0x2000003aff327230 */ /* 0x000fe40000004100 */
[----:B------:R-:W-:Y:S01]  /*8490*/  FMUL.FTZ R52, R46, R49 ;  /* 0x000000312e347220 */ /* 0x000fe20000410000 */
[----:B------:R-:W-:Y:S02]  /*84a0*/  HADD2.F32 R47, -RZ, R150.H1_H1 ;  /* 0x30000096ff2f7230 */ /* 0x000fe40000004100 */
[--C-:B------:R-:W-:Y:S02]  /*84b0*/  HADD2.F32 R35, -RZ, R33.reuse.H0_H0 ;  /* 0x20000021ff237230 */ /* 0x100fe40000004100 */
[----:B------:R-:W-:Y:S01]  /*84c0*/  FMUL.FTZ R54, R45, R50 ;  /* 0x000000322d367220 */ /* 0x000fe20000410000 */
[----:B------:R-:W-:Y:S02]  /*84d0*/  HADD2.F32 R33, -RZ, R33.H1_H1 ;  /* 0x30000021ff217230 */ /* 0x000fe40000004100 */
[----:B------:R-:W-:-:S02]  /*84e0*/  HADD2.F32 R48, -RZ, R51.H0_H0 ;  /* 0x20000033ff307230 */ /* 0x000fc40000004100 */
[C---:B------:R-:W-:Y:S01]  /*84f0*/  FMUL.FTZ R49, R35.reuse, R49 ;  /* 0x0000003123317220 */ /* 0x040fe20000410000 */
[-C--:B------:R-:W-:Y:S01]  /*8500*/  FFMA.FTZ R52, R35, R47.reuse, -R52 ;  /* 0x0000002f23347223 */ /* 0x080fe20000010834 */
[C---:B------:R-:W-:Y:S01]  /*8510*/  FMUL.FTZ R50, R33.reuse, R50 ;  /* 0x0000003221327220 */ /* 0x040fe20000410000 */
[----:B------:R-:W-:Y:S02]  /*8520*/  HADD2.F32 R148, -RZ, R148.H0_H0 ;  /* 0x20000094ff947230 */ /* 0x000fe40000004100 */
[-C--:B------:R-:W-:Y:S01]  /*8530*/  FFMA.FTZ R51, R33, R48.reuse, -R54 ;  /* 0x0000003021337223 */ /* 0x080fe20000010836 */
[----:B------:R-:W-:Y:S02]  /*8540*/  HADD2.F32 R35, -RZ, R44.H0_H0 ;  /* 0x2000002cff237230 */ /* 0x000fe40000004100 */
[----:B------:R-:W-:Y:S01]  /*8550*/  FFMA.FTZ R49, R46, R47, R49 ;  /* 0x0000002f2e317223 */ /* 0x000fe20000010031 */
[----:B------:R-:W-:Y:S02]  /*8560*/  HADD2.F32 R33, -RZ, R43.H0_H0 ;  /* 0x2000002bff217230 */ /* 0x000fe40000004100 */
[----:B------:R-:W-:Y:S01]  /*8570*/  FFMA.FTZ R50, R45, R48, R50 ;  /* 0x000000302d327223 */ /* 0x000fe20000010032 */
[----:B------:R-:W-:-:S02]  /*8580*/  HADD2.F32 R150, -RZ, R150.H0_H0 ;  /* 0x20000096ff967230 */ /* 0x000fc40000004100 */
[-C--:B------:R-:W-:Y:S01]  /*8590*/  FMUL.FTZ R46, R35, R148.reuse ;  /* 0x00000094232e7220 */ /* 0x080fe20000410000 */
[----:B------:R-:W-:Y:S02]  /*85a0*/  HADD2.F32 R42, -RZ, R42.H0_H0 ;  /* 0x2000002aff2a7230 */ /* 0x000fe40000004100 */
[C---:B------:R-:W-:Y:S01]  /*85b0*/  FMUL.FTZ R148, R33.reuse, R148 ;  /* 0x0000009421947220 */ /* 0x040fe20000410000 */
[----:B------:R-:W-:Y:S02]  /*85c0*/  HADD2.F32 R44, -RZ, R44.H1_H1 ;  /* 0x3000002cff2c7230 */ /* 0x000fe40000004100 */
[-C--:B------:R-:W-:Y:S01]  /*85d0*/  FFMA.FTZ R46, R33, R150.reuse, -R46 ;  /* 0x00000096212e7223 */ /* 0x080fe2000001082e */
[----:B------:R-:W-:Y:S02]  /*85e0*/  HADD2.F32 R43, -RZ, R43.H1_H1 ;  /* 0x3000002bff2b7230 */ /* 0x000fe40000004100 */
[----:B------:R-:W-:Y:S01]  /*85f0*/  FFMA.FTZ R148, R35, R150, R148 ;  /* 0x0000009623947223 */ /* 0x000fe20000010094 */
[----:B------:R-:W-:-:S02]  /*8600*/  HADD2.F32 R40, -RZ, R40.H0_H0 ;  /* 0x20000028ff287230 */ /* 0x000fc40000004100 */
[CC--:B------:R-:W-:Y:S01]  /*8610*/  FMUL.FTZ R48, R44.reuse, R42.reuse ;  /* 0x0000002a2c307220 */ /* 0x0c0fe20000410000 */
[----:B------:R-:W-:Y:S02]  /*8620*/  HADD2.F32 R35, -RZ, R34.H0_H0 ;  /* 0x20000022ff237230 */ /* 0x000fe40000004100 */
[C---:B------:R-:W-:Y:S01]  /*8630*/  FMUL.FTZ R45, R43.reuse, R42 ;  /* 0x0000002a2b2d7220 */ /* 0x040fe20000410000 */
[----:B------:R-:W-:Y:S02]  /*8640*/  HADD2.F32 R42, -RZ, R149.H0_H0 ;  /* 0x20000095ff2a7230 */ /* 0x000fe40000004100 */
[-C--:B------:R-:W-:Y:S01]  /*8650*/  FFMA.FTZ R43, R43, R40.reuse, -R48 ;  /* 0x000000282b2b7223 */ /* 0x080fe20000010830 */
[----:B------:R-:W-:Y:S02]  /*8660*/  HADD2.F32 R41, -RZ, R41.H0_H0 ;  /* 0x20000029ff297230 */ /* 0x000fe40000004100 */
[----:B------:R-:W-:Y:S01]  /*8670*/  FFMA.FTZ R45, R44, R40, R45 ;  /* 0x000000282c2d7223 */ /* 0x000fe2000001002d */
[----:B------:R-:W-:-:S02]  /*8680*/  HADD2.F32 R33, -RZ, R14.H0_H0 ;  /* 0x2000000eff217230 */ /* 0x000fc40000004100 */
[----:B------:R-:W-:Y:S01]  /*8690*/  FMUL.FTZ R44, R35, R42 ;  /* 0x0000002a232c7220 */ /* 0x000fe20000410000 */
[----:B------:R-:W-:Y:S01]  /*86a0*/  HADD2.F32 R34, -RZ, R34.H1_H1 ;  /* 0x30000022ff227230 */ /* 0x000fe20000004100 */
[----:B------:R-:W-:Y:S01]  /*86b0*/  F2FP.F16.F32.PACK_AB R51, R51, R52 ;  /* 0x000000343333723e */ /* 0x000fe200000000ff */
[----:B------:R-:W-:Y:S02]  /*86c0*/  HADD2.F32 R14, -RZ, R14.H1_H1 ;  /* 0x3000000eff0e7230 */ /* 0x000fe40000004100 */
[----:B------:R-:W-:Y:S01]  /*86d0*/  FMUL.FTZ R42, R33, R42 ;  /* 0x0000002a212a7220 */ /* 0x000fe20000410000 */
[----:B------:R-:W-:Y:S02]  /*86e0*/  HADD2.F32 R40, -RZ, R151.H0_H0 ;  /* 0x20000097ff287230 */ /* 0x000fe40000004100 */
[-C--:B------:R-:W-:Y:S01]  /*86f0*/  FMUL.FTZ R47, R34, R41.reuse ;  /* 0x00000029222f7220 */ /* 0x080fe20000410000 */
[----:B------:R-:W-:Y:S02]  /*8700*/  HADD2.F32 R11, -RZ, R11.H0_H0 ;  /* 0x2000000bff0b7230 */ /* 0x000fe40000004100 */
[C---:B------:R-:W-:Y:S01]  /*8710*/  FMUL.FTZ R41, R14.reuse, R41 ;  /* 0x000000290e297220 */ /* 0x040fe20000410000 */
[----:B------:R-:W-:Y:S01]  /*8720*/  F2FP.F16.F32.PACK_AB R12, R43, R46 ;  /* 0x0000002e2b0c723e */ /* 0x000fe200000000ff */
[-C--:B------:R-:W-:Y:S01]  /*8730*/  FFMA.FTZ R44, R33, R40.reuse, -R44 ;  /* 0x00000028212c7223 */ /* 0x080fe2000001082c */
[----:B------:R-:W-:Y:S01]  /*8740*/  FFMA.FTZ R42, R35, R40, R42 ;  /* 0x00000028232a7223 */ /* 0x000fe2000001002a */
[-C--:B------:R-:W-:Y:S01]  /*8750*/  FFMA.FTZ R47, R14, R11.reuse, -R47 ;  /* 0x0000000b0e2f7223 */ /* 0x080fe2000001082f */
[----:B------:R-:W-:Y:S01]  /*8760*/  FFMA.FTZ R41, R34, R11, R41 ;  /* 0x0000000b22297223 */ /* 0x000fe20000010029 */
[----:B------:R-:W-:Y:S01]  /*8770*/  F2FP.F16.F32.PACK_AB R33, R32, R13 ;  /* 0x0000000d2021723e */ /* 0x000fe200000000ff */
[----:B------:R-:W-:Y:S01]  /*8780*/  IMAD.MOV.U32 R13, RZ, RZ, R15 ;  /* 0x000000ffff0d7224 */ /* 0x000fe200078e000f */
[----:B------:R-:W-:-:S02]  /*8790*/  F2FP.F16.F32.PACK_AB R35, R50, R49 ;  /* 0x000000313223723e */ /* 0x000fc400000000ff */
[----:B------:R-:W-:Y:S02]  /*87a0*/  F2FP.F16.F32.PACK_AB R32, R45, R148 ;  /* 0x000000942d20723e */ /* 0x000fe400000000ff */
[----:B------:R-:W-:Y:S02]  /*87b0*/  F2FP.F16.F32.PACK_AB R14, R47, R44 ;  /* 0x0000002c2f0e723e */ /* 0x000fe400000000ff */
[----:B------:R-:W-:Y:S02]  /*87c0*/  F2FP.F16.F32.PACK_AB R34, R41, R42 ;  /* 0x0000002a2922723e */ /* 0x000fe400000000ff */
[----:B------:R-:W-:-:S07]  /*87d0*/  MOV R15, R51 ;  /* 0x00000033000f7202 */ /* 0x000fce0000000f00 */
.L_x_533:
[----:B------:R-:W-:Y:S05]  /*87e0*/  BSYNC B2 ;  /* 0x0000000000027941 */ /* 0x000fea0003800000 */
.L_x_532:
[----:B------:R-:W-:Y:S02]  /*87f0*/  ULDC.64 UR4, c[0x0][0x208] ;  /* 0x0000820000047ab9 */ /* 0x000fe40000000a00 */
[----:B--2---:R2:W-:Y:S04]  /*8800*/  ST.E.128 desc[UR4][R38.64], R12 ;  /* 0x0000000c26007985 */ /* 0x0045e8000c101d04 */
[----:B----4-:R2:W-:Y:S02]  /*8810*/  @!P3 ST.E.128 desc[UR4][R36.64], R32 ;  /* 0x000000202400b985 */ /* 0x0105e4000c101d04 */
.L_x_527:
[----:B------:R-:W-:Y:S05]  /*8820*/  BSYNC B1 ;  /* 0x0000000000017941 */ /* 0x000fea0003800000 */
.L_x_526:
[----:B------:R-:W-:-:S03]  /*8830*/  UMOV UR4, 0xffffffff ;  /* 0xffffffff00047882 */ /* 0x000fc60000000000 */
[----:B------:R-:W-:Y:S05]  /*8840*/  BRA.DIV UR4, `(.L_x_534) ;  /* 0x000001f604d87947 */ /* 0x000fea000b800000 */
[----:B0-2---:R0:W2:Y:S04]  /*8850*/  SHFL.IDX PT, R37, R117, 0x2, 0x181f ;  /* 0x00581f0075257f89 */ /* 0x0050a800000e0000 */
[----:B------:R0:W0:Y:S02]  /*8860*/  SHFL.IDX PT, R36, R118, 0x2, 0x181f ;  /* 0x00581f0076247f89 */ /* 0x00002400000e0000 */
.L_x_830:
[----:B------:R-:W-:Y:S05]  /*8870*/  @P5 BRA `(.L_x_492) ;  /* 0x0000001400e45947 */ /* 0x000fea0003800000 */
[----:B------:R-:W-:Y:S01]  /*8880*/  ISETP.NE.AND P3, PT, R3, RZ, PT ;  /* 0x000000ff0300720c */ /* 0x000fe20003f65270 */
[----:B------:R-:W-:-:S12]  /*8890*/  BSSY B1, `(.L_x_535) ;  /* 0x000007d000017945 */ /* 0x000fd80003800000 */
[----:B------:R-:W-:Y:S05]  /*88a0*/  @!P3 BRA `(.L_x_536) ;  /* 0x0000000400ecb947 */ /* 0x000fea0003800000 */
[----:B----4-:R-:W4:Y:S01]  /*88b0*/  LDL R14, [R1+0x50] ;  /* 0x00005000010e7983 */ /* 0x010f220000100800 */
[----:B------:R-:W-:Y:S01]  /*88c0*/  SEL R11, R115, R137, !P2 ;  /* 0x00000089730b7207 */ /* 0x000fe20005000000 */
[C---:B------:R-:W-:Y:S01]  /*88d0*/  VIADD R13, R219.reuse, 0x40 ;  /* 0x00000040db0d7836 */ /* 0x040fe20000000000 */
[----:B------:R-:W-:Y:S01]  /*88e0*/  ISETP.GE.AND P4, PT, R16, R114, PT ;  /* 0x000000721000720c */ /* 0x000fe20003f86270 */
        /* <DEDUP_REMOVED lines=16> */
[----:B------:R-:W-:Y:S02]  /*89f0*/  ISETP.GE.AND P5, PT, R40, R135, PT ;  /* 0x000000872800720c */ /* 0x000fe40003fa6270 */
[----:B0-----:R-:W-:-:S04]  /*8a00*/  LEA R38, P3, R9, R36, 0x1 ;  /* 0x0000002409267211 */ /* 0x001fc800078608ff */
[----:B--2---:R-:W-:-:S07]  /*8a10*/  LEA.HI.X R39, R9, R37, R27, 0x1, P3 ;  /* 0x0000002509277211 */ /* 0x004fce00018f0c1b */
        /* <DEDUP_REMOVED lines=10> */
[----:B------:R-:W-:Y:S01]  /*8ac0*/  SHF.R.U32.HI R50, RZ, 0x10, R77 ;  /* 0x00000010ff327819 */ /* 0x000fe2000001164d */
[----:B----4-:R-:W-:Y:S01]  /*8ad0*/  IMAD.MOV.U32 R45, RZ, RZ, R32 ;  /* 0x000000ffff2d7224 */ /* 0x010fe200078e0020 */
[----:B------:R-:W-:Y:S01]  /*8ae0*/  MOV R46, R35 ;  /* 0x00000023002e7202 */ /* 0x000fe20000000f00 */
[----:B------:R-:W-:Y:S01]  /*8af0*/  HADD2.F32 R49, -RZ, R147.H1_H1 ;  /* 0x30000093ff317230 */ /* 0x000fe20000004100 */
[----:B--2---:R-:W-:Y:S01]  /*8b00*/  MOV R44, R12 ;  /* 0x0000000c002c7202 */ /* 0x004fe20000000f00 */
[--C-:B------:R-:W-:Y:S01]  /*8b10*/  HADD2.F32 R35, -RZ, R33.reuse.H0_H0 ;  /* 0x20000021ff237230 */ /* 0x100fe20000004100 */
[----:B------:R-:W-:Y:S01]  /*8b20*/  SHF.R.U32.HI R48, RZ, 0x10, R69 ;  /* 0x00000010ff307819 */ /* 0x000fe20000011645 */
[----:B------:R-:W-:Y:S01]  /*8b30*/  IMAD.MOV.U32 R32, RZ, RZ, R15 ;  /* 0x000000ffff207224 */ /* 0x000fe200078e000f */
[--C-:B------:R-:W-:Y:S01]  /*8b40*/  SHF.R.U64 R42, R78, 0x10, R79.reuse ;  /* 0x000000104e2a7819 */ /* 0x100fe2000000124f */
[----:B------:R-:W-:Y:S01]  /*8b50*/  HADD2.F32 R33, -RZ, R33.H1_H1 ;  /* 0x30000021ff217230 */ /* 0x000fe20000004100 */
[----:B------:R-:W-:Y:S01]  /*8b60*/  SHF.R.U32.HI R78, RZ, 0x10, R79 ;  /* 0x00000010ff4e7819 */ /* 0x000fe2000001164f */
[--C-:B------:R-:W-:Y:S01]  /*8b70*/  HADD2.F32 R12, -RZ, R13.reuse.H0_H0 ;  /* 0x2000000dff0c7230 */ /* 0x100fe20000004100 */
[--C-:B0-----:R-:W-:Y:S01]  /*8b80*/  SHF.R.U64 R11, R70, 0x10, R71.reuse ;  /* 0x00000010460b7819 */ /* 0x101fe20000001247 */
        /* <DEDUP_REMOVED lines=8> */
[----:B------:R-:W-:Y:S01]  /*8c10*/  FMUL.FTZ R50, R15, R50 ;  /* 0x000000320f327220 */ /* 0x000fe20000410000 */
[-C--:B------:R-:W-:Y:S01]  /*8c20*/  FFMA.FTZ R12, R12, R47.reuse, -R13 ;  /* 0x0000002f0c0c7223 */ /* 0x080fe2000001080d */
[----:B------:R-:W-:Y:S01]  /*8c30*/  FFMA.FTZ R13, R35, R47, R52 ;  /* 0x0000002f230d7223 */ /* 0x000fe20000010034 */
[----:B------:R-:W-:-:S02]  /*8c40*/  HADD2.F32 R47, -RZ, R78.H0_H0 ;  /* 0x2000004eff2f7230 */ /* 0x000fc40000004100 */
[-C--:B------:R-:W-:Y:S01]  /*8c50*/  FFMA.FTZ R52, R33, R48.reuse, R50 ;  /* 0x0000003021347223 */ /* 0x080fe20000010032 */
[--C-:B------:R-:W-:Y:S02]  /*8c60*/  HADD2.F32 R33, -RZ, R46.reuse.H0_H0 ;  /* 0x2000002eff217230 */ /* 0x100fe40000004100 */
[----:B------:R-:W-:Y:S01]  /*8c70*/  FFMA.FTZ R49, R15, R48, -R54 ;  /* 0x000000300f317223 */ /* 0x000fe20000010836 */
[----:B------:R-:W-:Y:S01]  /*8c80*/  HADD2.F32 R46, -RZ, R46.H1_H1 ;  /* 0x3000002eff2e7230 */ /* 0x000fe20000004100 */
[----:B------:R-:W-:Y:S01]  /*8c90*/  SHF.R.U64 R53, R76, 0x10, R77 ;  /* 0x000000104c357819 */ /* 0x000fe2000000124d */
[----:B------:R-:W-:Y:S01]  /*8ca0*/  HADD2.F32 R50, -RZ, R146.H1_H1 ;  /* 0x30000092ff327230 */ /* 0x000fe20000004100 */
[----:B------:R-:W-:Y:S01]  /*8cb0*/  SHF.R.U64 R43, R68, 0x10, R69 ;  /* 0x00000010442b7819 */ /* 0x000fe20000001245 */
[--C-:B------:R-:W-:Y:S02]  /*8cc0*/  HADD2.F32 R15, -RZ, R32.reuse.H0_H0 ;  /* 0x20000020ff0f7230 */ /* 0x100fe40000004100 */
[----:B------:R-:W-:Y:S01]  /*8cd0*/  FMUL.FTZ R51, R46, R47 ;  /* 0x0000002f2e337220 */ /* 0x000fe20000410000 */
[----:B------:R-:W-:-:S02]  /*8ce0*/  HADD2.F32 R32, -RZ, R32.H1_H1 ;  /* 0x30000020ff207230 */ /* 0x000fc40000004100 */
[-C--:B------:R-:W-:Y:S01]  /*8cf0*/  FMUL.FTZ R54, R33, R50.reuse ;  /* 0x0000003221367220 */ /* 0x080fe20000410000 */
[----:B------:R-:W-:Y:S02]  /*8d00*/  HADD2.F32 R35, -RZ, R70.H0_H0 ;  /* 0x20000046ff237230 */ /* 0x000fe40000004100 */
[----:B------:R-:W-:Y:S01]  /*8d10*/  FMUL.FTZ R50, R15, R50 ;  /* 0x000000320f327220 */ /* 0x000fe20000410000 */
[----:B------:R-:W-:Y:S02]  /*8d20*/  HADD2.F32 R48, -RZ, R144.H0_H0 ;  /* 0x20000090ff307230 */ /* 0x000fe40000004100 */
[C---:B------:R-:W-:Y:S01]  /*8d30*/  FMUL.FTZ R47, R32.reuse, R47 ;  /* 0x0000002f202f7220 */ /* 0x040fe20000410000 */
[----:B------:R-:W-:Y:S02]  /*8d40*/  HADD2.F32 R147, -RZ, R147.H0_H0 ;  /* 0x20000093ff937230 */ /* 0x000fe40000004100 */
[----:B------:R-:W-:Y:S01]  /*8d50*/  FFMA.FTZ R51, R32, R35, -R51 ;  /* 0x0000002320337223 */ /* 0x000fe20000010833 */
[----:B------:R-:W-:-:S02]  /*8d60*/  HADD2.F32 R32, -RZ, R45.H0_H0 ;  /* 0x2000002dff207230 */ /* 0x000fc40000004100 */
[-C--:B------:R-:W-:Y:S01]  /*8d70*/  FFMA.FTZ R54, R15, R48.reuse, -R54 ;  /* 0x000000300f367223 */ /* 0x080fe20000010836 */
[----:B------:R-:W-:Y:S02]  /*8d80*/  HADD2.F32 R15, -RZ, R44.H0_H0 ;  /* 0x2000002cff0f7230 */ /* 0x000fe40000004100 */
[----:B------:R-:W-:Y:S01]  /*8d90*/  FFMA.FTZ R47, R46, R35, R47 ;  /* 0x000000232e2f7223 */ /* 0x000fe2000001002f */
[----:B------:R-:W-:Y:S01]  /*8da0*/  FFMA.FTZ R50, R33, R48, R50 ;  /* 0x0000003021327223 */ /* 0x000fe20000010032 */
[----:B------:R-:W-:Y:S02]  /*8db0*/  HADD2.F32 R145, -RZ, R145.H0_H0 ;  /* 0x20000091ff917230 */ /* 0x000fe40000004100 */
[-C--:B------:R-:W-:Y:S01]  /*8dc0*/  FMUL.FTZ R46, R32, R147.reuse ;  /* 0x00000093202e7220 */ /* 0x080fe20000410000 */
[----:B------:R-:W-:Y:S02]  /*8dd0*/  HADD2.F32 R33, -RZ, R53.H0_H0 ;  /* 0x20000035ff217230 */ /* 0x000fe40000004100 */
[----:B------:R-:W-:Y:S01]  /*8de0*/  FMUL.FTZ R147, R15, R147 ;  /* 0x000000930f937220 */ /* 0x000fe20000410000 */
[----:B------:R-:W-:-:S02]  /*8df0*/  HADD2.F32 R45, -RZ, R45.H1_H1 ;  /* 0x3000002dff2d7230 */ /* 0x000fc40000004100 */
[-C--:B------:R-:W-:Y:S01]  /*8e00*/  FFMA.FTZ R46, R15, R145.reuse, -R46 ;  /* 0x000000910f2e7223 */ /* 0x080fe2000001082e */
[----:B------:R-:W-:Y:S02]  /*8e10*/  HADD2.F32 R44, -RZ, R44.H1_H1 ;  /* 0x3000002cff2c7230 */ /* 0x000fe40000004100 */
[----:B------:R-:W-:Y:S01]  /*8e20*/  FFMA.FTZ R147, R32, R145, R147 ;  /* 0x0000009120937223 */ /* 0x000fe20000010093 */
[----:B------:R-:W-:Y:S02]  /*8e30*/  HADD2.F32 R43, -RZ, R43.H0_H0 ;  /* 0x2000002bff2b7230 */ /* 0x000fe40000004100 */
[-C--:B------:R-:W-:Y:S01]  /*8e40*/  FMUL.FTZ R35, R45, R33.reuse ;  /* 0x000000212d237220 */ /* 0x080fe20000410000 */
[----:B------:R-:W-:Y:S02]  /*8e50*/  HADD2.F32 R32, -RZ, R34.H0_H0 ;  /* 0x20000022ff207230 */ /* 0x000fe40000004100 */
[----:B------:R-:W-:Y:S01]  /*8e60*/  FMUL.FTZ R48, R44, R33 ;  /* 0x000000212c307220 */ /* 0x000fe20000410000 */
[----:B------:R-:W-:-:S02]  /*8e70*/  HADD2.F32 R33, -RZ, R42.H0_H0 ;  /* 0x2000002aff217230 */ /* 0x000fc40000004100 */
[-C--:B------:R-:W-:Y:S01]  /*8e80*/  FFMA.FTZ R35, R44, R43.reuse, -R35 ;  /* 0x0000002b2c237223 */ /* 0x080fe20000010823 */
[----:B------:R-:W-:Y:S02]  /*8e90*/  HADD2.F32 R15, -RZ, R14.H0_H0 ;  /* 0x2000000eff0f7230 */ /* 0x000fe40000004100 */
[----:B------:R-:W-:Y:S01]  /*8ea0*/  FFMA.FTZ R48, R45, R43, R48 ;  /* 0x0000002b2d307223 */ /* 0x000fe20000010030 */
[----:B------:R-:W-:Y:S01]  /*8eb0*/  HADD2.F32 R34, -RZ, R34.H1_H1 ;  /* 0x30000022ff227230 */ /* 0x000fe20000004100 */
[----:B------:R-:W-:Y:S01]  /*8ec0*/  F2FP.F16.F32.PACK_AB R49, R49, R12 ;  /* 0x0000000c3131723e */ /* 0x000fe200000000ff */
[----:B------:R-:W-:Y:S01]  /*8ed0*/  HADD2.F32 R146, -RZ, R146.H0_H0 ;  /* 0x20000092ff927230 */ /* 0x000fe20000004100 */
[----:B------:R-:W-:Y:S01]  /*8ee0*/  F2FP.F16.F32.PACK_AB R47, R47, R50 ;  /* 0x000000322f2f723e */ /* 0x000fe200000000ff */
[----:B------:R-:W-:Y:S02]  /*8ef0*/  HADD2.F32 R14, -RZ, R14.H1_H1 ;  /* 0x3000000eff0e7230 */ /* 0x000fe40000004100 */
[----:B------:R-:W-:Y:S01]  /*8f00*/  FMUL.FTZ R45, R34, R33 ;  /* 0x00000021222d7220 */ /* 0x000fe20000410000 */
[----:B------:R-:W-:-:S02]  /*8f10*/  HADD2.F32 R144, -RZ, R144.H1_H1 ;  /* 0x30000090ff907230 */ /* 0x000fc40000004100 */
[-C--:B------:R-:W-:Y:S01]  /*8f20*/  FMUL.FTZ R42, R32, R146.reuse ;  /* 0x00000092202a7220 */ /* 0x080fe20000410000 */
[----:B------:R-:W-:Y:S02]  /*8f30*/  HADD2.F32 R11, -RZ, R11.H0_H0 ;  /* 0x2000000bff0b7230 */ /* 0x000fe40000004100 */
[C---:B------:R-:W-:Y:S01]  /*8f40*/  FMUL.FTZ R43, R15.reuse, R146 ;  /* 0x000000920f2b7220 */ /* 0x040fe20000410000 */
[----:B------:R-:W-:Y:S01]  /*8f50*/  FMUL.FTZ R33, R14, R33 ;  /* 0x000000210e217220 */ /* 0x000fe20000410000 */
[----:B------:R-:W-:Y:S01]  /*8f60*/  FFMA.FTZ R42, R15, R144, -R42 ;  /* 0x000000900f2a7223 */ /* 0x000fe2000001082a */
[----:B------:R-:W-:Y:S01]  /*8f70*/  F2FP.F16.F32.PACK_AB R12, R35, R46 ;  /* 0x0000002e230c723e */ /* 0x000fe200000000ff */
[----:B------:R-:W-:Y:S01]  /*8f80*/  FFMA.FTZ R43, R32, R144, R43 ;  /* 0x00000090202b7223 */ /* 0x000fe2000001002b */
[-C--:B------:R-:W-:Y:S01]  /*8f90*/  FFMA.FTZ R45, R14, R11.reuse, -R45 ;  /* 0x0000000b0e2d7223 */ /* 0x080fe2000001082d */
[----:B------:R-:W-:Y:S01]  /*8fa0*/  FFMA.FTZ R34, R34, R11, R33 ;  /* 0x0000000b22227223 */ /* 0x000fe20000010021 */
[----:B------:R-:W-:Y:S01]  /*8fb0*/  F2FP.F16.F32.PACK_AB R33, R52, R13 ;  /* 0x0000000d3421723e */ /* 0x000fe200000000ff */
[----:B------:R-:W-:Y:S01]  /*8fc0*/  IMAD.MOV.U32 R13, RZ, RZ, R49 ;  /* 0x000000ffff0d7224 */ /* 0x000fe200078e0031 */
[----:B------:R-:W-:Y:S01]  /*8fd0*/  F2FP.F16.F32.PACK_AB R15, R51, R54 ;  /* 0x00000036330f723e */ /* 0x000fe200000000ff */
[----:B------:R-:W-:Y:S01]  /*8fe0*/  IMAD.MOV.U32 R35, RZ, RZ, R47 ;  /* 0x000000ffff237224 */ /* 0x000fe200078e002f */
[----:B------:R-:W-:-:S02]  /*8ff0*/  F2FP.F16.F32.PACK_AB R32, R48, R147 ;  /* 0x000000933020723e */ /* 0x000fc400000000ff */
[----:B------:R-:W-:Y:S02]  /*9000*/  F2FP.F16.F32.PACK_AB R14, R45, R42 ;  /* 0x0000002a2d0e723e */ /* 0x000fe400000000ff */
[----:B------:R-:W-:-:S07]  /*9010*/  F2FP.F16.F32.PACK_AB R34, R34, R43 ;  /* 0x0000002b2222723e */ /* 0x000fce00000000ff */
.L_x_538:
[----:B------:R-:W-:Y:S05]  /*9020*/  BSYNC B2 ;  /* 0x0000000000027941 */ /* 0x000fea0003800000 */
.L_x_537:
[----:B------:R-:W-:Y:S02]  /*9030*/  ULDC.64 UR4, c[0x0][0x208] ;  /* 0x0000820000047ab9 */ /* 0x000fe40000000a00 */
[----:B--2---:R2:W-:Y:S04]  /*9040*/  ST.E.128 desc[UR4][R38.64], R12 ;  /* 0x0000000c26007985 */ /* 0x0045e8000c101d04 */
[----:B----4-:R2:W-:Y:S02]  /*9050*/  @!P5 ST.E.128 desc[UR4][R40.64], R32 ;  /* 0x000000202800d985 */ /* 0x0105e4000c101d04 */
.L_x_536:
[----:B------:R-:W-:Y:S05]  /*9060*/  BSYNC B1 ;  /* 0x0000000000017941 */ /* 0x000fea0003800000 */
.L_x_535:
[----:B------:R-:W-:-:S13]  /*9070*/  ISETP.NE.AND P3, PT, R21, RZ, PT ;  /* 0x000000ff1500720c */ /* 0x000fda0003f65270 */
[----:B------:R-:W-:Y:S05]  /*9080*/  @!P3 BRA `(.L_x_492) ;  /* 0x0000000c00e0b947 */ /* 0x000fea0003800000 */
[----:B--2-4-:R-:W2:Y:S01]  /*9090*/  LDL R15, [R1+0x50] ;  /* 0x00005000010f7983 */ /* 0x014ea20000100800 */
[----:B------:R-:W-:Y:S01]  /*90a0*/  SEL R137, R115, R137, !P1 ;  /* 0x0000008973897207 */ /* 0x000fe20004800000 */
[C---:B------:R-:W-:Y:S01]  /*90b0*/  VIADD R14, R219.reuse, 0x40 ;  /* 0x00000040db0e7836 */ /* 0x040fe20000000000 */
[----:B------:R-:W-:Y:S01]  /*90c0*/  IADD3 R32, R219, 0x40, RZ ;  /* 0x00000040db207810 */ /* 0x000fe20007ffe0ff */
[----:B------:R-:W-:Y:S01]  /*90d0*/  BSSY B1, `(.L_x_539) ;  /* 0x0000071000017945 */ /* 0x000fe20003800000 */
[----:B------:R-:W-:Y:S01]  /*90e0*/  SHF.R.S32.HI R12, RZ, 0x1f, R137 ;  /* 0x0000001fff0c7819 */ /* 0x000fe20000011489 */
[----:B------:R-:W-:Y:S01]  /*90f0*/  IMAD.SHL.U32 R14, R14, 0x40, RZ ;  /* 0x000000400e0e7824 */ /* 0x000fe200078e00ff */
[----:B------:R-:W-:Y:S01]  /*9100*/  ISETP.GE.AND P4, PT, R213, R114, PT ;  /* 0x00000072d500720c */ /* 0x000fe20003f86270 */
[----:B------:R-:W-:Y:S01]  /*9110*/  IMAD.SHL.U32 R32, R32, 0x40, RZ ;  /* 0x0000004020207824 */ /* 0x000fe200078e00ff */
[----:B------:R-:W-:Y:S02]  /*9120*/  LEA.HI R137, R12, R137, RZ, 0x4 ;  /* 0x000000890c897211 */ /* 0x000fe400078f20ff */
[----:B------:R-:W-:-:S02]  /*9130*/  LOP3.LUT R14, R14, 0x1c0, RZ, 0xc0, !PT ;  /* 0x000001c00e0e7812 */ /* 0x000fc400078ec0ff */
[----:B------:R-:W-:Y:S02]  /*9140*/  LEA.HI.SX32 R137, R137, R10, 0x1c ;  /* 0x0000000a89897211 */ /* 0x000fe400078fe2ff */
[----:B------:R-:W-:Y:S02]  /*9150*/  LOP3.LUT R32, R32, 0x1c0, RZ, 0xc0, !PT ;  /* 0x000001c020207812 */ /* 0x000fe400078ec0ff */
[----:B------:R-:W-:Y:S02]  /*9160*/  SHF.R.S32.HI R12, RZ, 0x1f, R137 ;  /* 0x0000001fff0c7819 */ /* 0x000fe40000011489 */
[----:B0-----:R-:W-:Y:S02]  /*9170*/  SHF.L.U32 R11, R137, 0x3, RZ ;  /* 0x00000003890b7819 */ /* 0x001fe400000006ff */
[----:B------:R-:W-:Y:S02]  /*9180*/  LEA.HI R12, R12, R137, RZ, 0x3 ;  /* 0x000000890c0c7211 */ /* 0x000fe400078f18ff */
[----:B------:R-:W-:-:S02]  /*9190*/  SHF.R.U32.HI R14, RZ, 0x3, R14 ;  /* 0x00000003ff0e7819 */ /* 0x000fc4000001160e */
[----:B------:R-:W-:Y:S02]  /*91a0*/  SHF.R.S32.HI R13, RZ, 0x3, R12 ;  /* 0x00000003ff0d7819 */ /* 0x000fe4000001140c */
[----:B------:R-:W-:Y:S02]  /*91b0*/  LOP3.LUT R12, R32, 0x38, R11, 0xf8, !PT ;  /* 0x00000038200c7812 */ /* 0x000fe400078ef80b */
[----:B------:R-:W-:Y:S02]  /*91c0*/  LEA R38, P3, R20, R36, 0x1 ;  /* 0x0000002414267211 */ /* 0x000fe400078608ff */
[----:B------:R-:W-:Y:S02]  /*91d0*/  LOP3.LUT R12, R12, R14, RZ, 0x3c, !PT ;  /* 0x0000000e0c0c7212 */ /* 0x000fe400078e3cff */
[----:B------:R-:W-:Y:S01]  /*91e0*/  LEA.HI.X R39, R20, R37, R28, 0x1, P3 ;  /* 0x0000002514277211 */ /* 0x000fe200018f0c1c */
[----:B--2---:R-:W-:-:S04]  /*91f0*/  IMAD R13, R13, 0x1400, R15 ;  /* 0x000014000d0d7824 */ /* 0x004fc800078e020f */
[----:B------:R-:W-:Y:S02]  /*9200*/  IMAD.IADD R15, R13, 0x1, R12 ;  /* 0x000000010d0f7824 */ /* 0x000fe400078e020c */
[C---:B------:R-:W-:Y:S02]  /*9210*/  IMAD R13, R212.reuse, 0x5000, R129 ;  /* 0x00005000d40d7824 */ /* 0x040fe400078e0281 */
[----:B------:R-:W-:-:S03]  /*9220*/  IMAD R15, R212, 0x5000, R15 ;  /* 0x00005000d40f7824 */ /* 0x000fc600078e020f */
[----:B------:R-:W-:Y:S01]  /*9230*/  LEA R13, R13, R22, 0x1 ;  /* 0x000000160d0d7211 */ /* 0x000fe200078e08ff */
[----:B------:R-:W-:-:S05]  /*9240*/  IMAD R32, R15, 0x2, R22 ;  /* 0x000000020f207824 */ /* 0x000fca00078e0216 */
[----:B------:R-:W0:Y:S04]  /*9250*/  LDS.128 R12, [R13+0x24400] ;  /* 0x024400000d0c7984 */ /* 0x000e280000000c00 */
[----:B------:R-:W2:Y:S01]  /*9260*/  LDS.128 R32, [R32+0x24400] ;  /* 0x0244000020207984 */ /* 0x000ea20000000c00 */
[----:B------:R-:W-:Y:S05]  /*9270*/  @P4 BRA `(.L_x_540) ;  /* 0x0000000400584947 */ /* 0x000fea0003800000 */
[----:B------:R-:W-:Y:S01]  /*9280*/  SHF.R.U32.HI R44, RZ, 0x10, R73 ;  /* 0x00000010ff2c7819 */ /* 0x000fe20000011649 */
[----:B--2---:R-:W-:Y:S01]  /*9290*/  IMAD.MOV.U32 R40, RZ, RZ, R32 ;  /* 0x000000ffff287224 */ /* 0x004fe200078e0020 */
[----:B0-----:R-:W-:Y:S01]  /*92a0*/  MOV R32, R14 ;  /* 0x0000000e00207202 */ /* 0x001fe20000000f00 */
[----:B------:R-:W-:Y:S01]  /*92b0*/  IMAD.MOV.U32 R41, RZ, RZ, R34 ;  /* 0x000000ffff297224 */ /* 0x000fe200078e0022 */
[----:B------:R-:W-:Y:S01]  /*92c0*/  SHF.R.U32.HI R42, RZ, 0x10, R65 ;  /* 0x00000010ff2a7819 */ /* 0x000fe20000011641 */
[--C-:B------:R-:W-:Y:S01]  /*92d0*/  HADD2.F32 R34, -RZ, R33.reuse.H0_H0 ;  /* 0x20000021ff227230 */ /* 0x100fe20000004100 */
[--C-:B------:R-:W-:Y:S01]  /*92e0*/  SHF.R.U64 R53, R74, 0x10, R75.reuse ;  /* 0x000000104a357819 */ /* 0x100fe2000000124b */
[----:B------:R-:W-:Y:S01]  /*92f0*/  HADD2.F32 R33, -RZ, R33.H1_H1 ;  /* 0x30000021ff217230 */ /* 0x000fe20000004100 */
[----:B------:R-:W-:Y:S01]  /*9300*/  SHF.R.U32.HI R74, RZ, 0x10, R75 ;  /* 0x00000010ff4a7819 */ /* 0x000fe2000001164b */
[--C-:B------:R-:W-:Y:S01]  /*9310*/  HADD2.F32 R14, -RZ, R13.reuse.H0_H0 ;  /* 0x2000000dff0e7230 */ /* 0x100fe20000004100 */
[--C-:B------:R-:W-:Y:S01]  /*9320*/  SHF.R.U64 R55, R66, 0x10, R67.reuse ;  /* 0x0000001042377819 */ /* 0x100fe20000001243 */
[----:B------:R-:W-:Y:S01]  /*9330*/  HADD2.F32 R44, -RZ, R44.H0_H0 ;  /* 0x2000002cff2c7230 */ /* 0x000fe20000004100 */
[----:B------:R-:W-:Y:S01]  /*9340*/  SHF.R.U32.HI R66, RZ, 0x10, R67 ;  /* 0x00000010ff427819 */ /* 0x000fe20000011643 */
[----:B------:R-:W-:Y:S01]  /*9350*/  HADD2.F32 R13, -RZ, R13.H1_H1 ;  /* 0x3000000dff0d7230 */ /* 0x000fe20000004100 */
[----:B------:R-:W-:Y:S01]  /*9360*/  SHF.R.U64 R54, R72, 0x10, R73 ;  /* 0x0000001048367819 */ /* 0x000fe20000001249 */
[----:B------:R-:W-:-:S02]  /*9370*/  HADD2.F32 R45, -RZ, R143.H1_H1 ;  /* 0x3000008fff2d7230 */ /* 0x000fc40000004100 */
[-C--:B------:R-:W-:Y:S01]  /*9380*/  FMUL.FTZ R46, R33, R44.reuse ;  /* 0x0000002c212e7220 */ /* 0x080fe20000410000 */
[----:B------:R-:W-:Y:S02]  /*9390*/  HADD2.F32 R42, -RZ, R42.H0_H0 ;  /* 0x2000002aff2a7230 */ /* 0x000fe40000004100 */
[C---:B------:R-:W-:Y:S01]  /*93a0*/  FMUL.FTZ R44, R13.reuse, R44 ;  /* 0x0000002c0d2c7220 */ /* 0x040fe20000410000 */
[----:B------:R-:W-:Y:S02]  /*93b0*/  HADD2.F32 R43, -RZ, R141.H1_H1 ;  /* 0x3000008dff2b7230 */ /* 0x000fe40000004100 */
[-C--:B------:R-:W-:Y:S01]  /*93c0*/  FMUL.FTZ R47, R34, R45.reuse ;  /* 0x0000002d222f7220 */ /* 0x080fe20000410000 */
[C---:B------:R-:W-:Y:S01]  /*93d0*/  FMUL.FTZ R45, R14.reuse, R45 ;  /* 0x0000002d0e2d7220 */ /* 0x040fe20000410000 */
[-C--:B------:R-:W-:Y:S01]  /*93e0*/  FFMA.FTZ R46, R13, R42.reuse, -R46 ;  /* 0x0000002a0d2e7223 */ /* 0x080fe2000001082e */
[----:B------:R-:W-:Y:S01]  /*93f0*/  FFMA.FTZ R48, R33, R42, R44 ;  /* 0x0000002a21307223 */ /* 0x000fe2000001002c */
[----:B------:R-:W-:Y:S01]  /*9400*/  FFMA.FTZ R47, R14, R43, -R47 ;  /* 0x0000002b0e2f7223 */ /* 0x000fe2000001082f */
[----:B------:R-:W-:-:S02]  /*9410*/  HADD2.F32 R42, -RZ, R142.H1_H1 ;  /* 0x3000008eff2a7230 */ /* 0x000fc40000004100 */
[----:B------:R-:W-:Y:S01]  /*9420*/  FFMA.FTZ R45, R34, R43, R45 ;  /* 0x0000002b222d7223 */ /* 0x000fe2000001002d */
[----:B------:R-:W-:Y:S01]  /*9430*/  HADD2.F32 R13, -RZ, R15.H0_H0 ;  /* 0x2000000fff0d7230 */ /* 0x000fe20000004100 */
[----:B------:R-:W-:Y:S01]  /*9440*/  SHF.R.U64 R56, R64, 0x10, R65 ;  /* 0x0000001040387819 */ /* 0x000fe20000001241 */
[--C-:B------:R-:W-:Y:S02]  /*9450*/  HADD2.F32 R14, -RZ, R35.reuse.H0_H0 ;  /* 0x20000023ff0e7230 */ /* 0x100fe40000004100 */
[----:B------:R-:W-:Y:S02]  /*9460*/  HADD2.F32 R35, -RZ, R35.H1_H1 ;  /* 0x30000023ff237230 */ /* 0x000fe40000004100 */
[-C--:B------:R-:W-:Y:S01]  /*9470*/  FMUL.FTZ R43, R13, R42.reuse ;  /* 0x0000002a0d2b7220 */ /* 0x080fe20000410000 */
[----:B------:R-:W-:Y:S02]  /*9480*/  HADD2.F32 R44, -RZ, R74.H0_H0 ;  /* 0x2000004aff2c7230 */ /* 0x000fe40000004100 */
[----:B------:R-:W-:Y:S01]  /*9490*/  FMUL.FTZ R50, R14, R42 ;  /* 0x0000002a0e327220 */ /* 0x000fe20000410000 */
[----:B------:R-:W-:Y:S01]  /*94a0*/  HADD2.F32 R15, -RZ, R15.H1_H1 ;  /* 0x3000000fff0f7230 */ /* 0x000fe20000004100 */
[----:B------:R-:W-:Y:S01]  /*94b0*/  F2FP.F16.F32.PACK_AB R45, R48, R45 ;  /* 0x0000002d302d723e */ /* 0x000fe200000000ff */
[----:B------:R-:W-:-:S02]  /*94c0*/  HADD2.F32 R33, -RZ, R139.H1_H1 ;  /* 0x3000008bff217230 */ /* 0x000fc40000004100 */
[-C--:B------:R-:W-:Y:S01]  /*94d0*/  FMUL.FTZ R42, R35, R44.reuse ;  /* 0x0000002c232a7220 */ /* 0x080fe20000410000 */
[----:B------:R-:W-:Y:S02]  /*94e0*/  HADD2.F32 R34, -RZ, R66.H0_H0 ;  /* 0x20000042ff227230 */ /* 0x000fe40000004100 */
[----:B------:R-:W-:Y:S01]  /*94f0*/  FMUL.FTZ R52, R15, R44 ;  /* 0x0000002c0f347220 */ /* 0x000fe20000410000 */
[----:B------:R-:W-:Y:S02]  /*9500*/  HADD2.F32 R143, -RZ, R143.H0_H0 ;  /* 0x2000008fff8f7230 */ /* 0x000fe40000004100 */
[-C--:B------:R-:W-:Y:S01]  /*9510*/  FFMA.FTZ R44, R14, R33.reuse, R43 ;  /* 0x000000210e2c7223 */ /* 0x080fe2000001002b */
[----:B------:R-:W-:Y:S01]  /*9520*/  FFMA.FTZ R50, R13, R33, -R50 ;  /* 0x000000210d327223 */ /* 0x000fe20000010832 */
[----:B------:R-:W-:Y:S02]  /*9530*/  HADD2.F32 R14, -RZ, R40.H0_H0 ;  /* 0x20000028ff0e7230 */ /* 0x000fe40000004100 */
[----:B------:R-:W-:Y:S01]  /*9540*/  FFMA.FTZ R49, R15, R34, -R42 ;  /* 0x000000220f317223 */ /* 0x000fe2000001082a */
[----:B------:R-:W-:-:S02]  /*9550*/  HADD2.F32 R33, -RZ, R54.H0_H0 ;  /* 0x20000036ff217230 */ /* 0x000fc40000004100 */
[----:B------:R-:W-:Y:S01]  /*9560*/  FFMA.FTZ R51, R35, R34, R52 ;  /* 0x0000002223337223 */ /* 0x000fe20000010034 */
[----:B------:R-:W-:Y:S02]  /*9570*/  HADD2.F32 R13, -RZ, R12.H0_H0 ;  /* 0x2000000cff0d7230 */ /* 0x000fe40000004100 */
[-C--:B------:R-:W-:Y:S01]  /*9580*/  FMUL.FTZ R34, R14, R143.reuse ;  /* 0x0000008f0e227220 */ /* 0x080fe20000410000 */
[----:B------:R-:W-:Y:S02]  /*9590*/  HADD2.F32 R40, -RZ, R40.H1_H1 ;  /* 0x30000028ff287230 */ /* 0x000fe40000004100 */
[----:B------:R-:W-:Y:S02]  /*95a0*/  HADD2.F32 R12, -RZ, R12.H1_H1 ;  /* 0x3000000cff0c7230 */ /* 0x000fe40000004100 */
[----:B------:R-:W-:Y:S01]  /*95b0*/  FMUL.FTZ R143, R13, R143 ;  /* 0x0000008f0d8f7220 */ /* 0x000fe20000410000 */
[----:B------:R-:W-:Y:S02]  /*95c0*/  HADD2.F32 R141, -RZ, R141.H0_H0 ;  /* 0x2000008dff8d7230 */ /* 0x000fe40000004100 */
[----:B------:R-:W-:Y:S01]  /*95d0*/  FMUL.FTZ R35, R40, R33 ;  /* 0x0000002128237220 */ /* 0x000fe20000410000 */
[----:B------:R-:W-:-:S02]  /*95e0*/  HADD2.F32 R15, -RZ, R56.H0_H0 ;  /* 0x20000038ff0f7230 */ /* 0x000fc40000004100 */
[C---:B------:R-:W-:Y:S01]  /*95f0*/  FMUL.FTZ R33, R12.reuse, R33 ;  /* 0x000000210c217220 */ /* 0x040fe20000410000 */
[----:B------:R-:W-:Y:S02]  /*9600*/  HADD2.F32 R142, -RZ, R142.H0_H0 ;  /* 0x2000008eff8e7230 */ /* 0x000fe40000004100 */
[----:B------:R-:W-:Y:S01]  /*9610*/  FFMA.FTZ R34, R13, R141, -R34 ;  /* 0x0000008d0d227223 */ /* 0x000fe20000010822 */
[----:B------:R-:W-:Y:S02]  /*9620*/  HADD2.F32 R13, -RZ, R41.H0_H0 ;  /* 0x20000029ff0d7230 */ /* 0x000fe40000004100 */
[-C--:B------:R-:W-:Y:S01]  /*9630*/  FFMA.FTZ R35, R12, R15.reuse, -R35 ;  /* 0x0000000f0c237223 */ /* 0x080fe20000010823 */
[----:B------:R-:W-:Y:S01]  /*9640*/  FFMA.FTZ R40, R40, R15, R33 ;  /* 0x0000000f28287223 */ /* 0x000fe20000010021 */
        /* <DEDUP_REMOVED lines=11> */
[----:B------:R-:W-:Y:S01]  /*9700*/  FMUL.FTZ R42, R32, R15 ;  /* 0x0000000f202a7220 */ /* 0x000fe20000410000 */
        /* <DEDUP_REMOVED lines=8> */
[----:B------:R-:W-:Y:S01]  /*9790*/  F2FP.F16.F32.PACK_AB R14, R32, R33 ;  /* 0x00000021200e723e */ /* 0x000fe200000000ff */
[----:B------:R-:W-:Y:S01]  /*97a0*/  IMAD.MOV.U32 R32, RZ, RZ, R44 ;  /* 0x000000ffff207224 */ /* 0x000fe200078e002c */
[----:B------:R-:W-:Y:S02]  /*97b0*/  F2FP.F16.F32.PACK_AB R15, R49, R50 ;  /* 0x00000032310f723e */ /* 0x000fe400000000ff */
[----:B------:R-:W-:Y:S02]  /*97c0*/  F2FP.F16.F32.PACK_AB R34, R41, R142 ;  /* 0x0000008e2922723e */ /* 0x000fe400000000ff */
[----:B------:R-:W-:-:S07]  /*97d0*/  MOV R33, R45 ;  /* 0x0000002d00217202 */ /* 0x000fce0000000f00 */
.L_x_540:
[----:B------:R-:W-:Y:S05]  /*97e0*/  BSYNC B1 ;  /* 0x0000000000017941 */ /* 0x000fea0003800000 */
.L_x_539:
[----:B------:R-:W-:Y:S01]  /*97f0*/  ISETP.GE.AND P3, PT, R11, R135, PT ;  /* 0x000000870b00720c */ /* 0x000fe20003f66270 */
[----:B------:R-:W-:Y:S02]  /*9800*/  ULDC.64 UR4, c[0x0][0x208] ;  /* 0x0000820000047ab9 */ /* 0x000fe40000000a00 */
[----:B0-----:R0:W-:Y:S10]  /*9810*/  ST.E.128 desc[UR4][R38.64], R12 ;  /* 0x0000000c26007985 */ /* 0x0011f4000c101d04 */
[----:B------:R-:W-:Y:S05]  /*9820*/  @P3 BRA `(.L_x_492) ;  /* 0x0000000400f83947 */ /* 0x000fea0003800000 */
[----:B------:R-:W-:Y:S01]  /*9830*/  IMAD.WIDE R36, R11, 0x2, R36 ;  /* 0x000000020b247825 */ /* 0x000fe200078e0224 */
[----:B------:R-:W-:-:S04]  /*9840*/  ULDC.64 UR4, c[0x0][0x208] ;  /* 0x0000820000047ab9 */ /* 0x000fc80000000a00 */
[----:B--2---:R2:W-:Y:S01]  /*9850*/  ST.E.128 desc[UR4][R36.64], R32 ;  /* 0x0000002024007985 */ /* 0x0045e2000c101d04 */
[----:B------:R-:W-:Y:S05]  /*9860*/  BRA `(.L_x_492) ;  /* 0x0000000400e87947 */ /* 0x000fea0003800000 */
.L_x_446:
[----:B------:R-:W-:-:S04]  /*9870*/  ULOP3.LUT UR4, UR60, 0x1, URZ, 0xfc, !UPT ;  /* 0x000000013c047892 */ /* 0x000fc8000f8efc3f */
[----:B------:R-:W-:-:S06]  /*9880*/  UISETP.NE.AND UP0, UPT, UR4, 0x3, UPT ;  /* 0x000000030400788c */ /* 0x000fcc000bf05270 */
[----:B------:R-:W-:-:S13]  /*9890*/  PLOP3.LUT P0, PT, PT, PT, UP0, 0x80, 0x0 ;  /* 0x000000000000781c */ /* 0x000fda0003f0f008 */
[----:B------:R-:W-:Y:S05]  /*98a0*/  @!P0 BRA `(.L_x_541) ;  /* 0x0000000000048947 */ /* 0x000fea0003800000 */
[----:B------:R-:W-:Y:S01]  /*98b0*/  BPT.TRAP 0x1 ;  /* 0x000000040000795c */ /* 0x000fe20000300000 */
.L_x_541:
[----:B------:R-:W-:Y:S01]  /*98c0*/  IMAD R89, R212, 0x8, R22 ;  /* 0x00000008d4597824 */ /* 0x000fe200078e0216 */
[----:B------:R-:W-:Y:S01]  /*98d0*/  SHF.L.U32 R90, R223, 0x1f, RZ ;  /* 0x0000001fdf5a7819 */ /* 0x000fe200000006ff */
[----:B------:R-:W-:Y:S01]  /*98e0*/  BSSY B1, `(.L_x_542) ;  /* 0x0000004000017945 */ /* 0x000fe20003800000 */
[----:B------:R-:W-:Y:S02]  /*98f0*/  SHF.R.S32.HI R86, RZ, 0x1f, R84 ;  /* 0x0000001fff567819 */ /* 0x000fe40000011454 */
[----:B------:R-:W0:Y:S02]  /*9900*/  SYNCS.PHASECHK.TRANS64.TRYWAIT P3, [R89+URZ+0x38890], R90 ;  /* 0x0388905a590075a7 */ /* 0x000e24000806017f */
[----:B0-----:R-:W-:Y:S05]  /*9910*/  @!P3 BRA `(.L_x_543) ;  /* 0x000001e400f0b947 */ /* 0x001fea0003800000 */
.L_x_831:
[----:B------:R-:W-:Y:S05]  /*9920*/  BSYNC B1 ;  /* 0x0000000000017941 */ /* 0x000fea0003800000 */
.L_x_542:
[----:B------:R-:W-:Y:S01]  /*9930*/  ULDC.64 UR4, c[0x0][0x300] ;  /* 0x0000c00000047ab9 */ /* 0x000fe20000000a00 */
[----:B-----5:R-:W-:Y:S01]  /*9940*/  SHF.R.S32.HI R87, RZ, 0x1f, R31 ;  /* 0x0000001fff577819 */ /* 0x020fe2000001141f */
[----:B------:R-:W-:Y:S02]  /*9950*/  IMAD R11, R86, UR4, RZ ;  /* 0x00000004560b7c24 */ /* 0x000fe4000f8e02ff */
[----:B------:R-:W-:-:S04]  /*9960*/  IMAD.WIDE.U32 R12, R84, UR4, RZ ;  /* 0x00000004540c7c25 */ /* 0x000fc8000f8e00ff */
[----:B------:R-:W-:Y:S01]  /*9970*/  IMAD R11, R84, UR5, R11 ;  /* 0x00000005540b7c24 */ /* 0x000fe2000f8e020b */
[----:B------:R-:W-:Y:S01]  /*9980*/  ULDC.64 UR4, c[0x0][0x310] ;  /* 0x0000c40000047ab9 */ /* 0x000fe20000000a00 */
[----:B------:R-:W-:Y:S02]  /*9990*/  IMAD R88, R2, -0x50, R24 ;  /* 0xffffffb002587824 */ /* 0x000fe400078e0218 */
[----:B------:R-:W-:Y:S01]  /*99a0*/  IMAD R14, R87, UR4, RZ ;  /* 0x00000004570e7c24 */ /* 0x000fe2000f8e02ff */
[----:B------:R-:W-:Y:S02]  /*99b0*/  IADD3 R13, R13, R11, RZ ;  /* 0x0000000b0d0d7210 */ /* 0x000fe40007ffe0ff */
[----:B------:R-:W-:Y:S01]  /*99c0*/  VIMNMX R88, R88, 0x50, PT ;  /* 0x0000005058587848 */ /* 0x000fe20003fe0100 */
[C---:B------:R-:W-:Y:S02]  /*99d0*/  IMAD R11, R31.reuse, UR5, R14 ;  /* 0x000000051f0b7c24 */ /* 0x040fe4000f8e020e */
[----:B------:R-:W-:Y:S01]  /*99e0*/  IMAD.WIDE.U32 R12, R31, UR4, R12 ;  /* 0x000000041f0c7c25 */ /* 0x000fe2000f8e000c */
[----:B------:R-:W-:Y:S01]  /*99f0*/  ULDC.64 UR4, c[0x0][0x308] ;  /* 0x0000c20000047ab9 */ /* 0x000fe20000000a00 */
[----:B------:R-:W-:-:S02]  /*9a00*/  IADD3 R42, -R219, R88, RZ ;  /* 0x00000058db2a7210 */ /* 0x000fc40007ffe1ff */
[----:B------:R-:W-:Y:S02]  /*9a10*/  IMAD R15, R0, UR4, RZ ;  /* 0x00000004000f7c24 */ /* 0x000fe4000f8e02ff */
[----:B------:R-:W-:Y:S02]  /*9a20*/  IMAD.IADD R13, R13, 0x1, R11 ;  /* 0x000000010d0d7824 */ /* 0x000fe400078e020b */
[C---:B------:R-:W-:Y:S02]  /*9a30*/  IMAD R15, R30.reuse, UR5, R15 ;  /* 0x000000051e0f7c24 */ /* 0x040fe4000f8e020f */
[----:B------:R-:W-:Y:S01]  /*9a40*/  IMAD.WIDE.U32 R12, R30, UR4, R12 ;  /* 0x000000041e0c7c25 */ /* 0x000fe2000f8e000c */
[----:B------:R-:W-:-:S03]  /*9a50*/  ULDC.64 UR4, c[0x0][0x2e8] ;  /* 0x0000ba0000047ab9 */ /* 0x000fc60000000a00 */
[----:B------:R-:W-:Y:S01]  /*9a60*/  IMAD.IADD R15, R13, 0x1, R15 ;  /* 0x000000010d0f7824 */ /* 0x000fe200078e020f */
[----:B------:R-:W-:Y:S01]  /*9a70*/  LEA R40, P3, R12, UR4, 0x1 ;  /* 0x000000040c287c11 */ /* 0x000fe2000f8608ff */
[----:B------:R-:W-:-:S03]  /*9a80*/  UMOV UR4, 0xffffffff ;  /* 0xffffffff00047882 */ /* 0x000fc60000000000 */
[----:B------:R-:W-:Y:S02]  /*9a90*/  LEA.HI.X R41, R12, UR5, R15, 0x1, P3 ;  /* 0x000000050c297c11 */ /* 0x000fe400098f0c0f */
[----:B------:R-:W-:Y:S01]  /*9aa0*/  ISETP.GE.AND P3, PT, R42, 0x1, PT ;  /* 0x000000012a00780c */ /* 0x000fe20003f66270 */
[----:B------:R-:W-:-:S12]  /*9ab0*/  BRA.DIV UR4, `(.L_x_544) ;  /* 0x000001e6049c7947 */ /* 0x000fd8000b800000 */
[----:B------:R1:W2:Y:S04]  /*9ac0*/  SHFL.IDX PT, R33, R41, RZ, 0x181f ;  /* 0x00181fff29217589 */ /* 0x0002a800000e0000 */
[----:B------:R1:W3:Y:S02]  /*9ad0*/  SHFL.IDX PT, R32, R40, RZ, 0x181f ;  /* 0x00181fff28207589 */ /* 0x0002e400000e0000 */
.L_x_835:
[----:B------:R-:W-:Y:S04]  /*9ae0*/  BSSY B1, `(.L_x_545) ;  /* 0x0000018000017945 */ /* 0x000fe80003800000 */
[----:B------:R-:W-:Y:S05]  /*9af0*/  @!P3 BRA `(.L_x_546) ;  /* 0x000000000058b947 */ /* 0x000fea0003800000 */
[----:B------:R-:W-:Y:S01]  /*9b00*/  ULDC UR4, c[0x0][0x2f4] ;  /* 0x0000bd0000047ab9 */ /* 0x000fe20000000800 */
[----:B------:R-:W-:Y:S01]  /*9b10*/  ULDC.64 UR6, c[0x0][0x208] ;  /* 0x0000820000067ab9 */ /* 0x000fe20000000a00 */
[----:B------:R-:W-:Y:S02]  /*9b20*/  ISETP.GE.AND P4, PT, R16, UR4, PT ;  /* 0x0000000410007c0c */ /* 0x000fe4000bf86270 */
[----:B------:R-:W-:-:S11]  /*9b30*/  ISETP.GE.AND P3, PT, R213, UR4, PT ;  /* 0x00000004d5007c0c */ /* 0x000fd6000bf66270 */
[----:B------:R-:W4:Y:S01]  /*9b40*/  @!P4 LDS.128 R12, [R85+0x24400] ;  /* 0x02440000550cc984 */ /* 0x000f220000000c00 */
[----:B---3--:R-:W-:-:S04]  /*9b50*/  @!P4 LEA R34, P5, R16, R32, 0x1 ;  /* 0x000000201022c211 */ /* 0x008fc800078a08ff */
[----:B--2---:R-:W-:Y:S02]  /*9b60*/  @!P4 LEA.HI.X R35, R16, R33, R17, 0x1, P5 ;  /* 0x000000211023c211 */ /* 0x004fe400028f0c11 */
[----:B------:R-:W-:-:S04]  /*9b70*/  @!P3 LEA R36, P5, R23, R32, 0x1 ;  /* 0x000000201724b211 */ /* 0x000fc800078a08ff */
[----:B------:R-:W-:Y:S01]  /*9b80*/  @!P3 LEA.HI.X R37, R23, R33, R216, 0x1, P5 ;  /* 0x000000211725b211 */ /* 0x000fe200028f0cd8 */
[----:B----4-:R-:W-:Y:S01]  /*9b90*/  @!P4 ST.E.128 desc[UR6][R34.64], R12 ;  /* 0x0000000c2200c985 */ /* 0x010fe2000c101d06 */
[----:B------:R-:W-:-:S03]  /*9ba0*/  ISETP.GE.AND P4, PT, R18, UR4, PT ;  /* 0x0000000412007c0c */ /* 0x000fc6000bf86270 */
[----:B------:R-:W2:Y:S10]  /*9bb0*/  @!P3 LDS.128 R12, [R85+0x26c00] ;  /* 0x026c0000550cb984 */ /* 0x000eb40000000c00 */
[----:B------:R-:W-:-:S04]  /*9bc0*/  @!P4 LEA R38, P5, R18, R32, 0x1 ;  /* 0x000000201226c211 */ /* 0x000fc800078a08ff */
[----:B------:R-:W-:Y:S01]  /*9bd0*/  @!P4 LEA.HI.X R39, R18, R33, R218, 0x1, P5 ;  /* 0x000000211227c211 */ /* 0x000fe200028f0cda */
[----:B--2---:R-:W-:Y:S01]  /*9be0*/  @!P3 ST.E.128 desc[UR6][R36.64], R12 ;  /* 0x0000000c2400b985 */ /* 0x004fe2000c101d06 */
[----:B------:R-:W-:-:S03]  /*9bf0*/  ISETP.GE.AND P3, PT, R19, UR4, PT ;  /* 0x0000000413007c0c */ /* 0x000fc6000bf66270 */
[----:B------:R-:W2:Y:S04]  /*9c00*/  @!P4 LDS.128 R12, [R85+0x29400] ;  /* 0x02940000550cc984 */ /* 0x000ea80000000c00 */
[----:B--2---:R-:W-:Y:S06]  /*9c10*/  @!P4 ST.E.128 desc[UR6][R38.64], R12 ;  /* 0x0000000c2600c985 */ /* 0x004fec000c101d06 */
[C---:B------:R-:W-:Y:S01]  /*9c20*/  @!P3 LEA R32, P4, R19.reuse, R32, 0x1 ;  /* 0x000000201320b211 */ /* 0x040fe200078808ff */
[----:B------:R-:W2:Y:S03]  /*9c30*/  @!P3 LDS.128 R12, [R85+0x2bc00] ;  /* 0x02bc0000550cb984 */ /* 0x000ea60000000c00 */
[----:B------:R-:W-:-:S05]  /*9c40*/  @!P3 LEA.HI.X R33, R19, R33, R217, 0x1, P4 ;  /* 0x000000211321b211 */ /* 0x000fca00020f0cd9 */
[----:B--2---:R4:W-:Y:S04]  /*9c50*/  @!P3 ST.E.128 desc[UR6][R32.64], R12 ;  /* 0x0000000c2000b985 */ /* 0x0049e8000c101d06 */
.L_x_546:
[----:B------:R-:W-:Y:S05]  /*9c60*/  BSYNC B1 ;  /* 0x0000000000017941 */ /* 0x000fea0003800000 */
.L_x_545:
[----:B------:R-:W-:-:S03]  /*9c70*/  UMOV UR4, 0xffffffff ;  /* 0xffffffff00047882 */ /* 0x000fc60000000000 */
[----:B------:R-:W-:Y:S05]  /*9c80*/  BRA.DIV UR4, `(.L_x_547) ;  /* 0x000001e604747947 */ /* 0x000fea000b800000 */
[----:B--2-4-:R2:W4:Y:S04]  /*9c90*/  SHFL.IDX PT, R33, R41, 0x1, 0x181f ;  /* 0x00381f0029217f89 */ /* 0x01452800000e0000 */
[----:B---3--:R2:W3:Y:S02]  /*9ca0*/  SHFL.IDX PT, R32, R40, 0x1, 0x181f ;  /* 0x00381f0028207f89 */ /* 0x0084e400000e0000 */
.L_x_839:
[----:B------:R-:W-:Y:S01]  /*9cb0*/  ISETP.GE.AND P3, PT, R42, 0x21, PT ;  /* 0x000000212a00780c */ /* 0x000fe20003f66270 */
[----:B------:R-:W-:-:S12]  /*9cc0*/  BSSY B1, `(.L_x_548) ;  /* 0x0000018000017945 */ /* 0x000fd80003800000 */
[----:B------:R-:W-:Y:S05]  /*9cd0*/  @!P3 BRA `(.L_x_549) ;  /* 0x000000000058b947 */ /* 0x000fea0003800000 */
[----:B------:R-:W-:Y:S01]  /*9ce0*/  ULDC UR4, c[0x0][0x2f4] ;  /* 0x0000bd0000047ab9 */ /* 0x000fe20000000800 */
[----:B------:R-:W-:Y:S01]  /*9cf0*/  ULDC.64 UR6, c[0x0][0x208] ;  /* 0x0000820000067ab9 */ /* 0x000fe20000000a00 */
[----:B------:R-:W-:Y:S02]  /*9d00*/  ISETP.GE.AND P5, PT, R16, UR4, PT ;  /* 0x0000000410007c0c */ /* 0x000fe4000bfa6270 */
[----:B------:R-:W-:-:S11]  /*9d10*/  ISETP.GE.AND P4, PT, R213, UR4, PT ;  /* 0x00000004d5007c0c */ /* 0x000fd6000bf86270 */
[----:B------:R-:W5:Y:S01]  /*9d20*/  @!P5 LDS.128 R12, [R85+0x25400] ;  /* 0x02540000550cd984 */ /* 0x000f620000000c00 */
[----:B---3--:R-:W-:-:S04]  /*9d30*/  @!P5 LEA R34, P3, R16, R32, 0x1 ;  /* 0x000000201022d211 */ /* 0x008fc800078608ff */
[----:B----4-:R-:W-:Y:S02]  /*9d40*/  @!P5 LEA.HI.X R35, R16, R33, R17, 0x1, P3 ;  /* 0x000000211023d211 */ /* 0x010fe400018f0c11 */
[----:B------:R-:W-:-:S03]  /*9d50*/  ISETP.GE.AND P3, PT, R18, UR4, PT ;  /* 0x0000000412007c0c */ /* 0x000fc6000bf66270 */
[----:B-----5:R-:W-:Y:S01]  /*9d60*/  @!P5 ST.E.128 desc[UR6][R34.64], R12 ;  /* 0x0000000c2200d985 */ /* 0x020fe2000c101d06 */
[----:B------:R-:W-:-:S03]  /*9d70*/  @!P4 LEA R36, P5, R23, R32, 0x1 ;  /* 0x000000201724c211 */ /* 0x000fc600078a08ff */
[----:B------:R-:W3:Y:S01]  /*9d80*/  @!P4 LDS.128 R12, [R85+0x27c00] ;  /* 0x027c0000550cc984 */ /* 0x000ee20000000c00 */
[----:B------:R-:W-:-:S05]  /*9d90*/  @!P4 LEA.HI.X R37, R23, R33, R216, 0x1, P5 ;  /* 0x000000211725c211 */ /* 0x000fca00028f0cd8 */
[----:B------:R-:W-:-:S04]  /*9da0*/  @!P3 LEA R38, P5, R18, R32, 0x1 ;  /* 0x000000201226b211 */ /* 0x000fc800078a08ff */
[----:B------:R-:W-:Y:S01]  /*9db0*/  @!P3 LEA.HI.X R39, R18, R33, R218, 0x1, P5 ;  /* 0x000000211227b211 */ /* 0x000fe200028f0cda */
[----:B---3--:R-:W-:Y:S01]  /*9dc0*/  @!P4 ST.E.128 desc[UR6][R36.64], R12 ;  /* 0x0000000c2400c985 */ /* 0x008fe2000c101d06 */
[----:B------:R-:W-:-:S03]  /*9dd0*/  ISETP.GE.AND P4, PT, R19, UR4, PT ;  /* 0x0000000413007c0c */ /* 0x000fc6000bf86270 */
[----:B------:R-:W3:Y:S04]  /*9de0*/  @!P3 LDS.128 R12, [R85+0x2a400] ;  /* 0x02a40000550cb984 */ /* 0x000ee80000000c00 */
[----:B---3--:R-:W-:Y:S06]  /*9df0*/  @!P3 ST.E.128 desc[UR6][R38.64], R12 ;  /* 0x0000000c2600b985 */ /* 0x008fec000c101d06 */
[C---:B------:R-:W-:Y:S01]  /*9e00*/  @!P4 LEA R32, P3, R19.reuse, R32, 0x1 ;  /* 0x000000201320c211 */ /* 0x040fe200078608ff */
[----:B------:R-:W3:Y:S03]  /*9e10*/  @!P4 LDS.128 R12, [R85+0x2cc00] ;  /* 0x02cc0000550cc984 */ /* 0x000ee60000000c00 */
[----:B------:R-:W-:-:S05]  /*9e20*/  @!P4 LEA.HI.X R33, R19, R33, R217, 0x1, P3 ;  /* 0x000000211321c211 */ /* 0x000fca00018f0cd9 */
[----:B---3--:R3:W-:Y:S04]  /*9e30*/  @!P4 ST.E.128 desc[UR6][R32.64], R12 ;  /* 0x0000000c2000c985 */ /* 0x0087e8000c101d06 */
.L_x_549:
[----:B------:R-:W-:Y:S05]  /*9e40*/  BSYNC B1 ;  /* 0x0000000000017941 */ /* 0x000fea0003800000 */
.L_x_548:
[----:B------:R-:W-:-:S03]  /*9e50*/  UMOV UR4, 0xffffffff ;  /* 0xffffffff00047882 */ /* 0x000fc60000000000 */
[----:B------:R-:W-:Y:S05]  /*9e60*/  BRA.DIV UR4, `(.L_x_550) ;  /* 0x000001e604487947 */ /* 0x000fea000b800000 */
[----:B---34-:R3:W4:Y:S04]  /*9e70*/  SHFL.IDX PT, R33, R41, 0x2, 0x181f ;  /* 0x00581f0029217f89 */ /* 0x01872800000e0000 */
[----:B------:R3:W0:Y:S02]  /*9e80*/  SHFL.IDX PT, R32, R40, 0x2, 0x181f ;  /* 0x00581f0028207f89 */ /* 0x00062400000e0000 */
.L_x_843:
[----:B------:R-:W-:-:S13]  /*9e90*/  ISETP.GE.AND P3, PT, R42, 0x41, PT ;  /* 0x000000412a00780c */ /* 0x000fda0003f66270 */
[----:B------:R-:W-:Y:S05]  /*9ea0*/  @!P3 BRA `(.L_x_492) ;  /* 0x000000000058b947 */ /* 0x000fea0003800000 */
[----:B------:R-:W-:Y:S01]  /*9eb0*/  ULDC UR4, c[0x0][0x2f4] ;  /* 0x0000bd0000047ab9 */ /* 0x000fe20000000800 */
[----:B------:R-:W-:Y:S01]  /*9ec0*/  ULDC.64 UR6, c[0x0][0x208] ;  /* 0x0000820000067ab9 */ /* 0x000fe20000000a00 */
[----:B------:R-:W-:Y:S02]  /*9ed0*/  ISETP.GE.AND P5, PT, R16, UR4, PT ;  /* 0x0000000410007c0c */ /* 0x000fe4000bfa6270 */
[----:B------:R-:W-:-:S11]  /*9ee0*/  ISETP.GE.AND P4, PT, R213, UR4, PT ;  /* 0x00000004d5007c0c */ /* 0x000fd6000bf86270 */
[----:B------:R-:W5:Y:S01]  /*9ef0*/  @!P5 LDS.128 R12, [R85+0x26400] ;  /* 0x02640000550cd984 */ /* 0x000f620000000c00 */
[----:B0-----:R-:W-:-:S04]  /*9f00*/  @!P5 LEA R34, P3, R16, R32, 0x1 ;  /* 0x000000201022d211 */ /* 0x001fc800078608ff */
[----:B----4-:R-:W-:Y:S02]  /*9f10*/  @!P5 LEA.HI.X R35, R16, R33, R17, 0x1, P3 ;  /* 0x000000211023d211 */ /* 0x010fe400018f0c11 */
[----:B------:R-:W-:-:S03]  /*9f20*/  ISETP.GE.AND P3, PT, R18, UR4, PT ;  /* 0x0000000412007c0c */ /* 0x000fc6000bf66270 */
[----:B-----5:R-:W-:Y:S01]  /*9f30*/  @!P5 ST.E.128 desc[UR6][R34.64], R12 ;  /* 0x0000000c2200d985 */ /* 0x020fe2000c101d06 */
[----:B------:R-:W-:-:S03]  /*9f40*/  @!P4 LEA R36, P5, R23, R32, 0x1 ;  /* 0x000000201724c211 */ /* 0x000fc600078a08ff */
[----:B------:R-:W0:Y:S01]  /*9f50*/  @!P4 LDS.128 R12, [R85+0x28c00] ;  /* 0x028c0000550cc984 */ /* 0x000e220000000c00 */
[----:B------:R-:W-:-:S05]  /*9f60*/  @!P4 LEA.HI.X R37, R23, R33, R216, 0x1, P5 ;  /* 0x000000211725c211 */ /* 0x000fca00028f0cd8 */
[----:B------:R-:W-:-:S04]  /*9f70*/  @!P3 LEA R38, P5, R18, R32, 0x1 ;  /* 0x000000201226b211 */ /* 0x000fc800078a08ff */
[----:B------:R-:W-:Y:S01]  /*9f80*/  @!P3 LEA.HI.X R39, R18, R33, R218, 0x1, P5 ;  /* 0x000000211227b211 */ /* 0x000fe200028f0cda */
[----:B0-----:R-:W-:Y:S01]  /*9f90*/  @!P4 ST.E.128 desc[UR6][R36.64], R12 ;  /* 0x0000000c2400c985 */ /* 0x001fe2000c101d06 */
[----:B------:R-:W-:-:S03]  /*9fa0*/  ISETP.GE.AND P4, PT, R19, UR4, PT ;  /* 0x0000000413007c0c */ /* 0x000fc6000bf86270 */
[----:B------:R-:W0:Y:S04]  /*9fb0*/  @!P3 LDS.128 R12, [R85+0x2b400] ;  /* 0x02b40000550cb984 */ /* 0x000e280000000c00 */
[----:B0-----:R-:W-:Y:S06]  /*9fc0*/  @!P3 ST.E.128 desc[UR6][R38.64], R12 ;  /* 0x0000000c2600b985 */ /* 0x001fec000c101d06 */
[C---:B------:R-:W-:Y:S01]  /*9fd0*/  @!P4 LEA R32, P3, R19.reuse, R32, 0x1 ;  /* 0x000000201320c211 */ /* 0x040fe200078608ff */
[----:B------:R-:W0:Y:S03]  /*9fe0*/  @!P4 LDS.128 R12, [R85+0x2dc00] ;  /* 0x02dc0000550cc984 */ /* 0x000e260000000c00 */
[----:B------:R-:W-:-:S05]  /*9ff0*/  @!P4 LEA.HI.X R33, R19, R33, R217, 0x1, P3 ;  /* 0x000000211321c211 */ /* 0x000fca00018f0cd9 */
[----:B0-----:R0:W-:Y:S04]  /*a000*/  @!P4 ST.E.128 desc[UR6][R32.64], R12 ;  /* 0x0000000c2000c985 */ /* 0x0011e8000c101d06 */
.L_x_492:
[----:B------:R-:W-:Y:S05]  /*a010*/  BSYNC B0 ;  /* 0x0000000000007941 */ /* 0x000fea0003800000 */
.L_x_445:
[----:B0-----:R-:W0:Y:S01]  /*a020*/  S2R R11, SR_TID.X ;  /* 0x00000000000b7919 */ /* 0x001e220000002100 */
[----:B------:R-:W-:Y:S01]  /*a030*/  @!PT LDS RZ, [RZ] ;  /* 0x00000000fffff984 */ /* 0x000fe20000000800 */
[----:B------:R-:W-:Y:S01]  /*a040*/  @!PT LDS RZ, [RZ] ;  /* 0x00000000fffff984 */ /* 0x000fe20000000800 */
[----:B------:R-:W-:Y:S01]  /*a050*/  @!PT LDS RZ, [RZ] ;  /* 0x00000000fffff984 */ /* 0x000fe20000000800 */
[----:B------:R-:W-:Y:S01]  /*a060*/  @!PT LDS RZ, [RZ] ;  /* 0x00000000fffff984 */ /* 0x000fe20000000800 */
[----:B------:R5:W-:Y:S06]  /*a070*/  MEMBAR.ALL.CTA ;  /* 0x0000000000007992 */ /* 0x000bec0000008000 */
[----:B-----5:R-:W5:Y:S01]  /*a080*/  FENCE.VIEW.ASYNC.S ;  /* 0x00000000000073c6 */ /* 0x020f620000000000 */
[----:B------:R-:W-:Y:S05]  /*a090*/  WARPSYNC.ALL ;  /* 0x0000000000007948 */ /* 0x000fea0003800000 */
[----:B------:R-:W-:Y:S01]  /*a0a0*/  BSSY B0, `(.L_x_551) ;  /* 0x0000009000007945 */ /* 0x000fe20003800000 */
[----:B0-----:R-:W-:Y:S01]  /*a0b0*/  LOP3.LUT R11, R11, 0x7f, RZ, 0xc0, !PT ;  /* 0x0000007f0b0b7812 */ /* 0x001fe200078ec0ff */
[----:B-----5:R0:W-:Y:S03]  /*a0c0*/  BAR.SYNC.DEFER_BLOCKING R138, 0x80 ;  /* 0x0002008a0000751d */ /* 0x0201e60000010000 */
[----:B------:R-:W-:-:S13]  /*a0d0*/  ISETP.NE.AND P3, PT, R11, RZ, PT ;  /* 0x000000ff0b00720c */ /* 0x000fda0003f65270 */
[----:B------:R-:W-:-:S05]  /*a0e0*/  @!P3 VIADD R11, R89, 0x388a0 ;  /* 0x000388a0590bb836 */ /* 0x000fca0000000000 */
[----:B------:R-:W-:-:S04]  /*a0f0*/  @!P3 PRMT R11, RZ, 0x654, R11 ;  /* 0x00000654ff0bb816 */ /* 0x000fc8000000000b */
[----:B------:R0:W-:Y:S01]  /*a100*/  @!P3 SYNCS.ARRIVE.TRANS64.RED.A1T0 RZ, [R11+URZ], RZ ;  /* 0x000000ff0bffb9a7 */ /* 0x0001e2000810043f */
[----:B------:R-:W-:Y:S05]  /*a110*/  @!P0 BRA `(.L_x_552) ;  /* 0x0000000000048947 */ /* 0x000fea0003800000 */
[----:B------:R-:W-:Y:S01]  /*a120*/  BPT.TRAP 0x1 ;  /* 0x000000040000795c */ /* 0x000fe20000300000 */
.L_x_552:
[----:B------:R-:W-:Y:S05]  /*a130*/  BSYNC B0 ;  /* 0x0000000000007941 */ /* 0x000fea0003800000 */
.L_x_551:
[----:B------:R-:W5:Y:S01]  /*a140*/  SYNCS.PHASECHK.TRANS64.TRYWAIT P0, [R89+URZ+0x388b0], R90 ;  /* 0x0388b05a590075a7 */ /* 0x000f62000800017f */
[----:B------:R-:W-:Y:S01]  /*a150*/  ULDC UR61, c[0x0][0x2f4] ;  /* 0x0000bd00003d7ab9 */ /* 0x000fe20000000800 */
[----:B------:R-:W-:Y:S04]  /*a160*/  BSSY B0, `(.L_x_553) ;  /* 0x0000002000007945 */ /* 0x000fe80003800000 */
[----:B-----5:R-:W-:Y:S05]  /*a170*/  @!P0 BRA `(.L_x_554) ;  /* 0x000001e000d08947 */ /* 0x020fea0003800000 */
.L_x_844:
[----:B------:R-:W-:Y:S05]  /*a180*/  BSYNC B0 ;  /* 0x0000000000007941 */ /* 0x000fea0003800000 */
.L_x_553:
[----:B------:R-:W-:Y:S01]  /*a190*/  ULDC.64 UR4, c[0x0][0x328] ;  /* 0x0000ca0000047ab9 */ /* 0x000fe20000000a00 */
[----:B------:R-:W-:Y:S01]  /*a1a0*/  IMAD.IADD R88, R88, 0x1, -R219 ;  /* 0x0000000158587824 */ /* 0x000fe200078e0adb */
[----:B------:R-:W-:Y:S01]  /*a1b0*/  BSSY B0, `(.L_x_555) ;  /* 0x000002c000007945 */ /* 0x000fe20003800000 */
[----:B0-----:R-:W-:Y:S02]  /*a1c0*/  IMAD R11, R86, UR4, RZ ;  /* 0x00000004560b7c24 */ /* 0x001fe4000f8e02ff */
[----:B--2-4-:R-:W-:Y:S01]  /*a1d0*/  IMAD.WIDE.U32 R12, R84, UR4, RZ ;  /* 0x00000004540c7c25 */ /* 0x014fe2000f8e00ff */
[C---:B------:R-:W-:Y:S02]  /*a1e0*/  ISETP.GE.AND P4, PT, R88.reuse, 0x1, PT ;  /* 0x000000015800780c */ /* 0x040fe40003f86270 */
[----:B------:R-:W-:Y:S01]  /*a1f0*/  ISETP.GE.AND P0, PT, R88, 0x21, PT ;  /* 0x000000215800780c */ /* 0x000fe20003f06270 */
[----:B------:R-:W-:Y:S01]  /*a200*/  IMAD R11, R84, UR5, R11 ;  /* 0x00000005540b7c24 */ /* 0x000fe2000f8e020b */
[----:B------:R-:W-:-:S02]  /*a210*/  ULDC.64 UR4, c[0x0][0x338] ;  /* 0x0000ce0000047ab9 */ /* 0x000fc40000000a00 */
[----:B------:R-:W-:Y:S02]  /*a220*/  IMAD R14, R87, UR4, RZ ;  /* 0x00000004570e7c24 */ /* 0x000fe4000f8e02ff */
[----:B------:R-:W-:Y:S02]  /*a230*/  IMAD.IADD R13, R13, 0x1, R11 ;  /* 0x000000010d0d7824 */ /* 0x000fe400078e020b */
[C---:B------:R-:W-:Y:S02]  /*a240*/  IMAD R11, R31.reuse, UR5, R14 ;  /* 0x000000051f0b7c24 */ /* 0x040fe4000f8e020e */
[----:B------:R-:W-:Y:S01]  /*a250*/  IMAD.WIDE.U32 R12, R31, UR4, R12 ;  /* 0x000000041f0c7c25 */ /* 0x000fe2000f8e000c */
[----:B------:R-:W-:-:S03]  /*a260*/  ULDC.64 UR4, c[0x0][0x330] ;  /* 0x0000cc0000047ab9 */ /* 0x000fc60000000a00 */
[----:B------:R-:W-:Y:S01]  /*a270*/  IMAD R15, R0, UR4, RZ ;  /* 0x00000004000f7c24 */ /* 0x000fe2000f8e02ff */
[----:B------:R-:W-:-:S03]  /*a280*/  IADD3 R13, R13, R11, RZ ;  /* 0x0000000b0d0d7210 */ /* 0x000fc60007ffe0ff */
[C---:B------:R-:W-:Y:S02]  /*a290*/  IMAD R11, R30.reuse, UR5, R15 ;  /* 0x000000051e0b7c24 */ /* 0x040fe4000f8e020f */
[----:B------:R-:W-:Y:S01]  /*a2a0*/  IMAD.WIDE.U32 R12, R30, UR4, R12 ;  /* 0x000000041e0c7c25 */ /* 0x000fe2000f8e000c */
[----:B------:R-:W-:-:S03]  /*a2b0*/  ULDC.64 UR4, c[0x0][0x318] ;  /* 0x0000c60000047ab9 */ /* 0x000fc60000000a00 */
[----:B------:R-:W-:Y:S01]  /*a2c0*/  IMAD.IADD R11, R13, 0x1, R11 ;  /* 0x000000010d0b7824 */ /* 0x000fe200078e020b */
[----:B------:R-:W-:-:S04]  /*a2d0*/  LEA R31, P5, R12, UR4, 0x1 ;  /* 0x000000040c1f7c11 */ /* 0x000fc8000f8a08ff */
[----:B------:R-:W-:Y:S01]  /*a2e0*/  LEA.HI.X R11, R12, UR5, R11, 0x1, P5 ;  /* 0x000000050c0b7c11 */ /* 0x000fe2000a8f0c0b */
[----:B------:R0:W2:Y:S04]  /*a2f0*/  SHFL.IDX PT, R38, R31, RZ, 0x181f ;  /* 0x00181fff1f267589 */ /* 0x0000a800000e0000 */
[----:B------:R0:W4:Y:S01]  /*a300*/  SHFL.IDX PT, R39, R11, RZ, 0x181f ;  /* 0x00181fff0b277589 */ /* 0x00012200000e0000 */
[----:B------:R-:W-:Y:S05]  /*a310*/  @!P4 BRA `(.L_x_556) ;  /* 0x000000000054c947 */ /* 0x000fea0003800000 */
[----:B------:R-:W-:Y:S01]  /*a320*/  ISETP.GE.AND P5, PT, R16, UR61, PT ;  /* 0x0000003d10007c0c */ /* 0x000fe2000bfa6270 */
[----:B------:R-:W-:-:S12]  /*a330*/  ULDC.64 UR4, c[0x0][0x208] ;  /* 0x0000820000047ab9 */ /* 0x000fd80000000a00 */
[----:B------:R-:W5:Y:S01]  /*a340*/  @!P5 LDS.128 R12, [R85+0x400] ;  /* 0x00040000550cd984 */ /* 0x000f620000000c00 */
[----:B--2---:R-:W-:-:S04]  /*a350*/  @!P5 LEA R32, P4, R16, R38, 0x1 ;  /* 0x000000261020d211 */ /* 0x004fc800078808ff */
[----:B----4-:R-:W-:Y:S02]  /*a360*/  @!P5 LEA.HI.X R33, R16, R39, R17, 0x1, P4 ;  /* 0x000000271021d211 */ /* 0x010fe400020f0c11 */
[----:B------:R-:W-:-:S03]  /*a370*/  ISETP.GE.AND P4, PT, R213, UR61, PT ;  /* 0x0000003dd5007c0c */ /* 0x000fc6000bf86270 */
[----:B-----5:R-:W-:Y:S10]  /*a380*/  @!P5 ST.E.128 desc[UR4][R32.64], R12 ;  /* 0x0000000c2000d985 */ /* 0x020ff4000c101d04 */
[C---:B------:R-:W-:Y:S01]  /*a390*/  @!P4 LEA R34, P5, R23.reuse, R38, 0x1 ;  /* 0x000000261722c211 */ /* 0x040fe200078a08ff */
[----:B------:R-:W2:Y:S03]  /*a3a0*/  @!P4 LDS.128 R12, [R85+0x2c00] ;  /* 0x002c0000550cc984 */ /* 0x000ea60000000c00 */
[----:B------:R-:W-:-:S02]  /*a3b0*/  @!P4 LEA.HI.X R35, R23, R39, R216, 0x1, P5 ;  /* 0x000000271723c211 */ /* 0x000fc400028f0cd8 */
[----:B------:R-:W-:-:S03]  /*a3c0*/  ISETP.GE.AND P5, PT, R18, UR61, PT ;  /* 0x0000003d12007c0c */ /* 0x000fc6000bfa6270 */
[----:B--2---:R-:W-:Y:S10]  /*a3d0*/  @!P4 ST.E.128 desc[UR4][R34.64], R12 ;  /* 0x0000000c2200c985 */ /* 0x004ff4000c101d04 */
[C---:B------:R-:W-:Y:S01]  /*a3e0*/  @!P5 LEA R36, P4, R18.reuse, R38, 0x1 ;  /* 0x000000261224d211 */ /* 0x040fe200078808ff */
[----:B------:R-:W2:Y:S03]  /*a3f0*/  @!P5 LDS.128 R12, [R85+0x5400] ;  /* 0x00540000550cd984 */ /* 0x000ea60000000c00 */
[----:B------:R-:W-:-:S02]  /*a400*/  @!P5 LEA.HI.X R37, R18, R39, R218, 0x1, P4 ;  /* 0x000000271225d211 */ /* 0x000fc400020f0cda */
[----:B------:R-:W-:-:S03]  /*a410*/  ISETP.GE.AND P4, PT, R19, UR61, PT ;  /* 0x0000003d13007c0c */ /* 0x000fc6000bf86270 */
[----:B--2---:R-:W-:Y:S10]  /*a420*/  @!P5 ST.E.128 desc[UR4][R36.64], R12 ;  /* 0x0000000c2400d985 */ /* 0x004ff4000c101d04 */
[C---:B------:R-:W-:Y:S01]  /*a430*/  @!P4 LEA R32, P5, R19.reuse, R38, 0x1 ;  /* 0x000000261320c211 */ /* 0x040fe200078a08ff */
[----:B------:R-:W2:Y:S03]  /*a440*/  @!P4 LDS.128 R12, [R85+0x7c00] ;  /* 0x007c0000550cc984 */ /* 0x000ea60000000c00 */
[----:B------:R-:W-:-:S05]  /*a450*/  @!P4 LEA.HI.X R33, R19, R39, R217, 0x1, P5 ;  /* 0x000000271321c211 */ /* 0x000fca00028f0cd9 */
[----:B--2---:R2:W-:Y:S04]  /*a460*/  @!P4 ST.E.128 desc[UR4][R32.64], R12 ;  /* 0x0000000c2000c985 */ /* 0x0045e8000c101d04 */
.L_x_556:
[----:B------:R-:W-:Y:S05]  /*a470*/  BSYNC B0 ;  /* 0x0000000000007941 */ /* 0x000fea0003800000 */
.L_x_555:
[----:B----4-:R4:W0:Y:S01]  /*a480*/  SHFL.IDX PT, R39, R11, 0x1, 0x181f ;  /* 0x00381f000b277f89 */ /* 0x01082200000e0000 */
[----:B------:R-:W-:Y:S03]  /*a490*/  BSSY B0, `(.L_x_557) ;  /* 0x0000018000007945 */ /* 0x000fe60003800000 */
[----:B--2---:R4:W2:Y:S01]  /*a4a0*/  SHFL.IDX PT, R38, R31, 0x1, 0x181f ;  /* 0x00381f001f267f89 */ /* 0x0048a200000e0000 */
[----:B------:R-:W-:Y:S05]  /*a4b0*/  @!P0 BRA `(.L_x_558) ;  /* 0x0000000000548947 */ /* 0x000fea0003800000 */
[----:B------:R-:W-:Y:S01]  /*a4c0*/  ISETP.GE.AND P5, PT, R16, UR61, PT ;  /* 0x0000003d10007c0c */ /* 0x000fe2000bfa6270 */
[----:B------:R-:W-:Y:S01]  /*a4d0*/  ULDC.64 UR4, c[0x0][0x208] ;  /* 0x0000820000047ab9 */ /* 0x000fe20000000a00 */
[----:B------:R-:W-:-:S11]  /*a4e0*/  ISETP.GE.AND P4, PT, R213, UR61, PT ;  /* 0x0000003dd5007c0c */ /* 0x000fd6000bf86270 */
[----:B------:R-:W5:Y:S01]  /*a4f0*/  @!P5 LDS.128 R12, [R85+0x1400] ;  /* 0x00140000550cd984 */ /* 0x000f620000000c00 */
[----:B--2---:R-:W-:-:S04]  /*a500*/  @!P5 LEA R32, P0, R16, R38, 0x1 ;  /* 0x000000261020d211 */ /* 0x004fc800078008ff */
[----:B0-----:R-:W-:Y:S02]  /*a510*/  @!P5 LEA.HI.X R33, R16, R39, R17, 0x1, P0 ;  /* 0x000000271021d211 */ /* 0x001fe400000f0c11 */
        /* <DEDUP_REMOVED lines=15> */
.L_x_558:
[----:B------:R-:W-:Y:S05]  /*a610*/  BSYNC B0 ;  /* 0x0000000000007941 */ /* 0x000fea0003800000 */
.L_x_557:
[----:B------:R-:W-:Y:S01]  /*a620*/  ISETP.GE.AND P0, PT, R88, 0x41, PT ;  /* 0x000000415800780c */ /* 0x000fe20003f06270 */
[----:B0---4-:R-:W0:Y:S01]  /*a630*/  SHFL.IDX PT, R11, R11, 0x2, 0x181f ;  /* 0x00581f000b0b7f89 */ /* 0x011e2200000e0000 */
[----:B------:R-:W-:Y:S03]  /*a640*/  BSSY B0, `(.L_x_559) ;  /* 0x0000018000007945 */ /* 0x000fe60003800000 */
[----:B------:R-:W4:Y:S08]  /*a650*/  SHFL.IDX PT, R31, R31, 0x2, 0x181f ;  /* 0x00581f001f1f7f89 */ /* 0x000f3000000e0000 */
[----:B------:R-:W-:Y:S05]  /*a660*/  @!P0 BRA `(.L_x_560) ;  /* 0x0000000000548947 */ /* 0x000fea0003800000 */
[----:B------:R-:W-:Y:S01]  /*a670*/  ISETP.GE.AND P5, PT, R16, UR61, PT ;  /* 0x0000003d10007c0c */ /* 0x000fe2000bfa6270 */
[----:B------:R-:W-:Y:S01]  /*a680*/  ULDC.64 UR4, c[0x0][0x208] ;  /* 0x0000820000047ab9 */ /* 0x000fe20000000a00 */
[----:B------:R-:W-:-:S11]  /*a690*/  ISETP.GE.AND P4, PT, R213, UR61, PT ;  /* 0x0000003dd5007c0c */ /* 0x000fd6000bf86270 */
[----:B------:R-:W5:Y:S01]  /*a6a0*/  @!P5 LDS.128 R12, [R85+0x2400] ;  /* 0x00240000550cd984 */ /* 0x000f620000000c00 */
[----:B----4-:R-:W-:-:S04]  /*a6b0*/  @!P5 LEA R32, P0, R16, R31, 0x1 ;  /* 0x0000001f1020d211 */ /* 0x010fc800078008ff */
        /* <DEDUP_REMOVED lines=16> */
.L_x_560:
[----:B------:R-:W-:Y:S05]  /*a7c0*/  BSYNC B0 ;  /* 0x0000000000007941 */ /* 0x000fea0003800000 */
.L_x_559:
[----:B------:R-:W-:Y:S01]  /*a7d0*/  @!PT LDS RZ, [RZ] ;  /* 0x00000000fffff984 */ /* 0x000fe20000000800 */
[----:B------:R-:W-:Y:S01]  /*a7e0*/  @!PT LDS RZ, [RZ] ;  /* 0x00000000fffff984 */ /* 0x000fe20000000800 */
[----:B------:R-:W-:Y:S01]  /*a7f0*/  @!PT LDS RZ, [RZ] ;  /* 0x00000000fffff984 */ /* 0x000fe20000000800 */
[----:B------:R-:W-:Y:S01]  /*a800*/  @!PT LDS RZ, [RZ] ;  /* 0x00000000fffff984 */ /* 0x000fe20000000800 */
[----:B------:R5:W-:Y:S06]  /*a810*/  MEMBAR.ALL.CTA ;  /* 0x0000000000007992 */ /* 0x000bec0000008000 */
[----:B-----5:R-:W5:Y:S01]  /*a820*/  FENCE.VIEW.ASYNC.S ;  /* 0x00000000000073c6 */ /* 0x020f620000000000 */
[----:B-1----:R-:W-:Y:S01]  /*a830*/  @!P3 IADD3 R89, R89, 0x388c0, RZ ;  /* 0x000388c05959b810 */ /* 0x002fe20007ffe0ff */
[----:B------:R-:W-:Y:S01]  /*a840*/  VIADD R212, R212, 0x1 ;  /* 0x00000001d4d47836 */ /* 0x000fe20000000000 */
[----:B-----5:R1:W-:Y:S01]  /*a850*/  BAR.SYNC.DEFER_BLOCKING R138, 0x80 ;  /* 0x0002008a0000751d */ /* 0x0203e20000010000 */
[----:B------:R-:W-:-:S02]  /*a860*/  ISETP.NE.AND P4, PT, R113, RZ, PT ;  /* 0x000000ff7100720c */ /* 0x000fc40003f85270 */
[----:B------:R-:W-:Y:S02]  /*a870*/  @!P3 PRMT R89, RZ, 0x654, R89 ;  /* 0x00000654ff59b816 */ /* 0x000fe40000000059 */
[----:B------:R-:W-:Y:S02]  /*a880*/  PLOP3.LUT P0, PT, PT, PT, PT, 0x8, 0x0 ;  /* 0x000000000000781c */ /* 0x000fe40003f0e170 */
[----:B------:R1:W-:Y:S01]  /*a890*/  @!P3 SYNCS.ARRIVE.TRANS64.RED.A1T0 RZ, [R89+URZ], RZ ;  /* 0x000000ff59ffb9a7 */ /* 0x0003e2000810043f */
[----:B------:R-:W-:-:S04]  /*a8a0*/  ISETP.NE.AND P3, PT, R212, 0x2, PT ;  /* 0x00000002d400780c */ /* 0x000fc80003f65270 */
[----:B0-----:R-:W-:Y:S02]  /*a8b0*/  SEL R12, RZ, 0x1, P3 ;  /* 0x00000001ff0c7807 */ /* 0x001fe40001800000 */
[----:B------:R-:W-:Y:S02]  /*a8c0*/  SEL R212, R212, RZ, P3 ;  /* 0x000000ffd4d47207 */ /* 0x000fe40001800000 */
[----:B------:R-:W-:Y:S01]  /*a8d0*/  LOP3.LUT R223, R223, R12, RZ, 0x3c, !PT ;  /* 0x0000000cdfdf7212 */ /* 0x000fe200078e3cff */
[----:B-1----:R-:W-:Y:S06]  /*a8e0*/  @P4 BRA `(.L_x_561) ;  /* 0xffffff7400e84947 */ /* 0x002fec000383ffff */
.L_x_440:
[----:B------:R-:W-:Y:S01]  /*a8f0*/  BSSY B0, `(.L_x_562) ;  /* 0x000004a000007945 */ /* 0x000fe20003800000 */
[----:B------:R-:W-:Y:S02]  /*a900*/  ISETP.GE.AND P2, PT, R180, 0x1, PT ;  /* 0x00000001b400780c */ /* 0x000fe40003f46270 */
[----:B------:R-:W-:Y:S02]  /*a910*/  CS2R R2, SRZ ;  /* 0x0000000000027805 */ /* 0x000fe4000001ff00 */
[----:B------:R-:W-:Y:S01]  /*a920*/  PLOP3.LUT P1, PT, PT, PT, PT, 0x80, 0x0 ;  /* 0x000000000000781c */ /* 0x000fe20003f2f070 */
[----:B------:R-:W-:Y:S01]  /*a930*/  IMAD.MOV.U32 R0, RZ, RZ, RZ ;  /* 0x000000ffff007224 */ /* 0x000fe200078e00ff */
[----:B------:R-:W-:Y:S02]  /*a940*/  CS2R R150, SRZ ;  /* 0x0000000000967805 */ /* 0x000fe4000001ff00 */
[----:B------:R-:W-:Y:S02]  /*a950*/  CS2R R148, SRZ ;  /* 0x0000000000947805 */ /* 0x000fe4000001ff00 */
[----:B------:R-:W-:-:S02]  /*a960*/  CS2R R146, SRZ ;  /* 0x0000000000927805 */ /* 0x000fc4000001ff00 */
[----:B------:R-:W-:Y:S02]  /*a970*/  CS2R R144, SRZ ;  /* 0x0000000000907805 */ /* 0x000fe4000001ff00 */
[----:B------:R-:W-:Y:S02]  /*a980*/  CS2R R142, SRZ ;  /* 0x00000000008e7805 */ /* 0x000fe4000001ff00 */
[----:B------:R-:W-:Y:S02]  /*a990*/  MOV R141, RZ ;  /* 0x000000ff008d7202 */ /* 0x000fe40000000f00 */
[----:B------:R-:W-:Y:S02]  /*a9a0*/  CS2R R178, SRZ ;  /* 0x0000000000b27805 */ /* 0x000fe4000001ff00 */
[----:B------:R-:W-:Y:S01]  /*a9b0*/  CS2R R138, SRZ ;  /* 0x00000000008a7805 */ /* 0x000fe2000001ff00 */
[----:B------:R-:W-:Y:S01]  /*a9c0*/  IMAD.MOV.U32 R137, RZ, RZ, RZ ;  /* 0x000000ffff897224 */ /* 0x000fe200078e00ff */
        /* <DEDUP_REMOVED lines=8> */
[----:B---3--:R-:W-:Y:S02]  /*aa50*/  CS2R R118, SRZ ;  /* 0x0000000000767805 */ /* 0x008fe4000001ff00 */
        /* <DEDUP_REMOVED lines=39> */
[----:B------:R-:W-:Y:S01]  /*acd0*/  IMAD.MOV.U32 R46, RZ, RZ, RZ ;  /* 0x000000ffff2e7224 */ /* 0x000fe200078e00ff */
[----:B------:R-:W-:-:S02]  /*ace0*/  CS2R R8, SRZ ;  /* 0x0000000000087805 */ /* 0x000fc4000001ff00 */
[----:B------:R-:W-:Y:S02]  /*acf0*/  CS2R R158, SRZ ;  /* 0x00000000009e7805 */ /* 0x000fe4000001ff00 */
[----:B--2---:R-:W-:Y:S02]  /*ad00*/  CS2R R38, SRZ ;  /* 0x0000000000267805 */ /* 0x004fe4000001ff00 */
[----:B------:R-:W-:Y:S02]  /*ad10*/  CS2R R34, SRZ ;  /* 0x0000000000227805 */ /* 0x000fe4000001ff00 */
[----:B------:R-:W-:Y:S01]  /*ad20*/  MOV R24, RZ ;  /* 0x000000ff00187202 */ /* 0x000fe20000000f00 */
[----:B------:R-:W-:Y:S01]  /*ad30*/  IMAD.MOV.U32 R7, RZ, RZ, RZ ;  /* 0x000000ffff077224 */ /* 0x000fe200078e00ff */
[----:B------:R-:W-:Y:S01]  /*ad40*/  MOV R5, RZ ;  /* 0x000000ff00057202 */ /* 0x000fe20000000f00 */
[----:B------:R-:W-:Y:S01]  /*ad50*/  IMAD.MOV.U32 R27, RZ, RZ, RZ ;  /* 0x000000ffff1b7224 */ /* 0x000fe200078e00ff */
[----:B------:R-:W-:Y:S06]  /*ad60*/  @P0 BRA `(.L_x_563) ;  /* 0x0000000000080947 */ /* 0x000fec0003800000 */
[----:B------:R-:W0:Y:S02]  /*ad70*/  FENCE.VIEW.ASYNC.G ;  /* 0x00000000000073c6 */ /* 0x000e240000000100 */
[----:B0-----:R-:W-:Y:S06]  /*ad80*/  BAR.ARV 0xc, 0x180 ;  /* 0x0306000000007b1d */ /* 0x001fec0000002000 */
.L_x_563:
[----:B------:R-:W-:Y:S05]  /*ad90*/  BSYNC B0 ;  /* 0x0000000000007941 */ /* 0x000fea0003800000 */
.L_x_562:
[----:B------:R-:W-:Y:S02]  /*ada0*/  IMAD.MOV.U32 R25, RZ, RZ, RZ ;  /* 0x000000ffff197224 */ /* 0x000fe400078e00ff */
[----:B------:R-:W-:Y:S01]  /*adb0*/  IMAD.MOV.U32 R4, RZ, RZ, RZ ;  /* 0x000000ffff047224 */ /* 0x000fe200078e00ff */
[----:B------:R-:W-:Y:S06]  /*adc0*/  @!P2 BRA `(.L_x_564) ;  /* 0x000001280084a947 */ /* 0x000fec0003800000 */
[----:B------:R-:W2:Y:S01]  /*add0*/  LDL R6, [R1+0x6c] ;  /* 0x00006c0001067983 */ /* 0x000ea20000100800 */
[----:B------:R-:W0:Y:S02]  /*ade0*/  S2R R64, SR_TID.X ;  /* 0x0000000000407919 */ /* 0x000e240000002100 */
[----:B0-----:R-:W-:-:S04]  /*adf0*/  IADD3 R64, R64, -0x80, RZ ;  /* 0xffffff8040407810 */ /* 0x001fc80007ffe0ff */
[----:B------:R-:W-:-:S04]  /*ae00*/  SHF.R.S32.HI R65, RZ, 0x1f, R64 ;  /* 0x0000001fff417819 */ /* 0x000fc80000011440 */
[----:B------:R-:W-:-:S04]  /*ae10*/  LEA.HI R65, R65, R64, RZ, 0x7 ;  /* 0x0000004041417211 */ /* 0x000fc800078f38ff */
[----:B------:R-:W-:-:S06]  /*ae20*/  SHF.R.S32.HI R0, RZ, 0x7, R65 ;  /* 0x00000007ff007819 */ /* 0x000fcc0000011441 */
[----:B------:R-:W0:Y:S02]  /*ae30*/  SHFL.IDX PT, R0, R0, RZ, 0x1f ;  /* 0x00001fff00007589 */ /* 0x000e2400000e0000 */
[----:B0-----:R-:W-:-:S04]  /*ae40*/  LEA.HI R2, R0, R0, RZ, 0x1 ;  /* 0x0000000000027211 */ /* 0x001fc800078f08ff */
[----:B------:R-:W-:-:S05]  /*ae50*/  LOP3.LUT R3, R2, 0x1e, RZ, 0xc0, !PT ;  /* 0x0000001e02037812 */ /* 0x000fca00078ec0ff */
[----:B------:R-:W-:Y:S01]  /*ae60*/  IMAD.IADD R3, R0, 0x1, -R3 ;  /* 0x0000000100037824 */ /* 0x000fe200078e0a03 */
[----:B--2---:R-:W-:-:S13]  /*ae70*/  R2UR UR4, R6 ;  /* 0x00000000060472ca */ /* 0x004fda00000e0000 */
[----:B------:R-:W-:Y:S02]  /*ae80*/  ULOP3.LUT UP0, URZ, UR4, 0x9f, URZ, 0xc0, !UPT ;  /* 0x0000009f043f7892 */ /* 0x000fe4000f80c03f */
[----:B------:R-:W-:-:S04]  /*ae90*/  LEA R3, R3, UR4, 0xd ;  /* 0x0000000403037c11 */ /* 0x000fc8000f8e68ff */
[----:B------:R-:W-:Y:S02]  /*aea0*/  SHF.R.U32.HI R3, RZ, 0x4, R3 ;  /* 0x00000004ff037819 */ /* 0x000fe40000011603 */
[----:B------:R-:W-:Y:S02]  /*aeb0*/  PLOP3.LUT P0, PT, PT, PT, UP0, 0x80, 0x0 ;  /* 0x000000000000781c */ /* 0x000fe40003f0f008 */
[----:B------:R-:W-:-:S11]  /*aec0*/  LOP3.LUT R28, R3, 0x3fff, RZ, 0xc0, !PT ;  /* 0x00003fff031c7812 */ /* 0x000fd600078ec0ff */
        /* <DEDUP_REMOVED lines=16> */
[----:B-1--45:R-:W-:Y:S05]  /*afd0*/  CALL.ABS.NOINC R2 ;  /* 0x0000000002007343 */ /* 0x032fea0003c00000 */
.L_x_565:
[----:B------:R-:W-:Y:S02]  /*afe0*/  ULDC UR4, c[0x0][0x3f4] ;  /* 0x0000fd0000047ab9 */ /* 0x000fe40000000800 */
[----:B------:R-:W-:-:S13]  /*aff0*/  ISETP.LT.AND P0, PT, RZ, UR4, PT ;  /* 0x00000004ff007c0c */ /* 0x000fda000bf01270 */
[----:B------:R-:W-:Y:S05]  /*b000*/  @P0 BRA `(.L_x_566) ;  /* 0x0000000000400947 */ /* 0x000fea0003800000 */
[----:B------:R-:W2:Y:S02]  /*b010*/  LDL R2, [R1+0x70] ;  /* 0x0000700001027983 */ /* 0x000ea40000100800 */
[----:B--2---:R-:W-:-:S04]  /*b020*/  LEA.HI R0, R2, R2, RZ, 0x1 ;  /* 0x0000000202007211 */ /* 0x004fc800078f08ff */
[----:B------:R-:W-:-:S05]  /*b030*/  LOP3.LUT R0, R0, 0xfffffffe, RZ, 0xc0, !PT ;  /* 0xfffffffe00007812 */ /* 0x000fca00078ec0ff */
[----:B------:R-:W-:-:S05]  /*b040*/  IMAD.IADD R0, R2, 0x1, -R0 ;  /* 0x0000000102007824 */ /* 0x000fca00078e0a00 */
[----:B------:R-:W-:-:S04]  /*b050*/  SHF.L.U32 R3, R0, 0x1f, RZ ;  /* 0x0000001f00037819 */ /* 0x000fc800000006ff */
[----:B------:R0:W1:Y:S03]  /*b060*/  SYNCS.PHASECHK.TRANS64.TRYWAIT P0, [R22+URZ+0x38800], R3 ;  /* 0x03880003160075a7 */ /* 0x000066000800017f */
[----:B-1----:R-:W-:Y:S05]  /*b070*/  @!P0 NANOSLEEP.SYNCS 0x989680 ;  /* 0x009896800000895d */ /* 0x002fea0003900000 */
[----:B------:R-:W1:Y:S01]  /*b080*/  @!P0 SYNCS.PHASECHK.TRANS64 P0, [R22+URZ+0x38800], R3 ;  /* 0x03880003160085a7 */ /* 0x000e62000800007f */
[----:B------:R-:W-:Y:S04]  /*b090*/  BSSY B0, `(.L_x_567) ;  /* 0x0000006000007945 */ /* 0x000fe80003800000 */
[----:B-1----:R-:W-:Y:S05]  /*b0a0*/  @P0 BRA `(.L_x_568) ;  /* 0x0000000000100947 */ /* 0x002fea0003800000 */
.L_x_569:
[----:B-1----:R1:W2:Y:S02]  /*b0b0*/  SYNCS.PHASECHK.TRANS64.TRYWAIT P0, [R22+URZ+0x38800], R3 ;  /* 0x03880003160075a7 */ /* 0x0022a4000800017f */
[----:B--2---:R-:W-:Y:S05]  /*b0c0*/  @!P0 NANOSLEEP.SYNCS 0x989680 ;  /* 0x009896800000895d */ /* 0x004fea0003900000 */
[----:B------:R-:W2:Y:S02]  /*b0d0*/  @!P0 SYNCS.PHASECHK.TRANS64 P0, [R22+URZ+0x38800], R3 ;  /* 0x03880003160085a7 */ /* 0x000ea4000800007f */
[----:B--2---:R-:W-:Y:S05]  /*b0e0*/  @!P0 BRA `(.L_x_569) ;  /* 0xfffffffc00f08947 */ /* 0x004fea000383ffff */
.L_x_568:
[----:B------:R-:W-:Y:S05]  /*b0f0*/  BSYNC B0 ;  /* 0x0000000000007941 */ /* 0x000fea0003800000 */
.L_x_567:
[----:B------:R-:W-:Y:S05]  /*b100*/  BRA `(.L_x_570) ;  /* 0x0000006c00e87947 */ /* 0x000fea0003800000 */
.L_x_566:
[----:B------:R-:W2:Y:S01]  /*b110*/  LDL R30, [R1+0x6c] ;  /* 0x00006c00011e7983 */ /* 0x000ea20000100800 */
[----:B-----5:R-:W-:Y:S01]  /*b120*/  SHF.R.S32.HI R0, RZ, 0x1f, R136 ;  /* 0x0000001fff007819 */ /* 0x020fe20000011488 */
[----:B------:R-:W-:Y:S01]  /*b130*/  ULDC.64 UR4, c[0x0][0x3f8] ;  /* 0x0000fe0000047ab9 */ /* 0x000fe20000000a00 */
[----:B------:R-:W-:Y:S01]  /*b140*/  ULDC.64 UR6, c[0x0][0x408] ;  /* 0x0001020000067ab9 */ /* 0x000fe20000000a00 */
[----:B------:R-:W-:-:S04]  /*b150*/  IMAD.WIDE.U32 R4, R136, UR4, RZ ;  /* 0x0000000488047c25 */ /* 0x000fc8000f8e00ff */
[C---:B------:R-:W-:Y:S02]  /*b160*/  IMAD R3, R0.reuse, UR4, RZ ;  /* 0x0000000400037c24 */ /* 0x040fe4000f8e02ff */
[----:B------:R-:W-:Y:S02]  /*b170*/  IMAD R7, R0, UR6, RZ ;  /* 0x0000000600077c24 */ /* 0x000fe4000f8e02ff */
[C---:B------:R-:W-:Y:S01]  /*b180*/  IMAD R3, R136.reuse, UR5, R3 ;  /* 0x0000000588037c24 */ /* 0x040fe2000f8e0203 */
[----:B------:R-:W-:Y:S01]  /*b190*/  ULDC.64 UR4, c[0x0][0x3e8] ;  /* 0x0000fa0000047ab9 */ /* 0x000fe20000000a00 */
[----:B------:R-:W-:Y:S01]  /*b1a0*/  IMAD R7, R136, UR7, R7 ;  /* 0x0000000788077c24 */ /* 0x000fe2000f8e0207 */
[----:B------:R-:W-:Y:S01]  /*b1b0*/  LEA R2, P0, R4, UR4, 0x1 ;  /* 0x0000000404027c11 */ /* 0x000fe2000f8008ff */
[----:B------:R-:W-:Y:S01]  /*b1c0*/  IMAD.WIDE.U32 R26, R136, UR6, RZ ;  /* 0x00000006881a7c25 */ /* 0x000fe2000f8e00ff */
[----:B------:R-:W-:Y:S01]  /*b1d0*/  ULDC.64 UR6, c[0x0][0x400] ;  /* 0x0001000000067ab9 */ /* 0x000fe20000000a00 */
[----:B------:R-:W-:-:S02]  /*b1e0*/  IADD3 R5, R3, R5, RZ ;  /* 0x0000000503057210 */ /* 0x000fc40007ffe0ff */
[----:B------:R-:W-:Y:S01]  /*b1f0*/  IMAD.IADD R3, R7, 0x1, R27 ;  /* 0x0000000107037824 */ /* 0x000fe200078e021b */
[----:B------:R-:W-:Y:S02]  /*b200*/  LEA R25, P1, R26, UR6, 0x1 ;  /* 0x000000061a197c11 */ /* 0x000fe4000f8208ff */
[----:B------:R-:W-:Y:S02]  /*b210*/  LEA.HI.X R24, R4, UR5, R5, 0x1, P0 ;  /* 0x0000000504187c11 */ /* 0x000fe400080f0c05 */
[----:B------:R-:W-:Y:S02]  /*b220*/  LEA.HI.X R26, R26, UR7, R3, 0x1, P1 ;  /* 0x000000071a1a7c11 */ /* 0x000fe400088f0c03 */
[----:B--2---:R-:W-:-:S13]  /*b230*/  R2UR UR8, R30 ;  /* 0x000000001e0872ca */ /* 0x004fda00000e0000 */
[----:B------:R-:W-:-:S06]  /*b240*/  ULOP3.LUT UP0, URZ, UR8, 0x3ff, URZ, 0xc0, !UPT ;  /* 0x000003ff083f7892 */ /* 0x000fcc000f80c03f */
[----:B------:R-:W-:-:S13]  /*b250*/  PLOP3.LUT P2, PT, PT, PT, UP0, 0x80, 0x0 ;  /* 0x000000000000781c */ /* 0x000fda0003f4f008 */
        /* <DEDUP_REMOVED lines=16> */
[----:B-1--4-:R-:W-:Y:S05]  /*b360*/  CALL.ABS.NOINC R14 ;  /* 0x000000000e007343 */ /* 0x012fea0003c00000 */
.L_x_571:
[----:B------:R-:W-:Y:S01]  /*b370*/  ULDC.U8 UR4, c[0x0][0x410] ;  /* 0x0001040000047ab9 */ /* 0x000fe20000000000 */
[----:B------:R-:W-:Y:S01]  /*b380*/  R2UR UR5, R30 ;  /* 0x000000001e0572ca */ /* 0x000fe200000e0000 */
[----:B------:R-:W-:Y:S01]  /*b390*/  BSSY B0, `(.L_x_572) ;  /* 0x00006c9000007945 */ /* 0x000fe20003800000 */
[----:B------:R-:W-:Y:S01]  /*b3a0*/  ISETP.NE.AND P0, PT, RZ, UR4, PT ;  /* 0x00000004ff007c0c */ /* 0x000fe2000bf05270 */
[----:B----4-:R-:W-:Y:S01]  /*b3b0*/  VIADD R31, R219, 0x20 ;  /* 0x00000020db1f7836 */ /* 0x010fe20000000000 */
[----:B------:R-:W-:Y:S01]  /*b3c0*/  SHF.R.U32.HI R20, RZ, 0x3, R224 ;  /* 0x00000003ff147819 */ /* 0x000fe200000116e0 */
[----:B------:R-:W-:Y:S01]  /*b3d0*/  IMAD R8, R29, 0x80, R219 ;  /* 0x000000801d087824 */ /* 0x000fe200078e02db */
[----:B------:R-:W-:Y:S02]  /*b3e0*/  LOP3.LUT R3, R224, 0x38, R16, 0xf8, !PT ;  /* 0x00000038e0037812 */ /* 0x000fe400078ef810 */
[----:B------:R-:W-:Y:S02]  /*b3f0*/  IADD3 R21, R219, 0x60, RZ ;  /* 0x00000060db157810 */ /* 0x000fe40007ffe0ff */
[----:B------:R-:W-:-:S04]  /*b400*/  LOP3.LUT R3, R228, R3, R20, 0xf6, !PT ;  /* 0x00000003e4037212 */ /* 0x000fc800078ef614 */
[----:B------:R-:W-:Y:S01]  /*b410*/  LEA R30, R3, UR5, 0x1 ;  /* 0x00000005031e7c11 */ /* 0x000fe2000f8e08ff */
[----:B------:R-:W-:Y:S06]  /*b420*/  @!P0 BRA `(.L_x_573) ;  /* 0x0000003000a48947 */ /* 0x000fec0003800000 */
[----:B------:R-:W-:-:S03]  /*b430*/  UMOV UR4, 0xffffffff ;  /* 0xffffffff00047882 */ /* 0x000fc60000000000 */
[----:B------:R-:W-:Y:S05]  /*b440*/  BRA.DIV UR4, `(.L_x_574) ;  /* 0x000001d204307947 */ /* 0x000fea000b800000 */
[----:B------:R0:W1:Y:S04]  /*b450*/  SHFL.IDX PT, R3, R24, RZ, 0x181f ;  /* 0x00181fff18037589 */ /* 0x00006800000e0000 */
[----:B------:R-:W2:Y:S04]  /*b460*/  SHFL.IDX PT, R2, R2, RZ, 0x181f ;  /* 0x00181fff02027589 */ /* 0x000ea800000e0000 */
[----:B------:R0:W3:Y:S04]  /*b470*/  SHFL.IDX PT, R5, R26, RZ, 0x181f ;  /* 0x00181fff1a057589 */ /* 0x0000e800000e0000 */
[----:B------:R0:W4:Y:S02]  /*b480*/  SHFL.IDX PT, R14, R25, RZ, 0x181f ;  /* 0x00181fff190e7589 */ /* 0x00012400000e0000 */
.L_x_850:
[----:B------:R-:W-:Y:S01]  /*b490*/  ULDC UR4, c[0x0][0x448] ;  /* 0x0001120000047ab9 */ /* 0x000fe20000000800 */
[----:B------:R-:W-:Y:S01]  /*b4a0*/  BSSY B1, `(.L_x_575) ;  /* 0x000003b000017945 */ /* 0x000fe20003800000 */
[----:B------:R-:W-:Y:S01]  /*b4b0*/  IMAD R0, R140, UR4, RZ ;  /* 0x000000048c007c24 */ /* 0x000fe2000f8e02ff */
[----:B------:R-:W-:Y:S02]  /*b4c0*/  CS2R R6, SRZ ;  /* 0x0000000000067805 */ /* 0x000fe4000001ff00 */
[----:B------:R-:W-:Y:S02]  /*b4d0*/  CS2R R10, SRZ ;  /* 0x00000000000a7805 */ /* 0x000fe4000001ff00 */
[----:B------:R-:W-:Y:S02]  /*b4e0*/  CS2R R12, SRZ ;  /* 0x00000000000c7805 */ /* 0x000fe4000001ff00 */
[----:B0-----:R-:W-:Y:S02]  /*b4f0*/  CS2R R24, SRZ ;  /* 0x0000000000187805 */ /* 0x001fe4000001ff00 */
[----:B------:R-:W-:Y:S01]  /*b500*/  ISETP.GE.AND P0, PT, R8, R0, PT ;  /* 0x000000000800720c */ /* 0x000fe20003f06270 */
[----:B------:R-:W-:Y:S01]  /*b510*/  IMAD R0, R29, -0x80, R0 ;  /* 0xffffff801d007824 */ /* 0x000fe200078e0200 */
[----:B------:R-:W-:-:S02]  /*b520*/  CS2R R8, SRZ ;  /* 0x0000000000087805 */ /* 0x000fc4000001ff00 */
[----:B------:R-:W-:Y:S02]  /*b530*/  CS2R R26, SRZ ;  /* 0x00000000001a7805 */ /* 0x000fe4000001ff00 */
[----:B------:R-:W-:Y:S02]  /*b540*/  CS2R R32, SRZ ;  /* 0x0000000000207805 */ /* 0x000fe4000001ff00 */
[----:B------:R-:W-:-:S05]  /*b550*/  CS2R R34, SRZ ;  /* 0x0000000000227805 */ /* 0x000fca000001ff00 */
[----:B------:R-:W-:Y:S05]  /*b560*/  @P0 BRA `(.L_x_576) ;  /* 0x0000000000b80947 */ /* 0x000fea0003800000 */
[----:B------:R-:W-:Y:S01]  /*b570*/  ULDC UR4, c[0x0][0x3f4] ;  /* 0x0000fd0000047ab9 */ /* 0x000fe20000000800 */
[C---:B------:R-:W-:Y:S01]  /*b580*/  IMAD.SHL.U32 R41, R221.reuse, 0x2, RZ ;  /* 0x00000002dd297824 */ /* 0x040fe200078e00ff */
[----:B------:R-:W-:Y:S01]  /*b590*/  ISETP.GE.AND P1, PT, R220, UR4, PT ;  /* 0x00000004dc007c0c */ /* 0x000fe2000bf26270 */
[C---:B------:R-:W-:Y:S01]  /*b5a0*/  IMAD.SHL.U32 R49, R222.reuse, 0x2, RZ ;  /* 0x00000002de317824 */ /* 0x040fe200078e00ff */
[----:B------:R-:W-:Y:S02]  /*b5b0*/  ISETP.GE.AND P2, PT, R221, UR4, PT ;  /* 0x00000004dd007c0c */ /* 0x000fe4000bf46270 */
[----:B------:R-:W-:Y:S02]  /*b5c0*/  CS2R R12, SRZ ;  /* 0x00000000000c7805 */ /* 0x000fe4000001ff00 */
[----:B------:R-:W-:Y:S02]  /*b5d0*/  ISETP.GE.AND P0, PT, R222, UR4, PT ;  /* 0x00000004de007c0c */ /* 0x000fe4000bf06270 */
[----:B------:R-:W-:-:S02]  /*b5e0*/  CS2R R34, SRZ ;  /* 0x0000000000227805 */ /* 0x000fc4000001ff00 */
[----:B------:R-:W-:Y:S02]  /*b5f0*/  SHF.R.S32.HI R7, RZ, 0x1f, R220 ;  /* 0x0000001fff077819 */ /* 0x000fe400000114dc */
[----:B------:R-:W-:Y:S02]  /*b600*/  CS2R R10, SRZ ;  /* 0x00000000000a7805 */ /* 0x000fe4000001ff00 */
[----:B------:R-:W-:Y:S01]  /*b610*/  SHF.L.U32 R45, R220, 0x1, RZ ;  /* 0x00000001dc2d7819 */ /* 0x000fe200000006ff */
[----:B------:R-:W-:Y:S01]  /*b620*/  ULDC.64 UR6, c[0x0][0x208] ;  /* 0x0000820000067ab9 */ /* 0x000fe20000000a00 */
[----:B------:R-:W-:Y:S02]  /*b630*/  ISETP.GE.AND P3, PT, R214, UR4, PT ;  /* 0x00000004d6007c0c */ /* 0x000fe4000bf66270 */
[----:B------:R-:W-:Y:S02]  /*b640*/  SHF.R.S32.HI R4, RZ, 0x1f, R221 ;  /* 0x0000001fff047819 */ /* 0x000fe400000114dd */
[----:B------:R-:W-:-:S02]  /*b650*/  SHF.L.U64.HI R6, R220, 0x1, R7 ;  /* 0x00000001dc067819 */ /* 0x000fc40000010207 */
[C---:B--2---:R-:W-:Y:S02]  /*b660*/  @!P1 IADD3 R42, P5, R2.reuse, R45, RZ ;  /* 0x0000002d022a9210 */ /* 0x044fe40007fbe0ff */
[----:B------:R-:W-:Y:S02]  /*b670*/  SHF.L.U64.HI R4, R221, 0x1, R4 ;  /* 0x00000001dd047819 */ /* 0x000fe40000010204 */
[-C--:B------:R-:W-:Y:S01]  /*b680*/  @!P2 IADD3 R38, P4, R2, R41.reuse, RZ ;  /* 0x000000290226a210 */ /* 0x080fe20007f9e0ff */
[C---:B-1----:R-:W-:Y:S01]  /*b690*/  @!P1 IMAD.X R43, R3.reuse, 0x1, R6, P5 ;  /* 0x00000001032b9824 */ /* 0x042fe200028e0606 */
[----:B----4-:R-:W-:Y:S02]  /*b6a0*/  @!P2 IADD3 R40, P6, R14, R41, RZ ;  /* 0x000000290e28a210 */ /* 0x010fe40007fde0ff */
[----:B------:R-:W-:Y:S01]  /*b6b0*/  SHF.R.S32.HI R9, RZ, 0x1f, R222 ;  /* 0x0000001fff097819 */ /* 0x000fe200000114de */
[----:B------:R-:W-:Y:S01]  /*b6c0*/  @!P2 IMAD.X R39, R3, 0x1, R4, P4 ;  /* 0x000000010327a824 */ /* 0x000fe200020e0604 */
[----:B---3--:R-:W-:Y:S01]  /*b6d0*/  @!P2 IADD3.X R41, R5, R4, RZ, P6, !PT ;  /* 0x000000040529a210 */ /* 0x008fe200037fe4ff */
[----:B------:R-:W-:Y:S01]  /*b6e0*/  @!P3 IMAD.MOV.U32 R4, RZ, RZ, R14 ;  /* 0x000000ffff04b224 */ /* 0x000fe200078e000e */
[----:B------:R-:W-:-:S02]  /*b6f0*/  SHF.L.U64.HI R8, R222, 0x1, R9 ;  /* 0x00000001de087819 */ /* 0x000fc40000010209 */
[-C--:B------:R-:W-:Y:S02]  /*b700*/  @!P0 IADD3 R46, P6, R2, R49.reuse, RZ ;  /* 0x00000031022e8210 */ /* 0x080fe40007fde0ff */
[----:B------:R-:W-:Y:S02]  /*b710*/  CS2R R32, SRZ ;  /* 0x0000000000207805 */ /* 0x000fe4000001ff00 */
[C---:B------:R-:W-:Y:S02]  /*b720*/  @!P0 IADD3 R48, P5, R14.reuse, R49, RZ ;  /* 0x000000310e308210 */ /* 0x040fe40007fbe0ff */
[----:B------:R-:W-:Y:S02]  /*b730*/  CS2R R26, SRZ ;  /* 0x00000000001a7805 */ /* 0x000fe4000001ff00 */
[----:B------:R-:W-:Y:S01]  /*b740*/  @!P1 IADD3 R44, P4, R14, R45, RZ ;  /* 0x0000002d0e2c9210 */ /* 0x000fe20007f9e0ff */
[--C-:B------:R-:W-:Y:S01]  /*b750*/  @!P0 IMAD.X R47, R3, 0x1, R8.reuse, P6 ;  /* 0x00000001032f8824 */ /* 0x100fe200030e0608 */
[----:B------:R-:W-:Y:S01]  /*b760*/  CS2R R24, SRZ ;  /* 0x0000000000187805 */ /* 0x000fe2000001ff00 */
[C---:B------:R-:W-:Y:S01]  /*b770*/  @!P0 IMAD.X R49, R5.reuse, 0x1, R8, P5 ;  /* 0x0000000105318824 */ /* 0x040fe200028e0608 */
[----:B------:R-:W-:-:S02]  /*b780*/  @!P1 IADD3.X R45, R5, R6, RZ, P4, !PT ;  /* 0x00000006052d9210 */ /* 0x000fc400027fe4ff */
[----:B------:R-:W-:Y:S02]  /*b790*/  CS2R R8, SRZ ;  /* 0x0000000000087805 */ /* 0x000fe4000001ff00 */
[----:B------:R-:W-:Y:S01]  /*b7a0*/  CS2R R6, SRZ ;  /* 0x0000000000067805 */ /* 0x000fe2000001ff00 */
[C---:B------:R-:W-:Y:S01]  /*b7b0*/  @!P3 IMAD.WIDE R14, R214.reuse, 0x2, R2 ;  /* 0x00000002d60eb825 */ /* 0x040fe200078e0202 */
[----:B------:R0:W5:Y:S03]  /*b7c0*/  @!P2 LD.E.64 R10, desc[UR6][R38.64] ;  /* 0x00000006260aa980 */ /* 0x000166000c101b00 */
[----:B------:R-:W-:Y:S01]  /*b7d0*/  @!P3 IMAD.WIDE R36, R214, 0x2, R4 ;  /* 0x00000002d624b825 */ /* 0x000fe200078e0204 */
[----:B------:R0:W5:Y:S04]  /*b7e0*/  @!P3 LD.E.64 R12, desc[UR6][R14.64] ;  /* 0x000000060e0cb980 */ /* 0x000168000c101b00 */
[----:B------:R0:W5:Y:S04]  /*b7f0*/  @!P3 LD.E.64 R34, desc[UR6][R36.64] ;  /* 0x000000062422b980 */ /* 0x000168000c101b00 */
[----:B------:R0:W5:Y:S04]  /*b800*/  @!P2 LD.E.64 R32, desc[UR6][R40.64] ;  /* 0x000000062820a980 */ /* 0x000168000c101b00 */
[----:B------:R0:W5:Y:S04]  /*b810*/  @!P1 LD.E.64 R8, desc[UR6][R42.64] ;  /* 0x000000062a089980 */ /* 0x000168000c101b00 */
[----:B------:R0:W5:Y:S04]  /*b820*/  @!P1 LD.E.64 R26, desc[UR6][R44.64] ;  /* 0x000000062c1a9980 */ /* 0x000168000c101b00 */
[----:B------:R0:W5:Y:S04]  /*b830*/  @!P0 LD.E.64 R6, desc[UR6][R46.64] ;  /* 0x000000062e068980 */ /* 0x000168000c101b00 */
[----:B------:R0:W5:Y:S02]  /*b840*/  @!P0 LD.E.64 R24, desc[UR6][R48.64] ;  /* 0x0000000630188980 */ /* 0x000164000c101b00 */
.L_x_576:
[----:B------:R-:W-:Y:S05]  /*b850*/  BSYNC B1 ;  /* 0x0000000000017941 */ /* 0x000fea0003800000 */
.L_x_575:
[----:B---3--:R-:W2:Y:S01]  /*b860*/  LDL R5, [R1+0x70] ;  /* 0x0000700001057983 */ /* 0x008ea20000100800 */
[----:B0----5:R-:W-:Y:S01]  /*b870*/  MOV R15, R12 ;  /* 0x0000000c000f7202 */ /* 0x021fe20000000f00 */
[--C-:B------:R-:W-:Y:S01]  /*b880*/  IMAD.MOV.U32 R20, RZ, RZ, R13.reuse ;  /* 0x000000ffff147224 */ /* 0x100fe200078e000d */
[--C-:B------:R-:W-:Y:S01]  /*b890*/  SHF.R.U64 R37, R12, 0x10, R13.reuse ;  /* 0x000000100c257819 */ /* 0x100fe2000000120d */
[----:B----4-:R-:W-:Y:S01]  /*b8a0*/  IMAD.MOV.U32 R14, RZ, RZ, R10 ;  /* 0x000000ffff0e7224 */ /* 0x010fe200078e000a */
[----:B------:R-:W-:Y:S01]  /*b8b0*/  SHF.R.U32.HI R38, RZ, 0x10, R13 ;  /* 0x00000010ff267819 */ /* 0x000fe2000001160d */
[----:B------:R-:W-:Y:S01]  /*b8c0*/  IMAD.MOV.U32 R4, RZ, RZ, R7 ;  /* 0x000000ffff047224 */ /* 0x000fe200078e0007 */
[----:B------:R-:W-:Y:S01]  /*b8d0*/  MOV R12, R11 ;  /* 0x0000000b000c7202 */ /* 0x000fe20000000f00 */
[----:B------:R-:W-:Y:S01]  /*b8e0*/  IMAD.MOV.U32 R29, RZ, RZ, R34 ;  /* 0x000000ffff1d7224 */ /* 0x000fe200078e0022 */
[--C-:B------:R-:W-:Y:S01]  /*b8f0*/  SHF.R.U64 R39, R10, 0x10, R11.reuse ;  /* 0x000000100a277819 */ /* 0x100fe2000000120b */
[----:B------:R-:W-:Y:S01]  /*b900*/  IMAD.MOV.U32 R10, RZ, RZ, R8 ;  /* 0x000000ffff0a7224 */ /* 0x000fe200078e0008 */
[----:B------:R-:W-:Y:S01]  /*b910*/  SHF.R.U32.HI R40, RZ, 0x10, R11 ;  /* 0x00000010ff287819 */ /* 0x000fe2000001160b */
[--C-:B------:R-:W-:Y:S01]  /*b920*/  IMAD.MOV.U32 R11, RZ, RZ, R9.reuse ;  /* 0x000000ffff0b7224 */ /* 0x100fe200078e0009 */
[--C-:B------:R-:W-:Y:S01]  /*b930*/  SHF.R.U64 R41, R8, 0x10, R9.reuse ;  /* 0x0000001008297819 */ /* 0x100fe20000001209 */
[----:B------:R-:W-:Y:S01]  /*b940*/  IMAD.MOV.U32 R13, RZ, RZ, R32 ;  /* 0x000000ffff0d7224 */ /* 0x000fe200078e0020 */
[----:B------:R-:W-:Y:S01]  /*b950*/  SHF.R.U32.HI R42, RZ, 0x10, R9 ;  /* 0x00000010ff2a7819 */ /* 0x000fe20000011609 */
[----:B------:R-:W-:Y:S01]  /*b960*/  IMAD.MOV.U32 R9, RZ, RZ, R27 ;  /* 0x000000ffff097224 */ /* 0x000fe200078e001b */
[----:B-1----:R-:W-:Y:S01]  /*b970*/  MOV R3, R6 ;  /* 0x0000000600037202 */ /* 0x002fe20000000f00 */
[----:B------:R-:W-:Y:S01]  /*b980*/  BSSY B1, `(.L_x_577) ;  /* 0x0000027000017945 */ /* 0x000fe20003800000 */
[----:B------:R-:W-:Y:S01]  /*b990*/  SHF.R.U64 R43, R6, 0x10, R7 ;  /* 0x00000010062b7819 */ /* 0x000fe20000001207 */
[----:B------:R-:W-:Y:S01]  /*b9a0*/  IMAD.MOV.U32 R6, RZ, RZ, R25 ;  /* 0x000000ffff067224 */ /* 0x000fe200078e0019 */
[----:B------:R-:W-:Y:S01]  /*b9b0*/  SHF.R.U32.HI R44, RZ, 0x10, R7 ;  /* 0x00000010ff2c7819 */ /* 0x000fe20000011607 */
[----:B------:R-:W-:Y:S01]  /*b9c0*/  IMAD.MOV.U32 R7, RZ, RZ, R26 ;  /* 0x000000ffff077224 */ /* 0x000fe200078e001a */
[----:B------:R-:W-:-:S02]  /*b9d0*/  SHF.R.U64 R45, R34, 0x10, R35 ;  /* 0x00000010222d7819 */ /* 0x000fc40000001223 */
[----:B------:R-:W-:Y:S02]  /*b9e0*/  MOV R36, R35 ;  /* 0x0000002300247202 */ /* 0x000fe40000000f00 */
[----:B------:R-:W-:Y:S02]  /*b9f0*/  MOV R34, R33 ;  /* 0x0000002100227202 */ /* 0x000fe40000000f00 */
[----:B------:R-:W-:Y:S02]  /*ba00*/  SHF.R.U64 R32, R32, 0x10, R33 ;  /* 0x0000001020207819 */ /* 0x000fe40000001221 */
[----:B------:R-:W-:Y:S02]  /*ba10*/  SHF.R.U32.HI R35, RZ, 0x10, R35 ;  /* 0x00000010ff237819 */ /* 0x000fe40000011623 */
[----:B------:R-:W-:Y:S02]  /*ba20*/  SHF.R.U32.HI R33, RZ, 0x10, R33 ;  /* 0x00000010ff217819 */ /* 0x000fe40000011621 */
[----:B------:R-:W-:-:S02]  /*ba30*/  SHF.R.U64 R46, R26, 0x10, R27 ;  /* 0x000000101a2e7819 */ /* 0x000fc4000000121b */
[----:B------:R-:W-:Y:S02]  /*ba40*/  SHF.R.U32.HI R47, RZ, 0x10, R27 ;  /* 0x00000010ff2f7819 */ /* 0x000fe4000001161b */
[----:B------:R-:W-:Y:S02]  /*ba50*/  MOV R8, R24 ;  /* 0x0000001800087202 */ /* 0x000fe40000000f00 */
[----:B------:R-:W-:Y:S02]  /*ba60*/  VIMNMX R0, R0, 0x80, PT ;  /* 0x0000008000007848 */ /* 0x000fe40003fe0100 */
[--C-:B------:R-:W-:Y:S02]  /*ba70*/  SHF.R.U64 R48, R24, 0x10, R25.reuse ;  /* 0x0000001018307819 */ /* 0x100fe40000001219 */
[----:B------:R-:W-:Y:S02]  /*ba80*/  SHF.R.U32.HI R49, RZ, 0x10, R25 ;  /* 0x00000010ff317819 */ /* 0x000fe40000011619 */
[----:B------:R-:W-:-:S02]  /*ba90*/  PRMT R25, R15, 0x5410, R20 ;  /* 0x000054100f197816 */ /* 0x000fc40000000014 */
[----:B------:R-:W-:Y:S02]  /*baa0*/  PRMT R14, R14, 0x5410, R12 ;  /* 0x000054100e0e7816 */ /* 0x000fe4000000000c */
[----:B------:R-:W-:Y:S02]  /*bab0*/  PRMT R10, R10, 0x5410, R11 ;  /* 0x000054100a0a7816 */ /* 0x000fe4000000000b */
[----:B------:R-:W-:Y:S02]  /*bac0*/  PRMT R27, R29, 0x5410, R36 ;  /* 0x000054101d1b7816 */ /* 0x000fe40000000024 */
[----:B------:R-:W-:Y:S02]  /*bad0*/  PRMT R20, R13, 0x5410, R34 ;  /* 0x000054100d147816 */ /* 0x000fe40000000022 */
[----:B------:R-:W-:Y:S02]  /*bae0*/  PRMT R26, R37, 0x5410, R38 ;  /* 0x00005410251a7816 */ /* 0x000fe40000000026 */
[----:B------:R-:W-:-:S02]  /*baf0*/  PRMT R15, R39, 0x5410, R40 ;  /* 0x00005410270f7816 */ /* 0x000fc40000000028 */
[----:B------:R-:W-:Y:S02]  /*bb00*/  PRMT R11, R41, 0x5410, R42 ;  /* 0x00005410290b7816 */ /* 0x000fe4000000002a */
[----:B------:R-:W-:Y:S02]  /*bb10*/  PRMT R29, R45, 0x5410, R35 ;  /* 0x000054102d1d7816 */ /* 0x000fe40000000023 */
[----:B------:R-:W-:Y:S02]  /*bb20*/  PRMT R24, R32, 0x5410, R33 ;  /* 0x0000541020187816 */ /* 0x000fe40000000021 */
[----:B------:R-:W-:Y:S02]  /*bb30*/  ISETP.GE.AND P1, PT, R219, R0, PT ;  /* 0x00000000db00720c */ /* 0x000fe40003f26270 */
[----:B------:R-:W-:Y:S02]  /*bb40*/  PRMT R12, R7, 0x5410, R9 ;  /* 0x00005410070c7816 */ /* 0x000fe40000000009 */
[----:B------:R-:W-:-:S02]  /*bb50*/  PRMT R13, R46, 0x5410, R47 ;  /* 0x000054102e0d7816 */ /* 0x000fc4000000002f */
[----:B------:R-:W-:Y:S02]  /*bb60*/  PRMT R8, R8, 0x5410, R6 ;  /* 0x0000541008087816 */ /* 0x000fe40000000006 */
[----:B--2---:R-:W-:-:S04]  /*bb70*/  LEA.HI R2, R5, R5, RZ, 0x1 ;  /* 0x0000000505027211 */ /* 0x004fc800078f08ff */
[----:B------:R-:W-:-:S05]  /*bb80*/  LOP3.LUT R2, R2, 0xfffffffe, RZ, 0xc0, !PT ;  /* 0xfffffffe02027812 */ /* 0x000fca00078ec0ff */
[----:B------:R-:W-:-:S05]  /*bb90*/  IMAD.IADD R2, R5, 0x1, -R2 ;  /* 0x0000000105027824 */ /* 0x000fca00078e0a02 */
[----:B------:R-:W-:Y:S02]  /*bba0*/  SHF.L.U32 R5, R2, 0x1f, RZ ;  /* 0x0000001f02057819 */ /* 0x000fe400000006ff */
[----:B------:R-:W-:Y:S02]  /*bbb0*/  PRMT R2, R3, 0x5410, R4 ;  /* 0x0000541003027816 */ /* 0x000fe40000000004 */
[----:B------:R-:W0:Y:S01]  /*bbc0*/  SYNCS.PHASECHK.TRANS64.TRYWAIT P0, [R22+URZ+0x38800], R5 ;  /* 0x03880005160075a7 */ /* 0x000e22000800017f */
[----:B------:R-:W-:Y:S01]  /*bbd0*/  PRMT R3, R43, 0x5410, R44 ;  /* 0x000054102b037816 */ /* 0x000fe2000000002c */
[----:B0-----:R-:W-:Y:S06]  /*bbe0*/  @!P0 BRA `(.L_x_578) ;  /* 0x000001c800b88947 */ /* 0x001fec0003800000 */
.L_x_851:
[----:B------:R-:W-:Y:S05]  /*bbf0*/  BSYNC B1 ;  /* 0x0000000000017941 */ /* 0x000fea0003800000 */
.L_x_577:
[----:B------:R-:W-:Y:S01]  /*bc00*/  BSSY B1, `(.L_x_579) ;  /* 0x00000aa000017945 */ /* 0x000fe20003800000 */
[----:B------:R-:W-:-:S03]  /*bc10*/  PRMT R9, R48, 0x5410, R49 ;  /* 0x0000541030097816 */ /* 0x000fc60000000031 */
[----:B------:R-:W-:Y:S05]  /*bc20*/  @P1 BRA `(.L_x_580) ;  /* 0x00000008009c1947 */ /* 0x000fea0003800000 */
[----:B0-----:R-:W0:Y:S01]  /*bc30*/  LDC R5, c[0x0][0x3f4] ;  /* 0x0000fd00ff057b82 */ /* 0x001e220000000800 */
[----:B------:R-:W-:Y:S01]  /*bc40*/  BSSY B2, `(.L_x_581) ;  /* 0x000002c000027945 */ /* 0x000fe20003800000 */
[-C--:B0-----:R-:W-:Y:S02]  /*bc50*/  ISETP.GE.AND P0, PT, R214, R5.reuse, PT ;  /* 0x00000005d600720c */ /* 0x081fe40003f06270 */
[-C--:B------:R-:W-:Y:S02]  /*bc60*/  ISETP.GE.AND P1, PT, R221, R5.reuse, PT ;  /* 0x00000005dd00720c */ /* 0x080fe40003f26270 */
[-C--:B------:R-:W-:Y:S02]  /*bc70*/  ISETP.GE.AND P2, PT, R220, R5.reuse, PT ;  /* 0x00000005dc00720c */ /* 0x080fe40003f46270 */
[----:B------:R-:W-:-:S07]  /*bc80*/  ISETP.GE.AND P3, PT, R222, R5, PT ;  /* 0x00000005de00720c */ /* 0x000fce0003f66270 */
[----:B------:R-:W-:Y:S06]  /*bc90*/  @P0 BRA `(.L_x_582) ;  /* 0x0000000000980947 */ /* 0x000fec0003800000 */
[----:B------:R-:W0:Y:S01]  /*bca0*/  LDS.128 R4, [R30] ;  /* 0x000000001e047984 */ /* 0x000e220000000c00 */
[----:B------:R-:W-:Y:S02]  /*bcb0*/  HADD2.F32 R39, -RZ, R27.H0_H0 ;  /* 0x2000001bff277230 */ /* 0x000fe40000004100 */
[----:B------:R-:W-:Y:S02]  /*bcc0*/  HADD2.F32 R37, -RZ, R25.H0_H0 ;  /* 0x20000019ff257230 */ /* 0x000fe40000004100 */
[----:B------:R-:W-:Y:S02]  /*bcd0*/  HADD2.F32 R36, -RZ, R26.H0_H0 ;  /* 0x2000001aff247230 */ /* 0x000fe40000004100 */
[----:B------:R-:W-:Y:S02]  /*bce0*/  HADD2.F32 R38, -RZ, R29.H0_H0 ;  /* 0x2000001dff267230 */ /* 0x000fe40000004100 */
[--C-:B0-----:R-:W-:Y:S02]  /*bcf0*/  HADD2.F32 R32, -RZ, R4.reuse.H0_H0 ;  /* 0x20000004ff207230 */ /* 0x101fe40000004100 */
[----:B------:R-:W-:-:S02]  /*bd00*/  HADD2.F32 R4, -RZ, R4.H1_H1 ;  /* 0x30000004ff047230 */ /* 0x000fc40000004100 */
[--C-:B------:R-:W-:Y:S02]  /*bd10*/  HADD2.F32 R33, -RZ, R5.reuse.H0_H0 ;  /* 0x20000005ff217230 */ /* 0x100fe40000004100 */
[----:B------:R-:W-:Y:S02]  /*bd20*/  HADD2.F32 R5, -RZ, R5.H1_H1 ;  /* 0x30000005ff057230 */ /* 0x000fe40000004100 */
[C---:B------:R-:W-:Y:S01]  /*bd30*/  FMUL.FTZ R41, R4.reuse, R39 ;  /* 0x0000002704297220 */ /* 0x040fe20000410000 */
[-C--:B------:R-:W-:Y:S01]  /*bd40*/  FMUL.FTZ R4, R4, R37.reuse ;  /* 0x0000002504047220 */ /* 0x080fe20000410000 */
[--C-:B------:R-:W-:Y:S02]  /*bd50*/  HADD2.F32 R34, -RZ, R6.reuse.H0_H0 ;  /* 0x20000006ff227230 */ /* 0x100fe40000004100 */
[----:B------:R-:W-:Y:S02]  /*bd60*/  HADD2.F32 R35, -RZ, R7.H0_H0 ;  /* 0x20000007ff237230 */ /* 0x000fe40000004100 */
[C---:B------:R-:W-:Y:S01]  /*bd70*/  FMUL.FTZ R42, R5.reuse, R38 ;  /* 0x00000026052a7220 */ /* 0x040fe20000410000 */
[C---:B------:R-:W-:Y:S01]  /*bd80*/  FFMA.FTZ R41, R32.reuse, R37, -R41 ;  /* 0x0000002520297223 */ /* 0x040fe20000010829 */
[----:B------:R-:W-:Y:S01]  /*bd90*/  FFMA.FTZ R40, R32, R39, R4 ;  /* 0x0000002720287223 */ /* 0x000fe20000010004 */
[----:B------:R-:W-:Y:S01]  /*bda0*/  FMUL.FTZ R44, R5, R36 ;  /* 0x00000024052c7220 */ /* 0x000fe20000410000 */
[----:B------:R-:W-:-:S02]  /*bdb0*/  HADD2.F32 R6, -RZ, R6.H1_H1 ;  /* 0x30000006ff067230 */ /* 0x000fc40000004100 */
[C---:B------:R-:W-:Y:S01]  /*bdc0*/  FFMA.FTZ R42, R33.reuse, R36, -R42 ;  /* 0x00000024212a7223 */ /* 0x040fe2000001082a */
[----:B------:R-:W-:Y:S02]  /*bdd0*/  HADD2.F32 R7, -RZ, R7.H1_H1 ;  /* 0x30000007ff077230 */ /* 0x000fe40000004100 */
[----:B------:R-:W-:Y:S01]  /*bde0*/  FFMA.FTZ R33, R33, R38, R44 ;  /* 0x0000002621217223 */ /* 0x000fe2000001002c */
[----:B------:R-:W-:Y:S02]  /*bdf0*/  HADD2.F32 R37, -RZ, R27.H1_H1 ;  /* 0x3000001bff257230 */ /* 0x000fe40000004100 */
[----:B------:R-:W-:Y:S02]  /*be00*/  HADD2.F32 R5, -RZ, R25.H1_H1 ;  /* 0x30000019ff057230 */ /* 0x000fe40000004100 */
[----:B------:R-:W-:Y:S02]  /*be10*/  HADD2.F32 R32, -RZ, R29.H1_H1 ;  /* 0x3000001dff207230 */ /* 0x000fe40000004100 */
[----:B------:R-:W-:Y:S01]  /*be20*/  FMUL.FTZ R39, R6, R37 ;  /* 0x0000002506277220 */ /* 0x000fe20000410000 */
[----:B------:R-:W-:-:S02]  /*be30*/  HADD2.F32 R4, -RZ, R26.H1_H1 ;  /* 0x3000001aff047230 */ /* 0x000fc40000004100 */
[-C--:B------:R-:W-:Y:S01]  /*be40*/  FMUL.FTZ R36, R6, R5.reuse ;  /* 0x0000000506247220 */ /* 0x080fe20000410000 */
[C---:B------:R-:W-:Y:S01]  /*be50*/  FMUL.FTZ R38, R7.reuse, R32 ;  /* 0x0000002007267220 */ /* 0x040fe20000410000 */
[C---:B------:R-:W-:Y:S01]  /*be60*/  FFMA.FTZ R6, R34.reuse, R5, -R39 ;  /* 0x0000000522067223 */ /* 0x040fe20000010827 */
[-C--:B------:R-:W-:Y:S01]  /*be70*/  FMUL.FTZ R43, R7, R4.reuse ;  /* 0x00000004072b7220 */ /* 0x080fe20000410000 */
[----:B------:R-:W-:Y:S01]  /*be80*/  FFMA.FTZ R37, R34, R37, R36 ;  /* 0x0000002522257223 */ /* 0x000fe20000010024 */
[C---:B------:R-:W-:Y:S01]  /*be90*/  FFMA.FTZ R7, R35.reuse, R4, -R38 ;  /* 0x0000000423077223 */ /* 0x040fe20000010826 */
[----:B------:R-:W-:Y:S01]  /*bea0*/  F2FP.F16.F32.PACK_AB R4, R40, R41 ;  /* 0x000000292804723e */ /* 0x000fe200000000ff */
[----:B------:R-:W-:Y:S01]  /*beb0*/  FFMA.FTZ R32, R35, R32, R43 ;  /* 0x0000002023207223 */ /* 0x000fe2000001002b */
[----:B------:R-:W-:Y:S02]  /*bec0*/  F2FP.F16.F32.PACK_AB R5, R33, R42 ;  /* 0x0000002a2105723e */ /* 0x000fe400000000ff */
[----:B------:R-:W-:-:S02]  /*bed0*/  F2FP.F16.F32.PACK_AB R6, R37, R6 ;  /* 0x000000062506723e */ /* 0x000fc400000000ff */
[----:B------:R-:W-:-:S05]  /*bee0*/  F2FP.F16.F32.PACK_AB R7, R32, R7 ;  /* 0x000000072007723e */ /* 0x000fca00000000ff */
[----:B------:R0:W-:Y:S02]  /*bef0*/  STS.128 [R30], R4 ;  /* 0x000000041e007388 */ /* 0x0001e40000000c00 */
.L_x_582:
[----:B------:R-:W-:Y:S05]  /*bf00*/  BSYNC B2 ;  /* 0x0000000000027941 */ /* 0x000fea0003800000 */
.L_x_581:
[----:B------:R-:W-:Y:S04]  /*bf10*/  BSSY B2, `(.L_x_583) ;  /* 0x0000028000027945 */ /* 0x000fe80003800000 */
[----:B------:R-:W-:Y:S05]  /*bf20*/  @P1 BRA `(.L_x_584) ;  /* 0x0000000000981947 */ /* 0x000fea0003800000 */
[----:B0-----:R-:W0:Y:S01]  /*bf30*/  LDS.128 R4, [R30+0x4000] ;  /* 0x004000001e047984 */ /* 0x001e220000000c00 */
        /* <DEDUP_REMOVED lines=36> */
[----:B------:R1:W-:Y:S02]  /*c180*/  STS.128 [R30+0x4000], R4 ;  /* 0x004000041e007388 */ /* 0x0003e40000000c00 */
.L_x_584:
[----:B------:R-:W-:Y:S05]  /*c190*/  BSYNC B2 ;  /* 0x0000000000027941 */ /* 0x000fea0003800000 */
.L_x_583:
[----:B------:R-:W-:Y:S04]  /*c1a0*/  BSSY B2, `(.L_x_585) ;  /* 0x0000028000027945 */ /* 0x000fe80003800000 */
[----:B------:R-:W-:Y:S05]  /*c1b0*/  @P2 BRA `(.L_x_586) ;  /* 0x0000000000982947 */ /* 0x000fea0003800000 */
[----:B01----:R-:W0:Y:S01]  /*c1c0*/  LDS.128 R4, [R30+0x8000] ;  /* 0x008000001e047984 */ /* 0x003e220000000c00 */
        /* <DEDUP_REMOVED lines=37> */
.L_x_586:
[----:B------:R-:W-:Y:S05]  /*c420*/  BSYNC B2 ;  /* 0x0000000000027941 */ /* 0x000fea0003800000 */
.L_x_585:
[----:B------:R-:W-:Y:S05]  /*c430*/  @P3 BRA `(.L_x_580) ;  /* 0x0000000000983947 */ /* 0x000fea0003800000 */
[----:B012---:R-:W0:Y:S01]  /*c440*/  LDS.128 R4, [R30+0xc000] ;  /* 0x00c000001e047984 */ /* 0x007e220000000c00 */
        /* <DEDUP_REMOVED lines=37> */
.L_x_580:
[----:B------:R-:W-:Y:S05]  /*c6a0*/  BSYNC B1 ;  /* 0x0000000000017941 */ /* 0x000fea0003800000 */
.L_x_579:
[----:B------:R-:W-:Y:S01]  /*c6b0*/  ISETP.GE.AND P0, PT, R31, R0, PT ;  /* 0x000000001f00720c */ /* 0x000fe20003f06270 */
[----:B------:R-:W-:-:S12]  /*c6c0*/  BSSY B1, `(.L_x_587) ;  /* 0x00000a9000017945 */ /* 0x000fd80003800000 */
[----:B------:R-:W-:Y:S05]  /*c6d0*/  @P0 BRA `(.L_x_588) ;  /* 0x00000008009c0947 */ /* 0x000fea0003800000 */
[----:B0123--:R-:W0:Y:S01]  /*c6e0*/  LDC R5, c[0x0][0x3f4] ;  /* 0x0000fd00ff057b82 */ /* 0x00fe220000000800 */
[----:B------:R-:W-:Y:S01]  /*c6f0*/  BSSY B2, `(.L_x_589) ;  /* 0x000002c000027945 */ /* 0x000fe20003800000 */
[-C--:B0-----:R-:W-:Y:S02]  /*c700*/  ISETP.GE.AND P0, PT, R214, R5.reuse, PT ;  /* 0x00000005d600720c */ /* 0x081fe40003f06270 */
[-C--:B------:R-:W-:Y:S02]  /*c710*/  ISETP.GE.AND P1, PT, R221, R5.reuse, PT ;  /* 0x00000005dd00720c */ /* 0x080fe40003f26270 */
[-C--:B------:R-:W-:Y:S02]  /*c720*/  ISETP.GE.AND P2, PT, R220, R5.reuse, PT ;  /* 0x00000005dc00720c */ /* 0x080fe40003f46270 */
[----:B------:R-:W-:-:S07]  /*c730*/  ISETP.GE.AND P3, PT, R222, R5, PT ;  /* 0x00000005de00720c */ /* 0x000fce0003f66270 */
[----:B------:R-:W-:Y:S06]  /*c740*/  @P0 BRA `(.L_x_590) ;  /* 0x0000000000980947 */ /* 0x000fec0003800000 */
[----:B------:R-:W0:Y:S01]  /*c750*/  LDS.128 R4, [R30+0x1000] ;  /* 0x001000001e047984 */ /* 0x000e220000000c00 */
[----:B------:R-:W-:Y:S02]  /*c760*/  HADD2.F32 R39, -RZ, R27.H0_H0 ;  /* 0x2000001bff277230 */ /* 0x000fe40000004100 */
[----:B------:R-:W-:Y:S02]  /*c770*/  HADD2.F32 R37, -RZ, R25.H0_H0 ;  /* 0x20000019ff257230 */ /* 0x000fe40000004100 */
[----:B------:R-:W-:Y:S02]  /*c780*/  HADD2.F32 R42, -RZ, R29.H0_H0 ;  /* 0x2000001dff2a7230 */ /* 0x000fe40000004100 */
[----:B------:R-:W-:Y:S02]  /*c790*/  HADD2.F32 R40, -RZ, R26.H0_H0 ;  /* 0x2000001aff287230 */ /* 0x000fe40000004100 */
[----:B------:R-:W-:Y:S02]  /*c7a0*/  HADD2.F32 R41, -RZ, R27.H1_H1 ;  /* 0x3000001bff297230 */ /* 0x000fe40000004100 */
[----:B------:R-:W-:-:S02]  /*c7b0*/  HADD2.F32 R44, -RZ, R29.H1_H1 ;  /* 0x3000001dff2c7230 */ /* 0x000fc40000004100 */
[--C-:B0-----:R-:W-:Y:S02]  /*c7c0*/  HADD2.F32 R31, -RZ, R4.reuse.H0_H0 ;  /* 0x20000004ff1f7230 */ /* 0x101fe40000004100 */
[----:B------:R-:W-:Y:S02]  /*c7d0*/  HADD2.F32 R4, -RZ, R4.H1_H1 ;  /* 0x30000004ff047230 */ /* 0x000fe40000004100 */
[--C-:B------:R-:W-:Y:S02]  /*c7e0*/  HADD2.F32 R32, -RZ, R5.reuse.H0_H0 ;  /* 0x20000005ff207230 */ /* 0x100fe40000004100 */
[----:B------:R-:W-:Y:S02]  /*c7f0*/  HADD2.F32 R5, -RZ, R5.H1_H1 ;  /* 0x30000005ff057230 */ /* 0x000fe40000004100 */
[-C--:B------:R-:W-:Y:S01]  /*c800*/  FMUL.FTZ R36, R39, R4.reuse ;  /* 0x0000000427247220 */ /* 0x080fe20000410000 */
[----:B------:R-:W-:Y:S01]  /*c810*/  FMUL.FTZ R38, R37, R4 ;  /* 0x0000000425267220 */ /* 0x000fe20000410000 */
[----:B------:R-:W-:-:S02]  /*c820*/  HADD2.F32 R33, -RZ, R6.H0_H0 ;  /* 0x20000006ff217230 */ /* 0x000fc40000004100 */
[----:B------:R-:W-:Y:S01]  /*c830*/  FMUL.FTZ R35, R42, R5 ;  /* 0x000000052a237220 */ /* 0x000fe20000410000 */
[----:B------:R-:W-:Y:S01]  /*c840*/  FFMA.FTZ R4, R37, R31, -R36 ;  /* 0x0000001f25047223 */ /* 0x000fe20000010824 */
[--C-:B------:R-:W-:Y:S02]  /*c850*/  HADD2.F32 R34, -RZ, R7.reuse.H0_H0 ;  /* 0x20000007ff227230 */ /* 0x100fe40000004100 */
[C---:B------:R-:W-:Y:S01]  /*c860*/  FMUL.FTZ R37, R40.reuse, R5 ;  /* 0x0000000528257220 */ /* 0x040fe20000410000 */
[----:B------:R-:W-:Y:S02]  /*c870*/  HADD2.F32 R6, -RZ, R6.H1_H1 ;  /* 0x30000006ff067230 */ /* 0x000fe40000004100 */
[----:B------:R-:W-:Y:S01]  /*c880*/  FFMA.FTZ R31, R39, R31, R38 ;  /* 0x0000001f271f7223 */ /* 0x000fe20000010026 */
[----:B------:R-:W-:Y:S02]  /*c890*/  HADD2.F32 R7, -RZ, R7.H1_H1 ;  /* 0x30000007ff077230 */ /* 0x000fe40000004100 */
[----:B------:R-:W-:Y:S01]  /*c8a0*/  FFMA.FTZ R5, R40, R32, -R35 ;  /* 0x0000002028057223 */ /* 0x000fe20000010823 */
[----:B------:R-:W-:-:S02]  /*c8b0*/  HADD2.F32 R39, -RZ, R25.H1_H1 ;  /* 0x30000019ff277230 */ /* 0x000fc40000004100 */
[----:B------:R-:W-:Y:S01]  /*c8c0*/  FFMA.FTZ R32, R42, R32, R37 ;  /* 0x000000202a207223 */ /* 0x000fe20000010025 */
[----:B------:R-:W-:Y:S02]  /*c8d0*/  HADD2.F32 R40, -RZ, R26.H1_H1 ;  /* 0x3000001aff287230 */ /* 0x000fe40000004100 */
[-C--:B------:R-:W-:Y:S01]  /*c8e0*/  FMUL.FTZ R36, R41, R6.reuse ;  /* 0x0000000629247220 */ /* 0x080fe20000410000 */
[-C--:B------:R-:W-:Y:S01]  /*c8f0*/  FMUL.FTZ R35, R44, R7.reuse ;  /* 0x000000072c237220 */ /* 0x080fe20000410000 */
[----:B------:R-:W-:Y:S01]  /*c900*/  FMUL.FTZ R38, R39, R6 ;  /* 0x0000000627267220 */ /* 0x000fe20000410000 */
[----:B------:R-:W-:Y:S01]  /*c910*/  F2FP.F16.F32.PACK_AB R4, R31, R4 ;  /* 0x000000041f04723e */ /* 0x000fe200000000ff */
[C---:B------:R-:W-:Y:S01]  /*c920*/  FMUL.FTZ R37, R40.reuse, R7 ;  /* 0x0000000728257220 */ /* 0x040fe20000410000 */
[-C--:B------:R-:W-:Y:S01]  /*c930*/  FFMA.FTZ R6, R39, R33.reuse, -R36 ;  /* 0x0000002127067223 */ /* 0x080fe20000010824 */
[-C--:B------:R-:W-:Y:S01]  /*c940*/  FFMA.FTZ R7, R40, R34.reuse, -R35 ;  /* 0x0000002228077223 */ /* 0x080fe20000010823 */
[----:B------:R-:W-:Y:S01]  /*c950*/  FFMA.FTZ R33, R41, R33, R38 ;  /* 0x0000002129217223 */ /* 0x000fe20000010026 */
[----:B------:R-:W-:Y:S01]  /*c960*/  FFMA.FTZ R34, R44, R34, R37 ;  /* 0x000000222c227223 */ /* 0x000fe20000010025 */
[----:B------:R-:W-:-:S03]  /*c970*/  F2FP.F16.F32.PACK_AB R5, R32, R5 ;  /* 0x000000052005723e */ /* 0x000fc600000000ff */
[----:B------:R-:W-:Y:S02]  /*c980*/  F2FP.F16.F32.PACK_AB R6, R33, R6 ;  /* 0x000000062106723e */ /* 0x000fe400000000ff */
[----:B------:R-:W-:-:S05]  /*c990*/  F2FP.F16.F32.PACK_AB R7, R34, R7 ;  /* 0x000000072207723e */ /* 0x000fca00000000ff */
[----:B------:R0:W-:Y:S02]  /*c9a0*/  STS.128 [R30+0x1000], R4 ;  /* 0x001000041e007388 */ /* 0x0001e40000000c00 */
.L_x_590:
[----:B------:R-:W-:Y:S05]  /*c9b0*/  BSYNC B2 ;  /* 0x0000000000027941 */ /* 0x000fea0003800000 */
.L_x_589:
[----:B------:R-:W-:Y:S04]  /*c9c0*/  BSSY B2, `(.L_x_591) ;  /* 0x0000028000027945 */ /* 0x000fe80003800000 */
[----:B------:R-:W-:Y:S05]  /*c9d0*/  @P1 BRA `(.L_x_592) ;  /* 0x0000000000981947 */ /* 0x000fea0003800000 */
[----:B0-----:R-:W0:Y:S01]  /*c9e0*/  LDS.128 R4, [R30+0x5000] ;  /* 0x005000001e047984 */ /* 0x001e220000000c00 */
        /* <DEDUP_REMOVED lines=37> */
.L_x_592:
[----:B------:R-:W-:Y:S05]  /*cc40*/  BSYNC B2 ;  /* 0x0000000000027941 */ /* 0x000fea0003800000 */
.L_x_591:
[----:B------:R-:W-:Y:S04]  /*cc50*/  BSSY B2, `(.L_x_593) ;  /* 0x0000028000027945 */ /* 0x000fe80003800000 */
[----:B------:R-:W-:Y:S05]  /*cc60*/  @P2 BRA `(.L_x_594) ;  /* 0x0000000000982947 */ /* 0x000fea0003800000 */
[----:B01----:R-:W0:Y:S01]  /*cc70*/  LDS.128 R4, [R30+0x9000] ;  /* 0x009000001e047984 */ /* 0x003e220000000c00 */
        /* <DEDUP_REMOVED lines=37> */
.L_x_594:
[----:B------:R-:W-:Y:S05]  /*ced0*/  BSYNC B2 ;  /* 0x0000000000027941 */ /* 0x000fea0003800000 */
.L_x_593:
[----:B------:R-:W-:Y:S05]  /*cee0*/  @P3 BRA `(.L_x_588) ;  /* 0x0000000000983947 */ /* 0x000fea0003800000 */
[----:B012---:R-:W0:Y:S01]  /*cef0*/  LDS.128 R4, [R30+0xd000] ;  /* 0x00d000001e047984 */ /* 0x007e220000000c00 */
        /* <DEDUP_REMOVED lines=37> */
.L_x_588:
[----:B------:R-:W-:Y:S05]  /*d150*/  BSYNC B1 ;  /* 0x0000000000017941 */ /* 0x000fea0003800000 */
.L_x_587:
[----:B01234-:R-:W-:Y:S01]  /*d160*/  VIADD R4, R219, 0x40 ;  /* 0x00000040db047836 */ /* 0x01ffe20000000000 */
[----:B------:R-:W-:Y:S04]  /*d170*/  BSSY B1, `(.L_x_595) ;  /* 0x00000aa000017945 */ /* 0x000fe80003800000 */
[----:B------:R-:W-:-:S13]  /*d180*/  ISETP.GE.AND P0, PT, R4, R0, PT ;  /* 0x000000000400720c */ /* 0x000fda0003f06270 */
[----:B------:R-:W-:Y:S05]  /*d190*/  @P0 BRA `(.L_x_596) ;  /* 0x00000008009c0947 */ /* 0x000fea0003800000 */
[----:B------:R-:W0:Y:S01]  /*d1a0*/  LDC R5, c[0x0][0x3f4] ;  /* 0x0000fd00ff057b82 */ /* 0x000e220000000800 */
        /* <DEDUP_REMOVED lines=44> */
.L_x_598:
[----:B------:R-:W-:Y:S05]  /*d470*/  BSYNC B2 ;  /* 0x0000000000027941 */ /* 0x000fea0003800000 */
.L_x_597:
        /* <DEDUP_REMOVED lines=40> */
.L_x_600:
[----:B------:R-:W-:Y:S05]  /*d700*/  BSYNC B2 ;  /* 0x0000000000027941 */ /* 0x000fea0003800000 */
.L_x_599:
        /* <DEDUP_REMOVED lines=40> */
.L_x_602:
[----:B------:R-:W-:Y:S05]  /*d990*/  BSYNC B2 ;  /* 0x0000000000027941 */ /* 0x000fea0003800000 */
.L_x_601:
        /* <DEDUP_REMOVED lines=39> */
.L_x_596:
[----:B------:R-:W-:Y:S05]  /*dc10*/  BSYNC B1 ;  /* 0x0000000000017941 */ /* 0x000fea0003800000 */
.L_x_595:
[----:B------:R-:W-:-:S13]  /*dc20*/  ISETP.GE.AND P0, PT, R21, R0, PT ;  /* 0x000000001500720c */ /* 0x000fda0003f06270 */
        /* <DEDUP_REMOVED lines=17> */
[-C--:B------:R-:W-:Y:S01]  /*dd40*/  FMUL.FTZ R33, R38, R4.reuse ;  /* 0x0000000426217220 */ /* 0x080fe20000410000 */
[C---:B------:R-:W-:Y:S01]  /*dd50*/  FMUL.FTZ R35, R36.reuse, R4 ;  /* 0x0000000424237220 */ /* 0x040fe20000410000 */
[--C-:B------:R-:W-:Y:S02]  /*dd60*/  HADD2.F32 R31, -RZ, R6.reuse.H0_H0 ;  /* 0x20000006ff1f7230 */ /* 0x100fe40000004100 */
[----:B------:R-:W-:Y:S02]  /*dd70*/  HADD2.F32 R32, -RZ, R7.H0_H0 ;  /* 0x20000007ff207230 */ /* 0x000fe40000004100 */
[-C--:B------:R-:W-:Y:S01]  /*dd80*/  FFMA.FTZ R4, R36, R0.reuse, -R33 ;  /* 0x0000000024047223 */ /* 0x080fe20000010821 */
[----:B------:R-:W-:Y:S01]  /*dd90*/  FFMA.FTZ R35, R38, R0, R35 ;  /* 0x0000000026237223 */ /* 0x000fe20000010023 */
[----:B------:R-:W-:-:S02]  /*dda0*/  HADD2.F32 R6, -RZ, R6.H1_H1 ;  /* 0x30000006ff067230 */ /* 0x000fc40000004100 */
[-C--:B------:R-:W-:Y:S01]  /*ddb0*/  FMUL.FTZ R34, R39, R5.reuse ;  /* 0x0000000527227220 */ /* 0x080fe20000410000 */
[----:B------:R-:W-:Y:S02]  /*ddc0*/  HADD2.F32 R7, -RZ, R7.H1_H1 ;  /* 0x30000007ff077230 */ /* 0x000fe40000004100 */
[C---:B------:R-:W-:Y:S01]  /*ddd0*/  FMUL.FTZ R0, R37.reuse, R5 ;  /* 0x0000000525007220 */ /* 0x040fe20000410000 */
[----:B------:R-:W-:Y:S02]  /*dde0*/  HADD2.F32 R33, -RZ, R27.H1_H1 ;  /* 0x3000001bff217230 */ /* 0x000fe40000004100 */
[-C--:B------:R-:W-:Y:S01]  /*ddf0*/  FFMA.FTZ R5, R37, R21.reuse, -R34 ;  /* 0x0000001525057223 */ /* 0x080fe20000010822 */
[----:B------:R-:W-:Y:S02]  /*de00*/  HADD2.F32 R38, -RZ, R29.H1_H1 ;  /* 0x3000001dff267230 */ /* 0x000fe40000004100 */
[----:B------:R-:W-:Y:S01]  /*de10*/  FFMA.FTZ R0, R39, R21, R0 ;  /* 0x0000001527007223 */ /* 0x000fe20000010000 */
[----:B------:R-:W-:Y:S01]  /*de20*/  HADD2.F32 R27, -RZ, R25.H1_H1 ;  /* 0x30000019ff1b7230 */ /* 0x000fe20000004100 */
[----:B------:R-:W-:Y:S01]  /*de30*/  F2FP.F16.F32.PACK_AB R4, R35, R4 ;  /* 0x000000042304723e */ /* 0x000fe200000000ff */
[----:B------:R-:W-:-:S02]  /*de40*/  HADD2.F32 R36, -RZ, R26.H1_H1 ;  /* 0x3000001aff247230 */ /* 0x000fc40000004100 */
[-C--:B------:R-:W-:Y:S01]  /*de50*/  FMUL.FTZ R26, R33, R6.reuse ;  /* 0x00000006211a7220 */ /* 0x080fe20000410000 */
[----:B------:R-:W-:Y:S01]  /*de60*/  FMUL.FTZ R21, R38, R7 ;  /* 0x0000000726157220 */ /* 0x000fe20000410000 */
[C---:B------:R-:W-:Y:S01]  /*de70*/  FMUL.FTZ R34, R27.reuse, R6 ;  /* 0x000000061b227220 */ /* 0x040fe20000410000 */
[----:B------:R-:W-:Y:S01]  /*de80*/  F2FP.F16.F32.PACK_AB R5, R0, R5 ;  /* 0x000000050005723e */ /* 0x000fe200000000ff */
[C---:B------:R-:W-:Y:S01]  /*de90*/  FMUL.FTZ R25, R36.reuse, R7 ;  /* 0x0000000724197220 */ /* 0x040fe20000410000 */
[-C--:B------:R-:W-:Y:S01]  /*dea0*/  FFMA.FTZ R6, R27, R31.reuse, -R26 ;  /* 0x0000001f1b067223 */ /* 0x080fe2000001081a */
[-C--:B------:R-:W-:Y:S01]  /*deb0*/  FFMA.FTZ R7, R36, R32.reuse, -R21 ;  /* 0x0000002024077223 */ /* 0x080fe20000010815 */
[----:B------:R-:W-:Y:S01]  /*dec0*/  FFMA.FTZ R31, R33, R31, R34 ;  /* 0x0000001f211f7223 */ /* 0x000fe20000010022 */
[----:B------:R-:W-:-:S04]  /*ded0*/  FFMA.FTZ R32, R38, R32, R25 ;  /* 0x0000002026207223 */ /* 0x000fc80000010019 */
[----:B------:R-:W-:Y:S02]  /*dee0*/  F2FP.F16.F32.PACK_AB R6, R31, R6 ;  /* 0x000000061f06723e */ /* 0x000fe400000000ff */
[----:B------:R-:W-:-:S05]  /*def0*/  F2FP.F16.F32.PACK_AB R7, R32, R7 ;  /* 0x000000072007723e */ /* 0x000fca00000000ff */
[----:B------:R0:W-:Y:S02]  /*df00*/  STS.128 [R30+0x3000], R4 ;  /* 0x003000041e007388 */ /* 0x0001e40000000c00 */
.L_x_605:
[----:B------:R-:W-:Y:S05]  /*df10*/  BSYNC B1 ;  /* 0x0000000000017941 */ /* 0x000fea0003800000 */
.L_x_604:
        /* <DEDUP_REMOVED lines=13> */
[----:B------:R-:W-:Y:S02]  /*dff0*/  HADD2.F32 R25, -RZ, R6.H0_H0 ;  /* 0x20000006ff197230 */ /* 0x000fe40000004100 */
[-C--:B------:R-:W-:Y:S01]  /*e000*/  FMUL.FTZ R32, R33, R5.reuse ;  /* 0x0000000521207220 */ /* 0x080fe20000410000 */
[-C--:B------:R-:W-:Y:S01]  /*e010*/  FFMA.FTZ R4, R34, R0.reuse, -R27 ;  /* 0x0000000022047223 */ /* 0x080fe2000001081b */
[----:B------:R-:W-:Y:S01]  /*e020*/  FFMA.FTZ R29, R36, R0, R29 ;  /* 0x00000000241d7223 */ /* 0x000fe2000001001d */
[----:B------:R-:W-:Y:S01]  /*e030*/  FMUL.FTZ R0, R31, R5 ;  /* 0x000000051f007220 */ /* 0x000fe20000410000 */
[----:B------:R-:W-:-:S02]  /*e040*/  HADD2.F32 R26, -RZ, R7.H0_H0 ;  /* 0x20000007ff1a7230 */ /* 0x000fc40000004100 */
[-C--:B------:R-:W-:Y:S01]  /*e050*/  FFMA.FTZ R5, R31, R21.reuse, -R32 ;  /* 0x000000151f057223 */ /* 0x080fe20000010820 */
[----:B------:R-:W-:Y:S02]  /*e060*/  HADD2.F32 R6, -RZ, R6.H1_H1 ;  /* 0x30000006ff067230 */ /* 0x000fe40000004100 */
[----:B------:R-:W-:Y:S01]  /*e070*/  FFMA.FTZ R0, R33, R21, R0 ;  /* 0x0000001521007223 */ /* 0x000fe20000010000 */
[----:B------:R-:W-:Y:S01]  /*e080*/  HADD2.F32 R7, -RZ, R7.H1_H1 ;  /* 0x30000007ff077230 */ /* 0x000fe20000004100 */
[----:B------:R-:W-:Y:S01]  /*e090*/  F2FP.F16.F32.PACK_AB R4, R29, R4 ;  /* 0x000000041d04723e */ /* 0x000fe200000000ff */
[----:B------:R-:W-:Y:S02]  /*e0a0*/  HADD2.F32 R31, -RZ, R20.H1_H1 ;  /* 0x30000014ff1f7230 */ /* 0x000fe40000004100 */
[----:B------:R-:W-:Y:S01]  /*e0b0*/  HADD2.F32 R32, -RZ, R24.H1_H1 ;  /* 0x30000018ff207230 */ /* 0x000fe20000004100 */
[----:B------:R-:W-:Y:S01]  /*e0c0*/  F2FP.F16.F32.PACK_AB R5, R0, R5 ;  /* 0x000000050005723e */ /* 0x000fe200000000ff */
[----:B------:R-:W-:-:S02]  /*e0d0*/  HADD2.F32 R27, -RZ, R14.H1_H1 ;  /* 0x3000000eff1b7230 */ /* 0x000fc40000004100 */
[-C--:B------:R-:W-:Y:S01]  /*e0e0*/  FMUL.FTZ R14, R31, R6.reuse ;  /* 0x000000061f0e7220 */ /* 0x080fe20000410000 */
[----:B------:R-:W-:Y:S02]  /*e0f0*/  HADD2.F32 R24, -RZ, R15.H1_H1 ;  /* 0x3000000fff187230 */ /* 0x000fe40000004100 */
[----:B------:R-:W-:Y:S01]  /*e100*/  FMUL.FTZ R15, R32, R7 ;  /* 0x00000007200f7220 */ /* 0x000fe20000410000 */
[C---:B------:R-:W-:Y:S01]  /*e110*/  FMUL.FTZ R20, R27.reuse, R6 ;  /* 0x000000061b147220 */ /* 0x040fe20000410000 */
[----:B------:R-:W-:Y:S01]  /*e120*/  FFMA.FTZ R6, R27, R25, -R14 ;  /* 0x000000191b067223 */ /* 0x000fe2000001080e */
[C---:B------:R-:W-:Y:S01]  /*e130*/  FMUL.FTZ R21, R24.reuse, R7 ;  /* 0x0000000718157220 */ /* 0x040fe20000410000 */
[-C--:B------:R-:W-:Y:S01]  /*e140*/  FFMA.FTZ R7, R24, R26.reuse, -R15 ;  /* 0x0000001a18077223 */ /* 0x080fe2000001080f */
[----:B------:R-:W-:Y:S02]  /*e150*/  FFMA.FTZ R25, R31, R25, R20 ;  /* 0x000000191f197223 */ /* 0x000fe40000010014 */
[----:B------:R-:W-:-:S03]  /*e160*/  FFMA.FTZ R26, R32, R26, R21 ;  /* 0x0000001a201a7223 */ /* 0x000fc60000010015 */
[----:B------:R-:W-:Y:S02]  /*e170*/  F2FP.F16.F32.PACK_AB R6, R25, R6 ;  /* 0x000000061906723e */ /* 0x000fe400000000ff */
[----:B------:R-:W-:-:S05]  /*e180*/  F2FP.F16.F32.PACK_AB R7, R26, R7 ;  /* 0x000000071a07723e */ /* 0x000fca00000000ff */
[----:B------:R1:W-:Y:S02]  /*e190*/  STS.128 [R30+0x7000], R4 ;  /* 0x007000041e007388 */ /* 0x0003e40000000c00 */
.L_x_607:
[----:B------:R-:W-:Y:S05]  /*e1a0*/  BSYNC B1 ;  /* 0x0000000000017941 */ /* 0x000fea0003800000 */
.L_x_606:
        /* <DEDUP_REMOVED lines=16> */
[-C--:B------:R-:W-:Y:S01]  /*e2b0*/  FMUL.FTZ R27, R34, R5.reuse ;  /* 0x00000005221b7220 */ /* 0x080fe20000410000 */
[----:B------:R-:W-:Y:S01]  /*e2c0*/  FFMA.FTZ R4, R24, R0, -R21 ;  /* 0x0000000018047223 */ /* 0x000fe20000010815 */
[C---:B------:R-:W-:Y:S01]  /*e2d0*/  FMUL.FTZ R21, R26.reuse, R5 ;  /* 0x000000051a157220 */ /* 0x040fe20000410000 */
[--C-:B------:R-:W-:Y:S02]  /*e2e0*/  HADD2.F32 R20, -RZ, R7.reuse.H0_H0 ;  /* 0x20000007ff147230 */ /* 0x100fe40000004100 */
[----:B------:R-:W-:Y:S01]  /*e2f0*/  FFMA.FTZ R5, R26, R14, -R27 ;  /* 0x0000000e1a057223 */ /* 0x000fe2000001081b */
[----:B------:R-:W-:Y:S02]  /*e300*/  HADD2.F32 R6, -RZ, R6.H1_H1 ;  /* 0x30000006ff067230 */ /* 0x000fe40000004100 */
[----:B------:R-:W-:Y:S01]  /*e310*/  FFMA.FTZ R25, R32, R0, R25 ;  /* 0x0000000020197223 */ /* 0x000fe20000010019 */
[----:B------:R-:W-:Y:S02]  /*e320*/  HADD2.F32 R7, -RZ, R7.H1_H1 ;  /* 0x30000007ff077230 */ /* 0x000fe40000004100 */
[----:B------:R-:W-:Y:S01]  /*e330*/  FFMA.FTZ R14, R34, R14, R21 ;  /* 0x0000000e220e7223 */ /* 0x000fe20000010015 */
[----:B------:R-:W-:-:S02]  /*e340*/  HADD2.F32 R27, -RZ, R10.H1_H1 ;  /* 0x3000000aff1b7230 */ /* 0x000fc40000004100 */
[----:B------:R-:W-:Y:S01]  /*e350*/  FMUL.FTZ R0, R29, R6 ;  /* 0x000000061d007220 */ /* 0x000fe20000410000 */
[----:B------:R-:W-:Y:S02]  /*e360*/  HADD2.F32 R10, -RZ, R11.H1_H1 ;  /* 0x3000000bff0a7230 */ /* 0x000fe40000004100 */
[----:B------:R-:W-:Y:S01]  /*e370*/  FMUL.FTZ R11, R12, R7 ;  /* 0x000000070c0b7220 */ /* 0x000fe20000410000 */
[----:B------:R-:W-:Y:S01]  /*e380*/  F2FP.F16.F32.PACK_AB R4, R25, R4 ;  /* 0x000000041904723e */ /* 0x000fe200000000ff */
[C---:B------:R-:W-:Y:S01]  /*e390*/  FMUL.FTZ R6, R27.reuse, R6 ;  /* 0x000000061b067220 */ /* 0x040fe20000410000 */
[----:B------:R-:W-:Y:S01]  /*e3a0*/  FFMA.FTZ R0, R27, R15, -R0 ;  /* 0x0000000f1b007223 */ /* 0x000fe20000010800 */
[C---:B------:R-:W-:Y:S01]  /*e3b0*/  FMUL.FTZ R13, R10.reuse, R7 ;  /* 0x000000070a0d7220 */ /* 0x040fe20000410000 */
[-C--:B------:R-:W-:Y:S01]  /*e3c0*/  FFMA.FTZ R7, R10, R20.reuse, -R11 ;  /* 0x000000140a077223 */ /* 0x080fe2000001080b */
[----:B------:R-:W-:Y:S01]  /*e3d0*/  FFMA.FTZ R15, R29, R15, R6 ;  /* 0x0000000f1d0f7223 */ /* 0x000fe20000010006 */
[----:B------:R-:W-:Y:S01]  /*e3e0*/  F2FP.F16.F32.PACK_AB R5, R14, R5 ;  /* 0x000000050e05723e */ /* 0x000fe200000000ff */
[----:B------:R-:W-:-:S03]  /*e3f0*/  FFMA.FTZ R20, R12, R20, R13 ;  /* 0x000000140c147223 */ /* 0x000fc6000001000d */
[----:B------:R-:W-:Y:S02]  /*e400*/  F2FP.F16.F32.PACK_AB R6, R15, R0 ;  /* 0x000000000f06723e */ /* 0x000fe400000000ff */
[----:B------:R-:W-:-:S05]  /*e410*/  F2FP.F16.F32.PACK_AB R7, R20, R7 ;  /* 0x000000071407723e */ /* 0x000fca00000000ff */
[----:B------:R2:W-:Y:S02]  /*e420*/  STS.128 [R30+0xb000], R4 ;  /* 0x00b000041e007388 */ /* 0x0005e40000000c00 */
.L_x_609:
[----:B------:R-:W-:Y:S05]  /*e430*/  BSYNC B1 ;  /* 0x0000000000017941 */ /* 0x000fea0003800000 */
.L_x_608:
        /* <DEDUP_REMOVED lines=38> */
[----:B------:R4:W-:Y:S01]  /*e6a0*/  STS.128 [R30+0xf000], R4 ;  /* 0x00f000041e007388 */ /* 0x0009e20000000c00 */
[----:B------:R-:W-:Y:S05]  /*e6b0*/  BRA `(.L_x_603) ;  /* 0x0000003800587947 */ /* 0x000fea0003800000 */
.L_x_573:
[----:B------:R-:W-:-:S03]  /*e6c0*/  UMOV UR4, 0xffffffff ;  /* 0xffffffff00047882 */ /* 0x000fc60000000000 */
[----:B------:R-:W-:Y:S05]  /*e6d0*/  BRA.DIV UR4, `(.L_x_610) ;  /* 0x000001a204107947 */ /* 0x000fea000b800000 */
[----:B------:R0:W1:Y:S04]  /*e6e0*/  SHFL.IDX PT, R0, R24, RZ, 0x181f ;  /* 0x00181fff18007589 */ /* 0x00006800000e0000 */
[----:B------:R-:W2:Y:S04]  /*e6f0*/  SHFL.IDX PT, R2, R2, RZ, 0x181f ;  /* 0x00181fff02027589 */ /* 0x000ea800000e0000 */
[----:B------:R0:W3:Y:S04]  /*e700*/  SHFL.IDX PT, R3, R26, RZ, 0x181f ;  /* 0x00181fff1a037589 */ /* 0x0000e800000e0000 */
[----:B------:R0:W4:Y:S02]  /*e710*/  SHFL.IDX PT, R20, R25, RZ, 0x181f ;  /* 0x00181fff19147589 */ /* 0x00012400000e0000 */
.L_x_857:
[----:B------:R-:W-:Y:S01]  /*e720*/  ULDC UR4, c[0x0][0x448] ;  /* 0x0001120000047ab9 */ /* 0x000fe20000000800 */
[----:B------:R-:W-:Y:S01]  /*e730*/  BSSY B1, `(.L_x_611) ;  /* 0x0000029000017945 */ /* 0x000fe20003800000 */
[----:B------:R-:W-:Y:S01]  /*e740*/  IMAD R39, R140, UR4, RZ ;  /* 0x000000048c277c24 */ /* 0x000fe2000f8e02ff */
[----:B------:R-:W-:Y:S02]  /*e750*/  CS2R R4, SRZ ;  /* 0x0000000000047805 */ /* 0x000fe4000001ff00 */
[----:B------:R-:W-:Y:S02]  /*e760*/  CS2R R6, SRZ ;  /* 0x0000000000067805 */ /* 0x000fe4000001ff00 */
[----:B------:R-:W-:Y:S02]  /*e770*/  CS2R R10, SRZ ;  /* 0x00000000000a7805 */ /* 0x000fe4000001ff00 */
[----:B------:R-:W-:Y:S02]  /*e780*/  CS2R R12, SRZ ;  /* 0x00000000000c7805 */ /* 0x000fe4000001ff00 */
[----:B------:R-:W-:Y:S01]  /*e790*/  ISETP.GE.AND P0, PT, R8, R39, PT ;  /* 0x000000270800720c */ /* 0x000fe20003f06270 */
[----:B------:R-:W-:Y:S01]  /*e7a0*/  IMAD R39, R29, -0x80, R39 ;  /* 0xffffff801d277824 */ /* 0x000fe200078e0227 */
[----:B------:R-:W-:-:S02]  /*e7b0*/  CS2R R8, SRZ ;  /* 0x0000000000087805 */ /* 0x000fc4000001ff00 */
[----:B------:R-:W-:Y:S02]  /*e7c0*/  CS2R R14, SRZ ;  /* 0x00000000000e7805 */ /* 0x000fe4000001ff00 */
[----:B0-----:R-:W-:Y:S02]  /*e7d0*/  CS2R R24, SRZ ;  /* 0x0000000000187805 */ /* 0x001fe4000001ff00 */
[----:B------:R-:W-:-:S05]  /*e7e0*/  CS2R R26, SRZ ;  /* 0x00000000001a7805 */ /* 0x000fca000001ff00 */
[----:B------:R-:W-:Y:S05]  /*e7f0*/  @P0 BRA `(.L_x_612) ;  /* 0x0000000000700947 */ /* 0x000fea0003800000 */
[----:B------:R-:W-:Y:S01]  /*e800*/  ULDC UR4, c[0x0][0x3f4] ;  /* 0x0000fd0000047ab9 */ /* 0x000fe20000000800 */
[----:B------:R-:W-:Y:S02]  /*e810*/  CS2R R12, SRZ ;  /* 0x00000000000c7805 */ /* 0x000fe4000001ff00 */
[----:B------:R-:W-:Y:S02]  /*e820*/  ISETP.GE.AND P5, PT, R213, UR4, PT ;  /* 0x00000004d5007c0c */ /* 0x000fe4000bfa6270 */
[----:B------:R-:W-:Y:S02]  /*e830*/  CS2R R14, SRZ ;  /* 0x00000000000e7805 */ /* 0x000fe4000001ff00 */
[----:B------:R-:W-:Y:S01]  /*e840*/  ISETP.GE.AND P4, PT, R16, UR4, PT ;  /* 0x0000000410007c0c */ /* 0x000fe2000bf86270 */
[----:B------:R-:W-:-:S08]  /*e850*/  ULDC.64 UR6, c[0x0][0x208] ;  /* 0x0000820000067ab9 */ /* 0x000fd00000000a00 */
[C---:B------:R-:W-:Y:S01]  /*e860*/  @!P5 IMAD.SHL.U32 R5, R23.reuse, 0x2, RZ ;  /* 0x000000021705d824 */ /* 0x040fe200078e00ff */
[----:B------:R-:W-:-:S03]  /*e870*/  @!P5 SHF.L.U64.HI R4, R23, 0x1, R216 ;  /* 0x000000011704d819 */ /* 0x000fc600000102d8 */
[----:B------:R-:W-:Y:S02]  /*e880*/  @!P4 SHF.L.U32 R35, R16, 0x1, RZ ;  /* 0x000000011023c819 */ /* 0x000fe400000006ff */
[C---:B--2---:R-:W-:Y:S02]  /*e890*/  @!P5 IADD3 R36, P2, R2.reuse, R5, RZ ;  /* 0x000000050224d210 */ /* 0x044fe40007f5e0ff */
[-C--:B------:R-:W-:Y:S02]  /*e8a0*/  @!P4 IADD3 R32, P0, R2, R35.reuse, RZ ;  /* 0x000000230220c210 */ /* 0x080fe40007f1e0ff */
[----:B------:R-:W-:Y:S01]  /*e8b0*/  @!P4 SHF.L.U64.HI R6, R16, 0x1, R17 ;  /* 0x000000011006c819 */ /* 0x000fe20000010211 */
[----:B-1----:R-:W-:Y:S01]  /*e8c0*/  @!P5 IMAD.X R37, R0, 0x1, R4, P2 ;  /* 0x000000010025d824 */ /* 0x002fe200010e0604 */
[C---:B----4-:R-:W-:Y:S02]  /*e8d0*/  @!P4 IADD3 R34, P1, R20.reuse, R35, RZ ;  /* 0x000000231422c210 */ /* 0x050fe40007f3e0ff */
[----:B------:R-:W-:Y:S01]  /*e8e0*/  @!P5 IADD3 R2, P3, R20, R5, RZ ;  /* 0x000000051402d210 */ /* 0x000fe20007f7e0ff */
[----:B------:R-:W-:Y:S01]  /*e8f0*/  @!P4 IMAD.X R33, R0, 0x1, R6, P0 ;  /* 0x000000010021c824 */ /* 0x000fe200000e0606 */
[----:B---3--:R-:W-:-:S02]  /*e900*/  @!P4 IADD3.X R35, R3, R6, RZ, P1, !PT ;  /* 0x000000060323c210 */ /* 0x008fc40000ffe4ff */
[----:B------:R-:W-:Y:S02]  /*e910*/  CS2R R6, SRZ ;  /* 0x0000000000067805 */ /* 0x000fe4000001ff00 */
[----:B------:R-:W-:Y:S01]  /*e920*/  CS2R R24, SRZ ;  /* 0x0000000000187805 */ /* 0x000fe2000001ff00 */
[----:B------:R-:W-:Y:S01]  /*e930*/  @!P5 IMAD.X R3, R3, 0x1, R4, P3 ;  /* 0x000000010303d824 */ /* 0x000fe200018e0604 */
[----:B------:R-:W-:Y:S02]  /*e940*/  CS2R R4, SRZ ;  /* 0x0000000000047805 */ /* 0x000fe4000001ff00 */
[----:B------:R-:W-:Y:S02]  /*e950*/  CS2R R26, SRZ ;  /* 0x00000000001a7805 */ /* 0x000fe4000001ff00 */
[----:B------:R-:W-:Y:S02]  /*e960*/  CS2R R8, SRZ ;  /* 0x0000000000087805 */ /* 0x000fe4000001ff00 */
[----:B------:R-:W-:Y:S01]  /*e970*/  CS2R R10, SRZ ;  /* 0x00000000000a7805 */ /* 0x000fe2000001ff00 */
[----:B------:R0:W5:Y:S04]  /*e980*/  @!P4 LD.E.128 R12, desc[UR6][R32.64] ;  /* 0x00000006200cc980 */ /* 0x000168000c101d00 */
[----:B------:R0:W5:Y:S04]  /*e990*/  @!P4 LD.E.128 R4, desc[UR6][R34.64] ;  /* 0x000000062204c980 */ /* 0x000168000c101d00 */
[----:B------:R0:W5:Y:S04]  /*e9a0*/  @!P5 LD.E.128 R24, desc[UR6][R36.64] ;  /* 0x000000062418d980 */ /* 0x000168000c101d00 */
[----:B------:R0:W5:Y:S02]  /*e9b0*/  @!P5 LD.E.128 R8, desc[UR6][R2.64] ;  /* 0x000000060208d980 */ /* 0x000164000c101d00 */
.L_x_612:
[----:B------:R-:W-:Y:S05]  /*e9c0*/  BSYNC B1 ;  /* 0x0000000000017941 */ /* 0x000fea0003800000 */
.L_x_611:
[----:B------:R-:W1:Y:S01]  /*e9d0*/  LDL R46, [R1+0x70] ;  /* 0x00007000012e7983 */ /* 0x000e620000100800 */
[----:B0-2--5:R-:W-:Y:S01]  /*e9e0*/  MOV R2, R5 ;  /* 0x0000000500027202 */ /* 0x025fe20000000f00 */
[----:B------:R-:W-:Y:S01]  /*e9f0*/  IMAD.MOV.U32 R33, RZ, RZ, R14 ;  /* 0x000000ffff217224 */ /* 0x000fe200078e000e */
[----:B------:R-:W-:Y:S01]  /*ea00*/  SHF.R.U64 R43, R4, 0x10, R5 ;  /* 0x00000010042b7819 */ /* 0x000fe20000001205 */
[----:B----4-:R-:W-:Y:S01]  /*ea10*/  IMAD.MOV.U32 R20, RZ, RZ, R13 ;  /* 0x000000ffff147224 */ /* 0x010fe200078e000d */
[----:B------:R-:W-:Y:S01]  /*ea20*/  SHF.R.U32.HI R44, RZ, 0x10, R5 ;  /* 0x00000010ff2c7819 */ /* 0x000fe20000011605 */
[----:B------:R-:W-:Y:S01]  /*ea30*/  IMAD.MOV.U32 R35, RZ, RZ, R4 ;  /* 0x000000ffff237224 */ /* 0x000fe200078e0004 */
[----:B------:R-:W-:Y:S01]  /*ea40*/  MOV R29, R12 ;  /* 0x0000000c001d7202 */ /* 0x000fe20000000f00 */
[----:B------:R-:W-:Y:S01]  /*ea50*/  IMAD.MOV.U32 R37, RZ, RZ, R6 ;  /* 0x000000ffff257224 */ /* 0x000fe200078e0006 */
[----:B------:R-:W-:Y:S01]  /*ea60*/  SHF.R.U64 R32, R12, 0x10, R13 ;  /* 0x000000100c207819 */ /* 0x000fe2000000120d */
[----:B---3--:R-:W-:Y:S01]  /*ea70*/  IMAD.MOV.U32 R3, RZ, RZ, R7 ;  /* 0x000000ffff037224 */ /* 0x008fe200078e0007 */
[----:B------:R-:W-:Y:S01]  /*ea80*/  MOV R12, R15 ;  /* 0x0000000f000c7202 */ /* 0x000fe20000000f00 */
[----:B------:R-:W-:Y:S01]  /*ea90*/  IMAD.MOV.U32 R4, RZ, RZ, R9 ;  /* 0x000000ffff047224 */ /* 0x000fe200078e0009 */
[----:B------:R-:W-:Y:S01]  /*eaa0*/  SHF.R.U32.HI R34, RZ, 0x10, R13 ;  /* 0x00000010ff227819 */ /* 0x000fe2000001160d */
[----:B------:R-:W-:Y:S01]  /*eab0*/  IMAD.MOV.U32 R13, RZ, RZ, R24 ;  /* 0x000000ffff0d7224 */ /* 0x000fe200078e0018 */
[----:B------:R-:W-:Y:S01]  /*eac0*/  SHF.R.U64 R36, R14, 0x10, R15 ;  /* 0x000000100e247819 */ /* 0x000fe2000000120f */
[----:B------:R-:W-:Y:S01]  /*ead0*/  IMAD.MOV.U32 R14, RZ, RZ, R25 ;  /* 0x000000ffff0e7224 */ /* 0x000fe200078e0019 */
[----:B------:R-:W-:Y:S01]  /*eae0*/  SHF.R.U32.HI R38, RZ, 0x10, R15 ;  /* 0x00000010ff267819 */ /* 0x000fe2000001160f */
[----:B------:R-:W-:Y:S01]  /*eaf0*/  BSSY B1, `(.L_x_613) ;  /* 0x000002a000017945 */ /* 0x000fe20003800000 */
[--C-:B------:R-:W-:Y:S01]  /*eb00*/  SHF.R.U64 R40, R24, 0x10, R25.reuse ;  /* 0x0000001018287819 */ /* 0x100fe20000001219 */
[----:B------:R-:W-:Y:S01]  /*eb10*/  IMAD.MOV.U32 R24, RZ, RZ, R8 ;  /* 0x000000ffff187224 */ /* 0x000fe200078e0008 */
[----:B------:R-:W-:Y:S01]  /*eb20*/  SHF.R.U32.HI R41, RZ, 0x10, R25 ;  /* 0x00000010ff297819 */ /* 0x000fe20000011619 */
[----:B------:R-:W-:Y:S01]  /*eb30*/  IMAD.MOV.U32 R25, RZ, RZ, R27 ;  /* 0x000000ffff197224 */ /* 0x000fe200078e001b */
[----:B------:R-:W-:-:S02]  /*eb40*/  MOV R15, R26 ;  /* 0x0000001a000f7202 */ /* 0x000fc40000000f00 */
[----:B------:R-:W-:Y:S02]  /*eb50*/  SHF.R.U64 R42, R26, 0x10, R27 ;  /* 0x000000101a2a7819 */ /* 0x000fe4000000121b */
[----:B------:R-:W-:Y:S01]  /*eb60*/  SHF.R.U64 R45, R6, 0x10, R7 ;  /* 0x00000010062d7819 */ /* 0x000fe20000001207 */
[----:B------:R-:W-:Y:S01]  /*eb70*/  IMAD.MOV.U32 R6, RZ, RZ, R11 ;  /* 0x000000ffff067224 */ /* 0x000fe200078e000b */
[----:B------:R-:W-:Y:S02]  /*eb80*/  SHF.R.U32.HI R27, RZ, 0x10, R27 ;  /* 0x00000010ff1b7819 */ /* 0x000fe4000001161b */
[----:B------:R-:W-:Y:S02]  /*eb90*/  SHF.R.U64 R8, R8, 0x10, R9 ;  /* 0x0000001008087819 */ /* 0x000fe40000001209 */
[----:B------:R-:W-:Y:S02]  /*eba0*/  MOV R26, R10 ;  /* 0x0000000a001a7202 */ /* 0x000fe40000000f00 */
[----:B------:R-:W-:-:S02]  /*ebb0*/  PRMT R33, R33, 0x5410, R12 ;  /* 0x0000541021217816 */ /* 0x000fc4000000000c */
[----:B------:R-:W-:Y:S02]  /*ebc0*/  SHF.R.U32.HI R7, RZ, 0x10, R7 ;  /* 0x00000010ff077819 */ /* 0x000fe40000011607 */
[----:B------:R-:W-:Y:S02]  /*ebd0*/  SHF.R.U32.HI R9, RZ, 0x10, R9 ;  /* 0x00000010ff097819 */ /* 0x000fe40000011609 */
[----:B------:R-:W-:Y:S02]  /*ebe0*/  SHF.R.U64 R10, R10, 0x10, R11 ;  /* 0x000000100a0a7819 */ /* 0x000fe4000000120b */
[----:B------:R-:W-:Y:S02]  /*ebf0*/  VIMNMX R12, R39, 0x80, PT ;  /* 0x00000080270c7848 */ /* 0x000fe40003fe0100 */
[----:B------:R-:W-:Y:S02]  /*ec00*/  PRMT R29, R29, 0x5410, R20 ;  /* 0x000054101d1d7816 */ /* 0x000fe40000000014 */
[----:B------:R-:W-:-:S02]  /*ec10*/  PRMT R32, R32, 0x5410, R34 ;  /* 0x0000541020207816 */ /* 0x000fc40000000022 */
[----:B------:R-:W-:Y:S02]  /*ec20*/  PRMT R34, R36, 0x5410, R38 ;  /* 0x0000541024227816 */ /* 0x000fe40000000026 */
[----:B------:R-:W-:Y:S02]  /*ec30*/  PRMT R13, R13, 0x5410, R14 ;  /* 0x000054100d0d7816 */ /* 0x000fe4000000000e */
[----:B------:R-:W-:Y:S02]  /*ec40*/  PRMT R15, R15, 0x5410, R25 ;  /* 0x000054100f0f7816 */ /* 0x000fe40000000019 */
[----:B------:R-:W-:Y:S02]  /*ec50*/  PRMT R20, R42, 0x5410, R27 ;  /* 0x000054102a147816 */ /* 0x000fe4000000001b */
[----:B------:R-:W-:Y:S02]  /*ec60*/  PRMT R37, R37, 0x5410, R3 ;  /* 0x0000541025257816 */ /* 0x000fe40000000003 */
[----:B------:R-:W-:-:S02]  /*ec70*/  SHF.R.U32.HI R11, RZ, 0x10, R11 ;  /* 0x00000010ff0b7819 */ /* 0x000fc4000001160b */
[----:B------:R-:W-:Y:S02]  /*ec80*/  PRMT R14, R40, 0x5410, R41 ;  /* 0x00005410280e7816 */ /* 0x000fe40000000029 */
[----:B------:R-:W-:Y:S02]  /*ec90*/  PRMT R35, R35, 0x5410, R2 ;  /* 0x0000541023237816 */ /* 0x000fe40000000002 */
[----:B------:R-:W-:Y:S02]  /*eca0*/  PRMT R36, R43, 0x5410, R44 ;  /* 0x000054102b247816 */ /* 0x000fe4000000002c */
[----:B------:R-:W-:Y:S02]  /*ecb0*/  PRMT R38, R45, 0x5410, R7 ;  /* 0x000054102d267816 */ /* 0x000fe40000000007 */
[----:B------:R-:W-:Y:S02]  /*ecc0*/  PRMT R24, R24, 0x5410, R4 ;  /* 0x0000541018187816 */ /* 0x000fe40000000004 */
[----:B------:R-:W-:-:S02]  /*ecd0*/  PRMT R25, R8, 0x5410, R9 ;  /* 0x0000541008197816 */ /* 0x000fc40000000009 */
[----:B------:R-:W-:Y:S02]  /*ece0*/  ISETP.GE.AND P1, PT, R219, R12, PT ;  /* 0x0000000cdb00720c */ /* 0x000fe40003f26270 */
[----:B------:R-:W-:Y:S02]  /*ecf0*/  PRMT R26, R26, 0x5410, R6 ;  /* 0x000054101a1a7816 */ /* 0x000fe40000000006 */
[----:B------:R-:W-:Y:S02]  /*ed00*/  PRMT R27, R10, 0x7610, R27 ;  /* 0x000076100a1b7816 */ /* 0x000fe4000000001b */
[----:B-1----:R-:W-:-:S04]  /*ed10*/  LEA.HI R0, R46, R46, RZ, 0x1 ;  /* 0x0000002e2e007211 */ /* 0x002fc800078f08ff */
[----:B------:R-:W-:-:S04]  /*ed20*/  LOP3.LUT R0, R0, 0xfffffffe, RZ, 0xc0, !PT ;  /* 0xfffffffe00007812 */ /* 0x000fc800078ec0ff */
[----:B------:R-:W-:-:S04]  /*ed30*/  IADD3 R0, R46, -R0, RZ ;  /* 0x800000002e007210 */ /* 0x000fc80007ffe0ff */
[----:B------:R-:W-:Y:S02]  /*ed40*/  SHF.L.U32 R5, R0, 0x1f, RZ ;  /* 0x0000001f00057819 */ /* 0x000fe400000006ff */
[----:B------:R-:W-:Y:S02]  /*ed50*/  SHF.R.S32.HI R0, RZ, 0x1f, R213 ;  /* 0x0000001fff007819 */ /* 0x000fe400000114d5 */
[----:B------:R-:W0:Y:S02]  /*ed60*/  SYNCS.PHASECHK.TRANS64.TRYWAIT P0, [R22+URZ+0x38800], R5 ;  /* 0x03880005160075a7 */ /* 0x000e24000800017f */
[----:B------:R-:W-:Y:S01]  /*ed70*/  LEA.HI R3, R0, R213, RZ, 0x3 ;  /* 0x000000d500037211 */ /* 0x000fe200078f18ff */
[----:B0-----:R-:W-:Y:S06]  /*ed80*/  @!P0 BRA `(.L_x_614) ;  /* 0x0000019800d88947 */ /* 0x001fec0003800000 */
.L_x_858:
[----:B------:R-:W-:Y:S05]  /*ed90*/  BSYNC B1 ;  /* 0x0000000000017941 */ /* 0x000fea0003800000 */
.L_x_613:
[----:B------:R-:W-:Y:S01]  /*eda0*/  BSSY B1, `(.L_x_615) ;  /* 0x00000c2000017945 */ /* 0x000fe20003800000 */
[----:B------:R-:W-:Y:S02]  /*edb0*/  PRMT R27, R27, 0x5410, R11 ;  /* 0x000054101b1b7816 */ /* 0x000fe4000000000b */
[----:B------:R-:W-:Y:S01]  /*edc0*/  SHF.R.S32.HI R2, RZ, 0x3, R3 ;  /* 0x00000003ff027819 */ /* 0x000fe20000011403 */
[----:B------:R-:W-:Y:S06]  /*edd0*/  @P1 BRA `(.L_x_616) ;  /* 0x0000000800f81947 */ /* 0x000fec0003800000 */
[----:B------:R-:W1:Y:S01]  /*ede0*/  LDC R61, c[0x0][0x3f4] ;  /* 0x0000fd00ff3d7b82 */ /* 0x000e620000000800 */
[----:B------:R-:W-:Y:S01]  /*edf0*/  BSSY B2, `(.L_x_617) ;  /* 0x000005c000027945 */ /* 0x000fe20003800000 */
[----:B------:R-:W-:Y:S02]  /*ee00*/  SHF.R.U32.HI R56, RZ, 0x3, R224 ;  /* 0x00000003ff387819 */ /* 0x000fe400000116e0 */
[-C--:B-1----:R-:W-:Y:S02]  /*ee10*/  ISETP.GE.AND P0, PT, R16, R61.reuse, PT ;  /* 0x0000003d1000720c */ /* 0x082fe40003f06270 */
[----:B------:R-:W-:-:S11]  /*ee20*/  ISETP.GE.AND P1, PT, R213, R61, PT ;  /* 0x0000003dd500720c */ /* 0x000fd60003f26270 */
[----:B------:R-:W-:Y:S05]  /*ee30*/  @P0 BRA `(.L_x_618) ;  /* 0x00000004005c0947 */ /* 0x000fea0003800000 */
[----:B------:R-:W2:Y:S01]  /*ee40*/  LDL R4, [R1+0x64] ;  /* 0x0000640001047983 */ /* 0x000ea20000100800 */
[----:B------:R-:W-:Y:S02]  /*ee50*/  HADD2.F32 R51, -RZ, R35.H0_H0 ;  /* 0x20000023ff337230 */ /* 0x000fe40000004100 */
[----:B------:R-:W-:Y:S02]  /*ee60*/  HADD2.F32 R49, -RZ, R29.H0_H0 ;  /* 0x2000001dff317230 */ /* 0x000fe40000004100 */
[----:B------:R-:W-:Y:S01]  /*ee70*/  HADD2.F32 R53, -RZ, R36.H0_H0 ;  /* 0x20000024ff357230 */ /* 0x000fe20000004100 */
[----:B--2---:R-:W-:-:S04]  /*ee80*/  LEA.HI R4, R61, R4, RZ, 0x1d ;  /* 0x000000043d047211 */ /* 0x004fc800078fe8ff */
[----:B------:R-:W-:Y:S01]  /*ee90*/  SHF.R.S32.HI R7, RZ, 0x1f, R4 ;  /* 0x0000001fff077819 */ /* 0x000fe20000011404 */
[----:B0-----:R-:W-:-:S03]  /*eea0*/  IMAD.SHL.U32 R5, R4, 0x8, RZ ;  /* 0x0000000804057824 */ /* 0x001fc600078e00ff */
[----:B------:R-:W-:Y:S02]  /*eeb0*/  LEA.HI R7, R7, R4, RZ, 0x3 ;  /* 0x0000000407077211 */ /* 0x000fe400078f18ff */
[----:B------:R-:W-:Y:S02]  /*eec0*/  LOP3.LUT R5, R224, 0x38, R5, 0xf8, !PT ;  /* 0x00000038e0057812 */ /* 0x000fe400078ef805 */
[----:B------:R-:W-:Y:S02]  /*eed0*/  SHF.L.U32 R7, R7, 0xa, RZ ;  /* 0x0000000a07077819 */ /* 0x000fe400000006ff */
[----:B------:R-:W-:Y:S02]  /*eee0*/  LOP3.LUT R8, R5, R56, RZ, 0x3c, !PT ;  /* 0x0000003805087212 */ /* 0x000fe400078e3cff */
[----:B------:R-:W-:Y:S02]  /*eef0*/  LOP3.LUT R9, R7, 0x7fffe000, RZ, 0xc0, !PT ;  /* 0x7fffe00007097812 */ /* 0x000fe400078ec0ff */
[----:B------:R-:W0:Y:S02]  /*ef00*/  LDS.128 R4, [R30] ;  /* 0x000000001e047984 */ /* 0x000e240000000c00 */
[----:B------:R-:W-:-:S05]  /*ef10*/  IADD3 R9, R8, R9, R228 ;  /* 0x0000000908097210 */ /* 0x000fca0007ffe0e4 */
[----:B------:R-:W-:-:S05]  /*ef20*/  IMAD R39, R9, 0x2, R22 ;  /* 0x0000000209277824 */ /* 0x000fca00078e0216 */
[----:B------:R-:W1:Y:S01]  /*ef30*/  LDS.128 R8, [R39+0x14400] ;  /* 0x0144000027087984 */ /* 0x000e620000000c00 */
[--C-:B0-----:R-:W-:Y:S02]  /*ef40*/  HADD2.F32 R40, -RZ, R4.reuse.H0_H0 ;  /* 0x20000004ff287230 */ /* 0x101fe40000004100 */
[----:B------:R-:W-:Y:S02]  /*ef50*/  HADD2.F32 R4, -RZ, R4.H1_H1 ;  /* 0x30000004ff047230 */ /* 0x000fe40000004100 */
[--C-:B------:R-:W-:Y:S02]  /*ef60*/  HADD2.F32 R41, -RZ, R5.reuse.H0_H0 ;  /* 0x20000005ff297230 */ /* 0x100fe40000004100 */
[----:B------:R-:W-:Y:S02]  /*ef70*/  HADD2.F32 R5, -RZ, R5.H1_H1 ;  /* 0x30000005ff057230 */ /* 0x000fe40000004100 */
[--C-:B------:R-:W-:Y:S02]  /*ef80*/  HADD2.F32 R42, -RZ, R6.reuse.H0_H0 ;  /* 0x20000006ff2a7230 */ /* 0x100fe40000004100 */
[----:B------:R-:W-:-:S02]  /*ef90*/  HADD2.F32 R6, -RZ, R6.H1_H1 ;  /* 0x30000006ff067230 */ /* 0x000fc40000004100 */
[--C-:B-1----:R-:W-:Y:S02]  /*efa0*/  HADD2.F32 R44, -RZ, R8.reuse.H0_H0 ;  /* 0x20000008ff2c7230 */ /* 0x102fe40000004100 */
[----:B------:R-:W-:Y:S02]  /*efb0*/  HADD2.F32 R8, -RZ, R8.H1_H1 ;  /* 0x30000008ff087230 */ /* 0x000fe40000004100 */
[----:B------:R-:W-:Y:S02]  /*efc0*/  HADD2.F32 R45, -RZ, R9.H0_H0 ;  /* 0x20000009ff2d7230 */ /* 0x000fe40000004100 */
[C---:B------:R-:W-:Y:S01]  /*efd0*/  FMUL.FTZ R55, R44.reuse, R51 ;  /* 0x000000332c377220 */ /* 0x040fe20000410000 */
[----:B------:R-:W-:Y:S01]  /*efe0*/  FMUL.FTZ R57, R44, R49 ;  /* 0x000000312c397220 */ /* 0x000fe20000410000 */
[----:B------:R-:W-:Y:S02]  /*eff0*/  HADD2.F32 R44, -RZ, R35.H1_H1 ;  /* 0x30000023ff2c7230 */ /* 0x000fe40000004100 */
[----:B------:R-:W-:Y:S01]  /*f000*/  FMUL.FTZ R59, R8, R53 ;  /* 0x00000035083b7220 */ /* 0x000fe20000410000 */
[----:B------:R-:W-:Y:S01]  /*f010*/  FFMA.FTZ R55, R40, R49, -R55 ;  /* 0x0000003128377223 */ /* 0x000fe20000010837 */
[----:B------:R-:W-:-:S02]  /*f020*/  HADD2.F32 R49, -RZ, R32.H0_H0 ;  /* 0x20000020ff317230 */ /* 0x000fc40000004100 */
[----:B------:R-:W-:Y:S01]  /*f030*/  FFMA.FTZ R57, R40, R51, R57 ;  /* 0x0000003328397223 */ /* 0x000fe20000010039 */
[----:B------:R-:W-:Y:S02]  /*f040*/  HADD2.F32 R40, -RZ, R29.H1_H1 ;  /* 0x3000001dff287230 */ /* 0x000fe40000004100 */
[C---:B------:R-:W-:Y:S01]  /*f050*/  FMUL.FTZ R52, R45.reuse, R44 ;  /* 0x0000002c2d347220 */ /* 0x040fe20000410000 */
[----:B------:R-:W-:Y:S02]  /*f060*/  HADD2.F32 R9, -RZ, R9.H1_H1 ;  /* 0x30000009ff097230 */ /* 0x000fe40000004100 */
[-C--:B------:R-:W-:Y:S01]  /*f070*/  FMUL.FTZ R51, R8, R49.reuse ;  /* 0x0000003108337220 */ /* 0x080fe20000410000 */
[C---:B------:R-:W-:Y:S01]  /*f080*/  FFMA.FTZ R48, R4.reuse, R49, -R59 ;  /* 0x0000003104307223 */ /* 0x040fe2000001083b */
[----:B------:R-:W-:Y:S01]  /*f090*/  FMUL.FTZ R45, R45, R40 ;  /* 0x000000282d2d7220 */ /* 0x000fe20000410000 */
[----:B------:R-:W-:Y:S02]  /*f0a0*/  HADD2.F32 R8, -RZ, R36.H1_H1 ;  /* 0x30000024ff087230 */ /* 0x000fe40000004100 */
[----:B------:R-:W-:Y:S01]  /*f0b0*/  FFMA.FTZ R50, R4, R53, R51 ;  /* 0x0000003504327223 */ /* 0x000fe20000010033 */
[----:B------:R-:W-:-:S02]  /*f0c0*/  HADD2.F32 R4, -RZ, R32.H1_H1 ;  /* 0x30000020ff047230 */ /* 0x000fc40000004100 */
[C---:B------:R-:W-:Y:S01]  /*f0d0*/  FFMA.FTZ R44, R41.reuse, R44, R45 ;  /* 0x0000002c292c7223 */ /* 0x040fe2000001002d */
[--C-:B------:R-:W-:Y:S02]  /*f0e0*/  HADD2.F32 R46, -RZ, R10.reuse.H0_H0 ;  /* 0x2000000aff2e7230 */ /* 0x100fe40000004100 */
[----:B------:R-:W-:Y:S01]  /*f0f0*/  FFMA.FTZ R52, R41, R40, -R52 ;  /* 0x0000002829347223 */ /* 0x000fe20000010834 */
[----:B------:R-:W-:Y:S02]  /*f100*/  HADD2.F32 R45, -RZ, R37.H0_H0 ;  /* 0x20000025ff2d7230 */ /* 0x000fe40000004100 */
[C---:B------:R-:W-:Y:S01]  /*f110*/  FMUL.FTZ R40, R9.reuse, R8 ;  /* 0x0000000809287220 */ /* 0x040fe20000410000 */
[----:B------:R-:W-:Y:S02]  /*f120*/  HADD2.F32 R41, -RZ, R33.H0_H0 ;  /* 0x20000021ff297230 */ /* 0x000fe40000004100 */
[----:B------:R-:W-:Y:S01]  /*f130*/  FMUL.FTZ R54, R9, R4 ;  /* 0x0000000409367220 */ /* 0x000fe20000410000 */
[----:B------:R-:W-:-:S02]  /*f140*/  HADD2.F32 R10, -RZ, R10.H1_H1 ;  /* 0x3000000aff0a7230 */ /* 0x000fc40000004100 */
[C---:B------:R-:W-:Y:S01]  /*f150*/  FMUL.FTZ R59, R46.reuse, R45 ;  /* 0x0000002d2e3b7220 */ /* 0x040fe20000410000 */
[----:B------:R-:W-:Y:S02]  /*f160*/  HADD2.F32 R49, -RZ, R38.H0_H0 ;  /* 0x20000026ff317230 */ /* 0x000fe40000004100 */
[C---:B------:R-:W-:Y:S01]  /*f170*/  FFMA.FTZ R51, R5.reuse, R4, -R40 ;  /* 0x0000000405337223 */ /* 0x040fe20000010828 */
[----:B------:R-:W-:Y:S02]  /*f180*/  HADD2.F32 R9, -RZ, R34.H0_H0 ;  /* 0x20000022ff097230 */ /* 0x000fe40000004100 */
[-C--:B------:R-:W-:Y:S01]  /*f190*/  FMUL.FTZ R46, R46, R41.reuse ;  /* 0x000000292e2e7220 */ /* 0x080fe20000410000 */
[----:B------:R-:W-:Y:S01]  /*f1a0*/  FFMA.FTZ R53, R5, R8, R54 ;  /* 0x0000000805357223 */ /* 0x000fe20000010036 */
[----:B------:R-:W-:Y:S01]  /*f1b0*/  FFMA.FTZ R59, R42, R41, -R59 ;  /* 0x000000292a3b7223 */ /* 0x000fe2000001083b */
[--C-:B------:R-:W-:Y:S02]  /*f1c0*/  HADD2.F32 R47, -RZ, R11.reuse.H0_H0 ;  /* 0x2000000bff2f7230 */ /* 0x100fe40000004100 */
[C---:B------:R-:W-:Y:S01]  /*f1d0*/  FMUL.FTZ R5, R10.reuse, R49 ;  /* 0x000000310a057220 */ /* 0x040fe20000410000 */
[----:B------:R-:W-:Y:S01]  /*f1e0*/  FMUL.FTZ R41, R10, R9 ;  /* 0x000000090a297220 */ /* 0x000fe20000410000 */
[----:B------:R-:W-:-:S02]  /*f1f0*/  HADD2.F32 R11, -RZ, R11.H1_H1 ;  /* 0x3000000bff0b7230 */ /* 0x000fc40000004100 */
[----:B------:R-:W-:Y:S01]  /*f200*/  FFMA.FTZ R46, R42, R45, R46 ;  /* 0x0000002d2a2e7223 */ /* 0x000fe2000001002e */
[----:B------:R-:W-:Y:S02]  /*f210*/  HADD2.F32 R10, -RZ, R37.H1_H1 ;  /* 0x30000025ff0a7230 */ /* 0x000fe40000004100 */
[C---:B------:R-:W-:Y:S01]  /*f220*/  FFMA.FTZ R42, R6.reuse, R9, -R5 ;  /* 0x00000009062a7223 */ /* 0x040fe20000010805 */
[----:B------:R-:W-:Y:S02]  /*f230*/  HADD2.F32 R40, -RZ, R38.H1_H1 ;  /* 0x30000026ff287230 */ /* 0x000fe40000004100 */
[----:B------:R-:W-:Y:S01]  /*f240*/  FFMA.FTZ R41, R6, R49, R41 ;  /* 0x0000003106297223 */ /* 0x000fe20000010029 */
[----:B------:R-:W-:Y:S02]  /*f250*/  HADD2.F32 R4, -RZ, R33.H1_H1 ;  /* 0x30000021ff047230 */ /* 0x000fe40000004100 */
[----:B------:R-:W-:Y:S01]  /*f260*/  FMUL.FTZ R6, R47, R10 ;  /* 0x0000000a2f067220 */ /* 0x000fe20000410000 */
[----:B------:R-:W-:-:S02]  /*f270*/  HADD2.F32 R8, -RZ, R34.H1_H1 ;  /* 0x30000022ff087230 */ /* 0x000fc40000004100 */
[----:B------:R-:W-:Y:S01]  /*f280*/  FMUL.FTZ R54, R11, R40 ;  /* 0x000000280b367220 */ /* 0x000fe20000410000 */
[--C-:B------:R-:W-:Y:S02]  /*f290*/  HADD2.F32 R43, -RZ, R7.reuse.H0_H0 ;  /* 0x20000007ff2b7230 */ /* 0x100fe40000004100 */
[----:B------:R-:W-:Y:S01]  /*f2a0*/  FMUL.FTZ R47, R47, R4 ;  /* 0x000000042f2f7220 */ /* 0x000fe20000410000 */
[----:B------:R-:W-:Y:S02]  /*f2b0*/  HADD2.F32 R7, -RZ, R7.H1_H1 ;  /* 0x30000007ff077230 */ /* 0x000fe40000004100 */
[----:B------:R-:W-:Y:S01]  /*f2c0*/  FMUL.FTZ R5, R11, R8 ;  /* 0x000000080b057220 */ /* 0x000fe20000410000 */
[----:B------:R-:W-:Y:S01]  /*f2d0*/  F2FP.F16.F32.PACK_AB R9, R53, R44 ;  /* 0x0000002c3509723e */ /* 0x000fe200000000ff */
[C---:B------:R-:W-:Y:S01]  /*f2e0*/  FFMA.FTZ R11, R43.reuse, R4, -R6 ;  /* 0x000000042b0b7223 */ /* 0x040fe20000010806 */
[----:B------:R-:W-:Y:S01]  /*f2f0*/  FFMA.FTZ R47, R43, R10, R47 ;  /* 0x0000000a2b2f7223 */ /* 0x000fe2000001002f */
[C---:B------:R-:W-:Y:S01]  /*f300*/  FFMA.FTZ R54, R7.reuse, R8, -R54 ;  /* 0x0000000807367223 */ /* 0x040fe20000010836 */
[----:B------:R-:W-:Y:S01]  /*f310*/  FFMA.FTZ R40, R7, R40, R5 ;  /* 0x0000002807287223 */ /* 0x000fe20000010005 */
[----:B------:R-:W-:-:S02]  /*f320*/  F2FP.F16.F32.PACK_AB R4, R48, R55 ;  /* 0x000000373004723e */ /* 0x000fc400000000ff */
[----:B------:R-:W-:Y:S02]  /*f330*/  F2FP.F16.F32.PACK_AB R5, R51, R52 ;  /* 0x000000343305723e */ /* 0x000fe400000000ff */
[----:B------:R-:W-:Y:S02]  /*f340*/  F2FP.F16.F32.PACK_AB R6, R42, R59 ;  /* 0x0000003b2a06723e */ /* 0x000fe400000000ff */
[----:B------:R-:W-:Y:S02]  /*f350*/  F2FP.F16.F32.PACK_AB R7, R54, R11 ;  /* 0x0000000b3607723e */ /* 0x000fe400000000ff */
[----:B------:R-:W-:Y:S02]  /*f360*/  F2FP.F16.F32.PACK_AB R8, R50, R57 ;  /* 0x000000393208723e */ /* 0x000fe400000000ff */
[----:B------:R-:W-:Y:S01]  /*f370*/  F2FP.F16.F32.PACK_AB R10, R41, R46 ;  /* 0x0000002e290a723e */ /* 0x000fe200000000ff */
[----:B------:R1:W-:Y:S01]  /*f380*/  STS.128 [R30], R4 ;  /* 0x000000041e007388 */ /* 0x0003e20000000c00 */
[----:B------:R-:W-:-:S05]  /*f390*/  F2FP.F16.F32.PACK_AB R11, R40, R47 ;  /* 0x0000002f280b723e */ /* 0x000fca00000000ff */
[----:B------:R1:W-:Y:S02]  /*f3a0*/  STS.128 [R39+0x14400], R8 ;  /* 0x0144000827007388 */ /* 0x0003e40000000c00 */
.L_x_618:
[----:B------:R-:W-:Y:S05]  /*f3b0*/  BSYNC B2 ;  /* 0x0000000000027941 */ /* 0x000fea0003800000 */
.L_x_617:
[----:B------:R-:W-:Y:S05]  /*f3c0*/  @P1 BRA `(.L_x_616) ;  /* 0x00000004007c1947 */ /* 0x000fea0003800000 */
[----:B-1----:R-:W2:Y:S01]  /*f3d0*/  LDL R4, [R1+0x6c] ;  /* 0x00006c0001047983 */ /* 0x002ea20000100800 */
[----:B------:R-:W-:Y:S01]  /*f3e0*/  LEA.HI R6, R0, R213, RZ, 0x6 ;  /* 0x000000d500067211 */ /* 0x000fe200078f30ff */
[----:B------:R-:W-:Y:S01]  /*f3f0*/  HADD2.F32 R48, -RZ, R13.H0_H0 ;  /* 0x2000000dff307230 */ /* 0x000fe20000004100 */
[----:B0-----:R-:W-:Y:S01]  /*f400*/  LOP3.LUT R5, R224, 0x38, R3, 0xf8, !PT ;  /* 0x00000038e0057812 */ /* 0x001fe200078ef803 */
[--C-:B------:R-:W-:Y:S02]  /*f410*/  HADD2.F32 R50, -RZ, R24.reuse.H0_H0 ;  /* 0x20000018ff327230 */ /* 0x100fe40000004100 */
[----:B------:R-:W-:Y:S01]  /*f420*/  IMAD.SHL.U32 R6, R6, 0x80, RZ ;  /* 0x0000008006067824 */ /* 0x000fe200078e00ff */
[----:B------:R-:W-:Y:S01]  /*f430*/  LOP3.LUT R8, R5, R56, RZ, 0x3c, !PT ;  /* 0x0000003805087212 */ /* 0x000fe200078e3cff */
[----:B------:R-:W-:Y:S02]  /*f440*/  HADD2.F32 R47, -RZ, R25.H0_H0 ;  /* 0x20000019ff2f7230 */ /* 0x000fe40000004100 */
[----:B------:R-:W-:Y:S01]  /*f450*/  HADD2.F32 R49, -RZ, R24.H1_H1 ;  /* 0x30000018ff317230 */ /* 0x000fe20000004100 */
[----:B------:R-:W-:-:S04]  /*f460*/  LOP3.LUT R9, R6, 0xffffe000, RZ, 0xc0, !PT ;  /* 0xffffe00006097812 */ /* 0x000fc800078ec0ff */
[----:B------:R-:W-:Y:S02]  /*f470*/  IADD3 R8, R8, R9, R228 ;  /* 0x0000000908087210 */ /* 0x000fe40007ffe0e4 */
[----:B--2---:R-:W-:Y:S02]  /*f480*/  R2UR UR4, R4 ;  /* 0x00000000040472ca */ /* 0x004fe400000e0000 */
[----:B------:R-:W-:-:S04]  /*f490*/  LEA.HI R4, R61, R2, RZ, 0x1d ;  /* 0x000000023d047211 */ /* 0x000fc800078fe8ff */
[----:B------:R-:W-:Y:S02]  /*f4a0*/  SHF.R.S32.HI R7, RZ, 0x1f, R4 ;  /* 0x0000001fff077819 */ /* 0x000fe40000011404 */
[----:B------:R-:W-:Y:S02]  /*f4b0*/  SHF.L.U32 R5, R4, 0x3, RZ ;  /* 0x0000000304057819 */ /* 0x000fe400000006ff */
[----:B------:R-:W-:Y:S02]  /*f4c0*/  LEA.HI R7, R7, R4, RZ, 0x3 ;  /* 0x0000000407077211 */ /* 0x000fe400078f18ff */
[----:B------:R-:W-:Y:S02]  /*f4d0*/  LOP3.LUT R5, R224, 0x38, R5, 0xf8, !PT ;  /* 0x00000038e0057812 */ /* 0x000fe400078ef805 */
[----:B------:R-:W-:Y:S01]  /*f4e0*/  LEA R55, R8, UR4, 0x1 ;  /* 0x0000000408377c11 */ /* 0x000fe2000f8e08ff */
[----:B------:R-:W-:Y:S01]  /*f4f0*/  IMAD.SHL.U32 R7, R7, 0x400, RZ ;  /* 0x0000040007077824 */ /* 0x000fe200078e00ff */
[----:B------:R-:W-:-:S04]  /*f500*/  LOP3.LUT R8, R5, R56, RZ, 0x3c, !PT ;  /* 0x0000003805087212 */ /* 0x000fc800078e3cff */
        /* <DEDUP_REMOVED lines=15> */
[-C--:B------:R-:W-:Y:S01]  /*f600*/  FMUL.FTZ R54, R43, R48.reuse ;  /* 0x000000302b367220 */ /* 0x080fe20000410000 */
[----:B------:R-:W-:Y:S02]  /*f610*/  HADD2.F32 R43, -RZ, R14.H0_H0 ;  /* 0x2000000eff2b7230 */ /* 0x000fe40000004100 */
[----:B------:R-:W-:Y:S01]  /*f620*/  FMUL.FTZ R51, R8, R47 ;  /* 0x0000002f08337220 */ /* 0x000fe20000410000 */
[C---:B------:R-:W-:Y:S01]  /*f630*/  FFMA.FTZ R52, R39.reuse, R48, -R52 ;  /* 0x0000003027347223 */ /* 0x040fe20000010834 */
[----:B------:R-:W-:Y:S01]  /*f640*/  FFMA.FTZ R54, R39, R50, R54 ;  /* 0x0000003227367223 */ /* 0x000fe20000010036 */
[----:B------:R-:W-:-:S02]  /*f650*/  HADD2.F32 R39, -RZ, R13.H1_H1 ;  /* 0x3000000dff277230 */ /* 0x000fc40000004100 */
[-C--:B------:R-:W-:Y:S01]  /*f660*/  FMUL.FTZ R53, R8, R43.reuse ;  /* 0x0000002b08357220 */ /* 0x080fe20000410000 */
[----:B------:R-:W-:Y:S01]  /*f670*/  FFMA.FTZ R51, R4, R43, -R51 ;  /* 0x0000002b04337223 */ /* 0x000fe20000010833 */
[C---:B------:R-:W-:Y:S01]  /*f680*/  FMUL.FTZ R43, R44.reuse, R49 ;  /* 0x000000312c2b7220 */ /* 0x040fe20000410000 */
[----:B------:R-:W-:Y:S02]  /*f690*/  HADD2.F32 R9, -RZ, R9.H1_H1 ;  /* 0x30000009ff097230 */ /* 0x000fe40000004100 */
[----:B------:R-:W-:Y:S01]  /*f6a0*/  FMUL.FTZ R44, R44, R39 ;  /* 0x000000272c2c7220 */ /* 0x000fe20000410000 */
[----:B------:R-:W-:Y:S02]  /*f6b0*/  HADD2.F32 R48, -RZ, R25.H1_H1 ;  /* 0x30000019ff307230 */ /* 0x000fe40000004100 */
[----:B------:R-:W-:Y:S01]  /*f6c0*/  FFMA.FTZ R53, R4, R47, R53 ;  /* 0x0000002f04357223 */ /* 0x000fe20000010035 */
[----:B------:R-:W-:Y:S02]  /*f6d0*/  HADD2.F32 R4, -RZ, R14.H1_H1 ;  /* 0x3000000eff047230 */ /* 0x000fe40000004100 */
[C---:B------:R-:W-:Y:S01]  /*f6e0*/  FFMA.FTZ R43, R40.reuse, R39, -R43 ;  /* 0x00000027282b7223 */ /* 0x040fe2000001082b */
[----:B------:R-:W-:Y:S01]  /*f6f0*/  FFMA.FTZ R44, R40, R49, R44 ;  /* 0x00000031282c7223 */ /* 0x000fe2000001002c */
[----:B------:R-:W-:-:S02]  /*f700*/  HADD2.F32 R45, -RZ, R10.H0_H0 ;  /* 0x2000000aff2d7230 */ /* 0x000fc40000004100 */
[C---:B------:R-:W-:Y:S01]  /*f710*/  FMUL.FTZ R50, R9.reuse, R48 ;  /* 0x0000003009327220 */ /* 0x040fe20000410000 */
[----:B------:R-:W-:Y:S02]  /*f720*/  HADD2.F32 R8, -RZ, R15.H0_H0 ;  /* 0x2000000fff087230 */ /* 0x000fe40000004100 */
[-C--:B------:R-:W-:Y:S01]  /*f730*/  FMUL.FTZ R56, R9, R4.reuse ;  /* 0x0000000409387220 */ /* 0x080fe20000410000 */
[----:B------:R-:W-:Y:S02]  /*f740*/  HADD2.F32 R40, -RZ, R26.H0_H0 ;  /* 0x2000001aff287230 */ /* 0x000fe40000004100 */
[----:B------:R-:W-:Y:S01]  /*f750*/  FFMA.FTZ R50, R5, R4, -R50 ;  /* 0x0000000405327223 */ /* 0x000fe20000010832 */
[----:B------:R-:W-:Y:S02]  /*f760*/  HADD2.F32 R10, -RZ, R10.H1_H1 ;  /* 0x3000000aff0a7230 */ /* 0x000fe40000004100 */
[----:B------:R-:W-:Y:S01]  /*f770*/  FMUL.FTZ R49, R45, R8 ;  /* 0x000000082d317220 */ /* 0x000fe20000410000 */
[----:B------:R-:W-:-:S02]  /*f780*/  HADD2.F32 R39, -RZ, R27.H0_H0 ;  /* 0x2000001bff277230 */ /* 0x000fc40000004100 */
[----:B------:R-:W-:Y:S01]  /*f790*/  FMUL.FTZ R4, R45, R40 ;  /* 0x000000282d047220 */ /* 0x000fe20000410000 */
[----:B------:R-:W-:Y:S02]  /*f7a0*/  HADD2.F32 R9, -RZ, R20.H0_H0 ;  /* 0x20000014ff097230 */ /* 0x000fe40000004100 */
[----:B------:R-:W-:Y:S01]  /*f7b0*/  FFMA.FTZ R45, R5, R48, R56 ;  /* 0x00000030052d7223 */ /* 0x000fe20000010038 */
[C---:B------:R-:W-:Y:S01]  /*f7c0*/  FFMA.FTZ R49, R41.reuse, R40, R49 ;  /* 0x0000002829317223 */ /* 0x040fe20000010031 */
[C---:B------:R-:W-:Y:S01]  /*f7d0*/  FMUL.FTZ R5, R10.reuse, R39 ;  /* 0x000000270a057220 */ /* 0x040fe20000410000 */
[----:B------:R-:W-:Y:S01]  /*f7e0*/  FFMA.FTZ R47, R41, R8, -R4 ;  /* 0x00000008292f7223 */ /* 0x000fe20000010804 */
[-C--:B------:R-:W-:Y:S01]  /*f7f0*/  FMUL.FTZ R41, R10, R9.reuse ;  /* 0x000000090a297220 */ /* 0x080fe20000410000 */
[----:B------:R-:W-:Y:S02]  /*f800*/  HADD2.F32 R46, -RZ, R11.H0_H0 ;  /* 0x2000000bff2e7230 */ /* 0x000fe40000004100 */
[----:B------:R-:W-:Y:S01]  /*f810*/  FFMA.FTZ R10, R6, R9, -R5 ;  /* 0x00000009060a7223 */ /* 0x000fe20000010805 */
[----:B------:R-:W-:-:S02]  /*f820*/  HADD2.F32 R9, -RZ, R26.H1_H1 ;  /* 0x3000001aff097230 */ /* 0x000fc40000004100 */
[----:B------:R-:W-:Y:S01]  /*f830*/  FFMA.FTZ R40, R6, R39, R41 ;  /* 0x0000002706287223 */ /* 0x000fe20000010029 */
[----:B------:R-:W-:Y:S02]  /*f840*/  HADD2.F32 R5, -RZ, R15.H1_H1 ;  /* 0x3000000fff057230 */ /* 0x000fe40000004100 */
[----:B------:R-:W-:Y:S02]  /*f850*/  HADD2.F32 R11, -RZ, R11.H1_H1 ;  /* 0x3000000bff0b7230 */ /* 0x000fe40000004100 */
[C---:B------:R-:W-:Y:S01]  /*f860*/  FMUL.FTZ R39, R46.reuse, R9 ;  /* 0x000000092e277220 */ /* 0x040fe20000410000 */
[----:B------:R-:W-:Y:S02]  /*f870*/  HADD2.F32 R8, -RZ, R27.H1_H1 ;  /* 0x3000001bff087230 */ /* 0x000fe40000004100 */
[----:B------:R-:W-:Y:S01]  /*f880*/  FMUL.FTZ R46, R46, R5 ;  /* 0x000000052e2e7220 */ /* 0x000fe20000410000 */
[----:B------:R-:W-:Y:S02]  /*f890*/  HADD2.F32 R4, -RZ, R20.H1_H1 ;  /* 0x30000014ff047230 */ /* 0x000fe40000004100 */
[----:B------:R-:W-:-:S02]  /*f8a0*/  HADD2.F32 R42, -RZ, R7.H0_H0 ;  /* 0x20000007ff2a7230 */ /* 0x000fc40000004100 */
[C---:B------:R-:W-:Y:S01]  /*f8b0*/  FMUL.FTZ R6, R11.reuse, R8 ;  /* 0x000000080b067220 */ /* 0x040fe20000410000 */
[----:B------:R-:W-:Y:S02]  /*f8c0*/  HADD2.F32 R7, -RZ, R7.H1_H1 ;  /* 0x30000007ff077230 */ /* 0x000fe40000004100 */
[-C--:B------:R-:W-:Y:S01]  /*f8d0*/  FMUL.FTZ R41, R11, R4.reuse ;  /* 0x000000040b297220 */ /* 0x080fe20000410000 */
[C---:B------:R-:W-:Y:S01]  /*f8e0*/  FFMA.FTZ R39, R42.reuse, R5, -R39 ;  /* 0x000000052a277223 */ /* 0x040fe20000010827 */
[----:B------:R-:W-:Y:S01]  /*f8f0*/  FFMA.FTZ R11, R42, R9, R46 ;  /* 0x000000092a0b7223 */ /* 0x000fe2000001002e */
[C---:B------:R-:W-:Y:S01]  /*f900*/  FFMA.FTZ R42, R7.reuse, R4, -R6 ;  /* 0x00000004072a7223 */ /* 0x040fe20000010806 */
[----:B------:R-:W-:Y:S01]  /*f910*/  FFMA.FTZ R46, R7, R8, R41 ;  /* 0x00000008072e7223 */ /* 0x000fe20000010029 */
[----:B------:R-:W-:Y:S02]  /*f920*/  F2FP.F16.F32.PACK_AB R4, R51, R52 ;  /* 0x000000343304723e */ /* 0x000fe400000000ff */
[----:B------:R-:W-:-:S02]  /*f930*/  F2FP.F16.F32.PACK_AB R5, R50, R43 ;  /* 0x0000002b3205723e */ /* 0x000fc400000000ff */
[----:B------:R-:W-:Y:S02]  /*f940*/  F2FP.F16.F32.PACK_AB R6, R10, R47 ;  /* 0x0000002f0a06723e */ /* 0x000fe400000000ff */
[----:B------:R-:W-:Y:S02]  /*f950*/  F2FP.F16.F32.PACK_AB R7, R42, R39 ;  /* 0x000000272a07723e */ /* 0x000fe400000000ff */
[----:B------:R-:W-:Y:S02]  /*f960*/  F2FP.F16.F32.PACK_AB R8, R53, R54 ;  /* 0x000000363508723e */ /* 0x000fe400000000ff */
[----:B------:R-:W-:Y:S01]  /*f970*/  F2FP.F16.F32.PACK_AB R9, R45, R44 ;  /* 0x0000002c2d09723e */ /* 0x000fe200000000ff */
[----:B------:R2:W-:Y:S01]  /*f980*/  STS.128 [R55], R4 ;  /* 0x0000000437007388 */ /* 0x0005e20000000c00 */
[----:B------:R-:W-:Y:S02]  /*f990*/  F2FP.F16.F32.PACK_AB R10, R40, R49 ;  /* 0x00000031280a723e */ /* 0x000fe400000000ff */
[----:B------:R-:W-:-:S05]  /*f9a0*/  F2FP.F16.F32.PACK_AB R11, R46, R11 ;  /* 0x0000000b2e0b723e */ /* 0x000fca00000000ff */
[----:B------:R2:W-:Y:S02]  /*f9b0*/  STS.128 [R30+0x14400], R8 ;  /* 0x014400081e007388 */ /* 0x0005e40000000c00 */
.L_x_616:
[----:B------:R-:W-:Y:S05]  /*f9c0*/  BSYNC B1 ;  /* 0x0000000000017941 */ /* 0x000fea0003800000 */
.L_x_615:
[----:B------:R-:W-:Y:S01]  /*f9d0*/  ISETP.GE.AND P0, PT, R31, R12, PT ;  /* 0x0000000c1f00720c */ /* 0x000fe20003f06270 */
[----:B------:R-:W-:-:S12]  /*f9e0*/  BSSY B1, `(.L_x_619) ;  /* 0x00000cb000017945 */ /* 0x000fd80003800000 */
[----:B------:R-:W-:Y:S05]  /*f9f0*/  @P0 BRA `(.L_x_620) ;  /* 0x0000000c00240947 */ /* 0x000fea0003800000 */
[----:B------:R3:W5:Y:S01]  /*fa00*/  LDL R63, [R1+0x6c] ;  /* 0x00006c00013f7983 */ /* 0x0007620000100800 */
[----:B------:R-:W4:Y:S03]  /*fa10*/  LDC R53, c[0x0][0x3f4] ;  /* 0x0000fd00ff357b82 */ /* 0x000f260000000800 */
[----:B------:R3:W5:Y:S01]  /*fa20*/  LDL R60, [R1+0x54] ;  /* 0x00005400013c7983 */ /* 0x0007620000100800 */
[C---:B------:R-:W-:Y:S01]  /*fa30*/  IADD3 R61, R219.reuse, 0x20, RZ ;  /* 0x00000020db3d7810 */ /* 0x040fe20007ffe0ff */
[----:B------:R-:W-:Y:S01]  /*fa40*/  VIADD R62, R219, 0x20 ;  /* 0x00000020db3e7836 */ /* 0x000fe20000000000 */
[----:B------:R-:W-:Y:S03]  /*fa50*/  BSSY B2, `(.L_x_621) ;  /* 0x0000064000027945 */ /* 0x000fe60003800000 */
[----:B------:R-:W-:Y:S01]  /*fa60*/  IMAD.SHL.U32 R61, R61, 0x40, RZ ;  /* 0x000000403d3d7824 */ /* 0x000fe200078e00ff */
[----:B------:R-:W-:-:S04]  /*fa70*/  SHF.L.U32 R62, R62, 0x6, RZ ;  /* 0x000000063e3e7819 */ /* 0x000fc800000006ff */
[----:B------:R-:W-:Y:S02]  /*fa80*/  LOP3.LUT R61, R61, 0x1c0, RZ, 0xc0, !PT ;  /* 0x000001c03d3d7812 */ /* 0x000fe400078ec0ff */
[----:B------:R-:W-:Y:S02]  /*fa90*/  LOP3.LUT R62, R62, 0x1c0, RZ, 0xc0, !PT ;  /* 0x000001c03e3e7812 */ /* 0x000fe400078ec0ff */
[----:B------:R-:W-:Y:S02]  /*faa0*/  SHF.R.U32.HI R61, RZ, 0x3, R61 ;  /* 0x00000003ff3d7819 */ /* 0x000fe4000001163d */
[-C--:B----4-:R-:W-:Y:S02]  /*fab0*/  ISETP.GE.AND P0, PT, R16, R53.reuse, PT ;  /* 0x000000351000720c */ /* 0x090fe40003f06270 */
[----:B------:R-:W-:-:S11]  /*fac0*/  ISETP.GE.AND P1, PT, R213, R53, PT ;  /* 0x00000035d500720c */ /* 0x000fd60003f26270 */
[----:B---3--:R-:W-:Y:S05]  /*fad0*/  @P0 BRA `(.L_x_622) ;  /* 0x00000004006c0947 */ /* 0x008fea0003800000 */
[----:B-12---:R-:W2:Y:S01]  /*fae0*/  LDL R4, [R1+0x64] ;  /* 0x0000640001047983 */ /* 0x006ea20000100800 */
[----:B-----5:R-:W-:Y:S01]  /*faf0*/  R2UR UR4, R63 ;  /* 0x000000003f0472ca */ /* 0x020fe200000e0000 */
[----:B------:R-:W-:Y:S01]  /*fb00*/  HADD2.F32 R49, -RZ, R35.H0_H0 ;  /* 0x20000023ff317230 */ /* 0x000fe20000004100 */
[----:B------:R-:W-:Y:S01]  /*fb10*/  LOP3.LUT R6, R62, 0x38, R16, 0xf8, !PT ;  /* 0x000000383e067812 */ /* 0x000fe200078ef810 */
[----:B------:R-:W-:Y:S02]  /*fb20*/  HADD2.F32 R47, -RZ, R29.H0_H0 ;  /* 0x2000001dff2f7230 */ /* 0x000fe40000004100 */
[----:B------:R-:W-:Y:S01]  /*fb30*/  HADD2.F32 R50, -RZ, R36.H0_H0 ;  /* 0x20000024ff327230 */ /* 0x000fe20000004100 */
[----:B------:R-:W-:Y:S01]  /*fb40*/  LOP3.LUT R6, R60, R6, R61, 0xf6, !PT ;  /* 0x000000063c067212 */ /* 0x000fe200078ef63d */
[----:B------:R-:W-:Y:S02]  /*fb50*/  HADD2.F32 R48, -RZ, R32.H0_H0 ;  /* 0x20000020ff307230 */ /* 0x000fe40000004100 */
[----:B------:R-:W-:-:S02]  /*fb60*/  HADD2.F32 R51, -RZ, R35.H1_H1 ;  /* 0x30000023ff337230 */ /* 0x000fc40000004100 */
[----:B------:R-:W-:Y:S02]  /*fb70*/  HADD2.F32 R55, -RZ, R36.H1_H1 ;  /* 0x30000024ff377230 */ /* 0x000fe40000004100 */
[----:B------:R-:W-:Y:S01]  /*fb80*/  LEA R58, R6, UR4, 0x1 ;  /* 0x00000004063a7c11 */ /* 0x000fe2000f8e08ff */
[--C-:B------:R-:W-:Y:S02]  /*fb90*/  HADD2.F32 R56, -RZ, R38.reuse.H0_H0 ;  /* 0x20000026ff387230 */ /* 0x100fe40000004100 */
[----:B------:R-:W-:Y:S02]  /*fba0*/  HADD2.F32 R52, -RZ, R33.H0_H0 ;  /* 0x20000021ff347230 */ /* 0x000fe40000004100 */
[--C-:B------:R-:W-:Y:S02]  /*fbb0*/  HADD2.F32 R54, -RZ, R37.reuse.H0_H0 ;  /* 0x20000025ff367230 */ /* 0x100fe40000004100 */
[----:B------:R-:W-:Y:S02]  /*fbc0*/  HADD2.F32 R57, -RZ, R37.H1_H1 ;  /* 0x30000025ff397230 */ /* 0x000fe40000004100 */
[----:B------:R-:W-:Y:S01]  /*fbd0*/  HADD2.F32 R59, -RZ, R38.H1_H1 ;  /* 0x30000026ff3b7230 */ /* 0x000fe20000004100 */
[----:B--2---:R-:W-:-:S04]  /*fbe0*/  LEA.HI R4, R53, R4, RZ, 0x1d ;  /* 0x0000000435047211 */ /* 0x004fc800078fe8ff */
[----:B------:R-:W-:Y:S01]  /*fbf0*/  SHF.R.S32.HI R7, RZ, 0x1f, R4 ;  /* 0x0000001fff077819 */ /* 0x000fe20000011404 */
[----:B0-----:R-:W-:-:S03]  /*fc00*/  IMAD.SHL.U32 R5, R4, 0x8, RZ ;  /* 0x0000000804057824 */ /* 0x001fc600078e00ff */
[----:B------:R-:W-:Y:S02]  /*fc10*/  LEA.HI R7, R7, R4, RZ, 0x3 ;  /* 0x0000000407077211 */ /* 0x000fe400078f18ff */
[----:B------:R-:W-:-:S03]  /*fc20*/  LOP3.LUT R4, R62, 0x38, R5, 0xf8, !PT ;  /* 0x000000383e047812 */ /* 0x000fc600078ef805 */
[----:B------:R-:W-:Y:S01]  /*fc30*/  IMAD.SHL.U32 R7, R7, 0x400, RZ ;  /* 0x0000040007077824 */ /* 0x000fe200078e00ff */
[----:B------:R-:W-:-:S04]  /*fc40*/  LOP3.LUT R8, R4, R61, RZ, 0x3c, !PT ;  /* 0x0000003d04087212 */ /* 0x000fc800078e3cff */
[----:B------:R-:W-:Y:S02]  /*fc50*/  LOP3.LUT R9, R7, 0x7fffe000, RZ, 0xc0, !PT ;  /* 0x7fffe00007097812 */ /* 0x000fe400078ec0ff */
[----:B------:R-:W0:Y:S02]  /*fc60*/  LDS.128 R4, [R58] ;  /* 0x000000003a047984 */ /* 0x000e240000000c00 */
[----:B------:R-:W-:-:S04]  /*fc70*/  IADD3 R9, R8, R9, R60 ;  /* 0x0000000908097210 */ /* 0x000fc80007ffe03c */
[----:B------:R-:W-:-:S05]  /*fc80*/  LEA R30, R9, R22, 0x1 ;  /* 0x00000016091e7211 */ /* 0x000fca00078e08ff */
        /* <DEDUP_REMOVED lines=9> */
[--C-:B------:R-:W-:Y:S02]  /*fd20*/  HADD2.F32 R43, -RZ, R9.reuse.H0_H0 ;  /* 0x20000009ff2b7230 */ /* 0x100fe40000004100 */
[-C--:B------:R-:W-:Y:S01]  /*fd30*/  FMUL.FTZ R46, R49, R42.reuse ;  /* 0x0000002a312e7220 */ /* 0x080fe20000410000 */
[C---:B------:R-:W-:Y:S01]  /*fd40*/  FMUL.FTZ R42, R47.reuse, R42 ;  /* 0x0000002a2f2a7220 */ /* 0x040fe20000410000 */
[----:B------:R-:W-:Y:S02]  /*fd50*/  HADD2.F32 R9, -RZ, R9.H1_H1 ;  /* 0x30000009ff097230 */ /* 0x000fe40000004100 */
[-C--:B------:R-:W-:Y:S01]  /*fd60*/  FFMA.FTZ R46, R47, R31.reuse, -R46 ;  /* 0x0000001f2f2e7223 */ /* 0x080fe2000001082e */
[----:B------:R-:W-:Y:S01]  /*fd70*/  FFMA.FTZ R42, R49, R31, R42 ;  /* 0x0000001f312a7223 */ /* 0x000fe2000001002a */
[----:B------:R-:W-:Y:S01]  /*fd80*/  FMUL.FTZ R47, R50, R8 ;  /* 0x00000008322f7220 */ /* 0x000fe20000410000 */
[----:B------:R-:W-:-:S02]  /*fd90*/  HADD2.F32 R49, -RZ, R29.H1_H1 ;  /* 0x3000001dff317230 */ /* 0x000fc40000004100 */
[C---:B------:R-:W-:Y:S01]  /*fda0*/  FMUL.FTZ R31, R48.reuse, R8 ;  /* 0x00000008301f7220 */ /* 0x040fe20000410000 */
[-C--:B------:R-:W-:Y:S01]  /*fdb0*/  FMUL.FTZ R8, R51, R43.reuse ;  /* 0x0000002b33087220 */ /* 0x080fe20000410000 */
[-C--:B------:R-:W-:Y:S01]  /*fdc0*/  FFMA.FTZ R47, R48, R4.reuse, -R47 ;  /* 0x00000004302f7223 */ /* 0x080fe2000001082f */
[----:B------:R-:W-:Y:S02]  /*fdd0*/  HADD2.F32 R44, -RZ, R10.H0_H0 ;  /* 0x2000000aff2c7230 */ /* 0x000fe40000004100 */
[C---:B------:R-:W-:Y:S01]  /*fde0*/  FMUL.FTZ R48, R49.reuse, R43 ;  /* 0x0000002b31307220 */ /* 0x040fe20000410000 */
[----:B------:R-:W-:Y:S01]  /*fdf0*/  FFMA.FTZ R43, R49, R39, -R8 ;  /* 0x00000027312b7223 */ /* 0x000fe20000010808 */
[----:B------:R-:W-:Y:S02]  /*fe00*/  HADD2.F32 R49, -RZ, R32.H1_H1 ;  /* 0x30000020ff317230 */ /* 0x000fe40000004100 */
[----:B------:R-:W-:Y:S01]  /*fe10*/  FFMA.FTZ R31, R50, R4, R31 ;  /* 0x00000004321f7223 */ /* 0x000fe2000001001f */
[----:B------:R-:W-:Y:S01]  /*fe20*/  FMUL.FTZ R4, R55, R9 ;  /* 0x0000000937047220 */ /* 0x000fe20000410000 */
[----:B------:R-:W-:-:S02]  /*fe30*/  HADD2.F32 R10, -RZ, R10.H1_H1 ;  /* 0x3000000aff0a7230 */ /* 0x000fc40000004100 */
[----:B------:R-:W-:Y:S01]  /*fe40*/  FFMA.FTZ R48, R51, R39, R48 ;  /* 0x0000002733307223 */ /* 0x000fe20000010030 */
[C---:B------:R-:W-:Y:S01]  /*fe50*/  FMUL.FTZ R8, R49.reuse, R9 ;  /* 0x0000000931087220 */ /* 0x040fe20000410000 */
[-C--:B------:R-:W-:Y:S01]  /*fe60*/  FFMA.FTZ R50, R49, R5.reuse, -R4 ;  /* 0x0000000531327223 */ /* 0x080fe20000010804 */
[----:B------:R-:W-:Y:S02]  /*fe70*/  HADD2.F32 R4, -RZ, R34.H0_H0 ;  /* 0x20000022ff047230 */ /* 0x000fe40000004100 */
[----:B------:R-:W-:Y:S01]  /*fe80*/  FMUL.FTZ R39, R54, R44 ;  /* 0x0000002c36277220 */ /* 0x000fe20000410000 */
[----:B------:R-:W-:Y:S01]  /*fe90*/  FFMA.FTZ R9, R55, R5, R8 ;  /* 0x0000000537097223 */ /* 0x000fe20000010008 */
[-C--:B------:R-:W-:Y:S01]  /*fea0*/  FMUL.FTZ R5, R56, R10.reuse ;  /* 0x0000000a38057220 */ /* 0x080fe20000410000 */
[--C-:B------:R-:W-:Y:S02]  /*feb0*/  HADD2.F32 R45, -RZ, R11.reuse.H0_H0 ;  /* 0x2000000bff2d7230 */ /* 0x100fe40000004100 */
[----:B------:R-:W-:Y:S01]  /*fec0*/  FMUL.FTZ R51, R4, R10 ;  /* 0x0000000a04337220 */ /* 0x000fe20000410000 */
[----:B------:R-:W-:-:S02]  /*fed0*/  HADD2.F32 R11, -RZ, R11.H1_H1 ;  /* 0x3000000bff0b7230 */ /* 0x000fc40000004100 */
[----:B------:R-:W-:Y:S01]  /*fee0*/  FMUL.FTZ R49, R52, R44 ;  /* 0x0000002c34317220 */ /* 0x000fe20000410000 */
[----:B------:R-:W-:Y:S01]  /*fef0*/  FFMA.FTZ R10, R4, R6, -R5 ;  /* 0x00000006040a7223 */ /* 0x000fe20000010805 */
[----:B------:R-:W-:Y:S02]  /*ff00*/  HADD2.F32 R5, -RZ, R33.H1_H1 ;  /* 0x30000021ff057230 */ /* 0x000fe40000004100 */
[-C--:B------:R-:W-:Y:S01]  /*ff10*/  FFMA.FTZ R39, R52, R40.reuse, -R39 ;  /* 0x0000002834277223 */ /* 0x080fe20000010827 */
[----:B------:R-:W-:Y:S02]  /*ff20*/  HADD2.F32 R55, -RZ, R34.H1_H1 ;  /* 0x30000022ff377230 */ /* 0x000fe40000004100 */
[----:B------:R-:W-:Y:S01]  /*ff30*/  FFMA.FTZ R49, R54, R40, R49 ;  /* 0x0000002836317223 */ /* 0x000fe20000010031 */
[--C-:B------:R-:W-:Y:S02]  /*ff40*/  HADD2.F32 R41, -RZ, R7.reuse.H0_H0 ;  /* 0x20000007ff297230 */ /* 0x100fe40000004100 */
[----:B------:R-:W-:Y:S01]  /*ff50*/  FFMA.FTZ R40, R56, R6, R51 ;  /* 0x0000000638287223 */ /* 0x000fe20000010033 */
[----:B------:R-:W-:-:S02]  /*ff60*/  HADD2.F32 R7, -RZ, R7.H1_H1 ;  /* 0x30000007ff077230 */ /* 0x000fc40000004100 */
[----:B------:R-:W-:Y:S01]  /*ff70*/  FMUL.FTZ R4, R57, R45 ;  /* 0x0000002d39047220 */ /* 0x000fe20000410000 */
[----:B------:R-:W-:Y:S01]  /*ff80*/  FMUL.FTZ R8, R59, R11 ;  /* 0x0000000b3b087220 */ /* 0x000fe20000410000 */
[----:B------:R-:W-:Y:S01]  /*ff90*/  FMUL.FTZ R6, R5, R45 ;  /* 0x0000002d05067220 */ /* 0x000fe20000410000 */
[----:B------:R-:W-:Y:S01]  /*ffa0*/  FMUL.FTZ R52, R55, R11 ;  /* 0x0000000b37347220 */ /* 0x000fe20000410000 */
[----:B------:R-:W-:Y:S01]  /*ffb0*/  FFMA.FTZ R11, R5, R41, -R4 ;  /* 0x00000029050b7223 */ /* 0x000fe20000010804 */
[----:B------:R-:W-:Y:S01]  /*ffc0*/  FFMA.FTZ R44, R55, R7, -R8 ;  /* 0x00000007372c7223 */ /* 0x000fe20000010808 */
[----:B------:R-:W-:Y:S01]  /*ffd0*/  FFMA.FTZ R41, R57, R41, R6 ;  /* 0x0000002939297223 */ /* 0x000fe20000010006 */
        /* <DEDUP_REMOVED lines=11> */
.L_x_622:
[----:B------:R-:W-:Y:S05]  /*10090*/  BSYNC B2 ;  /* 0x0000000000027941 */ /* 0x000fea0003800000 */
.L_x_621:
[----:B------:R-:W-:Y:S05]  /*100a0*/  @P1 BRA `(.L_x_620) ;  /* 0x0000000400781947 */ /* 0x000fea0003800000 */
[----:B-123--:R-:W-:Y:S01]  /*100b0*/  LEA.HI R4, R0, R213, RZ, 0x6 ;  /* 0x000000d500047211 */ /* 0x00efe200078f30ff */
[----:B------:R-:W-:Y:S01]  /*100c0*/  HADD2.F32 R49, -RZ, R24.H0_H0 ;  /* 0x20000018ff317230 */ /* 0x000fe20000004100 */
[----:B------:R-:W-:Y:S01]  /*100d0*/  LEA.HI R53, R53, R2, RZ, 0x1d ;  /* 0x0000000235357211 */ /* 0x000fe200078fe8ff */
[----:B------:R-:W-:Y:S01]  /*100e0*/  HADD2.F32 R47, -RZ, R13.H0_H0 ;  /* 0x2000000dff2f7230 */ /* 0x000fe20000004100 */
[----:B0-----:R-:W-:Y:S01]  /*100f0*/  LOP3.LUT R5, R62, 0x38, R3, 0xf8, !PT ;  /* 0x000000383e057812 */ /* 0x001fe200078ef803 */
[----:B------:R-:W-:Y:S01]  /*10100*/  IMAD.SHL.U32 R4, R4, 0x80, RZ ;  /* 0x0000008004047824 */ /* 0x000fe200078e00ff */
[----:B------:R-:W-:Y:S01]  /*10110*/  SHF.R.S32.HI R6, RZ, 0x1f, R53 ;  /* 0x0000001fff067819 */ /* 0x000fe20000011435 */
[--C-:B------:R-:W-:Y:S01]  /*10120*/  HADD2.F32 R50, -RZ, R25.reuse.H0_H0 ;  /* 0x20000019ff327230 */ /* 0x100fe20000004100 */
[----:B------:R-:W-:Y:S01]  /*10130*/  LOP3.LUT R8, R5, R61, RZ, 0x3c, !PT ;  /* 0x0000003d05087212 */ /* 0x000fe200078e3cff */
[----:B------:R-:W-:Y:S01]  /*10140*/  HADD2.F32 R48, -RZ, R14.H0_H0 ;  /* 0x2000000eff307230 */ /* 0x000fe20000004100 */
[----:B------:R-:W-:Y:S01]  /*10150*/  LOP3.LUT R5, R4, 0xffffe000, RZ, 0xc0, !PT ;  /* 0xffffe00004057812 */ /* 0x000fe200078ec0ff */
[----:B------:R-:W-:Y:S01]  /*10160*/  IMAD.SHL.U32 R4, R53, 0x8, RZ ;  /* 0x0000000835047824 */ /* 0x000fe200078e00ff */
[----:B------:R-:W-:Y:S01]  /*10170*/  LEA.HI R6, R6, R53, RZ, 0x3 ;  /* 0x0000003506067211 */ /* 0x000fe200078f18ff */
[----:B------:R-:W-:Y:S01]  /*10180*/  HADD2.F32 R51, -RZ, R24.H1_H1 ;  /* 0x30000018ff337230 */ /* 0x000fe20000004100 */
[----:B-----5:R-:W-:Y:S01]  /*10190*/  IADD3 R5, R8, R5, R60 ;  /* 0x0000000508057210 */ /* 0x020fe20007ffe03c */
[----:B------:R-:W-:Y:S01]  /*101a0*/  HADD2.F32 R53, -RZ, R25.H1_H1 ;  /* 0x30000019ff357230 */ /* 0x000fe20000004100 */
[----:B------:R-:W-:Y:S01]  /*101b0*/  LOP3.LUT R4, R62, 0x38, R4, 0xf8, !PT ;  /* 0x000000383e047812 */ /* 0x000fe200078ef804 */
[----:B------:R-:W-:Y:S01]  /*101c0*/  HADD2.F32 R56, -RZ, R27.H0_H0 ;  /* 0x2000001bff387230 */ /* 0x000fe20000004100 */
[----:B------:R-:W-:Y:S01]  /*101d0*/  SHF.L.U32 R6, R6, 0xa, RZ ;  /* 0x0000000a06067819 */ /* 0x000fe200000006ff */
[----:B------:R-:W-:Y:S01]  /*101e0*/  HADD2.F32 R52, -RZ, R15.H0_H0 ;  /* 0x2000000fff347230 */ /* 0x000fe20000004100 */
[----:B------:R-:W-:Y:S01]  /*101f0*/  LOP3.LUT R8, R4, R61, RZ, 0x3c, !PT ;  /* 0x0000003d04087212 */ /* 0x000fe200078e3cff */
[--C-:B------:R-:W-:Y:S01]  /*10200*/  HADD2.F32 R54, -RZ, R26.reuse.H0_H0 ;  /* 0x2000001aff367230 */ /* 0x100fe20000004100 */
[----:B------:R-:W-:Y:S01]  /*10210*/  LOP3.LUT R9, R6, 0x7fffe000, RZ, 0xc0, !PT ;  /* 0x7fffe00006097812 */ /* 0x000fe200078ec0ff */
[----:B------:R-:W-:Y:S01]  /*10220*/  HADD2.F32 R55, -RZ, R26.H1_H1 ;  /* 0x3000001aff377230 */ /* 0x000fe20000004100 */
[----:B------:R-:W-:Y:S01]  /*10230*/  R2UR UR4, R63 ;  /* 0x000000003f0472ca */ /* 0x000fe200000e0000 */
[----:B------:R-:W-:Y:S01]  /*10240*/  HADD2.F32 R57, -RZ, R27.H1_H1 ;  /* 0x3000001bff397230 */ /* 0x000fe20000004100 */
[----:B------:R-:W-:-:S05]  /*10250*/  IADD3 R9, R8, R9, R60 ;  /* 0x0000000908097210 */ /* 0x000fca0007ffe03c */
[----:B------:R-:W-:-:S05]  /*10260*/  IMAD R30, R9, 0x2, R22 ;  /* 0x00000002091e7824 */ /* 0x000fca00078e0216 */
[----:B------:R-:W0:Y:S01]  /*10270*/  LDS.128 R8, [R30+0x14400] ;  /* 0x014400001e087984 */ /* 0x000e220000000c00 */
[----:B------:R-:W-:-:S05]  /*10280*/  LEA R58, R5, UR4, 0x1 ;  /* 0x00000004053a7c11 */ /* 0x000fca000f8e08ff */
[----:B------:R-:W1:Y:S01]  /*10290*/  LDS.128 R4, [R58] ;  /* 0x000000003a047984 */ /* 0x000e620000000c00 */
[--C-:B0-----:R-:W-:Y:S02]  /*102a0*/  HADD2.F32 R42, -RZ, R8.reuse.H0_H0 ;  /* 0x20000008ff2a7230 */ /* 0x101fe40000004100 */
[----:B------:R-:W-:Y:S02]  /*102b0*/  HADD2.F32 R8, -RZ, R8.H1_H1 ;  /* 0x30000008ff087230 */ /* 0x000fe40000004100 */
[----:B------:R-:W-:Y:S02]  /*102c0*/  HADD2.F32 R43, -RZ, R9.H0_H0 ;  /* 0x20000009ff2b7230 */ /* 0x000fe40000004100 */
[-C--:B------:R-:W-:Y:S01]  /*102d0*/  FMUL.FTZ R46, R49, R42.reuse ;  /* 0x0000002a312e7220 */ /* 0x080fe20000410000 */
[--C-:B-1----:R-:W-:Y:S02]  /*102e0*/  HADD2.F32 R31, -RZ, R4.reuse.H0_H0 ;  /* 0x20000004ff1f7230 */ /* 0x102fe40000004100 */
[----:B------:R-:W-:Y:S01]  /*102f0*/  FMUL.FTZ R42, R47, R42 ;  /* 0x0000002a2f2a7220 */ /* 0x000fe20000410000 */
[----:B------:R-:W-:-:S02]  /*10300*/  HADD2.F32 R4, -RZ, R4.H1_H1 ;  /* 0x30000004ff047230 */ /* 0x000fc40000004100 */
[----:B------:R-:W-:Y:S02]  /*10310*/  HADD2.F32 R39, -RZ, R5.H0_H0 ;  /* 0x20000005ff277230 */ /* 0x000fe40000004100 */
[-C--:B------:R-:W-:Y:S01]  /*10320*/  FFMA.FTZ R46, R47, R31.reuse, -R46 ;  /* 0x0000001f2f2e7223 */ /* 0x080fe2000001082e */
[----:B------:R-:W-:Y:S01]  /*10330*/  FFMA.FTZ R42, R49, R31, R42 ;  /* 0x0000001f312a7223 */ /* 0x000fe2000001002a */
[-C--:B------:R-:W-:Y:S01]  /*10340*/  FMUL.FTZ R47, R50, R8.reuse ;  /* 0x00000008322f7220 */ /* 0x080fe20000410000 */
[----:B------:R-:W-:Y:S02]  /*10350*/  HADD2.F32 R49, -RZ, R13.H1_H1 ;  /* 0x3000000dff317230 */ /* 0x000fe40000004100 */
[C---:B------:R-:W-:Y:S01]  /*10360*/  FMUL.FTZ R31, R48.reuse, R8 ;  /* 0x00000008301f7220 */ /* 0x040fe20000410000 */
[----:B------:R-:W-:Y:S01]  /*10370*/  FMUL.FTZ R8, R51, R43 ;  /* 0x0000002b33087220 */ /* 0x000fe20000410000 */
[----:B------:R-:W-:Y:S01]  /*10380*/  FFMA.FTZ R47, R48, R4, -R47 ;  /* 0x00000004302f7223 */ /* 0x000fe2000001082f */
[----:B------:R-:W-:-:S02]  /*10390*/  HADD2.F32 R9, -RZ, R9.H1_H1 ;  /* 0x30000009ff097230 */ /* 0x000fc40000004100 */
[C---:B------:R-:W-:Y:S01]  /*103a0*/  FMUL.FTZ R48, R49.reuse, R43 ;  /* 0x0000002b31307220 */ /* 0x040fe20000410000 */
[----:B------:R-:W-:Y:S01]  /*103b0*/  FFMA.FTZ R43, R49, R39, -R8 ;  /* 0x00000027312b7223 */ /* 0x000fe20000010808 */
[----:B------:R-:W-:Y:S02]  /*103c0*/  HADD2.F32 R49, -RZ, R14.H1_H1 ;  /* 0x3000000eff317230 */ /* 0x000fe40000004100 */
[----:B------:R-:W-:Y:S01]  /*103d0*/  FFMA.FTZ R31, R50, R4, R31 ;  /* 0x00000004321f7223 */ /* 0x000fe2000001001f */
[----:B------:R-:W-:Y:S02]  /*103e0*/  HADD2.F32 R5, -RZ, R5.H1_H1 ;  /* 0x30000005ff057230 */ /* 0x000fe40000004100 */
[-C--:B------:R-:W-:Y:S01]  /*103f0*/  FMUL.FTZ R4, R53, R9.reuse ;  /* 0x0000000935047220 */ /* 0x080fe20000410000 */
[--C-:B------:R-:W-:Y:S02]  /*10400*/  HADD2.F32 R44, -RZ, R10.reuse.H0_H0 ;  /* 0x2000000aff2c7230 */ /* 0x100fe40000004100 */
[----:B------:R-:W-:Y:S01]  /*10410*/  FMUL.FTZ R8, R49, R9 ;  /* 0x0000000931087220 */ /* 0x000fe20000410000 */
[----:B------:R-:W-:-:S02]  /*10420*/  HADD2.F32 R10, -RZ, R10.H1_H1 ;  /* 0x3000000aff0a7230 */ /* 0x000fc40000004100 */
[-C--:B------:R-:W-:Y:S01]  /*10430*/  FFMA.FTZ R50, R49, R5.reuse, -R4 ;  /* 0x0000000531327223 */ /* 0x080fe20000010804 */
[----:B------:R-:W-:Y:S02]  /*10440*/  HADD2.F32 R40, -RZ, R6.H0_H0 ;  /* 0x20000006ff287230 */ /* 0x000fe40000004100 */
[----:B------:R-:W-:Y:S01]  /*10450*/  FFMA.FTZ R9, R53, R5, R8 ;  /* 0x0000000535097223 */ /* 0x000fe20000010008 */
[----:B------:R-:W-:Y:S02]  /*10460*/  HADD2.F32 R4, -RZ, R20.H0_H0 ;  /* 0x20000014ff047230 */ /* 0x000fe40000004100 */
[----:B------:R-:W-:Y:S01]  /*10470*/  FMUL.FTZ R5, R56, R10 ;  /* 0x0000000a38057220 */ /* 0x000fe20000410000 */
[----:B------:R-:W-:Y:S02]  /*10480*/  HADD2.F32 R6, -RZ, R6.H1_H1 ;  /* 0x30000006ff067230 */ /* 0x000fe40000004100 */
[----:B------:R-:W-:Y:S01]  /*10490*/  FFMA.FTZ R48, R51, R39, R48 ;  /* 0x0000002733307223 */ /* 0x000fe20000010030 */
[----:B------:R-:W-:-:S02]  /*104a0*/  HADD2.F32 R45, -RZ, R11.H0_H0 ;  /* 0x2000000bff2d7230 */ /* 0x000fc40000004100 */
[----:B------:R-:W-:Y:S01]  /*104b0*/  FMUL.FTZ R51, R4, R10 ;  /* 0x0000000a04337220 */ /* 0x000fe20000410000 */
[----:B------:R-:W-:Y:S02]  /*104c0*/  HADD2.F32 R11, -RZ, R11.H1_H1 ;  /* 0x3000000bff0b7230 */ /* 0x000fe40000004100 */
[-C--:B------:R-:W-:Y:S01]  /*104d0*/  FMUL.FTZ R39, R54, R44.reuse ;  /* 0x0000002c36277220 */ /* 0x080fe20000410000 */
[----:B------:R-:W-:Y:S01]  /*104e0*/  FMUL.FTZ R49, R52, R44 ;  /* 0x0000002c34317220 */ /* 0x000fe20000410000 */
[----:B------:R-:W-:Y:S01]  /*104f0*/  FFMA.FTZ R10, R4, R6, -R5 ;  /* 0x00000006040a7223 */ /* 0x000fe20000010805 */
[----:B------:R-:W-:Y:S02]  /*10500*/  HADD2.F32 R5, -RZ, R15.H1_H1 ;  /* 0x3000000fff057230 */ /* 0x000fe40000004100 */
[-C--:B------:R-:W-:Y:S01]  /*10510*/  FFMA.FTZ R39, R52, R40.reuse, -R39 ;  /* 0x0000002834277223 */ /* 0x080fe20000010827 */
[----:B------:R-:W-:Y:S02]  /*10520*/  HADD2.F32 R53, -RZ, R20.H1_H1 ;  /* 0x30000014ff357230 */ /* 0x000fe40000004100 */
[----:B------:R-:W-:Y:S01]  /*10530*/  FFMA.FTZ R49, R54, R40, R49 ;  /* 0x0000002836317223 */ /* 0x000fe20000010031 */
[----:B------:R-:W-:-:S02]  /*10540*/  HADD2.F32 R41, -RZ, R7.H0_H0 ;  /* 0x20000007ff297230 */ /* 0x000fc40000004100 */
[----:B------:R-:W-:Y:S01]  /*10550*/  FFMA.FTZ R40, R56, R6, R51 ;  /* 0x0000000638287223 */ /* 0x000fe20000010033 */
[----:B------:R-:W-:Y:S02]  /*10560*/  HADD2.F32 R7, -RZ, R7.H1_H1 ;  /* 0x30000007ff077230 */ /* 0x000fe40000004100 */
        /* <DEDUP_REMOVED lines=15> */
[----:B------:R-:W-:-:S02]  /*10660*/  F2FP.F16.F32.PACK_AB R10, R40, R49 ;  /* 0x00000031280a723e */ /* 0x000fc400000000ff */
[----:B------:R-:W-:-:S05]  /*10670*/  F2FP.F16.F32.PACK_AB R11, R52, R41 ;  /* 0x00000029340b723e */ /* 0x000fca00000000ff */
[----:B------:R4:W-:Y:S02]  /*10680*/  STS.128 [R30+0x14400], R8 ;  /* 0x014400081e007388 */ /* 0x0009e40000000c00 */
.L_x_620:
[----:B------:R-:W-:Y:S05]  /*10690*/  BSYNC B1 ;  /* 0x0000000000017941 */ /* 0x000fea0003800000 */
.L_x_619:
[----:B-1234-:R-:W-:Y:S01]  /*106a0*/  VIADD R4, R219, 0x40 ;  /* 0x00000040db047836 */ /* 0x01efe20000000000 */
[----:B------:R-:W-:Y:S04]  /*106b0*/  BSSY B1, `(.L_x_623) ;  /* 0x00000cc000017945 */ /* 0x000fe80003800000 */
[----:B------:R-:W-:-:S13]  /*106c0*/  ISETP.GE.AND P0, PT, R4, R12, PT ;  /* 0x0000000c0400720c */ /* 0x000fda0003f06270 */
[----:B------:R-:W-:Y:S05]  /*106d0*/  @P0 BRA `(.L_x_624) ;  /* 0x0000000c00240947 */ /* 0x000fea0003800000 */
[----:B-----5:R1:W5:Y:S01]  /*106e0*/  LDL R63, [R1+0x6c] ;  /* 0x00006c00013f7983 */ /* 0x0203620000100800 */
[----:B------:R-:W2:Y:S03]  /*106f0*/  LDC R53, c[0x0][0x3f4] ;  /* 0x0000fd00ff357b82 */ /* 0x000ea60000000800 */
        /* <DEDUP_REMOVED lines=9> */
[-C--:B--2---:R-:W-:Y:S02]  /*10790*/  ISETP.GE.AND P0, PT, R16, R53.reuse, PT ;  /* 0x000000351000720c */ /* 0x084fe40003f06270 */
[----:B------:R-:W-:-:S11]  /*107a0*/  ISETP.GE.AND P1, PT, R213, R53, PT ;  /* 0x00000035d500720c */ /* 0x000fd60003f26270 */
[----:B-1----:R-:W-:Y:S05]  /*107b0*/  @P0 BRA `(.L_x_626) ;  /* 0x00000004006c0947 */ /* 0x002fea0003800000 */
[----:B------:R-:W2:Y:S01]  /*107c0*/  LDL R4, [R1+0x64] ;  /* 0x0000640001047983 */ /* 0x000ea20000100800 */
        /* <DEDUP_REMOVED lines=90> */
.L_x_626:
[----:B------:R-:W-:Y:S05]  /*10d70*/  BSYNC B2 ;  /* 0x0000000000027941 */ /* 0x000fea0003800000 */
.L_x_625:
[----:B------:R-:W-:Y:S05]  /*10d80*/  @P1 BRA `(.L_x_624) ;  /* 0x0000000400781947 */ /* 0x000fea0003800000 */
[----:B-1----:R-:W-:Y:S01]  /*10d90*/  LEA.HI R4, R0, R213, RZ, 0x6 ;  /* 0x000000d500047211 */ /* 0x002fe200078f30ff */
        /* <DEDUP_REMOVED lines=93> */
.L_x_624:
[----:B------:R-:W-:Y:S05]  /*11370*/  BSYNC B1 ;  /* 0x0000000000017941 */ /* 0x000fea0003800000 */
.L_x_623:
[----:B------:R-:W-:-:S13]  /*11380*/  ISETP.GE.AND P0, PT, R21, R12, PT ;  /* 0x0000000c1500720c */ /* 0x000fda0003f06270 */
[----:B------:R-:W-:Y:S05]  /*11390*/  @P0 BRA `(.L_x_603) ;  /* 0x0000000c00200947 */ /* 0x000fea0003800000 */
[----:B-12---:R1:W5:Y:S01]  /*113a0*/  LDL R58, [R1+0x6c] ;  /* 0x00006c00013a7983 */ /* 0x0063620000100800 */
[----:B------:R-:W2:Y:S01]  /*113b0*/  LDC R45, c[0x0][0x3f4] ;  /* 0x0000fd00ff2d7b82 */ /* 0x000ea20000000800 */
[----:B------:R-:W-:Y:S01]  /*113c0*/  SHF.R.S32.HI R4, RZ, 0x1f, R21 ;  /* 0x0000001fff047819 */ /* 0x000fe20000011415 */
[----:B0-----:R-:W-:Y:S01]  /*113d0*/  IMAD.SHL.U32 R5, R21, 0x40, RZ ;  /* 0x0000004015057824 */ /* 0x001fe200078e00ff */
[----:B------:R-:W-:Y:S02]  /*113e0*/  BSSY B1, `(.L_x_627) ;  /* 0x0000064000017945 */ /* 0x000fe40003800000 */
[----:B------:R-:W-:Y:S02]  /*113f0*/  LEA.HI R4, R4, R21, RZ, 0x3 ;  /* 0x0000001504047211 */ /* 0x000fe400078f18ff */
[----:B------:R-:W-:Y:S02]  /*11400*/  LOP3.LUT R55, R5, 0x1c0, RZ, 0xc0, !PT ;  /* 0x000001c005377812 */ /* 0x000fe400078ec0ff */
[----:B------:R-:W-:-:S02]  /*11410*/  SHF.L.U32 R4, R4, 0x6, RZ ;  /* 0x0000000604047819 */ /* 0x000fc400000006ff */
[----:B------:R-:W-:Y:S02]  /*11420*/  SHF.R.U32.HI R57, RZ, 0x3, R55 ;  /* 0x00000003ff397819 */ /* 0x000fe40000011637 */
[----:B------:R-:W-:Y:S02]  /*11430*/  LOP3.LUT R54, R4, 0xfffffe00, RZ, 0xc0, !PT ;  /* 0xfffffe0004367812 */ /* 0x000fe400078ec0ff */
[-C--:B--2---:R-:W-:Y:S02]  /*11440*/  ISETP.GE.AND P0, PT, R16, R45.reuse, PT ;  /* 0x0000002d1000720c */ /* 0x084fe40003f06270 */
[----:B------:R-:W-:-:S11]  /*11450*/  ISETP.GE.AND P1, PT, R213, R45, PT ;  /* 0x0000002dd500720c */ /* 0x000fd60003f26270 */
[----:B-1----:R-:W-:Y:S05]  /*11460*/  @P0 BRA `(.L_x_628) ;  /* 0x00000004006c0947 */ /* 0x002fea0003800000 */
[----:B------:R-:W2:Y:S01]  /*11470*/  LDL R6, [R1+0x64] ;  /* 0x0000640001067983 */ /* 0x000ea20000100800 */
[----:B-----5:R-:W-:Y:S01]  /*11480*/  R2UR UR4, R58 ;  /* 0x000000003a0472ca */ /* 0x020fe200000e0000 */
[----:B------:R-:W-:Y:S02]  /*11490*/  HADD2.F32 R49, -RZ, R35.H0_H0 ;  /* 0x20000023ff317230 */ /* 0x000fe40000004100 */
[----:B------:R-:W-:Y:S02]  /*114a0*/  HADD2.F32 R47, -RZ, R29.H0_H0 ;  /* 0x2000001dff2f7230 */ /* 0x000fe40000004100 */
[----:B------:R-:W-:Y:S02]  /*114b0*/  HADD2.F32 R50, -RZ, R36.H0_H0 ;  /* 0x20000024ff327230 */ /* 0x000fe40000004100 */
[----:B------:R-:W-:Y:S02]  /*114c0*/  HADD2.F32 R46, -RZ, R32.H0_H0 ;  /* 0x20000020ff2e7230 */ /* 0x000fe40000004100 */
[----:B------:R-:W-:-:S02]  /*114d0*/  HADD2.F32 R52, -RZ, R35.H1_H1 ;  /* 0x30000023ff347230 */ /* 0x000fc40000004100 */
[----:B------:R-:W-:Y:S02]  /*114e0*/  HADD2.F32 R48, -RZ, R29.H1_H1 ;  /* 0x3000001dff307230 */ /* 0x000fe40000004100 */
[----:B------:R-:W-:Y:S02]  /*114f0*/  HADD2.F32 R51, -RZ, R36.H1_H1 ;  /* 0x30000024ff337230 */ /* 0x000fe40000004100 */
[----:B------:R-:W-:Y:S01]  /*11500*/  HADD2.F32 R53, -RZ, R37.H0_H0 ;  /* 0x20000025ff357230 */ /* 0x000fe20000004100 */
[----:B--2---:R-:W-:Y:S02]  /*11510*/  LEA.HI R4, R45, R6, RZ, 0x1d ;  /* 0x000000062d047211 */ /* 0x004fe400078fe8ff */
[----:B------:R-:W-:Y:S02]  /*11520*/  LOP3.LUT R6, R55, 0x38, R16, 0xf8, !PT ;  /* 0x0000003837067812 */ /* 0x000fe400078ef810 */
[----:B------:R-:W-:Y:S01]  /*11530*/  SHF.R.S32.HI R7, RZ, 0x1f, R4 ;  /* 0x0000001fff077819 */ /* 0x000fe20000011404 */
[----:B------:R-:W-:Y:S01]  /*11540*/  IMAD.SHL.U32 R5, R4, 0x8, RZ ;  /* 0x0000000804057824 */ /* 0x000fe200078e00ff */
[----:B------:R-:W-:-:S02]  /*11550*/  LOP3.LUT R6, R54, R6, R57, 0xf6, !PT ;  /* 0x0000000636067212 */ /* 0x000fc400078ef639 */
[----:B------:R-:W-:Y:S02]  /*11560*/  LEA.HI R7, R7, R4, RZ, 0x3 ;  /* 0x0000000407077211 */ /* 0x000fe400078f18ff */
[----:B------:R-:W-:Y:S02]  /*11570*/  LOP3.LUT R4, R55, 0x38, R5, 0xf8, !PT ;  /* 0x0000003837047812 */ /* 0x000fe400078ef805 */
[----:B------:R-:W-:Y:S01]  /*11580*/  LEA R56, R6, UR4, 0x1 ;  /* 0x0000000406387c11 */ /* 0x000fe2000f8e08ff */
        /* <DEDUP_REMOVED lines=19> */
[-C--:B------:R-:W-:Y:S01]  /*116c0*/  FMUL.FTZ R35, R50, R8.reuse ;  /* 0x0000000832237220 */ /* 0x080fe20000410000 */
[-C--:B------:R-:W-:Y:S01]  /*116d0*/  FFMA.FTZ R44, R47, R21.reuse, -R44 ;  /* 0x000000152f2c7223 */ /* 0x080fe2000001082c */
[----:B------:R-:W-:Y:S01]  /*116e0*/  FFMA.FTZ R40, R49, R21, R40 ;  /* 0x0000001531287223 */ /* 0x000fe20000010028 */
[----:B------:R-:W-:Y:S01]  /*116f0*/  FMUL.FTZ R21, R46, R8 ;  /* 0x000000082e157220 */ /* 0x000fe20000410000 */
[----:B------:R-:W-:Y:S01]  /*11700*/  FMUL.FTZ R29, R52, R41 ;  /* 0x00000029341d7220 */ /* 0x000fe20000410000 */
[----:B------:R-:W-:-:S02]  /*11710*/  HADD2.F32 R47, -RZ, R32.H1_H1 ;  /* 0x30000020ff2f7230 */ /* 0x000fc40000004100 */
[-C--:B------:R-:W-:Y:S01]  /*11720*/  FFMA.FTZ R35, R46, R4.reuse, -R35 ;  /* 0x000000042e237223 */ /* 0x080fe20000010823 */
[----:B------:R-:W-:Y:S01]  /*11730*/  FMUL.FTZ R41, R48, R41 ;  /* 0x0000002930297220 */ /* 0x000fe20000410000 */
[----:B------:R-:W-:Y:S01]  /*11740*/  FFMA.FTZ R21, R50, R4, R21 ;  /* 0x0000000432157223 */ /* 0x000fe20000010015 */
[--C-:B------:R-:W-:Y:S02]  /*11750*/  HADD2.F32 R42, -RZ, R10.reuse.H0_H0 ;  /* 0x2000000aff2a7230 */ /* 0x100fe40000004100 */
[-C--:B------:R-:W-:Y:S01]  /*11760*/  FMUL.FTZ R4, R51, R9.reuse ;  /* 0x0000000933047220 */ /* 0x080fe20000410000 */
[----:B------:R-:W-:Y:S01]  /*11770*/  FFMA.FTZ R29, R48, R30, -R29 ;  /* 0x0000001e301d7223 */ /* 0x000fe2000001081d */
[----:B------:R-:W-:Y:S02]  /*11780*/  HADD2.F32 R49, -RZ, R33.H0_H0 ;  /* 0x20000021ff317230 */ /* 0x000fe40000004100 */
[----:B------:R-:W-:Y:S01]  /*11790*/  FMUL.FTZ R8, R47, R9 ;  /* 0x000000092f087220 */ /* 0x000fe20000410000 */
[----:B------:R-:W-:-:S02]  /*117a0*/  HADD2.F32 R10, -RZ, R10.H1_H1 ;  /* 0x3000000aff0a7230 */ /* 0x000fc40000004100 */
[----:B------:R-:W-:Y:S01]  /*117b0*/  FFMA.FTZ R41, R52, R30, R41 ;  /* 0x0000001e34297223 */ /* 0x000fe20000010029 */
[----:B------:R-:W-:Y:S02]  /*117c0*/  HADD2.F32 R48, -RZ, R38.H0_H0 ;  /* 0x20000026ff307230 */ /* 0x000fe40000004100 */
[-C--:B------:R-:W-:Y:S01]  /*117d0*/  FFMA.FTZ R30, R47, R5.reuse, -R4 ;  /* 0x000000052f1e7223 */ /* 0x080fe20000010804 */
[-C--:B------:R-:W-:Y:S01]  /*117e0*/  FMUL.FTZ R4, R53, R42.reuse ;  /* 0x0000002a35047220 */ /* 0x080fe20000410000 */
[----:B------:R-:W-:Y:S02]  /*117f0*/  HADD2.F32 R46, -RZ, R34.H0_H0 ;  /* 0x20000022ff2e7230 */ /* 0x000fe40000004100 */
[----:B------:R-:W-:Y:S01]  /*11800*/  FMUL.FTZ R42, R49, R42 ;  /* 0x0000002a312a7220 */ /* 0x000fe20000410000 */
[----:B------:R-:W-:Y:S01]  /*11810*/  FFMA.FTZ R32, R51, R5, R8 ;  /* 0x0000000533207223 */ /* 0x000fe20000010008 */
[----:B------:R-:W-:Y:S01]  /*11820*/  FMUL.FTZ R5, R48, R10 ;  /* 0x0000000a30057220 */ /* 0x000fe20000410000 */
[----:B------:R-:W-:-:S02]  /*11830*/  HADD2.F32 R43, -RZ, R11.H0_H0 ;  /* 0x2000000bff2b7230 */ /* 0x000fc40000004100 */
[-C--:B------:R-:W-:Y:S01]  /*11840*/  FFMA.FTZ R36, R49, R31.reuse, -R4 ;  /* 0x0000001f31247223 */ /* 0x080fe20000010804 */
[----:B------:R-:W-:Y:S01]  /*11850*/  FFMA.FTZ R42, R53, R31, R42 ;  /* 0x0000001f352a7223 */ /* 0x000fe2000001002a */
[----:B------:R-:W-:Y:S02]  /*11860*/  HADD2.F32 R11, -RZ, R11.H1_H1 ;  /* 0x3000000bff0b7230 */ /* 0x000fe40000004100 */
[C---:B------:R-:W-:Y:S01]  /*11870*/  FFMA.FTZ R31, R46.reuse, R6, -R5 ;  /* 0x000000062e1f7223 */ /* 0x040fe20000010805 */
[----:B------:R-:W-:Y:S02]  /*11880*/  HADD2.F32 R47, -RZ, R37.H1_H1 ;  /* 0x30000025ff2f7230 */ /* 0x000fe40000004100 */
[----:B------:R-:W-:Y:S01]  /*11890*/  FMUL.FTZ R9, R46, R10 ;  /* 0x0000000a2e097220 */ /* 0x000fe20000410000 */
[----:B------:R-:W-:Y:S02]  /*118a0*/  HADD2.F32 R49, -RZ, R38.H1_H1 ;  /* 0x30000026ff317230 */ /* 0x000fe40000004100 */
[----:B------:R-:W-:-:S02]  /*118b0*/  HADD2.F32 R5, -RZ, R33.H1_H1 ;  /* 0x30000021ff057230 */ /* 0x000fc40000004100 */
[----:B------:R-:W-:Y:S01]  /*118c0*/  FFMA.FTZ R33, R48, R6, R9 ;  /* 0x0000000630217223 */ /* 0x000fe20000010009 */
[----:B------:R-:W-:Y:S02]  /*118d0*/  HADD2.F32 R37, -RZ, R34.H1_H1 ;  /* 0x30000022ff257230 */ /* 0x000fe40000004100 */
[----:B------:R-:W-:Y:S01]  /*118e0*/  FMUL.FTZ R4, R47, R43 ;  /* 0x0000002b2f047220 */ /* 0x000fe20000410000 */
[--C-:B------:R-:W-:Y:S02]  /*118f0*/  HADD2.F32 R39, -RZ, R7.reuse.H0_H0 ;  /* 0x20000007ff277230 */ /* 0x100fe40000004100 */
[----:B------:R-:W-:Y:S01]  /*11900*/  FMUL.FTZ R8, R49, R11 ;  /* 0x0000000b31087220 */ /* 0x000fe20000410000 */
[----:B------:R-:W-:Y:S02]  /*11910*/  HADD2.F32 R7, -RZ, R7.H1_H1 ;  /* 0x30000007ff077230 */ /* 0x000fe40000004100 */
[----:B------:R-:W-:Y:S01]  /*11920*/  FMUL.FTZ R6, R5, R43 ;  /* 0x0000002b05067220 */ /* 0x000fe20000410000 */
[----:B------:R-:W-:Y:S01]  /*11930*/  FMUL.FTZ R10, R37, R11 ;  /* 0x0000000b250a7220 */ /* 0x000fe20000410000 */
[----:B------:R-:W-:Y:S01]  /*11940*/  FFMA.FTZ R11, R5, R39, -R4 ;  /* 0x00000027050b7223 */ /* 0x000fe20000010804 */
[----:B------:R-:W-:Y:S01]  /*11950*/  F2FP.F16.F32.PACK_AB R4, R35, R44 ;  /* 0x0000002c2304723e */ /* 0x000fe200000000ff */
[----:B------:R-:W-:Y:S01]  /*11960*/  FFMA.FTZ R34, R37, R7, -R8 ;  /* 0x0000000725227223 */ /* 0x000fe20000010808 */
[----:B------:R-:W-:Y:S01]  /*11970*/  FFMA.FTZ R39, R47, R39, R6 ;  /* 0x000000272f277223 */ /* 0x000fe20000010006 */
[----:B------:R-:W-:Y:S01]  /*11980*/  FFMA.FTZ R38, R49, R7, R10 ;  /* 0x0000000731267223 */ /* 0x000fe2000001000a */
        /* <DEDUP_REMOVED lines=9> */
.L_x_628:
[----:B------:R-:W-:Y:S05]  /*11a20*/  BSYNC B1 ;  /* 0x0000000000017941 */ /* 0x000fea0003800000 */
.L_x_627:
[----:B------:R-:W-:Y:S05]  /*11a30*/  @P1 BRA `(.L_x_603) ;  /* 0x0000000400781947 */ /* 0x000fea0003800000 */
[----:B------:R-:W-:Y:S01]  /*11a40*/  LEA.HI R0, R0, R213, RZ, 0x6 ;  /* 0x000000d500007211 */ /* 0x000fe200078f30ff */
[--C-:B------:R-:W-:Y:S01]  /*11a50*/  HADD2.F32 R36, -RZ, R24.reuse.H0_H0 ;  /* 0x20000018ff247230 */ /* 0x100fe20000004100 */
[----:B------:R-:W-:Y:S01]  /*11a60*/  LEA.HI R2, R45, R2, RZ, 0x1d ;  /* 0x000000022d027211 */ /* 0x000fe200078fe8ff */
[----:B------:R-:W-:Y:S01]  /*11a70*/  HADD2.F32 R34, -RZ, R13.H0_H0 ;  /* 0x2000000dff227230 */ /* 0x000fe20000004100 */
[----:B0-----:R-:W-:Y:S01]  /*11a80*/  LOP3.LUT R4, R55, 0x38, R3, 0xf8, !PT ;  /* 0x0000003837047812 */ /* 0x001fe200078ef803 */
[----:B------:R-:W-:Y:S01]  /*11a90*/  IMAD.SHL.U32 R0, R0, 0x80, RZ ;  /* 0x0000008000007824 */ /* 0x000fe200078e00ff */
[----:B------:R-:W-:Y:S01]  /*11aa0*/  SHF.R.S32.HI R3, RZ, 0x1f, R2 ;  /* 0x0000001fff037819 */ /* 0x000fe20000011402 */
[----:B------:R-:W-:Y:S01]  /*11ab0*/  HADD2.F32 R38, -RZ, R25.H0_H0 ;  /* 0x20000019ff267230 */ /* 0x000fe20000004100 */
[----:B-----5:R-:W-:Y:S01]  /*11ac0*/  R2UR UR4, R58 ;  /* 0x000000003a0472ca */ /* 0x020fe200000e0000 */
[----:B------:R-:W-:Y:S01]  /*11ad0*/  HADD2.F32 R40, -RZ, R24.H1_H1 ;  /* 0x30000018ff287230 */ /* 0x000fe20000004100 */
[----:B------:R-:W-:Y:S01]  /*11ae0*/  LOP3.LUT R5, R0, 0xffffe000, RZ, 0xc0, !PT ;  /* 0xffffe00000057812 */ /* 0x000fe200078ec0ff */
[----:B------:R-:W-:Y:S01]  /*11af0*/  IMAD.SHL.U32 R0, R2, 0x8, RZ ;  /* 0x0000000802007824 */ /* 0x000fe200078e00ff */
[----:B------:R-:W-:Y:S01]  /*11b00*/  LEA.HI R3, R3, R2, RZ, 0x3 ;  /* 0x0000000203037211 */ /* 0x000fe200078f18ff */
[----:B------:R-:W-:Y:S01]  /*11b10*/  HADD2.F32 R24, -RZ, R13.H1_H1 ;  /* 0x3000000dff187230 */ /* 0x000fe20000004100 */
[----:B------:R-:W-:Y:S01]  /*11b20*/  LOP3.LUT R4, R4, R57, RZ, 0x3c, !PT ;  /* 0x0000003904047212 */ /* 0x000fe200078e3cff */
[----:B------:R-:W-:Y:S01]  /*11b30*/  HADD2.F32 R37, -RZ, R25.H1_H1 ;  /* 0x30000019ff257230 */ /* 0x000fe20000004100 */
[----:B------:R-:W-:-:S02]  /*11b40*/  LOP3.LUT R0, R55, 0x38, R0, 0xf8, !PT ;  /* 0x0000003837007812 */ /* 0x000fc400078ef800 */
[----:B------:R-:W-:Y:S02]  /*11b50*/  SHF.L.U32 R3, R3, 0xa, RZ ;  /* 0x0000000a03037819 */ /* 0x000fe400000006ff */
[----:B------:R-:W-:Y:S02]  /*11b60*/  LOP3.LUT R0, R0, R57, RZ, 0x3c, !PT ;  /* 0x0000003900007212 */ /* 0x000fe400078e3cff */
[----:B------:R-:W-:Y:S02]  /*11b70*/  LOP3.LUT R3, R3, 0x7fffe000, RZ, 0xc0, !PT ;  /* 0x7fffe00003037812 */ /* 0x000fe400078ec0ff */
[--C-:B------:R-:W-:Y:S02]  /*11b80*/  IADD3 R4, R4, R5, R54.reuse ;  /* 0x0000000504047210 */ /* 0x100fe40007ffe036 */
[----:B------:R-:W-:Y:S02]  /*11b90*/  IADD3 R3, R0, R3, R54 ;  /* 0x0000000300037210 */ /* 0x000fe40007ffe036 */
[----:B------:R-:W-:-:S03]  /*11ba0*/  LEA R39, R4, UR4, 0x1 ;  /* 0x0000000404277c11 */ /* 0x000fc6000f8e08ff */
[----:B------:R-:W-:Y:S02]  /*11bb0*/  IMAD R3, R3, 0x2, R22 ;  /* 0x0000000203037824 */ /* 0x000fe400078e0216 */
[----:B------:R-:W0:Y:S04]  /*11bc0*/  LDS.128 R4, [R39] ;  /* 0x0000000027047984 */ /* 0x000e280000000c00 */
[----:B------:R-:W1:Y:S01]  /*11bd0*/  LDS.128 R8, [R3+0x14400] ;  /* 0x0144000003087984 */ /* 0x000e620000000c00 */
[--C-:B0-----:R-:W-:Y:S02]  /*11be0*/  HADD2.F32 R0, -RZ, R4.reuse.H0_H0 ;  /* 0x20000004ff007230 */ /* 0x101fe40000004100 */
[----:B------:R-:W-:Y:S02]  /*11bf0*/  HADD2.F32 R4, -RZ, R4.H1_H1 ;  /* 0x30000004ff047230 */ /* 0x000fe40000004100 */
[----:B-1----:R-:W-:-:S02]  /*11c00*/  HADD2.F32 R29, -RZ, R8.H0_H0 ;  /* 0x20000008ff1d7230 */ /* 0x002fc40000004100 */
[----:B------:R-:W-:Y:S02]  /*11c10*/  HADD2.F32 R8, -RZ, R8.H1_H1 ;  /* 0x30000008ff087230 */ /* 0x000fe40000004100 */
[----:B------:R-:W-:Y:S02]  /*11c20*/  HADD2.F32 R30, -RZ, R9.H0_H0 ;  /* 0x20000009ff1e7230 */ /* 0x000fe40000004100 */
[-C--:B------:R-:W-:Y:S01]  /*11c30*/  FMUL.FTZ R33, R36, R29.reuse ;  /* 0x0000001d24217220 */ /* 0x080fe20000410000 */
[----:B------:R-:W-:Y:S01]  /*11c40*/  FMUL.FTZ R29, R34, R29 ;  /* 0x0000001d221d7220 */ /* 0x000fe20000410000 */
[----:B------:R-:W-:Y:S01]  /*11c50*/  FMUL.FTZ R35, R38, R8 ;  /* 0x0000000826237220 */ /* 0x000fe20000410000 */
[----:B------:R-:W-:Y:S02]  /*11c60*/  HADD2.F32 R2, -RZ, R5.H0_H0 ;  /* 0x20000005ff027230 */ /* 0x000fe40000004100 */
[----:B------:R-:W-:Y:S01]  /*11c70*/  FFMA.FTZ R33, R34, R0, -R33 ;  /* 0x0000000022217223 */ /* 0x000fe20000010821 */
[----:B------:R-:W-:-:S02]  /*11c80*/  HADD2.F32 R34, -RZ, R14.H0_H0 ;  /* 0x2000000eff227230 */ /* 0x000fc40000004100 */
[----:B------:R-:W-:Y:S01]  /*11c90*/  FFMA.FTZ R29, R36, R0, R29 ;  /* 0x00000000241d7223 */ /* 0x000fe2000001001d */
[----:B------:R-:W-:Y:S02]  /*11ca0*/  HADD2.F32 R9, -RZ, R9.H1_H1 ;  /* 0x30000009ff097230 */ /* 0x000fe40000004100 */
[----:B------:R-:W-:Y:S01]  /*11cb0*/  FMUL.FTZ R25, R24, R30 ;  /* 0x0000001e18197220 */ /* 0x000fe20000410000 */
[----:B------:R-:W-:Y:S02]  /*11cc0*/  HADD2.F32 R5, -RZ, R5.H1_H1 ;  /* 0x30000005ff057230 */ /* 0x000fe40000004100 */
[C---:B------:R-:W-:Y:S01]  /*11cd0*/  FMUL.FTZ R13, R34.reuse, R8 ;  /* 0x00000008220d7220 */ /* 0x040fe20000410000 */
[----:B------:R-:W-:Y:S01]  /*11ce0*/  FFMA.FTZ R0, R34, R4, -R35 ;  /* 0x0000000422007223 */ /* 0x000fe20000010823 */
[----:B------:R-:W-:Y:S01]  /*11cf0*/  FMUL.FTZ R35, R40, R30 ;  /* 0x0000001e28237220 */ /* 0x000fe20000410000 */
[----:B------:R-:W-:Y:S02]  /*11d00*/  HADD2.F32 R31, -RZ, R10.H0_H0 ;  /* 0x2000000aff1f7230 */ /* 0x000fe40000004100 */
[----:B------:R-:W-:Y:S01]  /*11d10*/  FFMA.FTZ R8, R38, R4, R13 ;  /* 0x0000000426087223 */ /* 0x000fe2000001000d */
[----:B------:R-:W-:-:S02]  /*11d20*/  HADD2.F32 R13, -RZ, R14.H1_H1 ;  /* 0x3000000eff0d7230 */ /* 0x000fc40000004100 */
[-C--:B------:R-:W-:Y:S01]  /*11d30*/  FFMA.FTZ R35, R24, R2.reuse, -R35 ;  /* 0x0000000218237223 */ /* 0x080fe20000010823 */
[----:B------:R-:W-:Y:S01]  /*11d40*/  FFMA.FTZ R25, R40, R2, R25 ;  /* 0x0000000228197223 */ /* 0x000fe20000010019 */
[----:B------:R-:W-:Y:S02]  /*11d50*/  HADD2.F32 R10, -RZ, R10.H1_H1 ;  /* 0x3000000aff0a7230 */ /* 0x000fe40000004100 */
[-C--:B------:R-:W-:Y:S01]  /*11d60*/  FMUL.FTZ R2, R37, R9.reuse ;  /* 0x0000000925027220 */ /* 0x080fe20000410000 */
[C---:B------:R-:W-:Y:S01]  /*11d70*/  FMUL.FTZ R4, R13.reuse, R9 ;  /* 0x000000090d047220 */ /* 0x040fe20000410000 */
[----:B------:R-:W-:Y:S01]  /*11d80*/  HADD2.F32 R36, -RZ, R27.H0_H0 ;  /* 0x2000001bff247230 */ /* 0x000fe20000004100 */
[----:B------:R-:W-:Y:S01]  /*11d90*/  F2FP.F16.F32.PACK_AB R8, R8, R29 ;  /* 0x0000001d0808723e */ /* 0x000fe200000000ff */
[----:B------:R-:W-:Y:S02]  /*11da0*/  HADD2.F32 R34, -RZ, R26.H0_H0 ;  /* 0x2000001aff227230 */ /* 0x000fe40000004100 */
[----:B------:R-:W-:Y:S01]  /*11db0*/  FFMA.FTZ R2, R13, R5, -R2 ;  /* 0x000000050d027223 */ /* 0x000fe20000010802 */
[----:B------:R-:W-:-:S02]  /*11dc0*/  HADD2.F32 R12, -RZ, R6.H0_H0 ;  /* 0x20000006ff0c7230 */ /* 0x000fc40000004100 */
[----:B------:R-:W-:Y:S01]  /*11dd0*/  FFMA.FTZ R14, R37, R5, R4 ;  /* 0x00000005250e7223 */ /* 0x000fe20000010004 */
[----:B------:R-:W-:Y:S02]  /*11de0*/  HADD2.F32 R24, -RZ, R15.H0_H0 ;  /* 0x2000000fff187230 */ /* 0x000fe40000004100 */
[----:B------:R-:W-:Y:S01]  /*11df0*/  FMUL.FTZ R5, R36, R10 ;  /* 0x0000000a24057220 */ /* 0x000fe20000410000 */
[----:B------:R-:W-:Y:S02]  /*11e00*/  HADD2.F32 R30, -RZ, R20.H0_H0 ;  /* 0x20000014ff1e7230 */ /* 0x000fe40000004100 */
[-C--:B------:R-:W-:Y:S01]  /*11e10*/  FMUL.FTZ R9, R34, R31.reuse ;  /* 0x0000001f22097220 */ /* 0x080fe20000410000 */
[----:B------:R-:W-:Y:S02]  /*11e20*/  HADD2.F32 R6, -RZ, R6.H1_H1 ;  /* 0x30000006ff067230 */ /* 0x000fe40000004100 */
[----:B------:R-:W-:Y:S01]  /*11e30*/  FMUL.FTZ R31, R24, R31 ;  /* 0x0000001f181f7220 */ /* 0x000fe20000410000 */
[----:B------:R-:W-:-:S02]  /*11e40*/  HADD2.F32 R32, -RZ, R11.H0_H0 ;  /* 0x2000000bff207230 */ /* 0x000fc40000004100 */
[C---:B------:R-:W-:Y:S01]  /*11e50*/  FMUL.FTZ R13, R30.reuse, R10 ;  /* 0x0000000a1e0d7220 */ /* 0x040fe20000410000 */
[----:B------:R-:W-:Y:S02]  /*11e60*/  HADD2.F32 R11, -RZ, R11.H1_H1 ;  /* 0x3000000bff0b7230 */ /* 0x000fe40000004100 */
[----:B------:R-:W-:Y:S01]  /*11e70*/  FFMA.FTZ R10, R30, R6, -R5 ;  /* 0x000000061e0a7223 */ /* 0x000fe20000010805 */
[----:B------:R-:W-:Y:S02]  /*11e80*/  HADD2.F32 R37, -RZ, R26.H1_H1 ;  /* 0x3000001aff257230 */ /* 0x000fe40000004100 */
[-C--:B------:R-:W-:Y:S01]  /*11e90*/  FFMA.FTZ R9, R24, R12.reuse, -R9 ;  /* 0x0000000c18097223 */ /* 0x080fe20000010809 */
[----:B------:R-:W-:Y:S02]  /*11ea0*/  HADD2.F32 R27, -RZ, R27.H1_H1 ;  /* 0x3000001bff1b7230 */ /* 0x000fe40000004100 */
[----:B------:R-:W-:Y:S01]  /*11eb0*/  FFMA.FTZ R31, R34, R12, R31 ;  /* 0x0000000c221f7223 */ /* 0x000fe2000001001f */
[----:B------:R-:W-:-:S02]  /*11ec0*/  HADD2.F32 R15, -RZ, R15.H1_H1 ;  /* 0x3000000fff0f7230 */ /* 0x000fc40000004100 */
[----:B------:R-:W-:Y:S01]  /*11ed0*/  FFMA.FTZ R12, R36, R6, R13 ;  /* 0x00000006240c7223 */ /* 0x000fe2000001000d */
[----:B------:R-:W-:Y:S02]  /*11ee0*/  HADD2.F32 R5, -RZ, R20.H1_H1 ;  /* 0x30000014ff057230 */ /* 0x000fe40000004100 */
[-C--:B------:R-:W-:Y:S01]  /*11ef0*/  FMUL.FTZ R4, R37, R32.reuse ;  /* 0x0000002025047220 */ /* 0x080fe20000410000 */
[--C-:B------:R-:W-:Y:S02]  /*11f00*/  HADD2.F32 R21, -RZ, R7.reuse.H0_H0 ;  /* 0x20000007ff157230 */ /* 0x100fe40000004100 */
[-C--:B------:R-:W-:Y:S01]  /*11f10*/  FMUL.FTZ R6, R27, R11.reuse ;  /* 0x0000000b1b067220 */ /* 0x080fe20000410000 */
        /* <DEDUP_REMOVED lines=14> */
[----:B------:R-:W-:-:S05]  /*12000*/  F2FP.F16.F32.PACK_AB R9, R14, R25 ;  /* 0x000000190e09723e */ /* 0x000fca00000000ff */
[----:B------:R0:W-:Y:S02]  /*12010*/  STS.128 [R3+0x14400], R8 ;  /* 0x0144000803007388 */ /* 0x0001e40000000c00 */
.L_x_603:
[----:B------:R-:W-:Y:S05]  /*12020*/  BSYNC B0 ;  /* 0x0000000000007941 */ /* 0x000fea0003800000 */
.L_x_572:
[----:B------:R-:W-:Y:S01]  /*12030*/  @!PT LDS RZ, [RZ] ;  /* 0x00000000fffff984 */ /* 0x000fe20000000800 */
[----:B------:R-:W-:Y:S01]  /*12040*/  @!PT LDS RZ, [RZ] ;  /* 0x00000000fffff984 */ /* 0x000fe20000000800 */
[----:B------:R-:W-:Y:S01]  /*12050*/  @!PT LDS RZ, [RZ] ;  /* 0x00000000fffff984 */ /* 0x000fe20000000800 */
[----:B------:R-:W-:Y:S01]  /*12060*/  @!PT LDS RZ, [RZ] ;  /* 0x00000000fffff984 */ /* 0x000fe20000000800 */
[----:B------:R1:W-:Y:S06]  /*12070*/  MEMBAR.ALL.CTA ;  /* 0x0000000000007992 */ /* 0x0003ec0000008000 */
[----:B-1----:R-:W1:Y:S01]  /*12080*/  FENCE.VIEW.ASYNC.S ;  /* 0x00000000000073c6 */ /* 0x002e620000000000 */
[----:B------:R-:W-:Y:S05]  /*12090*/  WARPSYNC.ALL ;  /* 0x0000000000007948 */ /* 0x000fea0003800000 */
[----:B-1----:R-:W-:Y:S06]  /*120a0*/  BAR.SYNC.DEFER_BLOCKING 0xd, 0x100 ;  /* 0x0344000000007b1d */ /* 0x002fec0000010000 */
.L_x_570:
[----:B------:R-:W-:-:S06]  /*120b0*/  ULOP3.LUT UR4, UR60, 0x1, URZ, 0xfc, !UPT ;  /* 0x000000013c047892 */ /* 0x000fcc000f8efc3f */
[----:B------:R-:W-:-:S05]  /*120c0*/  IMAD.U32 R0, RZ, RZ, UR4 ;  /* 0x00000004ff007e24 */ /* 0x000fca000f8e00ff */
[----:B------:R-:W-:-:S13]  /*120d0*/  ISETP.NE.AND P0, PT, R0, 0x3, PT ;  /* 0x000000030000780c */ /* 0x000fda0003f05270 */
[----:B------:R-:W-:Y:S05]  /*120e0*/  @!P0 BRA `(.L_x_629) ;  /* 0x0000000000048947 */ /* 0x000fea0003800000 */
[----:B------:R-:W-:Y:S01]  /*120f0*/  BPT.TRAP 0x1 ;  /* 0x000000040000795c */ /* 0x000fe20000300000 */
.L_x_629:
[----:B------:R-:W-:Y:S02]  /*12100*/  LEA R0, R225, R22, 0x3 ;  /* 0x00000016e1007211 */ /* 0x000fe400078e18ff */
[----:B01----:R-:W-:-:S04]  /*12110*/  SHF.L.U32 R3, R229, 0x1f, RZ ;  /* 0x0000001fe5037819 */ /* 0x003fc800000006ff */
[----:B------:R0:W1:Y:S01]  /*12120*/  SYNCS.PHASECHK.TRANS64.TRYWAIT P1, [R0+URZ+0x38830], R3 ;  /* 0x03883003000075a7 */ /* 0x000062000802017f */
[----:B------:R-:W-:Y:S05]  /*12130*/  @!P0 BRA `(.L_x_630) ;  /* 0x0000000000048947 */ /* 0x000fea0003800000 */
[----:B------:R-:W-:Y:S01]  /*12140*/  BPT.TRAP 0x1 ;  /* 0x000000040000795c */ /* 0x000fe20000300000 */
.L_x_630:
[----:B------:R-:W-:Y:S01]  /*12150*/  IMAD.MOV.U32 R151, RZ, RZ, RZ ;  /* 0x000000ffff977224 */ /* 0x000fe200078e00ff */
[----:B-1----:R-:W-:Y:S06]  /*12160*/  @P1 BRA `(.L_x_631) ;  /* 0x0000000000081947 */ /* 0x002fec0003800000 */
[----:B------:R-:W1:Y:S02]  /*12170*/  SYNCS.PHASECHK.TRANS64.TRYWAIT P1, [R0+URZ+0x38830], R3 ;  /* 0x03883003000075a7 */ /* 0x000e64000802017f */
[----:B-1----:R-:W-:Y:S05]  /*12180*/  @!P1 BRA `(.L_x_632) ;  /* 0x0000016400ec9947 */ /* 0x002fea0003800000 */
.L_x_631:
[----:B------:R-:W-:Y:S05]  /*12190*/  WARPSYNC.ALL ;  /* 0x0000000000007948 */ /* 0x000fea0003800000 */
[----:B------:R-:W-:Y:S01]  /*121a0*/  VIADD R2, R22, 0x24400 ;  /* 0x0002440016027836 */ /* 0x000fe20000000000 */
[----:B------:R-:W-:Y:S01]  /*121b0*/  R2UR UR20, R28 ;  /* 0x000000001c1472ca */ /* 0x000fe200000e0000 */
[----:B01----:R-:W-:Y:S01]  /*121c0*/  IMAD.MOV.U32 R3, RZ, RZ, 0x40000040 ;  /* 0x40000040ff037424 */ /* 0x003fe200078e00ff */
[----:B--2--5:R-:W-:Y:S01]  /*121d0*/  WARPGROUP.ARRIVE ;  /* 0x00000000000079c5 */ /* 0x024fe20000000000 */
[----:B------:R-:W-:Y:S01]  /*121e0*/  UMOV UR25, 0x40000040 ;  /* 0x4000004000197882 */ /* 0x000fe20000000000 */
[----:B------:R-:W-:Y:S01]  /*121f0*/  SHF.R.U32.HI R2, RZ, 0x4, R2 ;  /* 0x00000004ff027819 */ /* 0x000fe20000011602 */
[----:B------:R-:W-:Y:S01]  /*12200*/  UMOV UR17, UR25 ;  /* 0x0000001900117c82 */ /* 0x000fe20008000000 */
[----:B------:R-:W-:Y:S01]  /*12210*/  R2UR UR27, R3 ;  /* 0x00000000031b72ca */ /* 0x000fe200000e0000 */
[----:B------:R-:W-:Y:S01]  /*12220*/  UMOV UR5, UR17 ;  /* 0x0000001100057c82 */ /* 0x000fe20008000000 */
[----:B------:R-:W-:Y:S01]  /*12230*/  LOP3.LUT R2, R2, 0x3fff, RZ, 0xc0, !PT ;  /* 0x00003fff02027812 */ /* 0x000fe200078ec0ff */
[----:B---34-:R-:W-:Y:S01]  /*12240*/  IMAD.MOV.U32 R7, RZ, RZ, 0x40000040 ;  /* 0x40000040ff077424 */ /* 0x018fe200078e00ff */
[----:B------:R-:W-:Y:S01]  /*12250*/  MOV R5, 0x40000040 ;  /* 0x4000004000057802 */ /* 0x000fe20000000f00 */
[----:B------:R-:W-:Y:S01]  /*12260*/  UMOV UR9, UR17 ;  /* 0x0000001100097c82 */ /* 0x000fe20008000000 */
[----:B------:R-:W-:Y:S01]  /*12270*/  LOP3.LUT R4, R2, 0x10000, RZ, 0xfc, !PT ;  /* 0x0001000002047812 */ /* 0x000fe200078efcff */
[----:B------:R-:W-:Y:S01]  /*12280*/  ULOP3.LUT UR20, UR20, 0x10000, URZ, 0xfc, !UPT ;  /* 0x0001000014147892 */ /* 0x000fe2000f8efc3f */
[----:B------:R-:W-:Y:S01]  /*12290*/  R2UR UR7, R5 ;  /* 0x00000000050772ca */ /* 0x000fe200000e0000 */
[----:B------:R-:W-:Y:S01]  /*122a0*/  UMOV UR13, UR17 ;  /* 0x00000011000d7c82 */ /* 0x000fe20008000000 */
[----:B------:R-:W-:Y:S01]  /*122b0*/  R2UR UR11, R7 ;  /* 0x00000000070b72ca */ /* 0x000fe200000e0000 */
[----:B------:R-:W-:Y:S01]  /*122c0*/  IMAD R2, R225, 0xa00, R4 ;  /* 0x00000a00e1027824 */ /* 0x000fe200078e0204 */
[----:B------:R0:W-:Y:S01]  /*122d0*/  STL [R1+0x5c], R4 ;  /* 0x00005c0401007387 */ /* 0x0001e20000100800 */
[----:B------:R-:W-:Y:S01]  /*122e0*/  R2UR UR15, R5 ;  /* 0x00000000050f72ca */ /* 0x000fe200000e0000 */
[----:B------:R-:W-:Y:S01]  /*122f0*/  UMOV UR24, UR20 ;  /* 0x0000001400187c82 */ /* 0x000fe20008000000 */
[C---:B------:R-:W-:Y:S01]  /*12300*/  VIADD R6, R2.reuse, 0x100 ;  /* 0x0000010002067836 */ /* 0x040fe20000000000 */
[----:B------:R-:W-:Y:S01]  /*12310*/  R2UR UR26, R2 ;  /* 0x00000000021a72ca */ /* 0x000fe200000e0000 */
[----:B------:R-:W-:Y:S01]  /*12320*/  UMOV UR16, UR24 ;  /* 0x0000001800107c82 */ /* 0x000fe20008000000 */
[----:B------:R-:W-:Y:S01]  /*12330*/  R2UR UR19, R7 ;  /* 0x00000000071372ca */ /* 0x000fe200000e0000 */
[----:B------:R-:W-:Y:S01]  /*12340*/  UMOV UR4, UR16 ;  /* 0x0000001000047c82 */ /* 0x000fe20008000000 */
[----:B------:R-:W-:Y:S01]  /*12350*/  R2UR UR10, R6 ;  /* 0x00000000060a72ca */ /* 0x000fe200000e0000 */
[----:B------:R-:W-:Y:S01]  /*12360*/  UMOV UR8, UR16 ;  /* 0x0000001000087c82 */ /* 0x000fe20008000000 */
[C---:B0-----:R-:W-:Y:S01]  /*12370*/  IADD3 R4, R2.reuse, 0x80, RZ ;  /* 0x0000008002047810 */ /* 0x041fe20007ffe0ff */
[----:B------:R-:W-:Y:S01]  /*12380*/  UMOV UR12, UR16 ;  /* 0x00000010000c7c82 */ /* 0x000fe20008000000 */
[----:B------:R-:W-:Y:S01]  /*12390*/  IADD3 R6, R2, 0x200, RZ ;  /* 0x0000020002067810 */ /* 0x000fe20007ffe0ff */
[----:B------:R-:W-:Y:S01]  /*123a0*/  IMAD.U32 R10, RZ, RZ, UR24 ;  /* 0x00000018ff0a7e24 */ /* 0x000fe2000f8e00ff */
[----:B------:R-:W-:Y:S01]  /*123b0*/  R2UR UR6, R4 ;  /* 0x00000000040672ca */ /* 0x000fe200000e0000 */
[----:B------:R-:W-:Y:S01]  /*123c0*/  VIADD R4, R2, 0x180 ;  /* 0x0000018002047836 */ /* 0x000fe20000000000 */
[----:B------:R-:W-:Y:S01]  /*123d0*/  R2UR UR18, R6 ;  /* 0x00000000061272ca */ /* 0x000fe200000e0000 */
[----:B------:R-:W-:Y:S01]  /*123e0*/  HGMMA.64x16x16.F32 R56, gdesc[UR24], RZ, !UPT, gsb0 ;  /* 0x00200000183879f0 */ /* 0x000fe2000c0008ff */
[----:B------:R-:W-:Y:S01]  /*123f0*/  MOV R5, 0x40000040 ;  /* 0x4000004000057802 */ /* 0x000fe20000000f00 */
[----:B------:R-:W-:Y:S01]  /*12400*/  IMAD.U32 R11, RZ, RZ, UR25 ;  /* 0x00000019ff0b7e24 */ /* 0x000fe2000f8e00ff */
[----:B------:R-:W-:Y:S01]  /*12410*/  R2UR UR14, R4 ;  /* 0x00000000040e72ca */ /* 0x000fe200000e0000 */
[----:B------:R-:W-:Y:S01]  /*12420*/  UMOV UR25, 0x40000040 ;  /* 0x4000004000197882 */ /* 0x000fe20000000000 */
[C---:B------:R-:W-:Y:S01]  /*12430*/  IADD3 R4, R2.reuse, 0x2, RZ ;  /* 0x0000000202047810 */ /* 0x040fe20007ffe0ff */
[----:B------:R-:W-:Y:S01]  /*12440*/  VIADD R6, R2, 0x82 ;  /* 0x0000008202067836 */ /* 0x000fe20000000000 */
[----:B------:R-:W-:Y:S01]  /*12450*/  R2UR UR27, R5 ;  /* 0x00000000051b72ca */ /* 0x000fe200000e0000 */
[----:B------:R-:W-:Y:S01]  /*12460*/  IMAD.MOV.U32 R7, RZ, RZ, 0x40000040 ;  /* 0x40000040ff077424 */ /* 0x000fe200078e00ff */
[----:B------:R-:W-:Y:S01]  /*12470*/  R2UR UR26, R4 ;  /* 0x00000000041a72ca */ /* 0x000fe200000e0000 */
[C---:B------:R-:W-:Y:S01]  /*12480*/  VIADD R8, R2.reuse, 0x102 ;  /* 0x0000010202087836 */ /* 0x040fe20000000000 */
[----:B------:R-:W-:Y:S01]  /*12490*/  MOV R9, 0x40000040 ;  /* 0x4000004000097802 */ /* 0x000fe20000000f00 */
[----:B------:R-:W-:Y:S01]  /*124a0*/  VIADD R4, R2, 0x182 ;  /* 0x0000018202047836 */ /* 0x000fe20000000000 */
[----:B------:R0:W-:Y:S01]  /*124b0*/  STL.64 [R1+0x8], R10 ;  /* 0x0000080a01007387 */ /* 0x0001e20000100a00 */
[----:B------:R-:W-:Y:S01]  /*124c0*/  IMAD.MOV.U32 R5, RZ, RZ, 0x40000040 ;  /* 0x40000040ff057424 */ /* 0x000fe200078e00ff */
[----:B------:R-:W-:Y:S01]  /*124d0*/  UIADD3 UR56, UR20, 0x804, URZ ;  /* 0x0000080414387890 */ /* 0x000fe2000fffe03f */
[----:B------:R-:W-:Y:S01]  /*124e0*/  IMAD.MOV.U32 R3, RZ, RZ, 0x40000040 ;  /* 0x40000040ff037424 */ /* 0x000fe200078e00ff */
[----:B------:R-:W-:Y:S01]  /*124f0*/  UMOV UR57, 0x40000040 ;  /* 0x4000004000397882 */ /* 0x000fe20000000000 */
[----:B------:R-:W-:Y:S01]  /*12500*/  UIADD3 UR52, UR20, 0x806, URZ ;  /* 0x0000080614347890 */ /* 0x000fe2000fffe03f */
[----:B------:R-:W-:Y:S01]  /*12510*/  UMOV UR53, 0x40000040 ;  /* 0x4000004000357882 */ /* 0x000fe20000000000 */
[----:B------:R-:W-:Y:S01]  /*12520*/  UIADD3 UR48, UR20, 0xc00, URZ ;  /* 0x00000c0014307890 */ /* 0x000fe2000fffe03f */
[----:B------:R-:W-:Y:S01]  /*12530*/  UMOV UR49, 0x40000040 ;  /* 0x4000004000317882 */ /* 0x000fe20000000000 */
[----:B------:R-:W-:Y:S01]  /*12540*/  UIADD3 UR44, UR20, 0xc02, URZ ;  /* 0x00000c02142c7890 */ /* 0x000fe2000fffe03f */
[----:B0-----:R-:W-:Y:S01]  /*12550*/  IMAD.U32 R11, RZ, RZ, UR25 ;  /* 0x00000019ff0b7e24 */ /* 0x001fe2000f8e00ff */
[----:B------:R-:W-:Y:S01]  /*12560*/  UMOV UR45, 0x40000040 ;  /* 0x40000040002d7882 */ /* 0x000fe20000000000 */
[----:B------:R-:W-:Y:S01]  /*12570*/  UIADD3 UR40, UR20, 0xc04, URZ ;  /* 0x00000c0414287890 */ /* 0x000fe2000fffe03f */
[----:B------:R-:W-:Y:S01]  /*12580*/  UMOV UR41, 0x40000040 ;  /* 0x4000004000297882 */ /* 0x000fe20000000000 */
[----:B------:R-:W-:Y:S01]  /*12590*/  UIADD3 UR36, UR20, 0xc06, URZ ;  /* 0x00000c0614247890 */ /* 0x000fe2000fffe03f */
[----:B------:R-:W-:Y:S01]  /*125a0*/  UMOV UR37, 0x40000040 ;  /* 0x4000004000257882 */ /* 0x000fe20000000000 */
[----:B------:R-:W-:-:S02]  /*125b0*/  WARPGROUP.DEPBAR.LE gsb0, 0x0 ;  /* 0x00008000000079c5 */ /* 0x000fc40000010000 */
[----:B------:R-:W-:-:S06]  /*125c0*/  WARPGROUP.ARRIVE ;  /* 0x00000000000079c5 */ /* 0x000fcc0000000000 */
[----:B------:R-:W-:Y:S01]  /*125d0*/  HGMMA.64x16x16.F32 R48, gdesc[UR4], RZ, !UPT, gsb0 ;  /* 0x00200000043079f0 */ /* 0x000fe2000c0008ff */
[----:B------:R-:W-:Y:S01]  /*125e0*/  UIADD3 UR4, UR20, 0x2, URZ ;  /* 0x0000000214047890 */ /* 0x000fe2000fffe03f */
[----:B------:R-:W-:Y:S01]  /*125f0*/  R2UR UR6, R6 ;  /* 0x00000000060672ca */ /* 0x000fe200000e0000 */
[----:B------:R-:W-:Y:S01]  /*12600*/  VIADD R6, R2, 0x202 ;  /* 0x0000020202067836 */ /* 0x000fe20000000000 */
[----:B------:R-:W-:Y:S02]  /*12610*/  R2UR UR7, R7 ;  /* 0x00000000070772ca */ /* 0x000fe400000e0000 */
[----:B------:R-:W-:Y:S02]  /*12620*/  MOV R7, 0x40000040 ;  /* 0x4000004000077802 */ /* 0x000fe40000000f00 */
[----:B------:R-:W-:Y:S02]  /*12630*/  UMOV UR24, UR4 ;  /* 0x0000000400187c82 */ /* 0x000fe40008000000 */
[----:B------:R-:W-:-:S05]  /*12640*/  IMAD.U32 R10, RZ, RZ, UR24 ;  /* 0x00000018ff0a7e24 */ /* 0x000fca000f8e00ff */
[----:B------:R0:W-:Y:S01]  /*12650*/  STL.64 [R1], R10 ;  /* 0x0000000a01007387 */ /* 0x0001e20000100a00 */
[----:B------:R-:W-:Y:S02]  /*12660*/  WARPGROUP.DEPBAR.LE gsb0, 0x0 ;  /* 0x00008000000079c5 */ /* 0x000fe40000010000 */
[----:B------:R-:W-:-:S06]  /*12670*/  WARPGROUP.ARRIVE ;  /* 0x00000000000079c5 */ /* 0x000fcc0000000000 */
[----:B------:R-:W-:Y:S01]  /*12680*/  HGMMA.64x16x16.F32 R40, gdesc[UR8], RZ, !UPT, gsb0 ;  /* 0x00200000082879f0 */ /* 0x000fe2000c0008ff */
[----:B------:R-:W-:Y:S01]  /*12690*/  R2UR UR10, R8 ;  /* 0x00000000080a72ca */ /* 0x000fe200000e0000 */
[----:B------:R-:W-:Y:S01]  /*126a0*/  VIADD R8, R2, 0x104 ;  /* 0x0000010402087836 */ /* 0x000fe20000000000 */
[----:B------:R-:W-:Y:S02]  /*126b0*/  R2UR UR11, R9 ;  /* 0x00000000090b72ca */ /* 0x000fe400000e0000 */
[----:B------:R-:W-:Y:S01]  /*126c0*/  MOV R9, 0x40000040 ;  /* 0x4000004000097802 */ /* 0x000fe20000000f00 */
[----:B------:R-:W-:Y:S02]  /*126d0*/  WARPGROUP.DEPBAR.LE gsb0, 0x0 ;  /* 0x00008000000079c5 */ /* 0x000fe40000010000 */
[----:B------:R-:W-:-:S06]  /*126e0*/  WARPGROUP.ARRIVE ;  /* 0x00000000000079c5 */ /* 0x000fcc0000000000 */
[----:B------:R-:W-:Y:S01]  /*126f0*/  HGMMA.64x16x16.F32 R32, gdesc[UR12], RZ, !UPT, gsb0 ;  /* 0x002000000c2079f0 */ /* 0x000fe2000c0008ff */
[----:B------:R-:W-:Y:S02]  /*12700*/  R2UR UR14, R4 ;  /* 0x00000000040e72ca */ /* 0x000fe400000e0000 */
[----:B------:R-:W-:Y:S02]  /*12710*/  R2UR UR15, R5 ;  /* 0x00000000050f72ca */ /* 0x000fe400000e0000 */
[----:B------:R-:W-:Y:S02]  /*12720*/  IADD3 R4, R2, 0x4, RZ ;  /* 0x0000000402047810 */ /* 0x000fe40007ffe0ff */
[----:B------:R-:W-:Y:S01]  /*12730*/  MOV R5, 0x40000040 ;  /* 0x4000004000057802 */ /* 0x000fe20000000f00 */
[----:B------:R-:W-:Y:S02]  /*12740*/  WARPGROUP.DEPBAR.LE gsb0, 0x0 ;  /* 0x00008000000079c5 */ /* 0x000fe40000010000 */
[----:B------:R-:W-:-:S06]  /*12750*/  WARPGROUP.ARRIVE ;  /* 0x00000000000079c5 */ /* 0x000fcc0000000000 */
[----:B------:R-:W-:Y:S01]  /*12760*/  HGMMA.64x16x16.F32 R24, gdesc[UR16], RZ, !UPT, gsb0 ;  /* 0x00200000101879f0 */ /* 0x000fe2000c0008ff */
[----:B------:R-:W-:Y:S01]  /*12770*/  UMOV UR16, UR24 ;  /* 0x0000001800107c82 */ /* 0x000fe20008000000 */
[----:B------:R-:W-:Y:S01]  /*12780*/  UMOV UR17, UR25 ;  /* 0x0000001900117c82 */ /* 0x000fe20008000000 */
[----:B------:R-:W-:Y:S01]  /*12790*/  UMOV UR4, UR16 ;  /* 0x0000001000047c82 */ /* 0x000fe20008000000 */
[----:B------:R-:W-:Y:S01]  /*127a0*/  UMOV UR5, UR17 ;  /* 0x0000001100057c82 */ /* 0x000fe20008000000 */
[----:B------:R-:W-:Y:S01]  /*127b0*/  UMOV UR8, UR16 ;  /* 0x0000001000087c82 */ /* 0x000fe20008000000 */
[----:B------:R-:W-:Y:S01]  /*127c0*/  UMOV UR9, UR17 ;  /* 0x0000001100097c82 */ /* 0x000fe20008000000 */
[----:B------:R-:W-:Y:S01]  /*127d0*/  UMOV UR12, UR16 ;  /* 0x00000010000c7c82 */ /* 0x000fe20008000000 */
[----:B------:R-:W-:Y:S01]  /*127e0*/  UMOV UR13, UR17 ;  /* 0x00000011000d7c82 */ /* 0x000fe20008000000 */
[----:B------:R-:W-:Y:S01]  /*127f0*/  R2UR UR18, R6 ;  /* 0x00000000061272ca */ /* 0x000fe200000e0000 */
[----:B------:R-:W-:Y:S01]  /*12800*/  VIADD R6, R2, 0x84 ;  /* 0x0000008402067836 */ /* 0x000fe20000000000 */
[----:B------:R-:W-:Y:S01]  /*12810*/  R2UR UR19, R7 ;  /* 0x00000000071372ca */ /* 0x000fe200000e0000 */
[----:B------:R-:W-:Y:S01]  /*12820*/  IMAD.MOV.U32 R7, RZ, RZ, 0x40000040 ;  /* 0x40000040ff077424 */ /* 0x000fe200078e00ff */
[----:B------:R-:W-:-:S02]  /*12830*/  WARPGROUP.DEPBAR.LE gsb0, 0x0 ;  /* 0x00008000000079c5 */ /* 0x000fc40000010000 */
[----:B------:R-:W-:-:S06]  /*12840*/  WARPGROUP.ARRIVE ;  /* 0x00000000000079c5 */ /* 0x000fcc0000000000 */
[----:B------:R-:W-:Y:S01]  /*12850*/  HGMMA.64x16x16.F32 R56, gdesc[UR24], R56, gsb0 ;  /* 0x00200000183879f0 */ /* 0x000fe20008000838 */
[----:B------:R-:W-:Y:S01]  /*12860*/  R2UR UR26, R4 ;  /* 0x00000000041a72ca */ /* 0x000fe200000e0000 */
[----:B------:R-:W-:Y:S01]  /*12870*/  UMOV UR25, 0x40000040 ;  /* 0x4000004000197882 */ /* 0x000fe20000000000 */
[----:B------:R-:W-:Y:S01]  /*12880*/  R2UR UR27, R5 ;  /* 0x00000000051b72ca */ /* 0x000fe200000e0000 */
[----:B------:R-:W-:Y:S02]  /*12890*/  VIADD R4, R2, 0x184 ;  /* 0x0000018402047836 */ /* 0x000fe40000000000 */
[----:B------:R-:W-:Y:S02]  /*128a0*/  IMAD.MOV.U32 R5, RZ, RZ, 0x40000040 ;  /* 0x40000040ff057424 */ /* 0x000fe400078e00ff */
[----:B0-----:R-:W-:Y:S01]  /*128b0*/  IMAD.U32 R11, RZ, RZ, UR25 ;  /* 0x00000019ff0b7e24 */ /* 0x001fe2000f8e00ff */
[----:B------:R-:W-:Y:S02]  /*128c0*/  WARPGROUP.DEPBAR.LE gsb0, 0x0 ;  /* 0x00008000000079c5 */ /* 0x000fe40000010000 */
[----:B------:R-:W-:-:S06]  /*128d0*/  WARPGROUP.ARRIVE ;  /* 0x00000000000079c5 */ /* 0x000fcc0000000000 */
[----:B------:R-:W-:Y:S01]  /*128e0*/  HGMMA.64x16x16.F32 R48, gdesc[UR4], R48, gsb0 ;  /* 0x00200000043079f0 */ /* 0x000fe20008000830 */
[----:B------:R-:W-:Y:S01]  /*128f0*/  UIADD3 UR4, UR20, 0x4, URZ ;  /* 0x0000000414047890 */ /* 0x000fe2000fffe03f */
[----:B------:R-:W-:Y:S01]  /*12900*/  R2UR UR6, R6 ;  /* 0x00000000060672ca */ /* 0x000fe200000e0000 */
[----:B------:R-:W-:Y:S01]  /*12910*/  VIADD R6, R2, 0x204 ;  /* 0x0000020402067836 */ /* 0x000fe20000000000 */
[----:B------:R-:W-:Y:S02]  /*12920*/  R2UR UR7, R7 ;  /* 0x00000000070772ca */ /* 0x000fe400000e0000 */
[----:B------:R-:W-:Y:S02]  /*12930*/  MOV R7, 0x40000040 ;  /* 0x4000004000077802 */ /* 0x000fe40000000f00 */
[----:B------:R-:W-:Y:S02]  /*12940*/  UMOV UR24, UR4 ;  /* 0x0000000400187c82 */ /* 0x000fe40008000000 */
[----:B------:R-:W-:-:S05]  /*12950*/  IMAD.U32 R10, RZ, RZ, UR24 ;  /* 0x00000018ff0a7e24 */ /* 0x000fca000f8e00ff */
[----:B------:R0:W-:Y:S01]  /*12960*/  STL.64 [R1+0x48], R10 ;  /* 0x0000480a01007387 */ /* 0x0001e20000100a00 */
[----:B------:R-:W-:Y:S02]  /*12970*/  WARPGROUP.DEPBAR.LE gsb0, 0x0 ;  /* 0x00008000000079c5 */ /* 0x000fe40000010000 */
[----:B------:R-:W-:-:S06]  /*12980*/  WARPGROUP.ARRIVE ;  /* 0x00000000000079c5 */ /* 0x000fcc0000000000 */
[----:B------:R-:W-:Y:S01]  /*12990*/  HGMMA.64x16x16.F32 R40, gdesc[UR8], R40, gsb0 ;  /* 0x00200000082879f0 */ /* 0x000fe20008000828 */
[----:B------:R-:W-:Y:S01]  /*129a0*/  R2UR UR10, R8 ;  /* 0x00000000080a72ca */ /* 0x000fe200000e0000 */
[----:B------:R-:W-:Y:S01]  /*129b0*/  VIADD R8, R2, 0x106 ;  /* 0x0000010602087836 */ /* 0x000fe20000000000 */
[----:B------:R-:W-:Y:S02]  /*129c0*/  R2UR UR11, R9 ;  /* 0x00000000090b72ca */ /* 0x000fe400000e0000 */
[----:B------:R-:W-:Y:S01]  /*129d0*/  MOV R9, 0x40000040 ;  /* 0x4000004000097802 */ /* 0x000fe20000000f00 */
[----:B------:R-:W-:Y:S02]  /*129e0*/  WARPGROUP.DEPBAR.LE gsb0, 0x0 ;  /* 0x00008000000079c5 */ /* 0x000fe40000010000 */
[----:B------:R-:W-:-:S06]  /*129f0*/  WARPGROUP.ARRIVE ;  /* 0x00000000000079c5 */ /* 0x000fcc0000000000 */
[----:B------:R-:W-:Y:S01]  /*12a00*/  HGMMA.64x16x16.F32 R32, gdesc[UR12], R32, gsb0 ;  /* 0x002000000c2079f0 */ /* 0x000fe20008000820 */
[----:B------:R-:W-:Y:S02]  /*12a10*/  R2UR UR14, R4 ;  /* 0x00000000040e72ca */ /* 0x000fe400000e0000 */
[----:B------:R-:W-:Y:S02]  /*12a20*/  R2UR UR15, R5 ;  /* 0x00000000050f72ca */ /* 0x000fe400000e0000 */
[----:B------:R-:W-:Y:S02]  /*12a30*/  IADD3 R4, R2, 0x6, RZ ;  /* 0x0000000602047810 */ /* 0x000fe40007ffe0ff */
[----:B------:R-:W-:Y:S01]  /*12a40*/  MOV R5, 0x40000040 ;  /* 0x4000004000057802 */ /* 0x000fe20000000f00 */
[----:B------:R-:W-:Y:S02]  /*12a50*/  WARPGROUP.DEPBAR.LE gsb0, 0x0 ;  /* 0x00008000000079c5 */ /* 0x000fe40000010000 */
[----:B------:R-:W-:-:S06]  /*12a60*/  WARPGROUP.ARRIVE ;  /* 0x00000000000079c5 */ /* 0x000fcc0000000000 */
[----:B------:R-:W-:Y:S01]  /*12a70*/  HGMMA.64x16x16.F32 R24, gdesc[UR16], R24, gsb0 ;  /* 0x00200000101879f0 */ /* 0x000fe20008000818 */
        /* <DEDUP_REMOVED lines=339> */
[----:B------:R-:W-:Y:S02]  /*13fb0*/  MOV R5, 0x40000040 ;  /* 0x4000004000057802 */ /* 0x000fe40000000f00 */
[----:B------:R-:W-:Y:S01]  /*13fc0*/  R2UR UR58, R4 ;  /* 0x00000000043a72ca */ /* 0x000fe200000e0000 */
[----:B------:R-:W-:Y:S01]  /*13fd0*/  VIADD R4, R2, 0x684 ;  /* 0x0000068402047836 */ /* 0x000fe20000000000 */
[----:B------:R-:W-:Y:S01]  /*13fe0*/  R2UR UR59, R5 ;  /* 0x00000000053b72ca */ /* 0x000fe200000e0000 */
[----:B------:R-:W-:Y:S01]  /*13ff0*/  IMAD.MOV.U32 R5, RZ, RZ, 0x40000040 ;  /* 0x40000040ff057424 */ /* 0x000fe200078e00ff */
[----:B------:R-:W-:-:S02]  /*14000*/  WARPGROUP.DEPBAR.LE gsb0, 0x0 ;  /* 0x00008000000079c5 */ /* 0x000fc40000010000 */
        /* <DEDUP_REMOVED lines=16> */
[----:B------:R-:W-:Y:S03]  /*14110*/  HGMMA.64x16x16.F32 R56, gdesc[UR24], R56, gsb0 ;  /* 0x00200000183879f0 */ /* 0x000fe60008000838 */
[----:B------:R-:W-:Y:S02]  /*14120*/  WARPGROUP.DEPBAR.LE gsb0, 0x0 ;  /* 0x00008000000079c5 */ /* 0x000fe40000010000 */
[----:B------:R-:W-:-:S06]  /*14130*/  WARPGROUP.ARRIVE ;  /* 0x00000000000079c5 */ /* 0x000fcc0000000000 */
[----:B------:R-:W-:Y:S01]  /*14140*/  HGMMA.64x16x16.F32 R48, gdesc[UR4], R48, gsb0 ;  /* 0x00200000043079f0 */ /* 0x000fe20008000830 */
[----:B------:R-:W-:Y:S01]  /*14150*/  R2UR UR6, R8 ;  /* 0x00000000080672ca */ /* 0x000fe200000e0000 */
[----:B------:R-:W-:Y:S01]  /*14160*/  UMOV UR4, UR56 ;  /* 0x0000003800047c82 */ /* 0x000fe20008000000 */
[----:B------:R-:W-:Y:S01]  /*14170*/  R2UR UR7, R9 ;  /* 0x00000000090772ca */ /* 0x000fe200000e0000 */
[----:B------:R-:W-:Y:S01]  /*14180*/  UMOV UR5, UR57 ;  /* 0x0000003900057c82 */ /* 0x000fe20008000000 */
[----:B------:R-:W-:Y:S01]  /*14190*/  IMAD.MOV.U32 R9, RZ, RZ, 0x40000040 ;  /* 0x40000040ff097424 */ /* 0x000fe200078e00ff */
[----:B------:R-:W-:Y:S01]  /*141a0*/  IADD3 R8, R2, 0x606, RZ ;  /* 0x0000060602087810 */ /* 0x000fe20007ffe0ff */
[----:B------:R-:W-:Y:S02]  /*141b0*/  WARPGROUP.DEPBAR.LE gsb0, 0x0 ;  /* 0x00008000000079c5 */ /* 0x000fe40000010000 */
[----:B------:R-:W-:-:S06]  /*141c0*/  WARPGROUP.ARRIVE ;  /* 0x00000000000079c5 */ /* 0x000fcc0000000000 */
[----:B------:R-:W-:Y:S01]  /*141d0*/  HGMMA.64x16x16.F32 R40, gdesc[UR8], R40, gsb0 ;  /* 0x00200000082879f0 */ /* 0x000fe20008000828 */
[----:B------:R-:W-:Y:S01]  /*141e0*/  R2UR UR10, R4 ;  /* 0x00000000040a72ca */ /* 0x000fe200000e0000 */
[----:B------:R-:W-:Y:S01]  /*141f0*/  UMOV UR8, UR56 ;  /* 0x0000003800087c82 */ /* 0x000fe20008000000 */
[----:B------:R-:W-:Y:S01]  /*14200*/  R2UR UR11, R5 ;  /* 0x00000000050b72ca */ /* 0x000fe200000e0000 */
[----:B------:R-:W-:Y:S01]  /*14210*/  UMOV UR9, UR57 ;  /* 0x0000003900097c82 */ /* 0x000fe20008000000 */
[----:B------:R-:W-:Y:S02]  /*14220*/  VIADD R4, R2, 0x506 ;  /* 0x0000050602047836 */ /* 0x000fe40000000000 */
[----:B------:R-:W-:-:S03]  /*14230*/  IMAD.MOV.U32 R5, RZ, RZ, 0x40000040 ;  /* 0x40000040ff057424 */ /* 0x000fc600078e00ff */
        /* <DEDUP_REMOVED lines=9> */
[----:B------:R-:W-:Y:S02]  /*142d0*/  WARPGROUP.DEPBAR.LE gsb0, 0x0 ;  /* 0x00008000000079c5 */ /* 0x000fe40000010000 */
[----:B------:R-:W-:-:S06]  /*142e0*/  WARPGROUP.ARRIVE ;  /* 0x00000000000079c5 */ /* 0x000fcc0000000000 */
[----:B------:R-:W-:Y:S01]  /*142f0*/  HGMMA.64x16x16.F32 R24, gdesc[UR16], R24, gsb0 ;  /* 0x00200000101879f0 */ /* 0x000fe20008000818 */
[----:B------:R-:W-:Y:S01]  /*14300*/  R2UR UR18, R6 ;  /* 0x00000000061272ca */ /* 0x000fe200000e0000 */
[----:B------:R-:W-:Y:S01]  /*14310*/  UMOV UR16, UR56 ;  /* 0x0000003800107c82 */ /* 0x000fe20008000000 */
[----:B------:R-:W-:Y:S01]  /*14320*/  R2UR UR19, R7 ;  /* 0x00000000071372ca */ /* 0x000fe200000e0000 */
[----:B------:R-:W-:Y:S01]  /*14330*/  UMOV UR17, UR57 ;  /* 0x0000003900117c82 */ /* 0x000fe20008000000 */
[----:B------:R-:W-:Y:S01]  /*14340*/  VIADD R6, R2, 0x704 ;  /* 0x0000070402067836 */ /* 0x000fe20000000000 */
[----:B------:R-:W-:-:S04]  /*14350*/  MOV R7, 0x40000040 ;  /* 0x4000004000077802 */ /* 0x000fc80000000f00 */
[----:B------:R-:W-:Y:S01]  /*14360*/  R2UR UR14, R6 ;  /* 0x00000000060e72ca */ /* 0x000fe200000e0000 */
[----:B------:R-:W-:Y:S01]  /*14370*/  VIADD R6, R2, 0x586 ;  /* 0x0000058602067836 */ /* 0x000fe20000000000 */
[----:B------:R-:W-:Y:S01]  /*14380*/  R2UR UR15, R7 ;  /* 0x00000000070f72ca */ /* 0x000fe200000e0000 */
[----:B------:R-:W-:Y:S01]  /*14390*/  IMAD.MOV.U32 R7, RZ, RZ, 0x40000040 ;  /* 0x40000040ff077424 */ /* 0x000fe200078e00ff */
[----:B------:R-:W-:Y:S02]  /*143a0*/  WARPGROUP.DEPBAR.LE gsb0, 0x0 ;  /* 0x00008000000079c5 */ /* 0x000fe40000010000 */
        /* <DEDUP_REMOVED lines=10> */
[----:B------:R-:W-:Y:S01]  /*14450*/  IMAD.MOV.U32 R7, RZ, RZ, 0x40000040 ;  /* 0x40000040ff077424 */ /* 0x000fe200078e00ff */
        /* <DEDUP_REMOVED lines=9> */
[----:B------:R-:W-:Y:S01]  /*144f0*/  R2UR UR50, R4 ;  /* 0x00000000043272ca */ /* 0x000fe200000e0000 */
[----:B------:R-:W-:Y:S01]  /*14500*/  VIADD R4, R2, 0x900 ;  /* 0x0000090002047836 */ /* 0x000fe20000000000 */
[----:B------:R-:W-:Y:S01]  /*14510*/  R2UR UR51, R5 ;  /* 0x00000000053372ca */ /* 0x000fe200000e0000 */
        /* <DEDUP_REMOVED lines=8> */
[----:B------:R-:W-:Y:S02]  /*145a0*/  IADD3 R6, R2, 0x800, RZ ;  /* 0x0000080002067810 */ /* 0x000fe40007ffe0ff */
[----:B------:R-:W-:Y:S01]  /*145b0*/  MOV R7, 0x40000040 ;  /* 0x4000004000077802 */ /* 0x000fe20000000f00 */
        /* <DEDUP_REMOVED lines=136> */
[C---:B------:R-:W-:Y:S02]  /*14e40*/  IADD3 R6, R2.reuse, 0x806, RZ ;  /* 0x0000080602067810 */ /* 0x040fe40007ffe0ff */
[----:B------:R-:W-:Y:S02]  /*14e50*/  MOV R7, 0x40000040 ;  /* 0x4000004000077802 */ /* 0x000fe40000000f00 */
[----:B------:R-:W-:Y:S01]  /*14e60*/  IADD3 R2, R2, 0x986, RZ ;  /* 0x0000098602027810 */ /* 0x000fe20007ffe0ff */
        /* <DEDUP_REMOVED lines=33> */
[----:B------:R-:W-:Y:S03]  /*15080*/  HGMMA.64x16x16.F32 R56, gdesc[UR36], R56, gsb0 ;  /* 0x00200000243879f0 */ /* 0x000fe60008000838 */
        /* <DEDUP_REMOVED lines=13> */
[----:B0-----:R-:W-:Y:S05]  /*15160*/  @!P0 BRA `(.L_x_633) ;  /* 0x0000000000048947 */ /* 0x001fea0003800000 */
[----:B------:R-:W-:Y:S01]  /*15170*/  BPT.TRAP 0x1 ;  /* 0x000000040000795c */ /* 0x000fe20000300000 */
.L_x_633:
[----:B------:R-:W-:Y:S01]  /*15180*/  LOP3.LUT R65, R65, 0xffffff80, RZ, 0xc0, !PT ;  /* 0xffffff8041417812 */ /* 0x000fe200078ec0ff */
[----:B------:R-:W-:Y:S01]  /*15190*/  ULDC UR4, c[0x0][0x9d8] ;  /* 0x0002760000047ab9 */ /* 0x000fe20000000800 */
[----:B------:R-:W-:Y:S01]  /*151a0*/  IMAD.MOV.U32 R5, RZ, RZ, -0x2 ;  /* 0xfffffffeff057424 */ /* 0x000fe200078e00ff */
[----:B------:R-:W2:Y:S01]  /*151b0*/  LDL R67, [R1+0x58] ;  /* 0x0000580001437983 */ /* 0x000ea20000100800 */
[----:B------:R-:W-:Y:S01]  /*151c0*/  IADD3 R65, R64, -R65, RZ ;  /* 0x8000004140417210 */ /* 0x000fe20007ffe0ff */
[----:B------:R-:W-:Y:S01]  /*151d0*/  FMUL.FTZ R56, R56, UR4 ;  /* 0x0000000438387c20 */ /* 0x000fe20008410000 */
[----:B------:R-:W-:Y:S01]  /*151e0*/  FMUL.FTZ R57, R57, UR4 ;  /* 0x0000000439397c20 */ /* 0x000fe20008410000 */
[----:B------:R-:W-:Y:S01]  /*151f0*/  FMUL.FTZ R60, R60, UR4 ;  /* 0x000000043c3c7c20 */ /* 0x000fe20008410000 */
[----:B------:R-:W-:Y:S01]  /*15200*/  SHF.R.S32.HI R4, RZ, 0x1f, R65 ;  /* 0x0000001fff047819 */ /* 0x000fe20000011441 */
[----:B------:R-:W-:Y:S01]  /*15210*/  FMUL.FTZ R34, R34, UR4 ;  /* 0x0000000422227c20 */ /* 0x000fe20008410000 */
[----:B------:R-:W-:Y:S01]  /*15220*/  FMUL.FTZ R61, R61, UR4 ;  /* 0x000000043d3d7c20 */ /* 0x000fe20008410000 */
[----:B------:R-:W0:Y:S01]  /*15230*/  MUFU.TANH R56, R56 ;  /* 0x0000003800387308 */ /* 0x000e220000002400 */
[----:B------:R-:W-:Y:S01]  /*15240*/  LEA.HI R4, R4, R65, RZ, 0x2 ;  /* 0x0000004104047211 */ /* 0x000fe200078f10ff */
[----:B------:R-:W-:Y:S01]  /*15250*/  FMUL.FTZ R48, R48, UR4 ;  /* 0x0000000430307c20 */ /* 0x000fe20008410000 */
[----:B------:R-:W-:Y:S01]  /*15260*/  FMUL.FTZ R49, R49, UR4 ;  /* 0x0000000431317c20 */ /* 0x000fe20008410000 */
[----:B------:R-:W-:Y:S01]  /*15270*/  FMUL.FTZ R58, R58, UR4 ;  /* 0x000000043a3a7c20 */ /* 0x000fe20008410000 */
[----:B------:R-:W-:Y:S01]  /*15280*/  LOP3.LUT R4, R4, 0x7ffffffc, RZ, 0xc0, !PT ;  /* 0x7ffffffc04047812 */ /* 0x000fe200078ec0ff */
[----:B------:R-:W-:Y:S01]  /*15290*/  FMUL.FTZ R52, R52, UR4 ;  /* 0x0000000434347c20 */ /* 0x000fe20008410000 */
[----:B------:R-:W-:Y:S01]  /*152a0*/  FMUL.FTZ R59, R59, UR4 ;  /* 0x000000043b3b7c20 */ /* 0x000fe20008410000 */
[----:B------:R-:W1:Y:S01]  /*152b0*/  MUFU.TANH R57, R57 ;  /* 0x0000003900397308 */ /* 0x000e620000002400 */
[----:B------:R-:W-:Y:S01]  /*152c0*/  FMUL.FTZ R53, R53, UR4 ;  /* 0x0000000435357c20 */ /* 0x000fe20008410000 */
[----:B------:R-:W-:-:S02]  /*152d0*/  IMAD.IADD R4, R65, 0x1, -R4 ;  /* 0x0000000141047824 */ /* 0x000fc400078e0a04 */
[----:B------:R-:W-:Y:S01]  /*152e0*/  FMUL.FTZ R62, R62, UR4 ;  /* 0x000000043e3e7c20 */ /* 0x000fe20008410000 */
[----:B------:R-:W-:Y:S01]  /*152f0*/  FMUL.FTZ R50, R50, UR4 ;  /* 0x0000000432327c20 */ /* 0x000fe20008410000 */
[----:B------:R-:W-:Y:S01]  /*15300*/  FMUL.FTZ R40, R40, UR4 ;  /* 0x0000000428287c20 */ /* 0x000fe20008410000 */
[----:B------:R-:W-:Y:S02]  /*15310*/  IMAD R5, R4, R5, 0x50 ;  /* 0x0000005004057424 */ /* 0x000fe400078e0205 */
[----:B------:R-:W-:Y:S01]  /*15320*/  FMUL.FTZ R63, R63, UR4 ;  /* 0x000000043f3f7c20 */ /* 0x000fe20008410000 */
[----:B------:R3:W-:Y:S01]  /*15330*/  MUFU.TANH R3, R34 ;  /* 0x0000002200037308 */ /* 0x0007e20000002400 */
        /* <DEDUP_REMOVED lines=8> */
[----:B---3--:R-:W-:Y:S01]  /*153c0*/  IADD3 R34, R5, R180, RZ ;  /* 0x000000b405227210 */ /* 0x008fe20007ffe0ff */
[----:B------:R-:W-:Y:S01]  /*153d0*/  FMUL.FTZ R42, R42, UR4 ;  /* 0x000000042a2a7c20 */ /* 0x000fe20008410000 */
[----:B------:R-:W-:Y:S01]  /*153e0*/  FMUL.FTZ R33, R33, UR4 ;  /* 0x0000000421217c20 */ /* 0x000fe20008410000 */
[----:B------:R-:W-:Y:S01]  /*153f0*/  FMUL.FTZ R43, R43, UR4 ;  /* 0x000000042b2b7c20 */ /* 0x000fe20008410000 */
[----:B------:R-:W-:Y:S01]  /*15400*/  FMUL.FTZ R36, R36, UR4 ;  /* 0x0000000424247c20 */ /* 0x000fe20008410000 */
[----:B------:R-:W-:-:S02]  /*15410*/  IMAD R7, R181, -0x50, R34 ;  /* 0xffffffb0b5077824 */ /* 0x000fc400078e0222 */
[----:B------:R-:W-:Y:S01]  /*15420*/  FMUL.FTZ R46, R46, UR4 ;  /* 0x000000042e2e7c20 */ /* 0x000fe20008410000 */
[----:B------:R-:W-:Y:S01]  /*15430*/  MUFU.TANH R61, R61 ;  /* 0x0000003d003d7308 */ /* 0x000fe20000002400 */
[----:B------:R-:W-:Y:S01]  /*15440*/  FMUL.FTZ R37, R37, UR4 ;  /* 0x0000000425257c20 */ /* 0x000fe20008410000 */
[----:B------:R-:W-:Y:S01]  /*15450*/  FMUL.FTZ R47, R47, UR4 ;  /* 0x000000042f2f7c20 */ /* 0x000fe20008410000 */
[C---:B------:R-:W-:Y:S01]  /*15460*/  ISETP.GT.AND P2, PT, R7.reuse, RZ, PT ;  /* 0x000000ff0700720c */ /* 0x040fe20003f44270 */
[----:B------:R-:W-:Y:S01]  /*15470*/  FMUL.FTZ R24, R24, UR4 ;  /* 0x0000000418187c20 */ /* 0x000fe20008410000 */
[----:B------:R-:W-:Y:S01]  /*15480*/  ISETP.GT.AND P1, PT, R7, 0x1, PT ;  /* 0x000000010700780c */ /* 0x000fe20003f24270 */
[----:B------:R-:W-:Y:S01]  /*15490*/  FMUL.FTZ R25, R25, UR4 ;  /* 0x0000000419197c20 */ /* 0x000fe20008410000 */
[----:B------:R-:W-:Y:S01]  /*154a0*/  ISETP.GT.AND P6, PT, R7, 0x8, PT ;  /* 0x000000080700780c */ /* 0x000fe20003fc4270 */
[----:B------:R-:W3:Y:S01]  /*154b0*/  MUFU.TANH R48, R48 ;  /* 0x0000003000307308 */ /* 0x000ee20000002400 */
[----:B0-----:R-:W-:Y:S01]  /*154c0*/  FSEL R56, R56, -INF , P2 ;  /* 0xff80000038387808 */ /* 0x001fe20001000000 */
[----:B------:R-:W-:Y:S01]  /*154d0*/  FMUL.FTZ R28, R28, UR4 ;  /* 0x000000041c1c7c20 */ /* 0x000fe20008410000 */
[----:B-1----:R-:W-:Y:S01]  /*154e0*/  FSEL R57, R57, -INF , P1 ;  /* 0xff80000039397808 */ /* 0x002fe20000800000 */
[----:B------:R-:W-:Y:S01]  /*154f0*/  FMUL.FTZ R35, R35, UR4 ;  /* 0x0000000423237c20 */ /* 0x000fe20008410000 */
[----:B------:R-:W-:Y:S01]  /*15500*/  ISETP.GT.AND P5, PT, R7, 0x9, PT ;  /* 0x000000090700780c */ /* 0x000fe20003fa4270 */
[----:B------:R-:W-:Y:S01]  /*15510*/  FMUL.FTZ R29, R29, UR4 ;  /* 0x000000041d1d7c20 */ /* 0x000fe20008410000 */
[----:B----4-:R-:W-:Y:S01]  /*15520*/  FSEL R60, R60, -INF , P6 ;  /* 0xff8000003c3c7808 */ /* 0x010fe20003000000 */
[----:B------:R-:W0:Y:S01]  /*15530*/  MUFU.TANH R2, R58 ;  /* 0x0000003a00027308 */ /* 0x000e220000002400 */
[----:B------:R-:W-:Y:S01]  /*15540*/  FMNMX.FTZ R9, R56, R57, !PT ;  /* 0x0000003938097209 */ /* 0x000fe20007810000 */
[----:B------:R-:W-:Y:S01]  /*15550*/  ULDC UR5, c[0x0][0x988] ;  /* 0x0002620000057ab9 */ /* 0x000fe20000000800 */
[----:B------:R-:W-:Y:S01]  /*15560*/  ISETP.GT.AND P4, PT, R7, 0x10, PT ;  /* 0x000000100700780c */ /* 0x000fe20003f84270 */
[----:B------:R-:W-:Y:S01]  /*15570*/  FMUL.FTZ R38, R38, UR4 ;  /* 0x0000000426267c20 */ /* 0x000fe20008410000 */
[----:B------:R-:W-:Y:S01]  /*15580*/  FMNMX.FTZ R9, R60, R9, !PT ;  /* 0x000000093c097209 */ /* 0x000fe20007810000 */
[----:B------:R-:W-:Y:S01]  /*15590*/  FMUL.FTZ R39, R39, UR4 ;  /* 0x0000000427277c20 */ /* 0x000fe20008410000 */
[----:B------:R-:W-:Y:S01]  /*155a0*/  ISETP.GT.AND P3, PT, R7, 0x11, PT ;  /* 0x000000110700780c */ /* 0x000fe20003f64270 */
[----:B------:R-:W-:Y:S01]  /*155b0*/  MUFU.TANH R49, R49 ;  /* 0x0000003100317308 */ /* 0x000fe20000002400 */
[----:B---3--:R-:W-:Y:S01]  /*155c0*/  FSEL R48, R48, -INF , P4 ;  /* 0xff80000030307808 */ /* 0x008fe20002000000 */
[----:B------:R-:W-:Y:S01]  /*155d0*/  FMUL.FTZ R26, R26, UR4 ;  /* 0x000000041a1a7c20 */ /* 0x000fe20008410000 */
[----:B------:R-:W-:Y:S01]  /*155e0*/  P2R R11, PR, RZ, 0x1 ;  /* 0x00000001ff0b7803 */ /* 0x000fe20000000000 */
[----:B------:R-:W-:Y:S01]  /*155f0*/  FMUL.FTZ R27, R27, UR4 ;  /* 0x000000041b1b7c20 */ /* 0x000fe20008410000 */
[----:B------:R-:W-:Y:S01]  /*15600*/  FMUL.FTZ R30, R30, UR4 ;  /* 0x000000041e1e7c20 */ /* 0x000fe20008410000 */
[----:B------:R-:W-:Y:S01]  /*15610*/  FMUL.FTZ R31, R31, UR4 ;  /* 0x000000041f1f7c20 */ /* 0x000fe20008410000 */
[----:B------:R-:W-:Y:S01]  /*15620*/  VIADD R0, R0, 0x38840 ;  /* 0x0003884000007836 */ /* 0x000fe20000000000 */
[----:B------:R-:W1:Y:S01]  /*15630*/  MUFU.TANH R6, R59 ;  /* 0x0000003b00067308 */ /* 0x000e620000002400 */
[----:B0-----:R-:W-:Y:S01]  /*15640*/  FSEL R2, R2, -INF , P2 ;  /* 0xff80000002027808 */ /* 0x001fe20001000000 */
[----:B------:R-:W-:Y:S01]  /*15650*/  ULDC UR39, c[0x0][0x9d8] ;  /* 0x0002760000277ab9 */ /* 0x000fe20000000800 */
[C---:B------:R-:W-:Y:S01]  /*15660*/  ISETP.GT.AND P2, PT, R7.reuse, 0x18, PT ;  /* 0x000000180700780c */ /* 0x040fe20003f44270 */
[----:B------:R-:W-:Y:S01]  /*15670*/  ULDC UR38, c[0x0][0x988] ;  /* 0x0002620000267ab9 */ /* 0x000fe20000000800 */
[----:B------:R-:W-:Y:S01]  /*15680*/  BSSY B0, `(.L_x_634) ;  /* 0x00006b7000007945 */ /* 0x000fe20003800000 */
[--C-:B------:R-:W-:Y:S01]  /*15690*/  IMAD.MOV.U32 R150, RZ, RZ, R151.reuse ;  /* 0x000000ffff967224 */ /* 0x100fe200078e0097 */
[-C--:B------:R-:W-:Y:S01]  /*156a0*/  MOV R149, R151.reuse ;  /* 0x0000009700957202 */ /* 0x080fe20000000f00 */
[----:B------:R-:W0:Y:S01]  /*156b0*/  MUFU.TANH R52, R52 ;  /* 0x0000003400347308 */ /* 0x000e220000002400 */
[--C-:B------:R-:W-:Y:S01]  /*156c0*/  IMAD.MOV.U32 R148, RZ, RZ, R151.reuse ;  /* 0x000000ffff947224 */ /* 0x100fe200078e0097 */
[-C--:B------:R-:W-:Y:S01]  /*156d0*/  MOV R146, R151.reuse ;  /* 0x0000009700927202 */ /* 0x080fe20000000f00 */
[--C-:B------:R-:W-:Y:S01]  /*156e0*/  IMAD.MOV.U32 R147, RZ, RZ, R151.reuse ;  /* 0x000000ffff937224 */ /* 0x100fe200078e0097 */
[-C--:B------:R-:W-:Y:S01]  /*156f0*/  MOV R143, R151.reuse ;  /* 0x00000097008f7202 */ /* 0x080fe20000000f00 */
[--C-:B------:R-:W-:Y:S01]  /*15700*/  IMAD.MOV.U32 R145, RZ, RZ, R151.reuse ;  /* 0x000000ffff917224 */ /* 0x100fe200078e0097 */
[-C--:B------:R-:W-:Y:S01]  /*15710*/  MOV R140, R151.reuse ;  /* 0x00000097008c7202 */ /* 0x080fe20000000f00 */
[--C-:B------:R-:W-:Y:S01]  /*15720*/  IMAD.MOV.U32 R144, RZ, RZ, R151.reuse ;  /* 0x000000ffff907224 */ /* 0x100fe200078e0097 */
[----:B------:R-:W3:Y:S01]  /*15730*/  MUFU.TANH R8, R62 ;  /* 0x0000003e00087308 */ /* 0x000ee20000002400 */
[----:B-1----:R-:W-:Y:S01]  /*15740*/  FSEL R6, R6, -INF , P1 ;  /* 0xff80000006067808 */ /* 0x002fe20000800000 */
[--C-:B------:R-:W-:Y:S01]  /*15750*/  IMAD.MOV.U32 R142, RZ, RZ, R151.reuse ;  /* 0x000000ffff8e7224 */ /* 0x100fe200078e0097 */
[----:B------:R-:W-:Y:S01]  /*15760*/  ISETP.GT.AND P1, PT, R7, 0x19, PT ;  /* 0x000000190700780c */ /* 0x000fe20003f24270 */
[--C-:B------:R-:W-:Y:S01]  /*15770*/  IMAD.MOV.U32 R141, RZ, RZ, R151.reuse ;  /* 0x000000ffff8d7224 */ /* 0x100fe200078e0097 */
[-C--:B------:R-:W-:Y:S01]  /*15780*/  MOV R137, R151.reuse ;  /* 0x0000009700897202 */ /* 0x080fe20000000f00 */
[--C-:B------:R-:W-:Y:S01]  /*15790*/  IMAD.MOV.U32 R139, RZ, RZ, R151.reuse ;  /* 0x000000ffff8b7224 */ /* 0x100fe200078e0097 */
[-C--:B------:R-:W-:Y:S01]  /*157a0*/  MOV R134, R151.reuse ;  /* 0x0000009700867202 */ /* 0x080fe20000000f00 */
[----:B------:R1:W4:Y:S01]  /*157b0*/  MUFU.TANH R12, R50 ;  /* 0x00000032000c7308 */ /* 0x0003220000002400 */
[----:B0-----:R-:W-:Y:S01]  /*157c0*/  FSEL R52, R52, -INF , P2 ;  /* 0xff80000034347808 */ /* 0x001fe20001000000 */
[--C-:B------:R-:W-:Y:S01]  /*157d0*/  IMAD.MOV.U32 R138, RZ, RZ, R151.reuse ;  /* 0x000000ffff8a7224 */ /* 0x100fe200078e0097 */
[-C--:B------:R-:W-:Y:S01]  /*157e0*/  MOV R131, R151.reuse ;  /* 0x0000009700837202 */ /* 0x080fe20000000f00 */
[--C-:B------:R-:W-:Y:S01]  /*157f0*/  IMAD.MOV.U32 R136, RZ, RZ, R151.reuse ;  /* 0x000000ffff887224 */ /* 0x100fe200078e0097 */
[-C--:B------:R-:W-:Y:S01]  /*15800*/  MOV R128, R151.reuse ;  /* 0x0000009700807202 */ /* 0x080fe20000000f00 */
[--C-:B------:R-:W-:Y:S01]  /*15810*/  IMAD.MOV.U32 R135, RZ, RZ, R151.reuse ;  /* 0x000000ffff877224 */ /* 0x100fe200078e0097 */
[----:B------:R-:W-:Y:S01]  /*15820*/  MOV R125, R151 ;  /* 0x00000097007d7202 */ /* 0x000fe20000000f00 */
[----:B------:R-:W0:Y:S01]  /*15830*/  MUFU.TANH R53, R53 ;  /* 0x0000003500357308 */ /* 0x000e220000002400 */
[----:B-1----:R-:W-:Y:S01]  /*15840*/  FSEL R50, R61, -INF , P5 ;  /* 0xff8000003d327808 */ /* 0x002fe20002800000 */
[--C-:B------:R-:W-:Y:S01]  /*15850*/  IMAD.MOV.U32 R133, RZ, RZ, R151.reuse ;  /* 0x000000ffff857224 */ /* 0x100fe200078e0097 */
[----:B---3--:R-:W-:Y:S01]  /*15860*/  FSEL R8, R8, -INF , P6 ;  /* 0xff80000008087808 */ /* 0x008fe20003000000 */
[--C-:B------:R-:W-:Y:S01]  /*15870*/  IMAD.MOV.U32 R132, RZ, RZ, R151.reuse ;  /* 0x000000ffff847224 */ /* 0x100fe200078e0097 */
[----:B------:R-:W-:Y:S01]  /*15880*/  FMNMX.FTZ R9, R50, R9, !PT ;  /* 0x0000000932097209 */ /* 0x000fe20007810000 */
[--C-:B------:R-:W-:Y:S01]  /*15890*/  IMAD.MOV.U32 R130, RZ, RZ, R151.reuse ;  /* 0x000000ffff827224 */ /* 0x100fe200078e0097 */
[C---:B------:R-:W-:Y:S01]  /*158a0*/  ISETP.GT.AND P6, PT, R7.reuse, 0x20, PT ;  /* 0x000000200700780c */ /* 0x040fe20003fc4270 */
[----:B------:R-:W1:Y:S01]  /*158b0*/  MUFU.TANH R10, R63 ;  /* 0x0000003f000a7308 */ /* 0x000e620000002400 */
[----:B------:R-:W-:Y:S01]  /*158c0*/  FMNMX.FTZ R9, R48, R9, !PT ;  /* 0x0000000930097209 */ /* 0x000fe20007810000 */
[--C-:B------:R-:W-:Y:S01]  /*158d0*/  IMAD.MOV.U32 R129, RZ, RZ, R151.reuse ;  /* 0x000000ffff817224 */ /* 0x100fe200078e0097 */
[----:B----4-:R-:W-:Y:S01]  /*158e0*/  FSEL R12, R12, -INF , P4 ;  /* 0xff8000000c0c7808 */ /* 0x010fe20002000000 */
[--C-:B------:R-:W-:Y:S01]  /*158f0*/  IMAD.MOV.U32 R127, RZ, RZ, R151.reuse ;  /* 0x000000ffff7f7224 */ /* 0x100fe200078e0097 */
[----:B------:R-:W-:Y:S01]  /*15900*/  ISETP.GT.AND P4, PT, R7, 0x28, PT ;  /* 0x000000280700780c */ /* 0x000fe20003f84270 */
[--C-:B------:R-:W-:Y:S01]  /*15910*/  IMAD.MOV.U32 R126, RZ, RZ, R151.reuse ;  /* 0x000000ffff7e7224 */ /* 0x100fe200078e0097 */
[-C--:B------:R-:W-:Y:S01]  /*15920*/  MOV R122, R151.reuse ;  /* 0x00000097007a7202 */ /* 0x080fe20000000f00 */
[----:B------:R-:W3:Y:S01]  /*15930*/  MUFU.TANH R40, R40 ;  /* 0x0000002800287308 */ /* 0x000ee20000002400 */
[----:B0-----:R-:W-:Y:S01]  /*15940*/  FSEL R58, R53, -INF , P1 ;  /* 0xff800000353a7808 */ /* 0x001fe20000800000 */
[--C-:B------:R-:W-:Y:S01]  /*15950*/  IMAD.MOV.U32 R124, RZ, RZ, R151.reuse ;  /* 0x000000ffff7c7224 */ /* 0x100fe200078e0097 */
[-C--:B------:R-:W-:Y:S01]  /*15960*/  MOV R119, R151.reuse ;  /* 0x0000009700777202 */ /* 0x080fe20000000f00 */
[--C-:B------:R-:W-:Y:S01]  /*15970*/  IMAD.MOV.U32 R123, RZ, RZ, R151.reuse ;  /* 0x000000ffff7b7224 */ /* 0x100fe200078e0097 */
[-C--:B------:R-:W-:Y:S01]  /*15980*/  MOV R116, R151.reuse ;  /* 0x0000009700747202 */ /* 0x080fe20000000f00 */
[--C-:B------:R-:W-:Y:S01]  /*15990*/  IMAD.MOV.U32 R121, RZ, RZ, R151.reuse ;  /* 0x000000ffff797224 */ /* 0x100fe200078e0097 */
[-C--:B------:R-:W-:Y:S01]  /*159a0*/  MOV R113, R151.reuse ;  /* 0x0000009700717202 */ /* 0x080fe20000000f00 */
[----:B------:R0:W4:Y:S01]  /*159b0*/  MUFU.TANH R20, R54 ;  /* 0x0000003600147308 */ /* 0x0001220000002400 */
[----:B-1----:R-:W-:Y:S01]  /*159c0*/  FSEL R10, R10, -INF , P5 ;  /* 0xff8000000a0a7808 */ /* 0x002fe20002800000 */
[--C-:B------:R-:W-:Y:S01]  /*159d0*/  IMAD.MOV.U32 R120, RZ, RZ, R151.reuse ;  /* 0x000000ffff787224 */ /* 0x100fe200078e0097 */
[----:B------:R-:W-:Y:S01]  /*159e0*/  ISETP.GT.AND P5, PT, R7, 0x21, PT ;  /* 0x000000210700780c */ /* 0x000fe20003fa4270 */
[--C-:B------:R-:W-:Y:S01]  /*159f0*/  IMAD.MOV.U32 R118, RZ, RZ, R151.reuse ;  /* 0x000000ffff767224 */ /* 0x100fe200078e0097 */
[-C--:B------:R-:W-:Y:S01]  /*15a00*/  MOV R110, R151.reuse ;  /* 0x00000097006e7202 */ /* 0x080fe20000000f00 */
[--C-:B------:R-:W-:Y:S01]  /*15a10*/  IMAD.MOV.U32 R117, RZ, RZ, R151.reuse ;  /* 0x000000ffff757224 */ /* 0x100fe200078e0097 */
[----:B------:R-:W-:Y:S01]  /*15a20*/  MOV R107, R151 ;  /* 0x00000097006b7202 */ /* 0x000fe20000000f00 */
[----:B------:R-:W1:Y:S01]  /*15a30*/  MUFU.TANH R41, R41 ;  /* 0x0000002900297308 */ /* 0x000e620000002400 */
[----:B0-----:R-:W-:Y:S01]  /*15a40*/  FSEL R54, R49, -INF , P3 ;  /* 0xff80000031367808 */ /* 0x001fe20001800000 */
[--C-:B------:R-:W-:Y:S01]  /*15a50*/  IMAD.MOV.U32 R115, RZ, RZ, R151.reuse ;  /* 0x000000ffff737224 */ /* 0x100fe200078e0097 */
[----:B---3--:R-:W-:Y:S01]  /*15a60*/  FSEL R62, R40, -INF , P6 ;  /* 0xff800000283e7808 */ /* 0x008fe20003000000 */
[--C-:B------:R-:W-:Y:S01]  /*15a70*/  IMAD.MOV.U32 R114, RZ, RZ, R151.reuse ;  /* 0x000000ffff727224 */ /* 0x100fe200078e0097 */
[----:B------:R-:W-:Y:S01]  /*15a80*/  FMNMX.FTZ R9, R54, R9, !PT ;  /* 0x0000000936097209 */ /* 0x000fe20007810000 */
[--C-:B------:R-:W-:Y:S01]  /*15a90*/  IMAD.MOV.U32 R112, RZ, RZ, R151.reuse ;  /* 0x000000ffff707224 */ /* 0x100fe200078e0097 */
[----:B------:R-:W-:Y:S01]  /*15aa0*/  MOV R104, R151 ;  /* 0x0000009700687202 */ /* 0x000fe20000000f00 */
[----:B------:R-:W0:Y:S01]  /*15ab0*/  MUFU.TANH R14, R51 ;  /* 0x00000033000e7308 */ /* 0x000e220000002400 */
[----:B------:R-:W-:Y:S01]  /*15ac0*/  FMNMX.FTZ R9, R52, R9, !PT ;  /* 0x0000000934097209 */ /* 0x000fe20007810000 */
[--C-:B------:R-:W-:Y:S01]  /*15ad0*/  IMAD.MOV.U32 R111, RZ, RZ, R151.reuse ;  /* 0x000000ffff6f7224 */ /* 0x100fe200078e0097 */
[----:B----4-:R-:W-:Y:S01]  /*15ae0*/  FSEL R20, R20, -INF , P2 ;  /* 0xff80000014147808 */ /* 0x010fe20001000000 */
[--C-:B------:R-:W-:Y:S01]  /*15af0*/  IMAD.MOV.U32 R109, RZ, RZ, R151.reuse ;  /* 0x000000ffff6d7224 */ /* 0x100fe200078e0097 */
[----:B------:R-:W-:Y:S01]  /*15b00*/  FMNMX.FTZ R9, R58, R9, !PT ;  /* 0x000000093a097209 */ /* 0x000fe20007810000 */
[--C-:B------:R-:W-:Y:S01]  /*15b10*/  IMAD.MOV.U32 R108, RZ, RZ, R151.reuse ;  /* 0x000000ffff6c7224 */ /* 0x100fe200078e0097 */
[----:B------:R-:W-:Y:S01]  /*15b20*/  ISETP.GT.AND P2, PT, R7, 0x30, PT ;  /* 0x000000300700780c */ /* 0x000fe20003f44270 */
[----:B------:R-:W3:Y:S01]  /*15b30*/  MUFU.TANH R44, R44 ;  /* 0x0000002c002c7308 */ /* 0x000ee20000002400 */
[----:B-1----:R-:W-:Y:S01]  /*15b40*/  FSEL R64, R41, -INF , P5 ;  /* 0xff80000029407808 */ /* 0x002fe20002800000 */
[--C-:B------:R-:W-:Y:S01]  /*15b50*/  IMAD.MOV.U32 R106, RZ, RZ, R151.reuse ;  /* 0x000000ffff6a7224 */ /* 0x100fe200078e0097 */
[----:B------:R-:W-:Y:S01]  /*15b60*/  FMNMX.FTZ R9, R62, R9, !PT ;  /* 0x000000093e097209 */ /* 0x000fe20007810000 */
[--C-:B------:R-:W-:Y:S01]  /*15b70*/  IMAD.MOV.U32 R105, RZ, RZ, R151.reuse ;  /* 0x000000ffff697224 */ /* 0x100fe200078e0097 */
[----:B------:R-:W-:Y:S01]  /*15b80*/  FSEL R40, R3, -INF , P2 ;  /* 0xff80000003287808 */ /* 0x000fe20001000000 */
[----:B------:R-:W-:Y:S01]  /*15b90*/  IMAD.U32 R3, RZ, RZ, UR5 ;  /* 0x00000005ff037e24 */ /* 0x000fe2000f8e00ff */
[----:B------:R-:W-:Y:S01]  /*15ba0*/  FMNMX.FTZ R9, R64, R9, !PT ;  /* 0x0000000940097209 */ /* 0x000fe20007810000 */
[----:B------:R-:W1:Y:S01]  /*15bb0*/  MUFU.TANH R45, R45 ;  /* 0x0000002d002d7308 */ /* 0x000e620000002400 */
[----:B0-----:R-:W-:Y:S01]  /*15bc0*/  FSEL R14, R14, -INF , P3 ;  /* 0xff8000000e0e7808 */ /* 0x001fe20001800000 */
[--C-:B------:R-:W-:Y:S01]  /*15bd0*/  IMAD.MOV.U32 R103, RZ, RZ, R151.reuse ;  /* 0x000000ffff677224 */ /* 0x100fe200078e0097 */
[----:B------:R-:W-:Y:S01]  /*15be0*/  ISETP.GT.AND P3, PT, R7, 0x29, PT ;  /* 0x000000290700780c */ /* 0x000fe20003f64270 */
[--C-:B------:R-:W-:Y:S01]  /*15bf0*/  IMAD.MOV.U32 R102, RZ, RZ, R151.reuse ;  /* 0x000000ffff667224 */ /* 0x100fe200078e0097 */
[-C--:B------:R-:W-:Y:S01]  /*15c00*/  MOV R101, R151.reuse ;  /* 0x0000009700657202 */ /* 0x080fe20000000f00 */
[--C-:B------:R-:W-:Y:S01]  /*15c10*/  IMAD.MOV.U32 R100, RZ, RZ, R151.reuse ;  /* 0x000000ffff647224 */ /* 0x100fe200078e0097 */
[-C--:B------:R-:W-:Y:S01]  /*15c20*/  MOV R98, R151.reuse ;  /* 0x0000009700627202 */ /* 0x080fe20000000f00 */
[----:B------:R-:W-:Y:S01]  /*15c30*/  MUFU.TANH R55, R55 ;  /* 0x0000003700377308 */ /* 0x000fe20000002400 */
[----:B---3--:R-:W-:Y:S01]  /*15c40*/  FSEL R44, R44, -INF , P4 ;  /* 0xff8000002c2c7808 */ /* 0x008fe20002000000 */
        /* <DEDUP_REMOVED lines=14> */
[----:B------:R-:W-:Y:S01]  /*15d30*/  MUFU.TANH R42, R42 ;  /* 0x0000002a002a7308 */ /* 0x000fe20000002400 */
[--C-:B------:R-:W-:Y:S01]  /*15d40*/  IMAD.MOV.U32 R90, RZ, RZ, R151.reuse ;  /* 0x000000ffff5a7224 */ /* 0x100fe200078e0097 */
[-C--:B------:R-:W-:Y:S01]  /*15d50*/  MOV R83, R151.reuse ;  /* 0x0000009700537202 */ /* 0x080fe20000000f00 */
[--C-:B------:R-:W-:Y:S01]  /*15d60*/  IMAD.MOV.U32 R88, RZ, RZ, R151.reuse ;  /* 0x000000ffff587224 */ /* 0x100fe200078e0097 */
[-C--:B------:R-:W-:Y:S01]  /*15d70*/  MOV R77, R151.reuse ;  /* 0x00000097004d7202 */ /* 0x080fe20000000f00 */
[--C-:B------:R-:W-:Y:S01]  /*15d80*/  IMAD.MOV.U32 R87, RZ, RZ, R151.reuse ;  /* 0x000000ffff577224 */ /* 0x100fe200078e0097 */
[----:B------:R-:W-:Y:S01]  /*15d90*/  MOV R71, R151 ;  /* 0x0000009700477202 */ /* 0x000fe20000000f00 */
[--C-:B------:R-:W-:Y:S01]  /*15da0*/  IMAD.MOV.U32 R85, RZ, RZ, R151.reuse ;  /* 0x000000ffff557224 */ /* 0x100fe200078e0097 */
[----:B------:R-:W-:Y:S01]  /*15db0*/  MUFU.TANH R33, R33 ;  /* 0x0000002100217308 */ /* 0x000fe20000002400 */
[----:B0-----:R-:W-:Y:S01]  /*15dc0*/  FSEL R68, R32, -INF , P2 ;  /* 0xff80000020447808 */ /* 0x001fe20001000000 */
[--C-:B------:R-:W-:Y:S01]  /*15dd0*/  IMAD.MOV.U32 R84, RZ, RZ, R151.reuse ;  /* 0x000000ffff547224 */ /* 0x100fe200078e0097 */
[----:B------:R-:W-:Y:S01]  /*15de0*/  ISETP.GT.AND P2, PT, R7, 0x48, PT ;  /* 0x000000480700780c */ /* 0x000fe20003f44270 */
[--C-:B------:R-:W-:Y:S01]  /*15df0*/  IMAD.MOV.U32 R82, RZ, RZ, R151.reuse ;  /* 0x000000ffff527224 */ /* 0x100fe200078e0097 */
[----:B------:R-:W-:Y:S01]  /*15e00*/  FMNMX.FTZ R9, R68, R9, !PT ;  /* 0x0000000944097209 */ /* 0x000fe20007810000 */
        /* <DEDUP_REMOVED lines=11> */
[----:B------:R-:W-:-:S02]  /*15ec0*/  IMAD.MOV.U32 R63, RZ, RZ, R151 ;  /* 0x000000ffff3f7224 */ /* 0x000fc400078e0097 */
[--C-:B------:R-:W-:Y:S02]  /*15ed0*/  IMAD.MOV.U32 R61, RZ, RZ, R151.reuse ;  /* 0x000000ffff3d7224 */ /* 0x100fe400078e0097 */
[--C-:B------:R-:W-:Y:S02]  /*15ee0*/  IMAD.MOV.U32 R51, RZ, RZ, R151.reuse ;  /* 0x000000ffff337224 */ /* 0x100fe400078e0097 */
[--C-:B------:R-:W-:Y:S01]  /*15ef0*/  IMAD.MOV.U32 R49, RZ, RZ, R151.reuse ;  /* 0x000000ffff317224 */ /* 0x100fe200078e0097 */
[----:B------:R-:W1:Y:S01]  /*15f00*/  MUFU.TANH R46, R46 ;  /* 0x0000002e002e7308 */ /* 0x000e620000002400 */
[----:B0-----:R-:W-:Y:S01]  /*15f10*/  FSEL R32, R43, -INF , P5 ;  /* 0xff8000002b207808 */ /* 0x001fe20002800000 */
[--C-:B------:R-:W-:Y:S01]  /*15f20*/  IMAD.MOV.U32 R45, RZ, RZ, R151.reuse ;  /* 0x000000ffff2d7224 */ /* 0x100fe200078e0097 */
[----:B------:R-:W-:Y:S01]  /*15f30*/  ISETP.GT.AND P5, PT, R7, 0x39, PT ;  /* 0x000000390700780c */ /* 0x000fe20003fa4270 */
[----:B------:R-:W-:-:S04]  /*15f40*/  IMAD.MOV.U32 R43, RZ, RZ, R151 ;  /* 0x000000ffff2b7224 */ /* 0x000fc800078e0097 */
[----:B------:R-:W0:Y:S08]  /*15f50*/  MUFU.TANH R37, R37 ;  /* 0x0000002500257308 */ /* 0x000e300000002400 */
[----:B------:R-:W3:Y:S01]  /*15f60*/  MUFU.TANH R47, R47 ;  /* 0x0000002f002f7308 */ /* 0x000ee20000002400 */
[----:B-1----:R-:W-:Y:S02]  /*15f70*/  FSEL R34, R46, -INF , P4 ;  /* 0xff8000002e227808 */ /* 0x002fe40002000000 */
[----:B------:R-:W-:-:S05]  /*15f80*/  ISETP.GT.AND P4, PT, R7, 0x40, PT ;  /* 0x000000400700780c */ /* 0x000fca0003f84270 */
[----:B------:R1:W4:Y:S01]  /*15f90*/  MUFU.TANH R4, R24 ;  /* 0x0000001800047308 */ /* 0x0003220000002400 */
[----:B0-----:R-:W-:Y:S01]  /*15fa0*/  FSEL R74, R37, -INF , P5 ;  /* 0xff800000254a7808 */ /* 0x001fe20002800000 */
[----:B------:R-:W-:-:S06]  /*15fb0*/  IMAD.MOV.U32 R37, RZ, RZ, R151 ;  /* 0x000000ffff257224 */ /* 0x000fcc00078e0097 */
[----:B------:R0:W-:Y:S01]  /*15fc0*/  MUFU.TANH R5, R28 ;  /* 0x0000001c00057308 */ /* 0x0001e20000002400 */
[----:B-1----:R-:W-:Y:S01]  /*15fd0*/  FSEL R24, R55, -INF , P1 ;  /* 0xff80000037187808 */ /* 0x002fe20000800000 */
[----:B------:R-:W-:Y:S01]  /*15fe0*/  IMAD.MOV.U32 R55, RZ, RZ, R151 ;  /* 0x000000ffff377224 */ /* 0x000fe200078e0097 */
[----:B------:R-:W-:-:S04]  /*15ff0*/  ISETP.GT.AND P1, PT, R7, 0x31, PT ;  /* 0x000000310700780c */ /* 0x000fc80003f24270 */
[----:B------:R-:W-:Y:S01]  /*16000*/  FSEL R70, R33, -INF , P1 ;  /* 0xff80000021467808 */ /* 0x000fe20000800000 */
[----:B------:R-:W1:Y:S01]  /*16010*/  MUFU.TANH R25, R25 ;  /* 0x0000001900197308 */ /* 0x000e620000002400 */
[----:B0-----:R-:W-:Y:S02]  /*16020*/  FSEL R28, R42, -INF , P6 ;  /* 0xff8000002a1c7808 */ /* 0x001fe40003000000 */
[----:B------:R-:W-:Y:S02]  /*16030*/  ISETP.GT.AND P6, PT, R7, 0x38, PT ;  /* 0x000000380700780c */ /* 0x000fe40003fc4270 */
[----:B------:R-:W-:Y:S02]  /*16040*/  FMNMX.FTZ R9, R70, R9, !PT ;  /* 0x0000000946097209 */ /* 0x000fe40007810000 */
[----:B------:R-:W-:Y:S01]  /*16050*/  FSEL R72, R36, -INF , P6 ;  /* 0xff80000024487808 */ /* 0x000fe20003000000 */
[----:B------:R-:W0:Y:S01]  /*16060*/  MUFU.TANH R35, R35 ;  /* 0x0000002300237308 */ /* 0x000e220000002400 */
[----:B---3--:R-:W-:-:S02]  /*16070*/  FSEL R36, R47, -INF , P3 ;  /* 0xff8000002f247808 */ /* 0x008fc40001800000 */
[----:B------:R-:W-:Y:S02]  /*16080*/  FMNMX.FTZ R9, R72, R9, !PT ;  /* 0x0000000948097209 */ /* 0x000fe40007810000 */
[----:B------:R-:W-:Y:S02]  /*16090*/  ISETP.GT.AND P3, PT, R7, 0x41, PT ;  /* 0x000000410700780c */ /* 0x000fe40003f64270 */
[----:B----4-:R-:W-:Y:S01]  /*160a0*/  FSEL R4, R4, -INF , P4 ;  /* 0xff80000004047808 */ /* 0x010fe20002000000 */
[----:B------:R-:W3:Y:S01]  /*160b0*/  MUFU.TANH R29, R29 ;  /* 0x0000001d001d7308 */ /* 0x000ee20000002400 */
[----:B------:R-:W-:Y:S02]  /*160c0*/  FMNMX.FTZ R9, R74, R9, !PT ;  /* 0x000000094a097209 */ /* 0x000fe40007810000 */
[----:B-1----:R-:W-:Y:S02]  /*160d0*/  FSEL R76, R25, -INF , P3 ;  /* 0xff800000194c7808 */ /* 0x002fe40001800000 */
[----:B------:R-:W-:-:S02]  /*160e0*/  FMNMX.FTZ R9, R4, R9, !PT ;  /* 0x0000000904097209 */ /* 0x000fc40007810000 */
[----:B------:R-:W-:Y:S01]  /*160f0*/  FSEL R78, R5, -INF , P2 ;  /* 0xff800000054e7808 */ /* 0x000fe20001000000 */
[----:B------:R-:W1:Y:S01]  /*16100*/  MUFU.TANH R38, R38 ;  /* 0x0000002600267308 */ /* 0x000e620000002400 */
[----:B0-----:R-:W-:Y:S02]  /*16110*/  FSEL R42, R35, -INF , P1 ;  /* 0xff800000232a7808 */ /* 0x001fe40000800000 */
[----:B------:R-:W-:Y:S02]  /*16120*/  ISETP.GT.AND P1, PT, R7, 0x49, PT ;  /* 0x000000490700780c */ /* 0x000fe40003f24270 */
[----:B------:R-:W-:Y:S02]  /*16130*/  FMNMX.FTZ R9, R76, R9, !PT ;  /* 0x000000094c097209 */ /* 0x000fe40007810000 */
[----:B------:R-:W-:Y:S01]  /*16140*/  MOV R47, R151 ;  /* 0x00000097002f7202 */ /* 0x000fe20000000f00 */
[----:B------:R-:W-:Y:S01]  /*16150*/  MUFU.TANH R39, R39 ;  /* 0x0000002700277308 */ /* 0x000fe20000002400 */
[----:B---3--:R-:W-:-:S02]  /*16160*/  FSEL R80, R29, -INF , P1 ;  /* 0xff8000001d507808 */ /* 0x008fc40000800000 */
[----:B------:R-:W-:-:S04]  /*16170*/  FMNMX.FTZ R9, R78, R9, !PT ;  /* 0x000000094e097209 */ /* 0x000fc80007810000 */
[----:B------:R-:W-:Y:S01]  /*16180*/  FMNMX.FTZ R9, R80, R9, !PT ;  /* 0x0000000950097209 */ /* 0x000fe20007810000 */
[----:B------:R-:W0:Y:S01]  /*16190*/  MUFU.TANH R26, R26 ;  /* 0x0000001a001a7308 */ /* 0x000e220000002400 */
[----:B-1----:R-:W-:-:S03]  /*161a0*/  FSEL R38, R38, -INF , P6 ;  /* 0xff80000026267808 */ /* 0x002fc60003000000 */
[----:B------:R-:W1:Y:S01]  /*161b0*/  SHFL.BFLY PT, R46, R9, 0x2, 0x1f ;  /* 0x0c401f00092e7f89 */ /* 0x000e6200000e0000 */
[----:B--2---:R-:W-:Y:S01]  /*161c0*/  PRMT R0, R67, 0x654, R0 ;  /* 0x0000065443007816 */ /* 0x004fe20000000000 */
[----:B------:R-:W-:Y:S02]  /*161d0*/  IMAD.MOV.U32 R67, RZ, RZ, R151 ;  /* 0x000000ffff437224 */ /* 0x000fe400078e0097 */
[----:B------:R-:W-:Y:S01]  /*161e0*/  MUFU.TANH R27, R27 ;  /* 0x0000001b001b7308 */ /* 0x000fe20000002400 */
[----:B------:R2:W-:Y:S07]  /*161f0*/  SYNCS.ARRIVE.TRANS64.RED.A1T0 RZ, [R0+URZ], RZ ;  /* 0x000000ff00ff79a7 */ /* 0x0005ee000810043f */
[----:B------:R-:W3:Y:S01]  /*16200*/  MUFU.TANH R30, R30 ;  /* 0x0000001e001e7308 */ /* 0x000ee20000002400 */
[----:B0-----:R-:W-:-:S07]  /*16210*/  FSEL R26, R26, -INF , P4 ;  /* 0xff8000001a1a7808 */ /* 0x001fce0002000000 */
[----:B------:R-:W0:Y:S01]  /*16220*/  MUFU.TANH R31, R31 ;  /* 0x0000001f001f7308 */ /* 0x000e220000002400 */
[----:B-1----:R-:W-:-:S05]  /*16230*/  FMNMX.FTZ R46, R9, R46, !PT ;  /* 0x0000002e092e7209 */ /* 0x002fca0007810000 */
[----:B------:R-:W1:Y:S01]  /*16240*/  SHFL.BFLY PT, R5, R46, 0x1, 0x1f ;  /* 0x0c201f002e057f89 */ /* 0x000e6200000e0000 */
[----:B---3--:R-:W-:Y:S02]  /*16250*/  FSEL R30, R30, -INF , P2 ;  /* 0xff8000001e1e7808 */ /* 0x008fe40001000000 */
[----:B-1----:R-:W-:Y:S02]  /*16260*/  FMNMX.FTZ R5, R46, R5, !PT ;  /* 0x000000052e057209 */ /* 0x002fe40007810000 */
[----:B------:R-:W-:Y:S01]  /*16270*/  FSEL R46, R39, -INF , P5 ;  /* 0xff800000272e7808 */ /* 0x000fe20002800000 */
[----:B------:R-:W-:Y:S01]  /*16280*/  IMAD.MOV.U32 R39, RZ, RZ, R151 ;  /* 0x000000ffff277224 */ /* 0x000fe200078e0097 */
[C---:B------:R-:W-:Y:S01]  /*16290*/  FSETP.NEU.FTZ.AND P0, PT, R5.reuse, -INF , PT ;  /* 0xff8000000500780b */ /* 0x040fe20003f1d000 */
[----:B------:R-:W-:-:S05]  /*162a0*/  FMUL.FTZ R7, R5, R3 ;  /* 0x0000000305077220 */ /* 0x000fca0000410000 */
[----:B------:R-:W-:Y:S02]  /*162b0*/  FSEL R13, R7, RZ, P0 ;  /* 0x000000ff070d7208 */ /* 0x000fe40000000000 */
[----:B------:R-:W-:Y:S02]  /*162c0*/  FMNMX.FTZ R7, R2, R6, !PT ;  /* 0x0000000602077209 */ /* 0x000fe40007810000 */
[----:B------:R-:W-:Y:S01]  /*162d0*/  ISETP.NE.AND P0, PT, R11, RZ, PT ;  /* 0x000000ff0b00720c */ /* 0x000fe20003f05270 */
[--C-:B------:R-:W-:Y:S01]  /*162e0*/  FFMA.FTZ R11, R48, R3, -R13.reuse ;  /* 0x00000003300b7223 */ /* 0x100fe2000001080d */
[----:B------:R-:W-:Y:S01]  /*162f0*/  FMNMX.FTZ R7, R8, R7, !PT ;  /* 0x0000000708077209 */ /* 0x000fe20007810000 */
[-CC-:B------:R-:W-:Y:S01]  /*16300*/  FFMA.FTZ R50, R50, R3.reuse, -R13.reuse ;  /* 0x0000000332327223 */ /* 0x180fe2000001080d */
[----:B------:R-:W-:Y:S01]  /*16310*/  FSEL R48, R27, -INF , P3 ;  /* 0xff8000001b307808 */ /* 0x000fe20001800000 */
[--C-:B------:R-:W-:Y:S01]  /*16320*/  FFMA.FTZ R15, R52, R3, -R13.reuse ;  /* 0x00000003340f7223 */ /* 0x100fe2000001080d */
[----:B------:R-:W-:Y:S01]  /*16330*/  FMNMX.FTZ R7, R10, R7, !PT ;  /* 0x000000070a077209 */ /* 0x000fe20007810000 */
[----:B------:R0:W-:Y:S01]  /*16340*/  MUFU.EX2 R9, R50 ;  /* 0x0000003200097308 */ /* 0x0001e20000000800 */
[-CC-:B------:R-:W-:Y:S01]  /*16350*/  FFMA.FTZ R208, R56, R3.reuse, -R13.reuse ;  /* 0x0000000338d07223 */ /* 0x180fe2000001080d */
[--C-:B------:R-:W-:Y:S01]  /*16360*/  FFMA.FTZ R57, R57, R3, -R13.reuse ;  /* 0x0000000339397223 */ /* 0x100fe2000001080d */
[----:B------:R-:W-:Y:S01]  /*16370*/  FMNMX.FTZ R7, R12, R7, !PT ;  /* 0x000000070c077209 */ /* 0x000fe20007810000 */
[-CC-:B------:R-:W-:Y:S01]  /*16380*/  FFMA.FTZ R60, R60, R3.reuse, -R13.reuse ;  /* 0x000000033c3c7223 */ /* 0x180fe2000001080d */
[-CC-:B------:R-:W-:Y:S01]  /*16390*/  FFMA.FTZ R54, R54, R3.reuse, -R13.reuse ;  /* 0x0000000336367223 */ /* 0x180fe2000001080d */
[--C-:B------:R-:W-:Y:S01]  /*163a0*/  FFMA.FTZ R58, R58, R3, -R13.reuse ;  /* 0x000000033a3a7223 */ /* 0x100fe2000001080d */
[----:B------:R-:W-:Y:S01]  /*163b0*/  FMNMX.FTZ R7, R14, R7, !PT ;  /* 0x000000070e077209 */ /* 0x000fe20007810000 */
[----:B------:R-:W-:Y:S01]  /*163c0*/  MUFU.EX2 R208, R208 ;  /* 0x000000d000d07308 */ /* 0x000fe20000000800 */
[----:B0-----:R-:W-:Y:S01]  /*163d0*/  FSEL R50, R31, -INF , P1 ;  /* 0xff8000001f327808 */ /* 0x001fe20000800000 */
[--C-:B------:R-:W-:Y:S01]  /*163e0*/  FFMA.FTZ R31, R4, R3, -R13.reuse ;  /* 0x00000003041f7223 */ /* 0x100fe2000001080d */
[----:B------:R-:W-:Y:S01]  /*163f0*/  FMNMX.FTZ R7, R20, R7, !PT ;  /* 0x0000000714077209 */ /* 0x000fe20007810000 */
[-CC-:B------:R-:W-:Y:S01]  /*16400*/  FFMA.FTZ R62, R62, R3.reuse, -R13.reuse ;  /* 0x000000033e3e7223 */ /* 0x180fe2000001080d */
[-CC-:B------:R-:W-:Y:S01]  /*16410*/  FFMA.FTZ R64, R64, R3.reuse, -R13.reuse ;  /* 0x0000000340407223 */ /* 0x180fe2000001080d */
[--C-:B------:R-:W-:Y:S01]  /*16420*/  FFMA.FTZ R44, R44, R3, -R13.reuse ;  /* 0x000000032c2c7223 */ /* 0x100fe2000001080d */
[----:B------:R-:W-:Y:S01]  /*16430*/  FMNMX.FTZ R7, R24, R7, !PT ;  /* 0x0000000718077209 */ /* 0x000fe20007810000 */
[----:B------:R-:W0:Y:S01]  /*16440*/  MUFU.EX2 R57, R57 ;  /* 0x0000003900397308 */ /* 0x000e220000000800 */
[-CC-:B------:R-:W-:Y:S01]  /*16450*/  FFMA.FTZ R66, R66, R3.reuse, -R13.reuse ;  /* 0x0000000342427223 */ /* 0x180fe2000001080d */
[--C-:B------:R-:W-:Y:S01]  /*16460*/  FFMA.FTZ R68, R68, R3, -R13.reuse ;  /* 0x0000000344447223 */ /* 0x100fe2000001080d */
[----:B------:R-:W-:Y:S01]  /*16470*/  FMNMX.FTZ R7, R28, R7, !PT ;  /* 0x000000071c077209 */ /* 0x000fe20007810000 */
[-CC-:B------:R-:W-:Y:S01]  /*16480*/  FFMA.FTZ R70, R70, R3.reuse, -R13.reuse ;  /* 0x0000000346467223 */ /* 0x180fe2000001080d */
[-CC-:B------:R-:W-:Y:S01]  /*16490*/  FFMA.FTZ R72, R72, R3.reuse, -R13.reuse ;  /* 0x0000000348487223 */ /* 0x180fe2000001080d */
[--C-:B------:R-:W-:Y:S01]  /*164a0*/  FFMA.FTZ R74, R74, R3, -R13.reuse ;  /* 0x000000034a4a7223 */ /* 0x100fe2000001080d */
[----:B------:R-:W-:Y:S01]  /*164b0*/  FMNMX.FTZ R7, R32, R7, !PT ;  /* 0x0000000720077209 */ /* 0x000fe20007810000 */
[----:B------:R-:W1:Y:S01]  /*164c0*/  MUFU.EX2 R60, R60 ;  /* 0x0000003c003c7308 */ /* 0x000e620000000800 */
[-CC-:B------:R-:W-:Y:S01]  /*164d0*/  FFMA.FTZ R76, R76, R3.reuse, -R13.reuse ;  /* 0x000000034c4c7223 */ /* 0x180fe2000001080d */
[--C-:B------:R-:W-:Y:S01]  /*164e0*/  FFMA.FTZ R78, R78, R3, -R13.reuse ;  /* 0x000000034e4e7223 */ /* 0x100fe2000001080d */
[----:B------:R-:W-:Y:S01]  /*164f0*/  FMNMX.FTZ R7, R34, R7, !PT ;  /* 0x0000000722077209 */ /* 0x000fe20007810000 */
[----:B------:R-:W-:Y:S01]  /*16500*/  FFMA.FTZ R13, R80, R3, -R13 ;  /* 0x00000003500d7223 */ /* 0x000fe2000001080d */
[----:B------:R-:W-:-:S02]  /*16510*/  MOV R80, R151 ;  /* 0x0000009700507202 */ /* 0x000fc40000000f00 */
[----:B------:R-:W-:Y:S01]  /*16520*/  FMNMX.FTZ R7, R36, R7, !PT ;  /* 0x0000000724077209 */ /* 0x000fe20007810000 */
[----:B------:R-:W-:Y:S01]  /*16530*/  MUFU.EX2 R11, R11 ;  /* 0x0000000b000b7308 */ /* 0x000fe20000000800 */
[----:B0-----:R-:W-:Y:S01]  /*16540*/  FADD.FTZ R33, R208, R57 ;  /* 0x00000039d0217221 */ /* 0x001fe20000010000 */
[----:B------:R-:W-:Y:S01]  /*16550*/  F2FP.F16.F32.PACK_AB R208, R57, R208 ;  /* 0x000000d039d0723e */ /* 0x000fe200000000ff */
[----:B------:R-:W-:Y:S01]  /*16560*/  IMAD.MOV.U32 R57, RZ, RZ, R151 ;  /* 0x000000ffff397224 */ /* 0x000fe200078e0097 */
[----:B------:R-:W-:Y:S02]  /*16570*/  FMNMX.FTZ R7, R40, R7, !PT ;  /* 0x0000000728077209 */ /* 0x000fe40007810000 */
[----:B------:R-:W-:Y:S02]  /*16580*/  MOV R56, R151 ;  /* 0x0000009700387202 */ /* 0x000fe40000000f00 */
[----:B------:R-:W-:Y:S01]  /*16590*/  FMNMX.FTZ R7, R42, R7, !PT ;  /* 0x000000072a077209 */ /* 0x000fe20007810000 */
[----:B------:R-:W0:Y:S01]  /*165a0*/  MUFU.EX2 R54, R54 ;  /* 0x0000003600367308 */ /* 0x000e220000000800 */
[----:B-1----:R-:W-:-:S02]  /*165b0*/  F2FP.F16.F32.PACK_AB R210, R9, R60 ;  /* 0x0000003c09d2723e */ /* 0x002fc400000000ff */
[----:B------:R-:W-:-:S04]  /*165c0*/  FMNMX.FTZ R7, R38, R7, !PT ;  /* 0x0000000726077209 */ /* 0x000fc80007810000 */
[----:B------:R-:W-:Y:S01]  /*165d0*/  FMNMX.FTZ R7, R46, R7, !PT ;  /* 0x000000072e077209 */ /* 0x000fe20007810000 */
[----:B------:R-:W-:Y:S03]  /*165e0*/  MUFU.EX2 R15, R15 ;  /* 0x0000000f000f7308 */ /* 0x000fe60000000800 */
[----:B------:R-:W-:-:S04]  /*165f0*/  FMNMX.FTZ R7, R26, R7, !PT ;  /* 0x000000071a077209 */ /* 0x000fc80007810000 */
[----:B------:R-:W-:Y:S01]  /*16600*/  FMNMX.FTZ R7, R48, R7, !PT ;  /* 0x0000000730077209 */ /* 0x000fe20007810000 */
[----:B------:R-:W1:Y:S01]  /*16610*/  MUFU.EX2 R58, R58 ;  /* 0x0000003a003a7308 */ /* 0x000e620000000800 */
[----:B0-----:R-:W-:Y:S02]  /*16620*/  F2FP.F16.F32.PACK_AB R204, R54, R11 ;  /* 0x0000000b36cc723e */ /* 0x001fe400000000ff */
[----:B------:R-:W-:-:S04]  /*16630*/  FMNMX.FTZ R7, R30, R7, !PT ;  /* 0x000000071e077209 */ /* 0x000fc80007810000 */
[----:B------:R-:W-:Y:S01]  /*16640*/  FMNMX.FTZ R7, R50, R7, !PT ;  /* 0x0000000732077209 */ /* 0x000fe20007810000 */
[----:B------:R-:W-:Y:S04]  /*16650*/  MUFU.EX2 R62, R62 ;  /* 0x0000003e003e7308 */ /* 0x000fe80000000800 */
[----:B------:R-:W0:Y:S04]  /*16660*/  SHFL.BFLY PT, R52, R7, 0x2, 0x1f ;  /* 0x0c401f0007347f89 */ /* 0x000e2800000e0000 */
[----:B------:R3:W4:Y:S01]  /*16670*/  MUFU.EX2 R21, R64 ;  /* 0x0000004000157308 */ /* 0x0007220000000800 */
[----:B-1----:R-:W-:-:S07]  /*16680*/  F2FP.F16.F32.PACK_AB R206, R58, R15 ;  /* 0x0000000f3ace723e */ /* 0x002fce00000000ff */
[----:B------:R-:W-:Y:S01]  /*16690*/  MUFU.EX2 R44, R44 ;  /* 0x0000002c002c7308 */ /* 0x000fe20000000800 */
[----:B---3--:R-:W-:-:S07]  /*166a0*/  IMAD.MOV.U32 R64, RZ, RZ, R151 ;  /* 0x000000ffff407224 */ /* 0x008fce00078e0097 */
[----:B------:R1:W3:Y:S01]  /*166b0*/  MUFU.EX2 R25, R66 ;  /* 0x0000004200197308 */ /* 0x0002e20000000800 */
[----:B----4-:R-:W-:Y:S02]  /*166c0*/  F2FP.F16.F32.PACK_AB R200, R21, R62 ;  /* 0x0000003e15c8723e */ /* 0x010fe400000000ff */
[----:B0-----:R-:W-:-:S05]  /*166d0*/  FMNMX.FTZ R52, R7, R52, !PT ;  /* 0x0000003407347209 */ /* 0x001fca0007810000 */
[----:B------:R-:W-:Y:S01]  /*166e0*/  MUFU.EX2 R68, R68 ;  /* 0x0000004400447308 */ /* 0x000fe20000000800 */
[----:B------:R-:W0:Y:S01]  /*166f0*/  SHFL.BFLY PT, R7, R52, 0x1, 0x1f ;  /* 0x0c201f0034077f89 */ /* 0x000e2200000e0000 */
[----:B-1----:R-:W-:-:S06]  /*16700*/  IMAD.MOV.U32 R66, RZ, RZ, R151 ;  /* 0x000000ffff427224 */ /* 0x002fcc00078e0097 */
[----:B------:R1:W4:Y:S01]  /*16710*/  MUFU.EX2 R27, R70 ;  /* 0x00000046001b7308 */ /* 0x0003220000000800 */
[----:B---3--:R-:W-:-:S07]  /*16720*/  F2FP.F16.F32.PACK_AB R202, R25, R44 ;  /* 0x0000002c19ca723e */ /* 0x008fce00000000ff */
[----:B------:R-:W-:Y:S01]  /*16730*/  MUFU.EX2 R72, R72 ;  /* 0x0000004800487308 */ /* 0x000fe20000000800 */
[----:B-1----:R-:W-:-:S07]  /*16740*/  IMAD.MOV.U32 R70, RZ, RZ, R151 ;  /* 0x000000ffff467224 */ /* 0x002fce00078e0097 */
[----:B------:R1:W3:Y:S01]  /*16750*/  MUFU.EX2 R29, R74 ;  /* 0x0000004a001d7308 */ /* 0x0002e20000000800 */
[----:B0-----:R-:W-:Y:S01]  /*16760*/  FMNMX.FTZ R4, R52, R7, !PT ;  /* 0x0000000734047209 */ /* 0x001fe20007810000 */
[----:B------:R-:W-:Y:S01]  /*16770*/  IMAD.MOV.U32 R52, RZ, RZ, R151 ;  /* 0x000000ffff347224 */ /* 0x000fe200078e0097 */
[----:B----4-:R-:W-:Y:S02]  /*16780*/  F2FP.F16.F32.PACK_AB R196, R27, R68 ;  /* 0x000000441bc4723e */ /* 0x010fe400000000ff */
[C---:B------:R-:W-:Y:S01]  /*16790*/  FSETP.NEU.FTZ.AND P1, PT, R4.reuse, -INF , PT ;  /* 0xff8000000400780b */ /* 0x040fe20003f3d000 */
[----:B------:R-:W-:Y:S02]  /*167a0*/  FMUL.FTZ R7, R4, R3 ;  /* 0x0000000304077220 */ /* 0x000fe40000410000 */
[----:B------:R-:W-:Y:S01]  /*167b0*/  MUFU.EX2 R31, R31 ;  /* 0x0000001f001f7308 */ /* 0x000fe20000000800 */
[----:B-1----:R-:W-:Y:S02]  /*167c0*/  MOV R74, R151 ;  /* 0x00000097004a7202 */ /* 0x002fe40000000f00 */
[----:B------:R-:W-:-:S02]  /*167d0*/  FSEL R7, R7, RZ, P1 ;  /* 0x000000ff07077208 */ /* 0x000fc40000800000 */
[----:B------:R-:W-:-:S03]  /*167e0*/  ISETP.GE.AND P1, PT, R180, 0x51, PT ;  /* 0x00000051b400780c */ /* 0x000fc60003f26270 */
[-CC-:B------:R-:W-:Y:S01]  /*167f0*/  FFMA.FTZ R2, R2, R3.reuse, -R7.reuse ;  /* 0x0000000302027223 */ /* 0x180fe20000010807 */
[-CC-:B------:R-:W-:Y:S01]  /*16800*/  FFMA.FTZ R6, R6, R3.reuse, -R7.reuse ;  /* 0x0000000306067223 */ /* 0x180fe20000010807 */
[-CC-:B------:R-:W-:Y:S01]  /*16810*/  FFMA.FTZ R8, R8, R3.reuse, -R7.reuse ;  /* 0x0000000308087223 */ /* 0x180fe20000010807 */
[-CC-:B------:R-:W-:Y:S01]  /*16820*/  FFMA.FTZ R10, R10, R3.reuse, -R7.reuse ;  /* 0x000000030a0a7223 */ /* 0x180fe20000010807 */
[-CC-:B------:R-:W-:Y:S01]  /*16830*/  FFMA.FTZ R12, R12, R3.reuse, -R7.reuse ;  /* 0x000000030c0c7223 */ /* 0x180fe20000010807 */
[----:B------:R0:W-:Y:S01]  /*16840*/  MUFU.EX2 R209, R6 ;  /* 0x0000000600d17308 */ /* 0x0001e20000000800 */
[-CC-:B------:R-:W-:Y:S01]  /*16850*/  FFMA.FTZ R14, R14, R3.reuse, -R7.reuse ;  /* 0x000000030e0e7223 */ /* 0x180fe20000010807 */
[-CC-:B------:R-:W-:Y:S01]  /*16860*/  FFMA.FTZ R20, R20, R3.reuse, -R7.reuse ;  /* 0x0000000314147223 */ /* 0x180fe20000010807 */
[-CC-:B------:R-:W-:Y:S01]  /*16870*/  FFMA.FTZ R24, R24, R3.reuse, -R7.reuse ;  /* 0x0000000318187223 */ /* 0x180fe20000010807 */
[-CC-:B------:R-:W-:Y:S01]  /*16880*/  FFMA.FTZ R28, R28, R3.reuse, -R7.reuse ;  /* 0x000000031c1c7223 */ /* 0x180fe20000010807 */
[-CC-:B------:R-:W-:Y:S01]  /*16890*/  FFMA.FTZ R32, R32, R3.reuse, -R7.reuse ;  /* 0x0000000320207223 */ /* 0x180fe20000010807 */
[-CC-:B------:R-:W-:Y:S01]  /*168a0*/  FFMA.FTZ R34, R34, R3.reuse, -R7.reuse ;  /* 0x0000000322227223 */ /* 0x180fe20000010807 */
[-C--:B------:R-:W-:Y:S01]  /*168b0*/  FFMA.FTZ R36, R36, R3.reuse, -R7 ;  /* 0x0000000324247223 */ /* 0x080fe20000010807 */
[----:B------:R-:W1:Y:S01]  /*168c0*/  MUFU.EX2 R2, R2 ;  /* 0x0000000200027308 */ /* 0x000e620000000800 */
[----:B0-----:R-:W-:Y:S01]  /*168d0*/  FADD.FTZ R6, R60, R33 ;  /* 0x000000213c067221 */ /* 0x001fe20000010000 */
[-CC-:B------:R-:W-:Y:S01]  /*168e0*/  FFMA.FTZ R40, R40, R3.reuse, -R7.reuse ;  /* 0x0000000328287223 */ /* 0x180fe20000010807 */
[-CC-:B------:R-:W-:Y:S01]  /*168f0*/  FFMA.FTZ R42, R42, R3.reuse, -R7.reuse ;  /* 0x000000032a2a7223 */ /* 0x180fe20000010807 */
[-CC-:B------:R-:W-:Y:S01]  /*16900*/  FFMA.FTZ R38, R38, R3.reuse, -R7.reuse ;  /* 0x0000000326267223 */ /* 0x180fe20000010807 */
[----:B------:R-:W-:Y:S01]  /*16910*/  FADD.FTZ R6, R9, R6 ;  /* 0x0000000609067221 */ /* 0x000fe20000010000 */
[-CC-:B------:R-:W-:Y:S01]  /*16920*/  FFMA.FTZ R46, R46, R3.reuse, -R7.reuse ;  /* 0x000000032e2e7223 */ /* 0x180fe20000010807 */
[-CC-:B------:R-:W-:Y:S01]  /*16930*/  FFMA.FTZ R26, R26, R3.reuse, -R7.reuse ;  /* 0x000000031a1a7223 */ /* 0x180fe20000010807 */
[----:B------:R-:W0:Y:S01]  /*16940*/  MUFU.EX2 R8, R8 ;  /* 0x0000000800087308 */ /* 0x000e220000000800 */
[----:B------:R-:W-:Y:S01]  /*16950*/  FADD.FTZ R35, R11, R6 ;  /* 0x000000060b237221 */ /* 0x000fe20000010000 */
[-CC-:B------:R-:W-:Y:S01]  /*16960*/  FFMA.FTZ R48, R48, R3.reuse, -R7.reuse ;  /* 0x0000000330307223 */ /* 0x180fe20000010807 */
[-CC-:B------:R-:W-:Y:S01]  /*16970*/  FFMA.FTZ R30, R30, R3.reuse, -R7.reuse ;  /* 0x000000031e1e7223 */ /* 0x180fe20000010807 */
[----:B------:R-:W-:Y:S01]  /*16980*/  FFMA.FTZ R7, R50, R3, -R7 ;  /* 0x0000000332077223 */ /* 0x000fe20000010807 */
[----:B---3--:R-:W-:Y:S01]  /*16990*/  F2FP.F16.F32.PACK_AB R198, R29, R72 ;  /* 0x000000481dc6723e */ /* 0x008fe200000000ff */
[----:B------:R-:W-:Y:S01]  /*169a0*/  IMAD.MOV.U32 R60, RZ, RZ, R151 ;  /* 0x000000ffff3c7224 */ /* 0x000fe200078e0097 */
[----:B------:R-:W-:Y:S01]  /*169b0*/  MOV R50, R151 ;  /* 0x0000009700327202 */ /* 0x000fe20000000f00 */
[----:B------:R3:W4:Y:S01]  /*169c0*/  MUFU.EX2 R211, R10 ;  /* 0x0000000a00d37308 */ /* 0x0007220000000800 */
[----:B-1----:R-:W-:Y:S01]  /*169d0*/  FADD.FTZ R33, R2, R209 ;  /* 0x000000d102217221 */ /* 0x002fe20000010000 */
[----:B------:R-:W-:-:S02]  /*169e0*/  F2FP.F16.F32.PACK_AB R209, R209, R2 ;  /* 0x00000002d1d1723e */ /* 0x000fc400000000ff */
[----:B------:R-:W-:-:S04]  /*169f0*/  MOV R2, 0x3f800000 ;  /* 0x3f80000000027802 */ /* 0x000fc80000000f00 */
[----:B------:R-:W1:Y:S01]  /*16a00*/  MUFU.EX2 R12, R12 ;  /* 0x0000000c000c7308 */ /* 0x000e620000000800 */
[----:B---3--:R-:W-:Y:S01]  /*16a10*/  FADD.FTZ R10, R54, R35 ;  /* 0x00000023360a7221 */ /* 0x008fe20000010000 */
[----:B0-----:R-:W-:Y:S01]  /*16a20*/  FADD.FTZ R6, R8, R33 ;  /* 0x0000002108067221 */ /* 0x001fe20000010000 */
[----:B------:R-:W-:Y:S02]  /*16a30*/  IMAD.MOV.U32 R54, RZ, RZ, R151 ;  /* 0x000000ffff367224 */ /* 0x000fe400078e0097 */
[----:B------:R-:W-:-:S03]  /*16a40*/  FADD.FTZ R35, R15, R10 ;  /* 0x0000000a0f237221 */ /* 0x000fc60000010000 */
[----:B------:R-:W0:Y:S01]  /*16a50*/  MUFU.EX2 R205, R14 ;  /* 0x0000000e00cd7308 */ /* 0x000e220000000800 */
[C---:B----4-:R-:W-:Y:S01]  /*16a60*/  FADD.FTZ R33, R211.reuse, R6 ;  /* 0x00000006d3217221 */ /* 0x050fe20000010000 */
[----:B------:R-:W-:Y:S01]  /*16a70*/  FADD.FTZ R35, R58, R35 ;  /* 0x000000233a237221 */ /* 0x000fe20000010000 */
[----:B------:R-:W-:Y:S01]  /*16a80*/  F2FP.F16.F32.PACK_AB R211, R211, R8 ;  /* 0x00000008d3d3723e */ /* 0x000fe200000000ff */
[----:B------:R-:W-:Y:S02]  /*16a90*/  IMAD.MOV.U32 R58, RZ, RZ, R151 ;  /* 0x000000ffff3a7224 */ /* 0x000fe400078e0097 */
[----:B------:R-:W-:Y:S01]  /*16aa0*/  FADD.FTZ R10, R62, R35 ;  /* 0x000000233e0a7221 */ /* 0x000fe20000010000 */
[----:B------:R-:W-:Y:S01]  /*16ab0*/  MOV R62, R151 ;  /* 0x00000097003e7202 */ /* 0x000fe20000000f00 */
[----:B------:R-:W3:Y:S01]  /*16ac0*/  MUFU.EX2 R20, R20 ;  /* 0x0000001400147308 */ /* 0x000ee20000000800 */
[----:B-1----:R-:W-:Y:S01]  /*16ad0*/  FADD.FTZ R6, R12, R33 ;  /* 0x000000210c067221 */ /* 0x002fe20000010000 */
[----:B------:R-:W-:-:S04]  /*16ae0*/  FADD.FTZ R35, R21, R10 ;  /* 0x0000000a15237221 */ /* 0x000fc80000010000 */
[----:B--2---:R-:W-:Y:S01]  /*16af0*/  FADD.FTZ R0, R44, R35 ;  /* 0x000000232c007221 */ /* 0x004fe20000010000 */
[----:B------:R-:W-:Y:S01]  /*16b00*/  MOV R44, R151 ;  /* 0x00000097002c7202 */ /* 0x000fe20000000f00 */
[----:B------:R1:W2:Y:S01]  /*16b10*/  MUFU.EX2 R207, R24 ;  /* 0x0000001800cf7308 */ /* 0x0002a20000000800 */
[----:B0-----:R-:W-:Y:S01]  /*16b20*/  FADD.FTZ R33, R205, R6 ;  /* 0x00000006cd217221 */ /* 0x001fe20000010000 */
[----:B------:R-:W-:Y:S01]  /*16b30*/  FADD.FTZ R35, R25, R0 ;  /* 0x0000000019237221 */ /* 0x000fe20000010000 */
[----:B------:R-:W-:Y:S01]  /*16b40*/  F2FP.F16.F32.PACK_AB R205, R205, R12 ;  /* 0x0000000ccdcd723e */ /* 0x000fe200000000ff */
[----:B------:R-:W-:-:S04]  /*16b50*/  IMAD.MOV.U32 R25, RZ, RZ, R151 ;  /* 0x000000ffff197224 */ /* 0x000fc800078e0097 */
[----:B------:R-:W0:Y:S01]  /*16b60*/  MUFU.EX2 R28, R28 ;  /* 0x0000001c001c7308 */ /* 0x000e220000000800 */
[----:B---3--:R-:W-:Y:S01]  /*16b70*/  FADD.FTZ R6, R20, R33 ;  /* 0x0000002114067221 */ /* 0x008fe20000010000 */
[----:B-1----:R-:W-:-:S06]  /*16b80*/  IMAD.MOV.U32 R24, RZ, RZ, R151 ;  /* 0x000000ffff187224 */ /* 0x002fcc00078e0097 */
[----:B------:R1:W3:Y:S01]  /*16b90*/  MUFU.EX2 R201, R32 ;  /* 0x0000002000c97308 */ /* 0x0002e20000000800 */
[C---:B--2---:R-:W-:Y:S01]  /*16ba0*/  FADD.FTZ R33, R207.reuse, R6 ;  /* 0x00000006cf217221 */ /* 0x044fe20000010000 */
[----:B------:R-:W-:Y:S01]  /*16bb0*/  FADD.FTZ R6, R68, R35 ;  /* 0x0000002344067221 */ /* 0x000fe20000010000 */
[----:B------:R-:W-:Y:S02]  /*16bc0*/  F2FP.F16.F32.PACK_AB R207, R207, R20 ;  /* 0x00000014cfcf723e */ /* 0x000fe400000000ff */
[-C--:B------:R-:W-:Y:S01]  /*16bd0*/  MOV R68, R151.reuse ;  /* 0x0000009700447202 */ /* 0x080fe20000000f00 */
[----:B------:R-:W-:Y:S01]  /*16be0*/  FADD.FTZ R35, R27, R6 ;  /* 0x000000061b237221 */ /* 0x000fe20000010000 */
[----:B------:R-:W-:Y:S01]  /*16bf0*/  IMAD.MOV.U32 R27, RZ, RZ, R151 ;  /* 0x000000ffff1b7224 */ /* 0x000fe200078e0097 */
[----:B------:R-:W2:Y:S01]  /*16c00*/  MUFU.EX2 R34, R34 ;  /* 0x0000002200227308 */ /* 0x000ea20000000800 */
[----:B0-----:R-:W-:Y:S01]  /*16c10*/  FADD.FTZ R0, R28, R33 ;  /* 0x000000211c007221 */ /* 0x001fe20000010000 */
[----:B------:R-:W-:Y:S01]  /*16c20*/  FADD.FTZ R6, R72, R35 ;  /* 0x0000002348067221 */ /* 0x000fe20000010000 */
[----:B------:R-:W-:Y:S01]  /*16c30*/  IMAD.MOV.U32 R72, RZ, RZ, R151 ;  /* 0x000000ffff487224 */ /* 0x000fe200078e0097 */
[----:B------:R-:W-:-:S02]  /*16c40*/  MOV R35, R151 ;  /* 0x0000009700237202 */ /* 0x000fc40000000f00 */
[----:B------:R-:W-:Y:S01]  /*16c50*/  FADD.FTZ R6, R29, R6 ;  /* 0x000000061d067221 */ /* 0x000fe20000010000 */
[-C--:B-1----:R-:W-:Y:S01]  /*16c60*/  MOV R32, R151.reuse ;  /* 0x0000009700207202 */ /* 0x082fe20000000f00 */
[----:B------:R0:W1:Y:S01]  /*16c70*/  MUFU.EX2 R203, R36 ;  /* 0x0000002400cb7308 */ /* 0x0000620000000800 */
[----:B---3--:R-:W-:Y:S01]  /*16c80*/  FADD.FTZ R33, R201, R0 ;  /* 0x00000000c9217221 */ /* 0x008fe20000010000 */
[----:B------:R-:W-:Y:S01]  /*16c90*/  FADD.FTZ R11, R31, R6 ;  /* 0x000000061f0b7221 */ /* 0x000fe20000010000 */
[----:B------:R-:W-:Y:S01]  /*16ca0*/  F2FP.F16.F32.PACK_AB R201, R201, R28 ;  /* 0x0000001cc9c9723e */ /* 0x000fe200000000ff */
[----:B------:R-:W-:Y:S01]  /*16cb0*/  IMAD.MOV.U32 R28, RZ, RZ, R151 ;  /* 0x000000ffff1c7224 */ /* 0x000fe200078e0097 */
[----:B------:R-:W-:-:S03]  /*16cc0*/  MOV R29, R151 ;  /* 0x00000097001d7202 */ /* 0x000fc60000000f00 */
[----:B------:R-:W3:Y:S01]  /*16cd0*/  MUFU.EX2 R40, R40 ;  /* 0x0000002800287308 */ /* 0x000ee20000000800 */
[----:B--2---:R-:W-:Y:S01]  /*16ce0*/  FADD.FTZ R0, R34, R33 ;  /* 0x0000002122007221 */ /* 0x004fe20000010000 */
[--C-:B0-----:R-:W-:Y:S02]  /*16cf0*/  IMAD.MOV.U32 R36, RZ, RZ, R151.reuse ;  /* 0x000000ffff247224 */ /* 0x101fe400078e0097 */
[----:B------:R-:W-:-:S04]  /*16d00*/  IMAD.MOV.U32 R33, RZ, RZ, R151 ;  /* 0x000000ffff217224 */ /* 0x000fc800078e0097 */
[----:B------:R0:W2:Y:S01]  /*16d10*/  MUFU.EX2 R197, R42 ;  /* 0x0000002a00c57308 */ /* 0x0000a20000000800 */
[C---:B-1----:R-:W-:Y:S01]  /*16d20*/  FADD.FTZ R9, R203.reuse, R0 ;  /* 0x00000000cb097221 */ /* 0x042fe20000010000 */
[----:B------:R-:W-:Y:S01]  /*16d30*/  F2FP.F16.F32.PACK_AB R203, R203, R34 ;  /* 0x00000022cbcb723e */ /* 0x000fe200000000ff */
[----:B------:R-:W-:-:S05]  /*16d40*/  IMAD.MOV.U32 R34, RZ, RZ, R151 ;  /* 0x000000ffff227224 */ /* 0x000fca00078e0097 */
[----:B------:R-:W1:Y:S01]  /*16d50*/  MUFU.EX2 R38, R38 ;  /* 0x0000002600267308 */ /* 0x000e620000000800 */
[----:B---3--:R-:W-:Y:S01]  /*16d60*/  FADD.FTZ R0, R40, R9 ;  /* 0x0000000928007221 */ /* 0x008fe20000010000 */
[----:B0-----:R-:W-:-:S06]  /*16d70*/  IMAD.MOV.U32 R42, RZ, RZ, R151 ;  /* 0x000000ffff2a7224 */ /* 0x001fcc00078e0097 */
[----:B------:R0:W3:Y:S01]  /*16d80*/  MUFU.EX2 R199, R46 ;  /* 0x0000002e00c77308 */ /* 0x0000e20000000800 */
[C---:B--2---:R-:W-:Y:S01]  /*16d90*/  FADD.FTZ R9, R197.reuse, R0 ;  /* 0x00000000c5097221 */ /* 0x044fe20000010000 */
[----:B------:R-:W-:Y:S01]  /*16da0*/  F2FP.F16.F32.PACK_AB R197, R197, R40 ;  /* 0x00000028c5c5723e */ /* 0x000fe200000000ff */
[----:B------:R-:W-:-:S05]  /*16db0*/  IMAD.MOV.U32 R40, RZ, RZ, R151 ;  /* 0x000000ffff287224 */ /* 0x000fca00078e0097 */
[----:B------:R-:W2:Y:S01]  /*16dc0*/  MUFU.EX2 R26, R26 ;  /* 0x0000001a001a7308 */ /* 0x000ea20000000800 */
[----:B-1----:R-:W-:Y:S01]  /*16dd0*/  FADD.FTZ R0, R38, R9 ;  /* 0x0000000926007221 */ /* 0x002fe20000010000 */
[----:B0-----:R-:W-:-:S06]  /*16de0*/  IMAD.MOV.U32 R46, RZ, RZ, R151 ;  /* 0x000000ffff2e7224 */ /* 0x001fcc00078e0097 */
[----:B------:R-:W0:Y:S01]  /*16df0*/  MUFU.EX2 R76, R76 ;  /* 0x0000004c004c7308 */ /* 0x000e220000000800 */
[C---:B---3--:R-:W-:Y:S01]  /*16e00*/  FADD.FTZ R9, R199.reuse, R0 ;  /* 0x00000000c7097221 */ /* 0x048fe20000010000 */
[----:B------:R-:W-:Y:S02]  /*16e10*/  F2FP.F16.F32.PACK_AB R199, R199, R38 ;  /* 0x00000026c7c7723e */ /* 0x000fe400000000ff */
[----:B------:R-:W-:-:S04]  /*16e20*/  MOV R38, R151 ;  /* 0x0000009700267202 */ /* 0x000fc80000000f00 */
[----:B------:R1:W3:Y:S01]  /*16e30*/  MUFU.EX2 R193, R48 ;  /* 0x0000003000c17308 */ /* 0x0002e20000000800 */
[----:B--2---:R-:W-:-:S07]  /*16e40*/  FADD.FTZ R0, R26, R9 ;  /* 0x000000091a007221 */ /* 0x004fce0000010000 */
[----:B------:R-:W2:Y:S01]  /*16e50*/  MUFU.EX2 R78, R78 ;  /* 0x0000004e004e7308 */ /* 0x000ea20000000800 */
[C---:B0-----:R-:W-:Y:S01]  /*16e60*/  FADD.FTZ R11, R76.reuse, R11 ;  /* 0x0000000b4c0b7221 */ /* 0x041fe20000010000 */
[----:B------:R-:W-:Y:S01]  /*16e70*/  F2FP.F16.F32.PACK_AB R192, R76, R31 ;  /* 0x0000001f4cc0723e */ /* 0x000fe200000000ff */
[--C-:B------:R-:W-:Y:S02]  /*16e80*/  IMAD.MOV.U32 R76, RZ, RZ, R151.reuse ;  /* 0x000000ffff4c7224 */ /* 0x100fe400078e0097 */
[--C-:B-1----:R-:W-:Y:S02]  /*16e90*/  IMAD.MOV.U32 R48, RZ, RZ, R151.reuse ;  /* 0x000000ffff307224 */ /* 0x102fe400078e0097 */
[----:B------:R-:W-:Y:S01]  /*16ea0*/  IMAD.MOV.U32 R31, RZ, RZ, R151 ;  /* 0x000000ffff1f7224 */ /* 0x000fe200078e0097 */
[----:B------:R-:W0:Y:S01]  /*16eb0*/  MUFU.EX2 R30, R30 ;  /* 0x0000001e001e7308 */ /* 0x000e220000000800 */
[C---:B---3--:R-:W-:Y:S01]  /*16ec0*/  FADD.FTZ R9, R193.reuse, R0 ;  /* 0x00000000c1097221 */ /* 0x048fe20000010000 */
[----:B------:R-:W-:Y:S01]  /*16ed0*/  F2FP.F16.F32.PACK_AB R193, R193, R26 ;  /* 0x0000001ac1c1723e */ /* 0x000fe200000000ff */
[----:B------:R-:W-:Y:S01]  /*16ee0*/  IMAD.MOV.U32 R0, RZ, RZ, 0x3f800000 ;  /* 0x3f800000ff007424 */ /* 0x000fe200078e00ff */
[----:B------:R-:W-:-:S04]  /*16ef0*/  MOV R26, R151 ;  /* 0x00000097001a7202 */ /* 0x000fc80000000f00 */
[----:B------:R-:W1:Y:S01]  /*16f00*/  MUFU.EX2 R13, R13 ;  /* 0x0000000d000d7308 */ /* 0x000e620000000800 */
[----:B--2---:R-:W-:-:S07]  /*16f10*/  FADD.FTZ R6, R78, R11 ;  /* 0x0000000b4e067221 */ /* 0x004fce0000010000 */
[----:B------:R-:W2:Y:S01]  /*16f20*/  MUFU.EX2 R7, R7 ;  /* 0x0000000700077308 */ /* 0x000ea20000000800 */
[----:B0-----:R-:W-:Y:S01]  /*16f30*/  FADD.FTZ R226, R30, R9 ;  /* 0x000000091ee27221 */ /* 0x001fe20000010000 */
[C---:B-1----:R-:W-:Y:S01]  /*16f40*/  F2FP.F16.F32.PACK_AB R194, R13.reuse, R78 ;  /* 0x0000004e0dc2723e */ /* 0x042fe200000000ff */
[----:B------:R-:W-:Y:S01]  /*16f50*/  FADD.FTZ R227, R13, R6 ;  /* 0x000000060de37221 */ /* 0x000fe20000010000 */
[--C-:B------:R-:W-:Y:S01]  /*16f60*/  IMAD.MOV.U32 R78, RZ, RZ, R151.reuse ;  /* 0x000000ffff4e7224 */ /* 0x100fe200078e0097 */
[C---:B--2---:R-:W-:Y:S01]  /*16f70*/  F2FP.F16.F32.PACK_AB R195, R7.reuse, R30 ;  /* 0x0000001e07c3723e */ /* 0x044fe200000000ff */
[----:B------:R-:W-:Y:S01]  /*16f80*/  FADD.FTZ R226, R7, R226 ;  /* 0x000000e207e27221 */ /* 0x000fe20000010000 */
[----:B------:R-:W-:Y:S01]  /*16f90*/  IMAD.MOV.U32 R30, RZ, RZ, R151 ;  /* 0x000000ffff1e7224 */ /* 0x000fe200078e0097 */
[----:B------:R-:W-:Y:S06]  /*16fa0*/  @!P1 BRA `(.L_x_635) ;  /* 0x0000005000909947 */ /* 0x000fec0003800000 */
[----:B------:R-:W-:Y:S01]  /*16fb0*/  IADD3 R21, R181, -0x2, RZ ;  /* 0xfffffffeb5157810 */ /* 0x000fe20007ffe0ff */
[----:B------:R-:W-:Y:S01]  /*16fc0*/  IMAD.MOV.U32 R20, RZ, RZ, R4 ;  /* 0x000000ffff147224 */ /* 0x000fe200078e0004 */
[----:B------:R-:W-:Y:S01]  /*16fd0*/  MOV R14, R229 ;  /* 0x000000e5000e7202 */ /* 0x000fe20000000f00 */
[----:B------:R-:W-:Y:S01]  /*16fe0*/  IMAD.MOV.U32 R15, RZ, RZ, R5 ;  /* 0x000000ffff0f7224 */ /* 0x000fe200078e0005 */
[----:B------:R-:W-:Y:S01]  /*16ff0*/  CS2R R150, SRZ ;  /* 0x0000000000967805 */ /* 0x000fe2000001ff00 */
[----:B------:R-:W-:Y:S01]  /*17000*/  IMAD.MOV.U32 R8, RZ, RZ, R225 ;  /* 0x000000ffff087224 */ /* 0x000fe200078e00e1 */
[----:B------:R-:W-:Y:S01]  /*17010*/  CS2R R146, SRZ ;  /* 0x0000000000927805 */ /* 0x000fe2000001ff00 */
[----:B------:R-:W-:Y:S01]  /*17020*/  IMAD.MOV.U32 R2, RZ, RZ, 0x3f800000 ;  /* 0x3f800000ff027424 */ /* 0x000fe200078e00ff */
        /* <DEDUP_REMOVED lines=61> */
[----:B------:R-:W-:-:S07]  /*17400*/  CS2R R24, SRZ ;  /* 0x0000000000187805 */ /* 0x000fce000001ff00 */
.L_x_648:
[----:B------:R-:W-:-:S04]  /*17410*/  ISETP.NE.AND P1, PT, R8, 0x1, PT ;  /* 0x000000010800780c */ /* 0x000fc80003f25270 */
[----:B------:R-:W-:-:S04]  /*17420*/  SEL R229, RZ, 0x1, P1 ;  /* 0x00000001ffe57807 */ /* 0x000fc80000800000 */
[----:B------:R-:W-:Y:S01]  /*17430*/  LOP3.LUT R229, R14, R229, RZ, 0x3c, !PT ;  /* 0x000000e50ee57212 */ /* 0x000fe200078e3cff */
[----:B------:R-:W-:Y:S06]  /*17440*/  @!P0 BRA `(.L_x_636) ;  /* 0x0000000000048947 */ /* 0x000fec0003800000 */
[----:B------:R-:W-:Y:S01]  /*17450*/  BPT.TRAP 0x1 ;  /* 0x000000040000795c */ /* 0x000fe20000300000 */
.L_x_636:
[----:B------:R-:W-:Y:S02]  /*17460*/  IADD3 R225, R8, 0x1, RZ ;  /* 0x0000000108e17810 */ /* 0x000fe40007ffe0ff */
[----:B------:R-:W-:Y:S02]  /*17470*/  SHF.L.U32 R6, R229, 0x1f, RZ ;  /* 0x0000001fe5067819 */ /* 0x000fe400000006ff */
[----:B------:R-:W-:-:S04]  /*17480*/  ISETP.NE.AND P1, PT, R225, 0x2, PT ;  /* 0x00000002e100780c */ /* 0x000fc80003f25270 */
[----:B------:R-:W-:-:S05]  /*17490*/  SEL R225, R225, RZ, P1 ;  /* 0x000000ffe1e17207 */ /* 0x000fca0000800000 */
[----:B------:R-:W-:-:S04]  /*174a0*/  IMAD R9, R225, 0x8, R22 ;  /* 0x00000008e1097824 */ /* 0x000fc800078e0216 */
[----:B------:R0:W1:Y:S01]  /*174b0*/  SYNCS.PHASECHK.TRANS64.TRYWAIT P1, [R9+URZ+0x38830], R6 ;  /* 0x03883006090075a7 */ /* 0x000062000802017f */
[----:B------:R-:W-:Y:S05]  /*174c0*/  @!P0 BRA `(.L_x_637) ;  /* 0x0000000000048947 */ /* 0x000fea0003800000 */
[----:B------:R-:W-:Y:S01]  /*174d0*/  BPT.TRAP 0x1 ;  /* 0x000000040000795c */ /* 0x000fe20000300000 */
.L_x_637:
[----:B------:R-:W2:Y:S01]  /*174e0*/  LDL R3, [R1+0x5c] ;  /* 0x00005c0001037983 */ /* 0x000ea20000100800 */
[----:B------:R-:W-:Y:S01]  /*174f0*/  BSSY B1, `(.L_x_638) ;  /* 0x0000007000017945 */ /* 0x000fe20003800000 */
[----:B------:R-:W-:Y:S01]  /*17500*/  MOV R5, 0x40000040 ;  /* 0x4000004000057802 */ /* 0x000fe20000000f00 */
[----:B--2---:R-:W-:-:S04]  /*17510*/  IMAD R4, R225, 0xa00, R3 ;  /* 0x00000a00e1047824 */ /* 0x004fc800078e0203 */
[----:B------:R-:W-:Y:S01]  /*17520*/  VIADD R3, R4, 0x80 ;  /* 0x0000008004037836 */ /* 0x000fe20000000000 */
[----:B-1----:R-:W-:Y:S06]  /*17530*/  @P1 BRA `(.L_x_639) ;  /* 0x0000000000081947 */ /* 0x002fec0003800000 */
[----:B------:R-:W1:Y:S02]  /*17540*/  SYNCS.PHASECHK.TRANS64.TRYWAIT P1, [R9+URZ+0x38830], R6 ;  /* 0x03883006090075a7 */ /* 0x000e64000802017f */
[----:B-1----:R-:W-:Y:S05]  /*17550*/  @!P1 BRA `(.L_x_640) ;  /* 0x00000114000c9947 */ /* 0x002fea0003800000 */
.L_x_639:
[----:B------:R-:W-:Y:S05]  /*17560*/  BSYNC B1 ;  /* 0x0000000000017941 */ /* 0x000fea0003800000 */
.L_x_638:
[----:B------:R-:W2:Y:S04]  /*17570*/  LDL.64 R152, [R1+0x48] ;  /* 0x0000480001987983 */ /* 0x000ea80000100a00 */
[----:B------:R-:W3:Y:S04]  /*17580*/  LDL.64 R156, [R1+0x8] ;  /* 0x00000800019c7983 */ /* 0x000ee80000100a00 */
[----:B------:R-:W4:Y:S01]  /*17590*/  LDL.64 R154, [R1] ;  /* 0x00000000019a7983 */ /* 0x000f220000100a00 */
[----:B------:R-:W-:Y:S02]  /*175a0*/  R2UR UR10, R4 ;  /* 0x00000000040a72ca */ /* 0x000fe400000e0000 */
[----:B------:R-:W-:Y:S01]  /*175b0*/  R2UR UR11, R5 ;  /* 0x00000000050b72ca */ /* 0x000fe200000e0000 */
[----:B------:R-:W-:Y:S01]  /*175c0*/  WARPGROUP.ARRIVE ;  /* 0x00000000000079c5 */ /* 0x000fe20000000000 */
[----:B01----:R-:W-:-:S02]  /*175d0*/  IMAD.MOV.U32 R6, RZ, RZ, R3 ;  /* 0x000000ffff067224 */ /* 0x003fc400078e0003 */
[----:B------:R-:W-:-:S03]  /*175e0*/  IMAD.MOV.U32 R7, RZ, RZ, 0x40000040 ;  /* 0x40000040ff077424 */ /* 0x000fc600078e00ff */
[----:B------:R-:W-:Y:S02]  /*175f0*/  R2UR UR6, R6 ;  /* 0x00000000060672ca */ /* 0x000fe400000e0000 */
[----:B------:R-:W-:Y:S01]  /*17600*/  R2UR UR7, R7 ;  /* 0x00000000070772ca */ /* 0x000fe200000e0000 */
[----:B------:R-:W-:Y:S01]  /*17610*/  IMAD.MOV.U32 R7, RZ, RZ, 0x40000040 ;  /* 0x40000040ff077424 */ /* 0x000fe200078e00ff */
[C---:B------:R-:W-:Y:S01]  /*17620*/  IADD3 R6, R4.reuse, 0x100, RZ ;  /* 0x0000010004067810 */ /* 0x040fe20007ffe0ff */
[----:B------:R-:W-:Y:S02]  /*17630*/  VIADD R10, R4, 0x180 ;  /* 0x00000180040a7836 */ /* 0x000fe40000000000 */
[----:B------:R-:W-:Y:S01]  /*17640*/  IMAD.MOV.U32 R11, RZ, RZ, 0x40000040 ;  /* 0x40000040ff0b7424 */ /* 0x000fe200078e00ff */
[----:B--2---:R-:W-:Y:S02]  /*17650*/  R2UR UR46, R152 ;  /* 0x00000000982e72ca */ /* 0x004fe400000e0000 */
[----:B------:R-:W-:-:S02]  /*17660*/  R2UR UR47, R153 ;  /* 0x00000000992f72ca */ /* 0x000fc400000e0000 */
[----:B------:R-:W2:Y:S01]  /*17670*/  LDL.64 R152, [R1+0x40] ;  /* 0x0000400001987983 */ /* 0x000ea20000100a00 */
[----:B---3--:R-:W-:Y:S02]  /*17680*/  R2UR UR12, R156 ;  /* 0x000000009c0c72ca */ /* 0x008fe400000e0000 */
[----:B------:R-:W-:-:S11]  /*17690*/  R2UR UR13, R157 ;  /* 0x000000009d0d72ca */ /* 0x000fd600000e0000 */
[----:B------:R-:W-:Y:S02]  /*176a0*/  UMOV UR8, UR12 ;  /* 0x0000000c00087c82 */ /* 0x000fe40008000000 */
[----:B------:R-:W-:Y:S02]  /*176b0*/  UMOV UR9, UR13 ;  /* 0x0000000d00097c82 */ /* 0x000fe40008000000 */
[----:B------:R-:W-:Y:S01]  /*176c0*/  HGMMA.64x16x16.F32 R184, gdesc[UR8], RZ, !UPT, gsb0 ;  /* 0x0020000008b879f0 */ /* 0x000fe2000c0008ff */
[----:B------:R-:W-:Y:S01]  /*176d0*/  UMOV UR4, UR12 ;  /* 0x0000000c00047c82 */ /* 0x000fe20008000000 */
[----:B------:R-:W-:Y:S01]  /*176e0*/  UMOV UR5, UR13 ;  /* 0x0000000d00057c82 */ /* 0x000fe20008000000 */
[----:B------:R-:W-:Y:S02]  /*176f0*/  WARPGROUP.DEPBAR.LE gsb0, 0x0 ;  /* 0x00008000000079c5 */ /* 0x000fe40000010000 */
[----:B------:R-:W-:-:S06]  /*17700*/  WARPGROUP.ARRIVE ;  /* 0x00000000000079c5 */ /* 0x000fcc0000000000 */
[----:B------:R-:W-:Y:S01]  /*17710*/  HGMMA.64x16x16.F32 R176, gdesc[UR4], RZ, !UPT, gsb0 ;  /* 0x0020000004b079f0 */ /* 0x000fe2000c0008ff */
[----:B------:R-:W-:Y:S02]  /*17720*/  R2UR UR10, R6 ;  /* 0x00000000060a72ca */ /* 0x000fe400000e0000 */
[----:B------:R-:W-:Y:S01]  /*17730*/  R2UR UR11, R7 ;  /* 0x00000000070b72ca */ /* 0x000fe200000e0000 */
[----:B------:R-:W-:Y:S01]  /*17740*/  UMOV UR8, UR12 ;  /* 0x0000000c00087c82 */ /* 0x000fe20008000000 */
[----:B------:R-:W-:Y:S01]  /*17750*/  UMOV UR9, UR13 ;  /* 0x0000000d00097c82 */ /* 0x000fe20008000000 */
[----:B------:R-:W-:Y:S02]  /*17760*/  WARPGROUP.DEPBAR.LE gsb0, 0x0 ;  /* 0x00008000000079c5 */ /* 0x000fe40000010000 */
[----:B------:R-:W-:-:S08]  /*17770*/  WARPGROUP.ARRIVE ;  /* 0x00000000000079c5 */ /* 0x000fd00000000000 */
        /* <DEDUP_REMOVED lines=8> */
[----:B------:R-:W-:Y:S01]  /*17800*/  IMAD.MOV.U32 R7, RZ, RZ, 0x40000040 ;  /* 0x40000040ff077424 */ /* 0x000fe200078e00ff */
[----:B------:R-:W-:-:S04]  /*17810*/  IADD3 R6, R4, 0x200, RZ ;  /* 0x0000020004067810 */ /* 0x000fc80007ffe0ff */
[----:B------:R-:W-:Y:S02]  /*17820*/  R2UR UR34, R6 ;  /* 0x00000000062272ca */ /* 0x000fe400000e0000 */
[----:B------:R-:W-:Y:S02]  /*17830*/  R2UR UR35, R7 ;  /* 0x00000000072372ca */ /* 0x000fe400000e0000 */
[----:B----4-:R-:W-:Y:S02]  /*17840*/  R2UR UR28, R154 ;  /* 0x000000009a1c72ca */ /* 0x010fe400000e0000 */
[----:B------:R-:W-:Y:S01]  /*17850*/  R2UR UR29, R155 ;  /* 0x000000009b1d72ca */ /* 0x000fe200000e0000 */
[----:B------:R-:W-:Y:S01]  /*17860*/  UMOV UR32, UR12 ;  /* 0x0000000c00207c82 */ /* 0x000fe20008000000 */
[----:B------:R-:W-:Y:S01]  /*17870*/  UMOV UR33, UR13 ;  /* 0x0000000d00217c82 */ /* 0x000fe20008000000 */
[----:B------:R-:W-:Y:S02]  /*17880*/  WARPGROUP.DEPBAR.LE gsb0, 0x0 ;  /* 0x00008000000079c5 */ /* 0x000fe40000010000 */
[----:B------:R-:W-:Y:S01]  /*17890*/  VIADD R12, R4, 0x2 ;  /* 0x00000002040c7836 */ /* 0x000fe20000000000 */
[----:B--2---:R-:W-:-:S02]  /*178a0*/  R2UR UR42, R152 ;  /* 0x00000000982a72ca */ /* 0x004fc400000e0000 */
[----:B------:R-:W-:Y:S02]  /*178b0*/  R2UR UR43, R153 ;  /* 0x00000000992b72ca */ /* 0x000fe400000e0000 */
[----:B------:R-:W-:-:S06]  /*178c0*/  WARPGROUP.ARRIVE ;  /* 0x00000000000079c5 */ /* 0x000fcc0000000000 */
[----:B------:R-:W-:Y:S01]  /*178d0*/  HGMMA.64x16x16.F32 R152, gdesc[UR32], RZ, !UPT, gsb0 ;  /* 0x00200000209879f0 */ /* 0x000fe2000c0008ff */
[----:B------:R-:W-:Y:S01]  /*178e0*/  IMAD.MOV.U32 R13, RZ, RZ, 0x40000040 ;  /* 0x40000040ff0d7424 */ /* 0x000fe200078e00ff */
[----:B------:R-:W-:-:S04]  /*178f0*/  R2UR UR26, R12 ;  /* 0x000000000c1a72ca */ /* 0x000fc800000e0000 */
[----:B------:R-:W-:Y:S01]  /*17900*/  R2UR UR27, R13 ;  /* 0x000000000d1b72ca */ /* 0x000fe200000e0000 */
[----:B------:R-:W-:Y:S01]  /*17910*/  UMOV UR24, UR28 ;  /* 0x0000001c00187c82 */ /* 0x000fe20008000000 */
[----:B------:R-:W-:Y:S01]  /*17920*/  UMOV UR25, UR29 ;  /* 0x0000001d00197c82 */ /* 0x000fe20008000000 */
[----:B------:R-:W-:Y:S02]  /*17930*/  WARPGROUP.DEPBAR.LE gsb0, 0x0 ;  /* 0x00008000000079c5 */ /* 0x000fe40000010000 */
[----:B------:R-:W-:-:S08]  /*17940*/  WARPGROUP.ARRIVE ;  /* 0x00000000000079c5 */ /* 0x000fd00000000000 */
[----:B------:R-:W-:Y:S01]  /*17950*/  HGMMA.64x16x16.F32 R184, gdesc[UR24], R184, gsb0 ;  /* 0x0020000018b879f0 */ /* 0x000fe200080008b8 */
[----:B------:R-:W-:Y:S01]  /*17960*/  IMAD.MOV.U32 R11, RZ, RZ, 0x40000040 ;  /* 0x40000040ff0b7424 */ /* 0x000fe200078e00ff */
[----:B------:R-:W-:-:S04]  /*17970*/  IADD3 R10, R4, 0x82, RZ ;  /* 0x00000082040a7810 */ /* 0x000fc80007ffe0ff */
[----:B------:R-:W-:Y:S02]  /*17980*/  R2UR UR22, R10 ;  /* 0x000000000a1672ca */ /* 0x000fe400000e0000 */
        /* <DEDUP_REMOVED lines=15> */
[----:B------:R-:W-:Y:S01]  /*17a80*/  VIADD R10, R4, 0x182 ;  /* 0x00000182040a7836 */ /* 0x000fe20000000000 */
[----:B------:R-:W-:-:S04]  /*17a90*/  MOV R11, 0x40000040 ;  /* 0x40000040000b7802 */ /* 0x000fc80000000f00 */
[----:B------:R-:W-:Y:S02]  /*17aa0*/  R2UR UR14, R10 ;  /* 0x000000000a0e72ca */ /* 0x000fe400000e0000 */
[----:B------:R-:W-:Y:S01]  /*17ab0*/  R2UR UR15, R11 ;  /* 0x000000000b0f72ca */ /* 0x000fe200000e0000 */
[----:B------:R-:W-:Y:S01]  /*17ac0*/  UMOV UR12, UR28 ;  /* 0x0000001c000c7c82 */ /* 0x000fe20008000000 */
[----:B------:R-:W-:Y:S01]  /*17ad0*/  UMOV UR13, UR29 ;  /* 0x0000001d000d7c82 */ /* 0x000fe20008000000 */
[----:B------:R-:W-:Y:S01]  /*17ae0*/  IMAD.MOV.U32 R13, RZ, RZ, 0x40000040 ;  /* 0x40000040ff0d7424 */ /* 0x000fe200078e00ff */
[C---:B------:R-:W-:Y:S01]  /*17af0*/  IADD3 R12, R4.reuse, 0x202, RZ ;  /* 0x00000202040c7810 */ /* 0x040fe20007ffe0ff */
[----:B------:R-:W-:Y:S02]  /*17b00*/  VIADD R6, R4, 0x4 ;  /* 0x0000000404067836 */ /* 0x000fe40000000000 */
[----:B------:R-:W-:Y:S01]  /*17b10*/  IMAD.MOV.U32 R7, RZ, RZ, 0x40000040 ;  /* 0x40000040ff077424 */ /* 0x000fe200078e00ff */
[----:B------:R-:W-:-:S02]  /*17b20*/  WARPGROUP.DEPBAR.LE gsb0, 0x0 ;  /* 0x00008000000079c5 */ /* 0x000fc40000010000 */
[----:B------:R-:W-:Y:S01]  /*17b30*/  WARPGROUP.ARRIVE ;  /* 0x00000000000079c5 */ /* 0x000fe20000000000 */
[----:B------:R-:W-:Y:S01]  /*17b40*/  UMOV UR8, UR46 ;  /* 0x0000002e00087c82 */ /* 0x000fe20008000000 */
[----:B------:R-:W-:Y:S01]  /*17b50*/  UMOV UR9, UR47 ;  /* 0x0000002f00097c82 */ /* 0x000fe20008000000 */
[----:B------:R-:W-:Y:S01]  /*17b60*/  UMOV UR4, UR46 ;  /* 0x0000002e00047c82 */ /* 0x000fe20008000000 */
[----:B------:R-:W-:Y:S01]  /*17b70*/  UMOV UR5, UR47 ;  /* 0x0000002f00057c82 */ /* 0x000fe20008000000 */
[----:B------:R-:W-:Y:S01]  /*17b80*/  UMOV UR24, UR46 ;  /* 0x0000002e00187c82 */ /* 0x000fe20008000000 */
[----:B------:R-:W-:Y:S01]  /*17b90*/  HGMMA.64x16x16.F32 R160, gdesc[UR12], R160, gsb0 ;  /* 0x002000000ca079f0 */ /* 0x000fe200080008a0 */
[----:B------:R-:W-:Y:S01]  /*17ba0*/  R2UR UR30, R12 ;  /* 0x000000000c1e72ca */ /* 0x000fe200000e0000 */
[----:B------:R-:W-:Y:S01]  /*17bb0*/  UMOV UR25, UR47 ;  /* 0x0000002f00197c82 */ /* 0x000fe20008000000 */
[----:B------:R-:W-:Y:S01]  /*17bc0*/  R2UR UR31, R13 ;  /* 0x000000000d1f72ca */ /* 0x000fe200000e0000 */
[----:B------:R-:W-:Y:S01]  /*17bd0*/  UMOV UR20, UR46 ;  /* 0x0000002e00147c82 */ /* 0x000fe20008000000 */
[----:B------:R-:W-:Y:S01]  /*17be0*/  R2UR UR10, R6 ;  /* 0x00000000060a72ca */ /* 0x000fe200000e0000 */
[----:B------:R-:W-:Y:S01]  /*17bf0*/  UMOV UR21, UR47 ;  /* 0x0000002f00157c82 */ /* 0x000fe20008000000 */
[----:B------:R-:W-:Y:S01]  /*17c00*/  UMOV UR32, UR46 ;  /* 0x0000002e00207c82 */ /* 0x000fe20008000000 */
[----:B------:R-:W-:Y:S01]  /*17c10*/  UMOV UR33, UR47 ;  /* 0x0000002f00217c82 */ /* 0x000fe20008000000 */
[----:B------:R-:W-:Y:S01]  /*17c20*/  UMOV UR16, UR42 ;  /* 0x0000002a00107c82 */ /* 0x000fe20008000000 */
[----:B------:R-:W-:Y:S01]  /*17c30*/  UMOV UR17, UR43 ;  /* 0x0000002b00117c82 */ /* 0x000fe20008000000 */
[----:B------:R-:W2:Y:S01]  /*17c40*/  LDL.64 R10, [R1+0x30] ;  /* 0x00003000010a7983 */ /* 0x000ea20000100a00 */
[----:B------:R-:W-:-:S02]  /*17c50*/  WARPGROUP.DEPBAR.LE gsb0, 0x0 ;  /* 0x00008000000079c5 */ /* 0x000fc40000010000 */
[----:B------:R-:W-:Y:S01]  /*17c60*/  WARPGROUP.ARRIVE ;  /* 0x00000000000079c5 */ /* 0x000fe20000000000 */
[----:B------:R-:W-:Y:S01]  /*17c70*/  R2UR UR11, R7 ;  /* 0x00000000070b72ca */ /* 0x000fe200000e0000 */
[----:B------:R-:W3:Y:S04]  /*17c80*/  LDL.64 R12, [R1+0x38] ;  /* 0x00003800010c7983 */ /* 0x000ee80000100a00 */
[----:B------:R-:W-:Y:S01]  /*17c90*/  HGMMA.64x16x16.F32 R152, gdesc[UR28], R152, gsb0 ;  /* 0x002000001c9879f0 */ /* 0x000fe20008000898 */
[----:B------:R-:W-:Y:S01]  /*17ca0*/  IMAD.MOV.U32 R7, RZ, RZ, 0x40000040 ;  /* 0x40000040ff077424 */ /* 0x000fe200078e00ff */
[----:B------:R-:W-:Y:S01]  /*17cb0*/  IADD3 R6, R4, 0x84, RZ ;  /* 0x0000008404067810 */ /* 0x000fe20007ffe0ff */
[----:B------:R-:W-:Y:S02]  /*17cc0*/  WARPGROUP.DEPBAR.LE gsb0, 0x0 ;  /* 0x00008000000079c5 */ /* 0x000fe40000010000 */
[----:B------:R-:W-:-:S06]  /*17cd0*/  WARPGROUP.ARRIVE ;  /* 0x00000000000079c5 */ /* 0x000fcc0000000000 */
[----:B------:R-:W-:Y:S01]  /*17ce0*/  HGMMA.64x16x16.F32 R184, gdesc[UR8], R184, gsb0 ;  /* 0x0020000008b879f0 */ /* 0x000fe200080008b8 */
[----:B------:R-:W-:Y:S02]  /*17cf0*/  R2UR UR6, R6 ;  /* 0x00000000060672ca */ /* 0x000fe400000e0000 */
[----:B------:R-:W-:Y:S01]  /*17d00*/  R2UR UR7, R7 ;  /* 0x00000000070772ca */ /* 0x000fe200000e0000 */
[----:B------:R-:W-:Y:S01]  /*17d10*/  VIADD R6, R4, 0x104 ;  /* 0x0000010404067836 */ /* 0x000fe20000000000 */
[----:B------:R-:W-:Y:S02]  /*17d20*/  WARPGROUP.DEPBAR.LE gsb0, 0x0 ;  /* 0x00008000000079c5 */ /* 0x000fe40000010000 */
[----:B------:R-:W-:-:S09]  /*17d30*/  WARPGROUP.ARRIVE ;  /* 0x00000000000079c5 */ /* 0x000fd20000000000 */
[----:B------:R-:W-:Y:S01]  /*17d40*/  HGMMA.64x16x16.F32 R176, gdesc[UR4], R176, gsb0 ;  /* 0x0020000004b079f0 */ /* 0x000fe200080008b0 */
[----:B------:R-:W-:Y:S02]  /*17d50*/  MOV R7, 0x40000040 ;  /* 0x4000004000077802 */ /* 0x000fe40000000f00 */
[----:B------:R-:W-:Y:S02]  /*17d60*/  R2UR UR26, R6 ;  /* 0x00000000061a72ca */ /* 0x000fe400000e0000 */
[----:B------:R-:W-:Y:S01]  /*17d70*/  R2UR UR27, R7 ;  /* 0x00000000071b72ca */ /* 0x000fe200000e0000 */
[----:B------:R-:W-:Y:S02]  /*17d80*/  WARPGROUP.DEPBAR.LE gsb0, 0x0 ;  /* 0x00008000000079c5 */ /* 0x000fe40000010000 */
[----:B------:R-:W-:-:S10]  /*17d90*/  WARPGROUP.ARRIVE ;  /* 0x00000000000079c5 */ /* 0x000fd40000000000 */
[----:B------:R-:W-:Y:S01]  /*17da0*/  HGMMA.64x16x16.F32 R168, gdesc[UR24], R168, gsb0 ;  /* 0x0020000018a879f0 */ /* 0x000fe200080008a8 */
[----:B------:R-:W-:Y:S02]  /*17db0*/  VIADD R6, R4, 0x184 ;  /* 0x0000018404067836 */ /* 0x000fe40000000000 */
[----:B------:R-:W-:-:S03]  /*17dc0*/  IMAD.MOV.U32 R7, RZ, RZ, 0x40000040 ;  /* 0x40000040ff077424 */ /* 0x000fc600078e00ff */
[----:B------:R-:W-:Y:S02]  /*17dd0*/  R2UR UR22, R6 ;  /* 0x00000000061672ca */ /* 0x000fe400000e0000 */
[----:B------:R-:W-:Y:S01]  /*17de0*/  R2UR UR23, R7 ;  /* 0x00000000071772ca */ /* 0x000fe200000e0000 */
[----:B------:R-:W-:Y:S02]  /*17df0*/  WARPGROUP.DEPBAR.LE gsb0, 0x0 ;  /* 0x00008000000079c5 */ /* 0x000fe40000010000 */
[----:B------:R-:W-:-:S10]  /*17e00*/  WARPGROUP.ARRIVE ;  /* 0x00000000000079c5 */ /* 0x000fd40000000000 */
[----:B------:R-:W-:Y:S01]  /*17e10*/  HGMMA.64x16x16.F32 R160, gdesc[UR20], R160, gsb0 ;  /* 0x0020000014a079f0 */ /* 0x000fe200080008a0 */
[----:B------:R-:W-:Y:S01]  /*17e20*/  IMAD.MOV.U32 R7, RZ, RZ, 0x40000040 ;  /* 0x40000040ff077424 */ /* 0x000fe200078e00ff */
[----:B------:R-:W-:-:S04]  /*17e30*/  IADD3 R6, R4, 0x204, RZ ;  /* 0x0000020404067810 */ /* 0x000fc80007ffe0ff */
[----:B------:R-:W-:Y:S02]  /*17e40*/  R2UR UR34, R6 ;  /* 0x00000000062272ca */ /* 0x000fe400000e0000 */
[----:B------:R-:W-:Y:S01]  /*17e50*/  R2UR UR35, R7 ;  /* 0x00000000072372ca */ /* 0x000fe200000e0000 */
[----:B------:R-:W-:Y:S02]  /*17e60*/  WARPGROUP.DEPBAR.LE gsb0, 0x0 ;  /* 0x00008000000079c5 */ /* 0x000fe40000010000 */
[----:B------:R-:W-:-:S10]  /*17e70*/  WARPGROUP.ARRIVE ;  /* 0x00000000000079c5 */ /* 0x000fd40000000000 */
[----:B------:R-:W-:Y:S01]  /*17e80*/  HGMMA.64x16x16.F32 R152, gdesc[UR32], R152, gsb0 ;  /* 0x00200000209879f0 */ /* 0x000fe20008000898 */
[----:B------:R-:W-:Y:S01]  /*17e90*/  VIADD R6, R4, 0x6 ;  /* 0x0000000604067836 */ /* 0x000fe20000000000 */
[----:B------:R-:W-:-:S04]  /*17ea0*/  MOV R7, 0x40000040 ;  /* 0x4000004000077802 */ /* 0x000fc80000000f00 */
        /* <DEDUP_REMOVED lines=29> */
[----:B------:R-:W-:Y:S02]  /*18080*/  WARPGROUP.DEPBAR.LE gsb0, 0x0 ;  /* 0x00008000000079c5 */ /* 0x000fe40000010000 */
[----:B------:R-:W-:-:S08]  /*18090*/  WARPGROUP.ARRIVE ;  /* 0x00000000000079c5 */ /* 0x000fd00000000000 */
        /* <DEDUP_REMOVED lines=11> */
[----:B------:R-:W-:Y:S02]  /*18150*/  IADD3 R6, R4, 0x280, RZ ;  /* 0x0000028004067810 */ /* 0x000fe40007ffe0ff */
[----:B---3--:R-:W-:Y:S02]  /*18160*/  R2UR UR50, R12 ;  /* 0x000000000c3272ca */ /* 0x008fe400000e0000 */
[----:B------:R-:W-:Y:S02]  /*18170*/  R2UR UR51, R13 ;  /* 0x000000000d3372ca */ /* 0x000fe400000e0000 */
[----:B------:R-:W-:Y:S01]  /*18180*/  R2UR UR26, R6 ;  /* 0x00000000061a72ca */ /* 0x000fe200000e0000 */
[----:B------:R-:W3:Y:S01]  /*18190*/  LDL.64 R12, [R1+0x28] ;  /* 0x00002800010c7983 */ /* 0x000ee20000100a00 */
[----:B------:R-:W-:-:S07]  /*181a0*/  R2UR UR27, R7 ;  /* 0x00000000071b72ca */ /* 0x000fce00000e0000 */
[----:B------:R-:W-:Y:S02]  /*181b0*/  UMOV UR24, UR50 ;  /* 0x0000003200187c82 */ /* 0x000fe40008000000 */
[----:B------:R-:W-:Y:S01]  /*181c0*/  UMOV UR25, UR51 ;  /* 0x0000003300197c82 */ /* 0x000fe20008000000 */
[----:B------:R-:W-:Y:S02]  /*181d0*/  WARPGROUP.DEPBAR.LE gsb0, 0x0 ;  /* 0x00008000000079c5 */ /* 0x000fe40000010000 */
[----:B------:R-:W-:-:S06]  /*181e0*/  WARPGROUP.ARRIVE ;  /* 0x00000000000079c5 */ /* 0x000fcc0000000000 */
        /* <DEDUP_REMOVED lines=38> */
[----:B------:R-:W-:Y:S01]  /*18450*/  IMAD.MOV.U32 R7, RZ, RZ, 0x40000040 ;  /* 0x40000040ff077424 */ /* 0x000fe200078e00ff */
[----:B--2---:R-:W-:Y:S02]  /*18460*/  R2UR UR46, R10 ;  /* 0x000000000a2e72ca */ /* 0x004fe400000e0000 */
[----:B------:R-:W-:Y:S02]  /*18470*/  R2UR UR47, R11 ;  /* 0x000000000b2f72ca */ /* 0x000fe400000e0000 */
[----:B------:R-:W-:Y:S01]  /*18480*/  R2UR UR10, R6 ;  /* 0x00000000060a72ca */ /* 0x000fe200000e0000 */
[----:B------:R-:W2:Y:S01]  /*18490*/  LDL.64 R10, [R1+0x20] ;  /* 0x00002000010a7983 */ /* 0x000ea20000100a00 */
[----:B------:R-:W-:-:S07]  /*184a0*/  R2UR UR11, R7 ;  /* 0x00000000070b72ca */ /* 0x000fce00000e0000 */
[----:B------:R-:W-:Y:S02]  /*184b0*/  UMOV UR8, UR46 ;  /* 0x0000002e00087c82 */ /* 0x000fe40008000000 */
[----:B------:R-:W-:Y:S01]  /*184c0*/  UMOV UR9, UR47 ;  /* 0x0000002f00097c82 */ /* 0x000fe20008000000 */
[----:B------:R-:W-:Y:S02]  /*184d0*/  WARPGROUP.DEPBAR.LE gsb0, 0x0 ;  /* 0x00008000000079c5 */ /* 0x000fe40000010000 */
[----:B------:R-:W-:-:S06]  /*184e0*/  WARPGROUP.ARRIVE ;  /* 0x00000000000079c5 */ /* 0x000fcc0000000000 */
        /* <DEDUP_REMOVED lines=38> */
[----:B------:R-:W-:Y:S02]  /*18750*/  MOV R7, 0x40000040 ;  /* 0x4000004000077802 */ /* 0x000fe40000000f00 */
        /* <DEDUP_REMOVED lines=96> */
[----:B---3--:R-:W-:Y:S02]  /*18d60*/  R2UR UR46, R12 ;  /* 0x000000000c2e72ca */ /* 0x008fe400000e0000 */
[----:B------:R-:W-:Y:S02]  /*18d70*/  R2UR UR47, R13 ;  /* 0x000000000d2f72ca */ /* 0x000fe400000e0000 */
[----:B------:R-:W-:Y:S02]  /*18d80*/  R2UR UR10, R6 ;  /* 0x00000000060a72ca */ /* 0x000fe400000e0000 */
        /* <DEDUP_REMOVED lines=44> */
[----:B--2---:R-:W-:Y:S02]  /*19050*/  R2UR UR42, R10 ;  /* 0x000000000a2a72ca */ /* 0x004fe400000e0000 */
        /* <DEDUP_REMOVED lines=445> */
.L_x_641:
[----:B------:R-:W-:Y:S02]  /*1ac30*/  SHF.L.U32 R0, R14, 0x1f, RZ ;  /* 0x0000001f0e007819 */ /* 0x000fe400000006ff */
[----:B------:R-:W-:-:S04]  /*1ac40*/  LEA R6, R8, R22, 0x3 ;  /* 0x0000001608067211 */ /* 0x000fc800078e18ff */
[----:B------:R0:W1:Y:S01]  /*1ac50*/  SYNCS.PHASECHK.TRANS64.TRYWAIT P1, [R6+URZ+0x38850], R0 ;  /* 0x03885000060075a7 */ /* 0x000062000802017f */
[----:B------:R-:W-:Y:S05]  /*1ac60*/  @!P0 BRA `(.L_x_642) ;  /* 0x0000000000048947 */ /* 0x000fea0003800000 */
[----:B------:R-:W-:Y:S01]  /*1ac70*/  BPT.TRAP 0x1 ;  /* 0x000000040000795c */ /* 0x000fe20000300000 */
.L_x_642:
[----:B------:R-:W-:Y:S04]  /*1ac80*/  BSSY B1, `(.L_x_643) ;  /* 0x0000004000017945 */ /* 0x000fe80003800000 */
[----:B-1----:R-:W-:Y:S05]  /*1ac90*/  @P1 BRA `(.L_x_644) ;  /* 0x0000000000081947 */ /* 0x002fea0003800000 */
[----:B------:R-:W1:Y:S02]  /*1aca0*/  SYNCS.PHASECHK.TRANS64.TRYWAIT P1, [R6+URZ+0x38850], R0 ;  /* 0x03885000060075a7 */ /* 0x000e64000802017f */
[----:B-1----:R-:W-:Y:S05]  /*1acb0*/  @!P1 BRA `(.L_x_645) ;  /* 0x000000dc00489947 */ /* 0x002fea0003800000 */
.L_x_644:
[----:B------:R-:W-:Y:S05]  /*1acc0*/  BSYNC B1 ;  /* 0x0000000000017941 */ /* 0x000fea0003800000 */
.L_x_643:
[----:B01----:R-:W-:Y:S01]  /*1acd0*/  VIADD R0, R22, 0x400 ;  /* 0x0000040016007836 */ /* 0x003fe20000000000 */
[----:B------:R-:W-:Y:S01]  /*1ace0*/  WARPGROUP.ARRIVE ;  /* 0x00000000000079c5 */ /* 0x000fe20000000000 */
[----:B------:R-:W-:Y:S02]  /*1acf0*/  IMAD.MOV.U32 R3, RZ, RZ, 0x40000040 ;  /* 0x40000040ff037424 */ /* 0x000fe400078e00ff */
[----:B------:R-:W-:Y:S01]  /*1ad00*/  IMAD.MOV.U32 R5, RZ, RZ, 0x40000040 ;  /* 0x40000040ff057424 */ /* 0x000fe200078e00ff */
[----:B------:R-:W-:Y:S02]  /*1ad10*/  SHF.R.U32.HI R0, RZ, 0x4, R0 ;  /* 0x00000004ff007819 */ /* 0x000fe40000011600 */
[----:B------:R-:W-:Y:S01]  /*1ad20*/  R2UR UR7, R3 ;  /* 0x00000000030772ca */ /* 0x000fe200000e0000 */
[----:B------:R-:W-:Y:S01]  /*1ad30*/  IMAD.MOV.U32 R3, RZ, RZ, 0x40000040 ;  /* 0x40000040ff037424 */ /* 0x000fe200078e00ff */
[----:B------:R-:W-:-:S04]  /*1ad40*/  LOP3.LUT R0, R0, 0x3fff, RZ, 0xc0, !PT ;  /* 0x00003fff00007812 */ /* 0x000fc800078ec0ff */
[----:B------:R-:W-:-:S05]  /*1ad50*/  LOP3.LUT R0, R0, 0x2800000, RZ, 0xfc, !PT ;  /* 0x0280000000007812 */ /* 0x000fca00078efcff */
[----:B------:R-:W-:-:S05]  /*1ad60*/  IMAD R2, R8, 0xa00, R0 ;  /* 0x00000a0008027824 */ /* 0x000fca00078e0200 */
[C---:B------:R-:W-:Y:S02]  /*1ad70*/  R2UR UR6, R2.reuse ;  /* 0x00000000020672ca */ /* 0x040fe400000e0000 */
[----:B------:R-:W-:-:S11]  /*1ad80*/  IADD3 R4, R2, 0x80, RZ ;  /* 0x0000008002047810 */ /* 0x000fd60007ffe0ff */
[----:B------:R-:W-:Y:S01]  /*1ad90*/  HGMMA.64x256x16.F32 R24, R208, gdesc[UR4].tnspB, R24, gsb0 ;  /* 0x43e00004d0187df0 */ /* 0x000fe20008000818 */
[----:B------:R-:W-:Y:S01]  /*1ada0*/  R2UR UR6, R4 ;  /* 0x00000000040672ca */ /* 0x000fe200000e0000 */
[----:B------:R-:W-:Y:S01]  /*1adb0*/  VIADD R4, R2, 0x100 ;  /* 0x0000010002047836 */ /* 0x000fe20000000000 */
[----:B------:R-:W-:Y:S02]  /*1adc0*/  R2UR UR7, R5 ;  /* 0x00000000050772ca */ /* 0x000fe400000e0000 */
[----:B------:R-:W-:Y:S01]  /*1add0*/  MOV R5, 0x40000040 ;  /* 0x4000004000057802 */ /* 0x000fe20000000f00 */
[----:B------:R-:W-:Y:S02]  /*1ade0*/  WARPGROUP.DEPBAR.LE gsb0, 0x0 ;  /* 0x00008000000079c5 */ /* 0x000fe40000010000 */
[----:B------:R-:W-:-:S15]  /*1adf0*/  WARPGROUP.ARRIVE ;  /* 0x00000000000079c5 */ /* 0x000fde0000000000 */
[----:B------:R-:W-:-:S05]  /*1ae00*/  NOP ;  /* 0x0000000000007918 */ /* 0x000fca0000000000 */
[----:B------:R-:W-:Y:S01]  /*1ae10*/  HGMMA.64x256x16.F32 R24, R204, gdesc[UR4].tnspB, R24, gsb0 ;  /* 0x43e00004cc187df0 */ /* 0x000fe20008000818 */
[----:B------:R-:W-:Y:S01]  /*1ae20*/  R2UR UR6, R4 ;  /* 0x00000000040672ca */ /* 0x000fe200000e0000 */
[C---:B------:R-:W-:Y:S01]  /*1ae30*/  VIADD R4, R2.reuse, 0x180 ;  /* 0x0000018002047836 */ /* 0x040fe20000000000 */
[----:B------:R-:W-:Y:S01]  /*1ae40*/  R2UR UR7, R5 ;  /* 0x00000000050772ca */ /* 0x000fe200000e0000 */
[----:B------:R-:W-:Y:S01]  /*1ae50*/  IMAD.MOV.U32 R5, RZ, RZ, 0x40000040 ;  /* 0x40000040ff057424 */ /* 0x000fe200078e00ff */
[----:B------:R-:W-:Y:S01]  /*1ae60*/  IADD3 R2, R2, 0x200, RZ ;  /* 0x0000020002027810 */ /* 0x000fe20007ffe0ff */
[----:B------:R-:W-:Y:S02]  /*1ae70*/  WARPGROUP.DEPBAR.LE gsb0, 0x0 ;  /* 0x00008000000079c5 */ /* 0x000fe40000010000 */
[----:B------:R-:W-:-:S15]  /*1ae80*/  WARPGROUP.ARRIVE ;  /* 0x00000000000079c5 */ /* 0x000fde0000000000 */
[----:B------:R-:W-:-:S05]  /*1ae90*/  NOP ;  /* 0x0000000000007918 */ /* 0x000fca0000000000 */
[----:B------:R-:W-:Y:S01]  /*1aea0*/  HGMMA.64x256x16.F32 R24, R200, gdesc[UR4].tnspB, R24, gsb0 ;  /* 0x43e00004c8187df0 */ /* 0x000fe20008000818 */
[----:B------:R-:W-:Y:S02]  /*1aeb0*/  R2UR UR6, R4 ;  /* 0x00000000040672ca */ /* 0x000fe400000e0000 */
[----:B------:R-:W-:Y:S01]  /*1aec0*/  R2UR UR7, R5 ;  /* 0x00000000050772ca */ /* 0x000fe200000e0000 */
[----:B------:R-:W-:Y:S02]  /*1aed0*/  WARPGROUP.DEPBAR.LE gsb0, 0x0 ;  /* 0x00008000000079c5 */ /* 0x000fe40000010000 */
[----:B------:R-:W-:-:S15]  /*1aee0*/  WARPGROUP.ARRIVE ;  /* 0x00000000000079c5 */ /* 0x000fde0000000000 */
[----:B------:R-:W-:-:S07]  /*1aef0*/  NOP ;  /* 0x0000000000007918 */ /* 0x000fce0000000000 */
[----:B------:R-:W-:Y:S01]  /*1af00*/  HGMMA.64x256x16.F32 R24, R196, gdesc[UR4].tnspB, R24, gsb0 ;  /* 0x43e00004c4187df0 */ /* 0x000fe20008000818 */
[----:B------:R-:W-:Y:S02]  /*1af10*/  R2UR UR6, R2 ;  /* 0x00000000020672ca */ /* 0x000fe400000e0000 */
[----:B------:R-:W-:Y:S01]  /*1af20*/  R2UR UR7, R3 ;  /* 0x00000000030772ca */ /* 0x000fe200000e0000 */
[----:B------:R-:W-:Y:S02]  /*1af30*/  WARPGROUP.DEPBAR.LE gsb0, 0x0 ;  /* 0x00008000000079c5 */ /* 0x000fe40000010000 */
[----:B------:R-:W-:-:S15]  /*1af40*/  WARPGROUP.ARRIVE ;  /* 0x00000000000079c5 */ /* 0x000fde0000000000 */
[----:B------:R-:W-:-:S07]  /*1af50*/  NOP ;  /* 0x0000000000007918 */ /* 0x000fce0000000000 */
[----:B------:R-:W-:Y:S03]  /*1af60*/  HGMMA.64x256x16.F32 R24, R192, gdesc[UR4].tnspB, R24, gsb0 ;  /* 0x43e00004c0187df0 */ /* 0x000fe60008000818 */
[----:B------:R-:W-:Y:S02]  /*1af70*/  WARPGROUP.DEPBAR.LE gsb0, 0x0 ;  /* 0x00008000000079c5 */ /* 0x000fe40000010000 */
[----:B------:R-:W-:Y:S05]  /*1af80*/  @!P0 BRA `(.L_x_646) ;  /* 0x0000000000048947 */ /* 0x000fea0003800000 */
[----:B------:R-:W-:Y:S01]  /*1af90*/  BPT.TRAP 0x1 ;  /* 0x000000040000795c */ /* 0x000fe20000300000 */
.L_x_646:
[----:B------:R-:W-:Y:S01]  /*1afa0*/  FMUL.FTZ R193, R186, UR39 ;  /* 0x00000027bac17c20 */ /* 0x000fe20008410000 */
[----:B------:R-:W-:Y:S01]  /*1afb0*/  FMUL.FTZ R186, R187, UR39 ;  /* 0x00000027bbba7c20 */ /* 0x000fe20008410000 */
[----:B------:R-:W-:Y:S01]  /*1afc0*/  FMUL.FTZ R7, R184, UR39 ;  /* 0x00000027b8077c20 */ /* 0x000fe20008410000 */
[----:B------:R-:W2:Y:S01]  /*1afd0*/  LDL R187, [R1+0x58] ;  /* 0x0000580001bb7983 */ /* 0x000ea20000100800 */
[----:B------:R-:W-:Y:S02]  /*1afe0*/  FMUL.FTZ R8, R185, UR39 ;  /* 0x00000027b9087c20 */ /* 0x000fe40008410000 */
[----:B------:R-:W0:Y:S01]  /*1aff0*/  MUFU.TANH R193, R193 ;  /* 0x000000c100c17308 */ /* 0x000e220000002400 */
[----:B------:R-:W-:Y:S01]  /*1b000*/  FMUL.FTZ R185, R190, UR39 ;  /* 0x00000027beb97c20 */ /* 0x000fe20008410000 */
[----:B------:R-:W-:Y:S01]  /*1b010*/  FMUL.FTZ R10, R188, UR39 ;  /* 0x00000027bc0a7c20 */ /* 0x000fe20008410000 */
[----:B------:R-:W-:-:S05]  /*1b020*/  FMUL.FTZ R184, R191, UR39 ;  /* 0x00000027bfb87c20 */ /* 0x000fca0008410000 */
[----:B------:R-:W1:Y:S01]  /*1b030*/  MUFU.TANH R7, R7 ;  /* 0x0000000700077308 */ /* 0x000e620000002400 */
[----:B------:R-:W-:Y:S01]  /*1b040*/  FMUL.FTZ R11, R189, UR39 ;  /* 0x00000027bd0b7c20 */ /* 0x000fe20008410000 */
[----:B------:R-:W-:-:S06]  /*1b050*/  FMUL.FTZ R14, R178, UR39 ;  /* 0x00000027b20e7c20 */ /* 0x000fcc0008410000 */
[----:B------:R-:W3:Y:S01]  /*1b060*/  MUFU.TANH R186, R186 ;  /* 0x000000ba00ba7308 */ /* 0x000ee20000002400 */
[----:B------:R-:W-:-:S07]  /*1b070*/  FMUL.FTZ R12, R176, UR39 ;  /* 0x00000027b00c7c20 */ /* 0x000fce0008410000 */
[----:B------:R-:W4:Y:S01]  /*1b080*/  MUFU.TANH R8, R8 ;  /* 0x0000000800087308 */ /* 0x000f220000002400 */
[----:B------:R-:W-:-:S07]  /*1b090*/  FMUL.FTZ R176, R179, UR39 ;  /* 0x00000027b3b07c20 */ /* 0x000fce0008410000 */
[----:B------:R-:W5:Y:S01]  /*1b0a0*/  MUFU.TANH R185, R185 ;  /* 0x000000b900b97308 */ /* 0x000f620000002400 */
[----:B------:R-:W-:-:S07]  /*1b0b0*/  FMUL.FTZ R13, R177, UR39 ;  /* 0x00000027b10d7c20 */ /* 0x000fce0008410000 */
[----:B------:R-:W5:Y:S01]  /*1b0c0*/  MUFU.TANH R10, R10 ;  /* 0x0000000a000a7308 */ /* 0x000f620000002400 */
[----:B0-----:R-:W-:Y:S01]  /*1b0d0*/  FMNMX.FTZ R0, R193, R20, !PT ;  /* 0x00000014c1007209 */ /* 0x001fe20007810000 */
[----:B------:R-:W-:-:S06]  /*1b0e0*/  FMUL.FTZ R179, R182, UR39 ;  /* 0x00000027b6b37c20 */ /* 0x000fcc0008410000 */
[----:B------:R-:W0:Y:S01]  /*1b0f0*/  MUFU.TANH R184, R184 ;  /* 0x000000b800b87308 */ /* 0x000e220000002400 */
[----:B-1----:R-:W-:Y:S01]  /*1b100*/  FMNMX.FTZ R2, R7, R15, !PT ;  /* 0x0000000f07027209 */ /* 0x002fe20007810000 */
[----:B------:R-:W-:-:S06]  /*1b110*/  FMUL.FTZ R177, R180, UR39 ;  /* 0x00000027b4b17c20 */ /* 0x000fcc0008410000 */
[----:B------:R-:W1:Y:S01]  /*1b120*/  MUFU.TANH R11, R11 ;  /* 0x0000000b000b7308 */ /* 0x000e620000002400 */
[----:B---3--:R-:W-:Y:S01]  /*1b130*/  FMNMX.FTZ R0, R186, R0, !PT ;  /* 0x00000000ba007209 */ /* 0x008fe20007810000 */
[----:B------:R-:W-:-:S06]  /*1b140*/  FMUL.FTZ R180, R183, UR39 ;  /* 0x00000027b7b47c20 */ /* 0x000fcc0008410000 */
[----:B------:R-:W3:Y:S01]  /*1b150*/  MUFU.TANH R14, R14 ;  /* 0x0000000e000e7308 */ /* 0x000ee20000002400 */
[----:B----4-:R-:W-:Y:S01]  /*1b160*/  FMNMX.FTZ R2, R8, R2, !PT ;  /* 0x0000000208027209 */ /* 0x010fe20007810000 */
[----:B------:R-:W-:-:S06]  /*1b170*/  FMUL.FTZ R178, R181, UR39 ;  /* 0x00000027b5b27c20 */ /* 0x000fcc0008410000 */
[----:B------:R-:W4:Y:S01]  /*1b180*/  MUFU.TANH R12, R12 ;  /* 0x0000000c000c7308 */ /* 0x000f220000002400 */
[----:B-----5:R-:W-:Y:S01]  /*1b190*/  FMNMX.FTZ R0, R185, R0, !PT ;  /* 0x00000000b9007209 */ /* 0x020fe20007810000 */
[----:B------:R-:W-:-:S06]  /*1b1a0*/  FMUL.FTZ R170, R170, UR39 ;  /* 0x00000027aaaa7c20 */ /* 0x000fcc0008410000 */
[----:B------:R-:W5:Y:S01]  /*1b1b0*/  MUFU.TANH R176, R176 ;  /* 0x000000b000b07308 */ /* 0x000f620000002400 */
[----:B------:R-:W-:Y:S01]  /*1b1c0*/  FMNMX.FTZ R2, R10, R2, !PT ;  /* 0x000000020a027209 */ /* 0x000fe20007810000 */
[----:B------:R-:W-:-:S06]  /*1b1d0*/  FMUL.FTZ R168, R168, UR39 ;  /* 0x00000027a8a87c20 */ /* 0x000fcc0008410000 */
        /* <DEDUP_REMOVED lines=67> */
[----:B-----5:R-:W-:-:S07]  /*1b610*/  FMNMX.FTZ R0, R166, R0, !PT ;  /* 0x00000000a6007209 */ /* 0x020fce0007810000 */
[----:B------:R-:W5:Y:S01]  /*1b620*/  MUFU.TANH R155, R155 ;  /* 0x0000009b009b7308 */ /* 0x000f620000002400 */
[----:B------:R-:W-:-:S07]  /*1b630*/  FMNMX.FTZ R2, R164, R2, !PT ;  /* 0x00000002a4027209 */ /* 0x000fce0007810000 */
[----:B------:R-:W2:Y:S01]  /*1b640*/  MUFU.TANH R153, R153 ;  /* 0x0000009900997308 */ /* 0x000ea20000002400 */
[----:B0-----:R-:W-:-:S07]  /*1b650*/  FMNMX.FTZ R0, R167, R0, !PT ;  /* 0x00000000a7007209 */ /* 0x001fce0007810000 */
[----:B------:R-:W0:Y:S01]  /*1b660*/  MUFU.TANH R158, R158 ;  /* 0x0000009e009e7308 */ /* 0x000e220000002400 */
[----:B-1----:R-:W-:-:S07]  /*1b670*/  FMNMX.FTZ R2, R165, R2, !PT ;  /* 0x00000002a5027209 */ /* 0x002fce0007810000 */
[----:B------:R-:W1:Y:S01]  /*1b680*/  MUFU.TANH R156, R156 ;  /* 0x0000009c009c7308 */ /* 0x000e620000002400 */
[----:B---3--:R-:W-:-:S07]  /*1b690*/  FMNMX.FTZ R0, R154, R0, !PT ;  /* 0x000000009a007209 */ /* 0x008fce0007810000 */
[----:B------:R-:W3:Y:S01]  /*1b6a0*/  MUFU.TANH R159, R159 ;  /* 0x0000009f009f7308 */ /* 0x000ee20000002400 */
[----:B----4-:R-:W-:-:S07]  /*1b6b0*/  FMNMX.FTZ R2, R152, R2, !PT ;  /* 0x0000000298027209 */ /* 0x010fce0007810000 */
[----:B------:R-:W4:Y:S01]  /*1b6c0*/  MUFU.TANH R157, R157 ;  /* 0x0000009d009d7308 */ /* 0x000f220000002400 */
[----:B-----5:R-:W-:Y:S02]  /*1b6d0*/  FMNMX.FTZ R0, R155, R0, !PT ;  /* 0x000000009b007209 */ /* 0x020fe40007810000 */
[----:B--2---:R-:W-:Y:S02]  /*1b6e0*/  FMNMX.FTZ R2, R153, R2, !PT ;  /* 0x0000000299027209 */ /* 0x004fe40007810000 */
[----:B0-----:R-:W-:Y:S02]  /*1b6f0*/  FMNMX.FTZ R0, R158, R0, !PT ;  /* 0x000000009e007209 */ /* 0x001fe40007810000 */
[----:B-1----:R-:W-:Y:S02]  /*1b700*/  FMNMX.FTZ R2, R156, R2, !PT ;  /* 0x000000029c027209 */ /* 0x002fe40007810000 */
[----:B---3--:R-:W-:Y:S02]  /*1b710*/  FMNMX.FTZ R4, R159, R0, !PT ;  /* 0x000000009f047209 */ /* 0x008fe40007810000 */
[----:B----4-:R-:W-:-:S03]  /*1b720*/  FMNMX.FTZ R5, R157, R2, !PT ;  /* 0x000000029d057209 */ /* 0x010fc60007810000 */
[----:B------:R-:W0:Y:S04]  /*1b730*/  SHFL.BFLY PT, R0, R4, 0x2, 0x1f ;  /* 0x0c401f0004007f89 */ /* 0x000e2800000e0000 */
[----:B------:R-:W1:Y:S01]  /*1b740*/  SHFL.BFLY PT, R2, R5, 0x2, 0x1f ;  /* 0x0c401f0005027f89 */ /* 0x000e6200000e0000 */
[----:B0-----:R-:W-:Y:S02]  /*1b750*/  FMNMX.FTZ R4, R4, R0, !PT ;  /* 0x0000000004047209 */ /* 0x001fe40007810000 */
[----:B-1----:R-:W-:-:S03]  /*1b760*/  FMNMX.FTZ R5, R5, R2, !PT ;  /* 0x0000000205057209 */ /* 0x002fc60007810000 */
[----:B------:R-:W0:Y:S04]  /*1b770*/  SHFL.BFLY PT, R0, R4, 0x1, 0x1f ;  /* 0x0c201f0004007f89 */ /* 0x000e2800000e0000 */
[----:B------:R-:W1:Y:S01]  /*1b780*/  SHFL.BFLY PT, R2, R5, 0x1, 0x1f ;  /* 0x0c201f0005027f89 */ /* 0x000e6200000e0000 */
[----:B------:R-:W-:Y:S01]  /*1b790*/  IMAD.U32 R3, RZ, RZ, UR38 ;  /* 0x00000026ff037e24 */ /* 0x000fe2000f8e00ff */
[----:B0-----:R-:W-:Y:S02]  /*1b7a0*/  FMNMX.FTZ R4, R4, R0, !PT ;  /* 0x0000000004047209 */ /* 0x001fe40007810000 */
[----:B-1----:R-:W-:-:S03]  /*1b7b0*/  FMNMX.FTZ R5, R5, R2, !PT ;  /* 0x0000000205057209 */ /* 0x002fc60007810000 */
[----:B------:R-:W-:Y:S02]  /*1b7c0*/  FADD.FTZ R2, -R4, R20 ;  /* 0x0000001404027221 */ /* 0x000fe40000010100 */
[C---:B------:R-:W-:Y:S01]  /*1b7d0*/  FMUL.FTZ R20, R5.reuse, R3 ;  /* 0x0000000305147220 */ /* 0x040fe20000410000 */
[----:B------:R-:W-:-:S03]  /*1b7e0*/  FADD.FTZ R0, -R5, R15 ;  /* 0x0000000f05007221 */ /* 0x000fc60000010100 */
[-CC-:B------:R-:W-:Y:S01]  /*1b7f0*/  FFMA.FTZ R192, R152, R3.reuse, -R20.reuse ;  /* 0x0000000398c07223 */ /* 0x180fe20000010814 */
[-C--:B------:R-:W-:Y:S01]  /*1b800*/  FMUL.FTZ R152, R4, R3.reuse ;  /* 0x0000000304987220 */ /* 0x080fe20000410000 */
[-C--:B------:R-:W-:Y:S01]  /*1b810*/  FMUL.FTZ R0, R0, R3.reuse ;  /* 0x0000000300007220 */ /* 0x080fe20000410000 */
[-C--:B------:R-:W-:Y:S01]  /*1b820*/  FMUL.FTZ R2, R2, R3.reuse ;  /* 0x0000000302027220 */ /* 0x080fe20000410000 */
[-C--:B------:R-:W-:Y:S01]  /*1b830*/  FFMA.FTZ R208, R7, R3.reuse, -R20 ;  /* 0x0000000307d07223 */ /* 0x080fe20000010814 */
[-C--:B------:R-:W-:Y:S01]  /*1b840*/  FFMA.FTZ R209, R193, R3.reuse, -R152 ;  /* 0x00000003c1d17223 */ /* 0x080fe20000010898 */
[-CC-:B------:R-:W-:Y:S01]  /*1b850*/  FFMA.FTZ R182, R8, R3.reuse, -R20.reuse ;  /* 0x0000000308b67223 */ /* 0x180fe20000010814 */
        /* <DEDUP_REMOVED lines=16> */
[-C--:B------:R-:W-:Y:S01]  /*1b960*/  FFMA.FTZ R20, R157, R3.reuse, -R20 ;  /* 0x000000039d147223 */ /* 0x080fe20000010814 */
[-CC-:B------:R-:W-:Y:S01]  /*1b970*/  FFMA.FTZ R157, R186, R3.reuse, -R152.reuse ;  /* 0x00000003ba9d7223 */ /* 0x180fe20000010898 */
[----:B------:R-:W-:Y:S01]  /*1b980*/  MUFU.EX2 R0, R0 ;  /* 0x0000000000007308 */ /* 0x000fe20000000800 */
[-CC-:B------:R-:W-:Y:S01]  /*1b990*/  FFMA.FTZ R211, R185, R3.reuse, -R152.reuse ;  /* 0x00000003b9d37223 */ /* 0x180fe20000010898 */
[----:B------:R-:W-:-:S06]  /*1b9a0*/  FFMA.FTZ R156, R184, R3, -R152 ;  /* 0x00000003b89c7223 */ /* 0x000fcc0000010898 */
[----:B------:R-:W-:Y:S08]  /*1b9b0*/  MUFU.EX2 R2, R2 ;  /* 0x0000000200027308 */ /* 0x000ff00000000800 */
[----:B------:R-:W0:Y:S08]  /*1b9c0*/  MUFU.EX2 R208, R208 ;  /* 0x000000d000d07308 */ /* 0x000e300000000800 */
[----:B------:R-:W1:Y:S01]  /*1b9d0*/  MUFU.EX2 R209, R209 ;  /* 0x000000d100d17308 */ /* 0x000e620000000800 */
[----:B------:R-:W-:Y:S01]  /*1b9e0*/  FFMA.FTZ R205, R14, R3, -R152 ;  /* 0x000000030ecd7223 */ /* 0x000fe20000010898 */
[----:B------:R-:W-:-:S06]  /*1b9f0*/  IADD3 R160, R9, 0x38840, RZ ;  /* 0x0003884009a07810 */ /* 0x000fcc0007ffe0ff */
[----:B------:R-:W2:Y:S08]  /*1ba00*/  MUFU.EX2 R182, R182 ;  /* 0x000000b600b67308 */ /* 0x000eb00000000800 */
[----:B------:R-:W3:Y:S01]  /*1ba10*/  MUFU.EX2 R157, R157 ;  /* 0x0000009d009d7308 */ /* 0x000ee20000000800 */
[----:B------:R-:W-:Y:S01]  /*1ba20*/  FFMA.FTZ R153, R176, R3, -R152 ;  /* 0x00000003b0997223 */ /* 0x000fe20000010898 */
[----:B------:R-:W-:-:S06]  /*1ba30*/  PRMT R160, R187, 0x654, R160 ;  /* 0x00000654bba07816 */ /* 0x000fcc00000000a0 */
[----:B------:R-:W4:Y:S08]  /*1ba40*/  MUFU.EX2 R210, R210 ;  /* 0x000000d200d27308 */ /* 0x000f300000000800 */
[----:B------:R-:W5:Y:S01]  /*1ba50*/  MUFU.EX2 R211, R211 ;  /* 0x000000d300d37308 */ /* 0x000f620000000800 */
[----:B0-----:R-:W-:Y:S01]  /*1ba60*/  FFMA.FTZ R227, R0, R227, R208 ;  /* 0x000000e300e37223 */ /* 0x001fe200000100d0 */
[----:B-1----:R-:W-:Y:S01]  /*1ba70*/  FFMA.FTZ R226, R2, R226, R209 ;  /* 0x000000e202e27223 */ /* 0x002fe200000100d1 */
[-CC-:B------:R-:W-:Y:S01]  /*1ba80*/  FFMA.FTZ R207, R179, R3.reuse, -R152.reuse ;  /* 0x00000003b3cf7223 */ /* 0x180fe20000010898 */
[----:B------:R0:W-:Y:S04]  /*1ba90*/  SYNCS.ARRIVE.TRANS64.RED.A1T0 RZ, [R160+URZ], RZ ;  /* 0x000000ffa0ff79a7 */ /* 0x0001e8000810043f */
[----:B------:R-:W1:Y:S01]  /*1baa0*/  MUFU.EX2 R181, R181 ;  /* 0x000000b500b57308 */ /* 0x000e620000000800 */
[----:B------:R-:W-:-:S07]  /*1bab0*/  FFMA.FTZ R193, R154, R3, -R152 ;  /* 0x000000039ac17223 */ /* 0x000fce0000010898 */
[----:B------:R-:W1:Y:S01]  /*1bac0*/  MUFU.EX2 R156, R156 ;  /* 0x0000009c009c7308 */ /* 0x000e620000000800 */
[-CC-:B------:R-:W-:Y:S01]  /*1bad0*/  FFMA.FTZ R14, R180, R3.reuse, -R152.reuse ;  /* 0x00000003b40e7223 */ /* 0x180fe20000010898 */
[-CC-:B------:R-:W-:Y:S01]  /*1bae0*/  FFMA.FTZ R201, R170, R3.reuse, -R152.reuse ;  /* 0x00000003aac97223 */ /* 0x180fe20000010898 */
[-CC-:B------:R-:W-:Y:S01]  /*1baf0*/  FFMA.FTZ R171, R171, R3.reuse, -R152.reuse ;  /* 0x00000003abab7223 */ /* 0x180fe20000010898 */
[-CC-:B------:R-:W-:Y:S01]  /*1bb00*/  FFMA.FTZ R203, R174, R3.reuse, -R152.reuse ;  /* 0x00000003aecb7223 */ /* 0x180fe20000010898 */
[----:B0-----:R-:W-:-:S03]  /*1bb10*/  FFMA.FTZ R160, R175, R3, -R152 ;  /* 0x00000003afa07223 */ /* 0x001fc60000010898 */
[----:B------:R-:W0:Y:S01]  /*1bb20*/  MUFU.EX2 R204, R204 ;  /* 0x000000cc00cc7308 */ /* 0x000e220000000800 */
[-CC-:B------:R-:W-:Y:S01]  /*1bb30*/  FFMA.FTZ R197, R162, R3.reuse, -R152.reuse ;  /* 0x00000003a2c57223 */ /* 0x180fe20000010898 */
[-CC-:B------:R-:W-:Y:S01]  /*1bb40*/  FFMA.FTZ R163, R163, R3.reuse, -R152.reuse ;  /* 0x00000003a3a37223 */ /* 0x180fe20000010898 */
[-CC-:B------:R-:W-:Y:S01]  /*1bb50*/  FFMA.FTZ R199, R166, R3.reuse, -R152.reuse ;  /* 0x00000003a6c77223 */ /* 0x180fe20000010898 */
[-CC-:B------:R-:W-:Y:S01]  /*1bb60*/  FFMA.FTZ R167, R167, R3.reuse, -R152.reuse ;  /* 0x00000003a7a77223 */ /* 0x180fe20000010898 */
[----:B------:R-:W-:-:S03]  /*1bb70*/  FFMA.FTZ R154, R155, R3, -R152 ;  /* 0x000000039b9a7223 */ /* 0x000fc60000010898 */
[----:B------:R-:W0:Y:S01]  /*1bb80*/  MUFU.EX2 R205, R205 ;  /* 0x000000cd00cd7308 */ /* 0x000e220000000800 */
[-CC-:B------:R-:W-:Y:S01]  /*1bb90*/  FFMA.FTZ R195, R158, R3.reuse, -R152.reuse ;  /* 0x000000039ec37223 */ /* 0x180fe20000010898 */
[----:B------:R-:W-:Y:S01]  /*1bba0*/  FFMA.FTZ R152, R159, R3, -R152 ;  /* 0x000000039f987223 */ /* 0x000fe20000010898 */
[----:B--2---:R-:W-:Y:S01]  /*1bbb0*/  FADD.FTZ R155, R182, R227 ;  /* 0x000000e3b69b7221 */ /* 0x004fe20000010000 */
[----:B---3--:R-:W-:-:S04]  /*1bbc0*/  FADD.FTZ R159, R157, R226 ;  /* 0x000000e29d9f7221 */ /* 0x008fc80000010000 */
[----:B------:R-:W2:Y:S01]  /*1bbd0*/  MUFU.EX2 R15, R15 ;  /* 0x0000000f000f7308 */ /* 0x000ea20000000800 */
[----:B----4-:R-:W-:Y:S01]  /*1bbe0*/  FADD.FTZ R155, R210, R155 ;  /* 0x0000009bd29b7221 */ /* 0x010fe20000010000 */
[----:B-----5:R-:W-:-:S06]  /*1bbf0*/  FADD.FTZ R159, R211, R159 ;  /* 0x0000009fd39f7221 */ /* 0x020fcc0000010000 */
[----:B------:R-:W3:Y:S01]  /*1bc00*/  MUFU.EX2 R153, R153 ;  /* 0x0000009900997308 */ /* 0x000ee20000000800 */
[----:B-1----:R-:W-:Y:S01]  /*1bc10*/  FADD.FTZ R155, R181, R155 ;  /* 0x0000009bb59b7221 */ /* 0x002fe20000010000 */
[----:B------:R-:W-:-:S06]  /*1bc20*/  FADD.FTZ R159, R156, R159 ;  /* 0x0000009f9c9f7221 */ /* 0x000fcc0000010000 */
[----:B------:R-:W1:Y:S08]  /*1bc30*/  MUFU.EX2 R206, R206 ;  /* 0x000000ce00ce7308 */ /* 0x000e700000000800 */
[----:B------:R-:W4:Y:S01]  /*1bc40*/  MUFU.EX2 R207, R207 ;  /* 0x000000cf00cf7308 */ /* 0x000f220000000800 */
[----:B0-----:R-:W-:Y:S01]  /*1bc50*/  FADD.FTZ R155, R204, R155 ;  /* 0x0000009bcc9b7221 */ /* 0x001fe20000010000 */
[----:B------:R-:W-:-:S06]  /*1bc60*/  FADD.FTZ R159, R205, R159 ;  /* 0x0000009fcd9f7221 */ /* 0x000fcc0000010000 */
[----:B------:R-:W0:Y:S08]  /*1bc70*/  MUFU.EX2 R13, R13 ;  /* 0x0000000d000d7308 */ /* 0x000e300000000800 */
[----:B------:R-:W5:Y:S01]  /*1bc80*/  MUFU.EX2 R14, R14 ;  /* 0x0000000e000e7308 */ /* 0x000f620000000800 */
[----:B--2---:R-:W-:Y:S01]  /*1bc90*/  FADD.FTZ R155, R15, R155 ;  /* 0x0000009b0f9b7221 */ /* 0x004fe20000010000 */
[----:B---3--:R-:W-:-:S06]  /*1bca0*/  FADD.FTZ R161, R153, R159 ;  /* 0x0000009f99a17221 */ /* 0x008fcc0000010000 */
[----:B------:R-:W2:Y:S08]  /*1bcb0*/  MUFU.EX2 R200, R200 ;  /* 0x000000c800c87308 */ /* 0x000eb00000000800 */
[----:B------:R-:W3:Y:S01]  /*1bcc0*/  MUFU.EX2 R201, R201 ;  /* 0x000000c900c97308 */ /* 0x000ee20000000800 */
[----:B-1----:R-:W-:Y:S01]  /*1bcd0*/  FADD.FTZ R159, R206, R155 ;  /* 0x0000009bce9f7221 */ /* 0x002fe20000010000 */
[----:B----4-:R-:W-:-:S06]  /*1bce0*/  FADD.FTZ R161, R207, R161 ;  /* 0x000000a1cfa17221 */ /* 0x010fcc0000010000 */
[----:B------:R-:W1:Y:S08]  /*1bcf0*/  MUFU.EX2 R12, R12 ;  /* 0x0000000c000c7308 */ /* 0x000e700000000800 */
[----:B------:R-:W4:Y:S01]  /*1bd00*/  MUFU.EX2 R9, R171 ;  /* 0x000000ab00097308 */ /* 0x000f220000000800 */
[----:B0-----:R-:W-:Y:S01]  /*1bd10*/  FADD.FTZ R159, R13, R159 ;  /* 0x0000009f0d9f7221 */ /* 0x001fe20000010000 */
[----:B-----5:R-:W-:-:S06]  /*1bd20*/  FADD.FTZ R161, R14, R161 ;  /* 0x000000a10ea17221 */ /* 0x020fcc0000010000 */
        /* <DEDUP_REMOVED lines=39> */
[----:B---3--:R-:W-:-:S03]  /*1bfa0*/  FADD.FTZ R161, R154, R161 ;  /* 0x000000a19aa17221 */ /* 0x008fc60000010000 */
[----:B-1----:R-:W-:Y:S01]  /*1bfb0*/  FADD.FTZ R159, R194, R159 ;  /* 0x0000009fc29f7221 */ /* 0x002fe20000010000 */
[----:B----4-:R-:W-:-:S03]  /*1bfc0*/  FADD.FTZ R161, R195, R161 ;  /* 0x000000a1c3a17221 */ /* 0x010fc60000010000 */
[----:B0-----:R-:W-:Y:S01]  /*1bfd0*/  FADD.FTZ R227, R20, R159 ;  /* 0x0000009f14e37221 */ /* 0x001fe20000010000 */
[----:B-----5:R-:W-:Y:S01]  /*1bfe0*/  FADD.FTZ R226, R152, R161 ;  /* 0x000000a198e27221 */ /* 0x020fe20000010000 */
[----:B------:R-:W-:Y:S06]  /*1bff0*/  @!P0 BRA `(.L_x_647) ;  /* 0x0000000000048947 */ /* 0x000fec0003800000 */
[----:B------:R-:W-:Y:S01]  /*1c000*/  BPT.TRAP 0x1 ;  /* 0x000000040000795c */ /* 0x000fe20000300000 */
.L_x_647:
[----:B------:R-:W-:Y:S01]  /*1c010*/  ISETP.GT.AND P1, PT, R21, RZ, PT ;  /* 0x000000ff1500720c */ /* 0x000fe20003f24270 */
[----:B------:R-:W-:Y:S01]  /*1c020*/  VIADD R6, R6, 0x38860 ;  /* 0x0003886006067836 */ /* 0x000fe20000000000 */
[----:B------:R-:W-:Y:S01]  /*1c030*/  F2FP.F16.F32.PACK_AB R204, R15, R204 ;  /* 0x000000cc0fcc723e */ /* 0x000fe200000000ff */
[----:B------:R-:W-:Y:S01]  /*1c040*/  VIADD R21, R21, 0xffffffff ;  /* 0xffffffff15157836 */ /* 0x000fe20000000000 */
[----:B------:R-:W-:Y:S01]  /*1c050*/  F2FP.F16.F32.PACK_AB R207, R14, R207 ;  /* 0x000000cf0ecf723e */ /* 0x000fe200000000ff */
[----:B------:R-:W-:Y:S01]  /*1c060*/  IMAD.MOV.U32 R15, RZ, RZ, R5 ;  /* 0x000000ffff0f7224 */ /* 0x000fe200078e0005 */
[----:B------:R-:W-:Y:S01]  /*1c070*/  PRMT R6, R187, 0x654, R6 ;  /* 0x00000654bb067816 */ /* 0x000fe20000000006 */
[----:B------:R-:W-:Y:S01]  /*1c080*/  IMAD.MOV.U32 R14, RZ, RZ, R229 ;  /* 0x000000ffff0e7224 */ /* 0x000fe200078e00e5 */
[----:B------:R-:W-:Y:S02]  /*1c090*/  F2FP.F16.F32.PACK_AB R198, R8, R198 ;  /* 0x000000c608c6723e */ /* 0x000fe400000000ff */
[----:B------:R0:W-:Y:S01]  /*1c0a0*/  SYNCS.ARRIVE.TRANS64.RED.A1T0 RZ, [R6+URZ], RZ ;  /* 0x000000ff06ff79a7 */ /* 0x0001e2000810043f */
[----:B------:R-:W-:-:S02]  /*1c0b0*/  F2FP.F16.F32.PACK_AB R194, R20, R194 ;  /* 0x000000c214c2723e */ /* 0x000fc400000000ff */
        /* <DEDUP_REMOVED lines=16> */
[----:B------:R-:W-:Y:S02]  /*1c1c0*/  MOV R20, R4 ;  /* 0x0000000400147202 */ /* 0x000fe40000000f00 */
[----:B------:R-:W-:Y:S01]  /*1c1d0*/  MOV R8, R225 ;  /* 0x000000e100087202 */ /* 0x000fe20000000f00 */
[----:B0-----:R-:W-:Y:S06]  /*1c1e0*/  @P1 BRA `(.L_x_648) ;  /* 0xffffffb000881947 */ /* 0x001fec000383ffff */
.L_x_635:
[----:B------:R-:W-:Y:S05]  /*1c1f0*/  BSYNC B0 ;  /* 0x0000000000007941 */ /* 0x000fea0003800000 */
.L_x_634:
        /* <DEDUP_REMOVED lines=131> */
.L_x_649:
[----:B------:R-:W-:Y:S01]  /*1ca30*/  IMAD R8, R225, 0x8, R22 ;  /* 0x00000008e1087824 */ /* 0x000fe200078e0216 */
[----:B------:R-:W-:-:S04]  /*1ca40*/  SHF.L.U32 R7, R229, 0x1f, RZ ;  /* 0x0000001fe5077819 */ /* 0x000fc800000006ff */
[----:B------:R0:W1:Y:S01]  /*1ca50*/  SYNCS.PHASECHK.TRANS64.TRYWAIT P1, [R8+URZ+0x38850], R7 ;  /* 0x03885007080075a7 */ /* 0x000062000802017f */
[----:B------:R-:W-:Y:S05]  /*1ca60*/  @!P0 BRA `(.L_x_650) ;  /* 0x0000000000048947 */ /* 0x000fea0003800000 */
[----:B------:R-:W-:Y:S01]  /*1ca70*/  BPT.TRAP 0x1 ;  /* 0x000000040000795c */ /* 0x000fe20000300000 */
.L_x_650:
[----:B------:R-:W-:Y:S01]  /*1ca80*/  VIADD R22, R22, 0x400 ;  /* 0x0000040016167836 */ /* 0x000fe20000000000 */
[----:B------:R-:W-:Y:S04]  /*1ca90*/  BSSY B0, `(.L_x_651) ;  /* 0x0000008000007945 */ /* 0x000fe80003800000 */
[----:B------:R-:W-:-:S04]  /*1caa0*/  SHF.R.U32.HI R22, RZ, 0x4, R22 ;  /* 0x00000004ff167819 */ /* 0x000fc80000011616 */
[----:B------:R-:W-:-:S04]  /*1cab0*/  LOP3.LUT R22, R22, 0x3fff, RZ, 0xc0, !PT ;  /* 0x00003fff16167812 */ /* 0x000fc800078ec0ff */
[----:B------:R-:W-:-:S05]  /*1cac0*/  LOP3.LUT R0, R22, 0x2800000, RZ, 0xfc, !PT ;  /* 0x0280000016007812 */ /* 0x000fca00078efcff */
[----:B------:R-:W-:Y:S01]  /*1cad0*/  IMAD R0, R225, 0xa00, R0 ;  /* 0x00000a00e1007824 */ /* 0x000fe200078e0200 */
[----:B-1----:R-:W-:Y:S06]  /*1cae0*/  @P1 BRA `(.L_x_652) ;  /* 0x0000000000081947 */ /* 0x002fec0003800000 */
[----:B------:R-:W1:Y:S02]  /*1caf0*/  SYNCS.PHASECHK.TRANS64.TRYWAIT P1, [R8+URZ+0x38850], R7 ;  /* 0x03885007080075a7 */ /* 0x000e64000802017f */
[----:B-1----:R-:W-:Y:S05]  /*1cb00*/  @!P1 BRA `(.L_x_653) ;  /* 0x000000bc00c89947 */ /* 0x002fea0003800000 */
.L_x_652:
[----:B------:R-:W-:Y:S05]  /*1cb10*/  BSYNC B0 ;  /* 0x0000000000007941 */ /* 0x000fea0003800000 */
.L_x_651:
[----:B01----:R-:W-:Y:S01]  /*1cb20*/  IMAD.MOV.U32 R7, RZ, RZ, 0x40000040 ;  /* 0x40000040ff077424 */ /* 0x003fe200078e00ff */
[----:B------:R-:W-:Y:S01]  /*1cb30*/  MOV R6, R0 ;  /* 0x0000000000067202 */ /* 0x000fe20000000f00 */
[----:B------:R-:W-:-:S03]  /*1cb40*/  WARPGROUP.ARRIVE ;  /* 0x00000000000079c5 */ /* 0x000fc60000000000 */
[----:B------:R-:W-:Y:S01]  /*1cb50*/  R2UR UR6, R6 ;  /* 0x00000000060672ca */ /* 0x000fe200000e0000 */
[----:B------:R-:W-:Y:S01]  /*1cb60*/  VIADD R6, R0, 0x80 ;  /* 0x0000008000067836 */ /* 0x000fe20000000000 */
[----:B------:R-:W-:Y:S02]  /*1cb70*/  R2UR UR7, R7 ;  /* 0x00000000070772ca */ /* 0x000fe400000e0000 */
[----:B------:R-:W-:-:S11]  /*1cb80*/  MOV R7, 0x40000040 ;  /* 0x4000004000077802 */ /* 0x000fd60000000f00 */
[----:B------:R-:W-:Y:S01]  /*1cb90*/  HGMMA.64x256x16.F32 R24, R208, gdesc[UR4].tnspB, R24, gsb0 ;  /* 0x43e00004d0187df0 */ /* 0x000fe20008000818 */
[----:B------:R-:W-:Y:S01]  /*1cba0*/  R2UR UR6, R6 ;  /* 0x00000000060672ca */ /* 0x000fe200000e0000 */
[----:B------:R-:W-:Y:S01]  /*1cbb0*/  VIADD R6, R0, 0x100 ;  /* 0x0000010000067836 */ /* 0x000fe20000000000 */
[----:B------:R-:W-:Y:S01]  /*1cbc0*/  R2UR UR7, R7 ;  /* 0x00000000070772ca */ /* 0x000fe200000e0000 */
[----:B------:R-:W-:Y:S01]  /*1cbd0*/  IMAD.MOV.U32 R7, RZ, RZ, 0x40000040 ;  /* 0x40000040ff077424 */ /* 0x000fe200078e00ff */
[----:B------:R-:W-:Y:S02]  /*1cbe0*/  WARPGROUP.DEPBAR.LE gsb0, 0x0 ;  /* 0x00008000000079c5 */ /* 0x000fe40000010000 */
[----:B------:R-:W-:-:S15]  /*1cbf0*/  WARPGROUP.ARRIVE ;  /* 0x00000000000079c5 */ /* 0x000fde0000000000 */
[----:B------:R-:W-:-:S06]  /*1cc00*/  NOP ;  /* 0x0000000000007918 */ /* 0x000fcc0000000000 */
[----:B------:R-:W-:Y:S01]  /*1cc10*/  HGMMA.64x256x16.F32 R24, R204, gdesc[UR4].tnspB, R24, gsb0 ;  /* 0x43e00004cc187df0 */ /* 0x000fe20008000818 */
[----:B------:R-:W-:Y:S02]  /*1cc20*/  R2UR UR6, R6 ;  /* 0x00000000060672ca */ /* 0x000fe400000e0000 */
[----:B------:R-:W-:Y:S01]  /*1cc30*/  R2UR UR7, R7 ;  /* 0x00000000070772ca */ /* 0x000fe200000e0000 */
[----:B------:R-:W-:Y:S01]  /*1cc40*/  IMAD.MOV.U32 R7, RZ, RZ, 0x40000040 ;  /* 0x40000040ff077424 */ /* 0x000fe200078e00ff */
[----:B------:R-:W-:Y:S01]  /*1cc50*/  IADD3 R6, R0, 0x180, RZ ;  /* 0x0000018000067810 */ /* 0x000fe20007ffe0ff */
[----:B------:R-:W-:Y:S02]  /*1cc60*/  WARPGROUP.DEPBAR.LE gsb0, 0x0 ;  /* 0x00008000000079c5 */ /* 0x000fe40000010000 */
[----:B------:R-:W-:-:S15]  /*1cc70*/  WARPGROUP.ARRIVE ;  /* 0x00000000000079c5 */ /* 0x000fde0000000000 */
[----:B------:R-:W-:-:S05]  /*1cc80*/  NOP ;  /* 0x0000000000007918 */ /* 0x000fca0000000000 */
[----:B------:R-:W-:Y:S01]  /*1cc90*/  HGMMA.64x256x16.F32 R24, R200, gdesc[UR4].tnspB, R24, gsb0 ;  /* 0x43e00004c8187df0 */ /* 0x000fe20008000818 */
[----:B------:R-:W-:Y:S01]  /*1cca0*/  R2UR UR6, R6 ;  /* 0x00000000060672ca */ /* 0x000fe200000e0000 */
[----:B------:R-:W-:Y:S01]  /*1ccb0*/  VIADD R6, R0, 0x200 ;  /* 0x0000020000067836 */ /* 0x000fe20000000000 */
[----:B------:R-:W-:Y:S01]  /*1ccc0*/  R2UR UR7, R7 ;  /* 0x00000000070772ca */ /* 0x000fe200000e0000 */
[----:B------:R-:W0:Y:S01]  /*1ccd0*/  SHFL.BFLY PT, R0, R227, 0x2, 0x1f ;  /* 0x0c401f00e3007f89 */ /* 0x000e2200000e0000 */
[----:B------:R-:W-:Y:S01]  /*1cce0*/  MOV R7, 0x40000040 ;  /* 0x4000004000077802 */ /* 0x000fe20000000f00 */
[----:B0-----:R-:W-:Y:S01]  /*1ccf0*/  FADD.FTZ R0, R0, R227 ;  /* 0x000000e300007221 */ /* 0x001fe20000010000 */
[----:B------:R-:W-:Y:S02]  /*1cd00*/  WARPGROUP.DEPBAR.LE gsb0, 0x0 ;  /* 0x00008000000079c5 */ /* 0x000fe40000010000 */
[----:B------:R-:W-:-:S15]  /*1cd10*/  WARPGROUP.ARRIVE ;  /* 0x00000000000079c5 */ /* 0x000fde0000000000 */
[----:B------:R-:W-:-:S04]  /*1cd20*/  NOP ;  /* 0x0000000000007918 */ /* 0x000fc80000000000 */
[----:B------:R-:W-:Y:S01]  /*1cd30*/  HGMMA.64x256x16.F32 R24, R196, gdesc[UR4].tnspB, R24, gsb0 ;  /* 0x43e00004c4187df0 */ /* 0x000fe20008000818 */
[----:B------:R-:W-:Y:S02]  /*1cd40*/  R2UR UR6, R6 ;  /* 0x00000000060672ca */ /* 0x000fe400000e0000 */
[----:B------:R-:W-:Y:S02]  /*1cd50*/  R2UR UR7, R7 ;  /* 0x00000000070772ca */ /* 0x000fe400000e0000 */
[----:B------:R-:W0:Y:S02]  /*1cd60*/  SHFL.BFLY PT, R7, R226, 0x2, 0x1f ;  /* 0x0c401f00e2077f89 */ /* 0x000e2400000e0000 */
[----:B0-----:R-:W-:Y:S02]  /*1cd70*/  FADD.FTZ R2, R7, R226 ;  /* 0x000000e207027221 */ /* 0x001fe40000010000 */
[----:B------:R-:W0:Y:S04]  /*1cd80*/  SHFL.BFLY PT, R7, R0, 0x1, 0x1f ;  /* 0x0c201f0000077f89 */ /* 0x000e2800000e0000 */
[----:B------:R-:W1:Y:S01]  /*1cd90*/  SHFL.BFLY PT, R9, R2, 0x1, 0x1f ;  /* 0x0c201f0002097f89 */ /* 0x000e6200000e0000 */
[----:B0-----:R-:W-:Y:S01]  /*1cda0*/  FADD.FTZ R12, R0, R7 ;  /* 0x00000007000c7221 */ /* 0x001fe20000010000 */
[----:B------:R-:W-:Y:S01]  /*1cdb0*/  CS2R R6, SRZ ;  /* 0x0000000000067805 */ /* 0x000fe2000001ff00 */
[----:B------:R-:W-:-:S02]  /*1cdc0*/  IMAD.MOV.U32 R0, RZ, RZ, -0x800000 ;  /* 0xff800000ff007424 */ /* 0x000fc400078e00ff */
        /* <DEDUP_REMOVED lines=16> */
[----:B------:R-:W-:Y:S03]  /*1ced0*/  HGMMA.64x256x16.F32 R24, R192, gdesc[UR4].tnspB, R24, gsb0 ;  /* 0x43e00004c0187df0 */ /* 0x000fe60008000818 */
[----:B------:R-:W-:Y:S02]  /*1cee0*/  WARPGROUP.DEPBAR.LE gsb0, 0x0 ;  /* 0x00008000000079c5 */ /* 0x000fe40000010000 */
[----:B--23--:R-:W-:Y:S05]  /*1cef0*/  @!P0 BRA `(.L_x_654) ;  /* 0x0000000000048947 */ /* 0x00cfea0003800000 */
[----:B------:R-:W-:Y:S01]  /*1cf00*/  BPT.TRAP 0x1 ;  /* 0x000000040000795c */ /* 0x000fe20000300000 */
.L_x_654:
[----:B------:R-:W2:Y:S01]  /*1cf10*/  LDL.LU R3, [R1+0x58] ;  /* 0x0000580001037983 */ /* 0x000ea20000300800 */
[----:B------:R-:W-:Y:S01]  /*1cf20*/  IADD3 R5, R8, 0x38860, RZ ;  /* 0x0003886008057810 */ /* 0x000fe20007ffe0ff */
[-C--:B------:R-:W-:Y:S01]  /*1cf30*/  FMUL.FTZ R4, R24, R7.reuse ;  /* 0x0000000718047220 */ /* 0x080fe20000410000 */
[----:B------:R-:W-:Y:S01]  /*1cf40*/  FMUL.FTZ R25, R25, R7 ;  /* 0x0000000719197220 */ /* 0x000fe20000410000 */
[----:B------:R-:W3:Y:S01]  /*1cf50*/  LDL.LU R13, [R1+0x70] ;  /* 0x00007000010d7983 */ /* 0x000ee20000300800 */
[----:B------:R-:W-:-:S05]  /*1cf60*/  VIADD R225, R225, 0x1 ;  /* 0x00000001e1e17836 */ /* 0x000fca0000000000 */
[----:B------:R-:W-:Y:S01]  /*1cf70*/  ISETP.NE.AND P0, PT, R225, 0x2, PT ;  /* 0x00000002e100780c */ /* 0x000fe20003f05270 */
[-C--:B------:R-:W-:Y:S01]  /*1cf80*/  FMUL.FTZ R24, R32, R7.reuse ;  /* 0x0000000720187220 */ /* 0x080fe20000410000 */
[-C--:B------:R-:W-:Y:S02]  /*1cf90*/  FMUL.FTZ R160, R44, R7.reuse ;  /* 0x000000072ca07220 */ /* 0x080fe40000410000 */
[----:B------:R-:W-:Y:S01]  /*1cfa0*/  SEL R12, RZ, 0x1, P0 ;  /* 0x00000001ff0c7807 */ /* 0x000fe20000000000 */
        /* <DEDUP_REMOVED lines=59> */
[-C--:B0-----:R-:W-:Y:S01]  /*1d360*/  FMUL.FTZ R9, R43, R6.reuse ;  /* 0x000000062b097220 */ /* 0x081fe20000410000 */
        /* <DEDUP_REMOVED lines=58> */
[----:B------:R-:W-:Y:S01]  /*1d710*/  PLOP3.LUT P1, PT, PT, PT, PT, 0x8, 0x0 ;  /* 0x000000000000781c */ /* 0x000fe20003f2e170 */
[-C--:B------:R-:W-:Y:S01]  /*1d720*/  FMUL.FTZ R147, R147, R6.reuse ;  /* 0x0000000693937220 */ /* 0x080fe20000410000 */
[-C--:B------:R-:W-:Y:S01]  /*1d730*/  FMUL.FTZ R150, R150, R6.reuse ;  /* 0x0000000696967220 */ /* 0x080fe20000410000 */
[----:B------:R-:W-:Y:S01]  /*1d740*/  FMUL.FTZ R151, R151, R6 ;  /* 0x0000000697977220 */ /* 0x000fe20000410000 */
[----:B------:R-:W-:-:S02]  /*1d750*/  LOP3.LUT R229, R229, R12, RZ, 0x3c, !PT ;  /* 0x0000000ce5e57212 */ /* 0x000fc400078e3cff */
[----:B------:R-:W-:Y:S02]  /*1d760*/  SEL R225, R225, RZ, P0 ;  /* 0x000000ffe1e17207 */ /* 0x000fe40000000000 */
[----:B--2---:R-:W-:Y:S01]  /*1d770*/  PRMT R5, R3, 0x654, R5 ;  /* 0x0000065403057816 */ /* 0x004fe20000000005 */
[----:B---3--:R-:W-:Y:S02]  /*1d780*/  VIADD R13, R13, 0x1 ;  /* 0x000000010d0d7836 */ /* 0x008fe40000000000 */
[----:B------:R-:W-:Y:S01]  /*1d790*/  FMUL.FTZ R3, R29, R7 ;  /* 0x000000071d037220 */ /* 0x000fe20000410000 */
[----:B------:R0:W-:Y:S02]  /*1d7a0*/  SYNCS.ARRIVE.TRANS64.RED.A1T0 RZ, [R5+URZ], RZ ;  /* 0x000000ff05ff79a7 */ /* 0x0001e4000810043f */
[----:B------:R1:W-:Y:S01]  /*1d7b0*/  STL [R1+0x70], R13 ;  /* 0x0000700d01007387 */ /* 0x0003e20000100800 */
[-C--:B------:R-:W-:Y:S01]  /*1d7c0*/  FMUL.FTZ R7, R30, R6.reuse ;  /* 0x000000061e077220 */ /* 0x080fe20000410000 */
[----:B0-----:R-:W-:-:S07]  /*1d7d0*/  FMUL.FTZ R5, R26, R6 ;  /* 0x000000061a057220 */ /* 0x001fce0000410000 */
.L_x_564:
[----:B------:R-:W0:Y:S08]  /*1d7e0*/  S2UR UR4, SR_CgaCtaId ;  /* 0x00000000000479c3 */ /* 0x000e300000008800 */
[----:B------:R-:W-:Y:S01]  /*1d7f0*/  BAR.SYNC.DEFER_BLOCKING 0x5, 0x180 ;  /* 0x0146000000007b1d */ /* 0x000fe20000010000 */
[----:B------:R-:W-:-:S05]  /*1d800*/  MOV R22, 0x400 ;  /* 0x0000040000167802 */ /* 0x000fca0000000f00 */
[----:B------:R-:W-:Y:S01]  /*1d810*/  BSSY B0, `(.L_x_655) ;  /* 0x00002f6000007945 */ /* 0x000fe20003800000 */
[----:B0-----:R-:W-:-:S04]  /*1d820*/  MOV R6, UR4 ;  /* 0x0000000400067c02 */ /* 0x001fc80008000f00 */
[----:B------:R-:W-:Y:S01]  /*1d830*/  LEA R22, R6, R22, 0x18 ;  /* 0x0000001606167211 */ /* 0x000fe200078ec0ff */
[----:B------:R0:W-:Y:S04]  /*1d840*/  STL [R1+0x58], R6 ;  /* 0x0000580601007387 */ /* 0x0001e80000100800 */
[----:B----4-:R0:W2:Y:S01]  /*1d850*/  LDS.128 R28, [R22+0x388d0] ;  /* 0x0388d000161c7984 */ /* 0x0100a20000000c00 */
[----:B------:R-:W-:Y:S06]  /*1d860*/  BAR.ARV 0x4, 0x180 ;  /* 0x0106000000007b1d */ /* 0x000fec0000002000 */
[----:B------:R-:W-:Y:S05]  /*1d870*/  @P1 BRA `(.L_x_656) ;  /* 0x0000002000501947 */ /* 0x000fea0003800000 */
[----:B0-----:R-:W3:Y:S04]  /*1d880*/  LDL R6, [R1+0x78] ;  /* 0x0000780001067983 */ /* 0x001ee80000100800 */
[----:B-----5:R-:W4:Y:S01]  /*1d890*/  LDL R136, [R1+0x60] ;  /* 0x0000600001887983 */ /* 0x020f220000100800 */
[----:B-1----:R-:W0:Y:S01]  /*1d8a0*/  S2R R13, SR_SWINHI ;  /* 0x00000000000d7919 */ /* 0x002e220000002f00 */
[----:B------:R-:W-:Y:S01]  /*1d8b0*/  F2FP.F16.F32.PACK_AB R4, R25, R4 ;  /* 0x000000041904723e */ /* 0x000fe200000000ff */
[----:B------:R-:W-:Y:S01]  /*1d8c0*/  ULDC.64 UR4, c[0x0][0xc00] ;  /* 0x0003000000047ab9 */ /* 0x000fe20000000a00 */
[----:B------:R-:W-:Y:S02]  /*1d8d0*/  MOV R20, R22 ;  /* 0x0000001600147202 */ /* 0x000fe40000000f00 */
[----:B0-----:R-:W-:-:S02]  /*1d8e0*/  MOV R21, R13 ;  /* 0x0000000d00157202 */ /* 0x001fc40000000f00 */
        /* <DEDUP_REMOVED lines=9> */
[----:B------:R-:W-:Y:S01]  /*1d980*/  F2FP.F16.F32.PACK_AB R147, R151, R150 ;  /* 0x000000969793723e */ /* 0x000fe200000000ff */
[----:B------:R-:W-:Y:S01]  /*1d990*/  ULDC.64 UR6, c[0x0][0x208] ;  /* 0x0000820000067ab9 */ /* 0x000fe20000000a00 */
[----:B------:R-:W-:Y:S01]  /*1d9a0*/  BAR.SYNC.DEFER_BLOCKING 0x1, 0x100 ;  /* 0x0044000000007b1d */ /* 0x000fe20000010000 */
[----:B---3--:R-:W-:-:S03]  /*1d9b0*/  IMAD.WIDE R114, R6, 0x2, R20 ;  /* 0x0000000206727825 */ /* 0x008fc600078e0214 */
[C---:B--2---:R-:W-:Y:S02]  /*1d9c0*/  IADD3 R28, P0, R114.reuse, 0x40, RZ ;  /* 0x00000040721c7810 */ /* 0x044fe40007f1e0ff */
[----:B------:R-:W-:Y:S02]  /*1d9d0*/  IADD3 R6, P1, R114, 0x20, RZ ;  /* 0x0000002072067810 */ /* 0x000fe40007f3e0ff */
[----:B------:R-:W-:Y:S02]  /*1d9e0*/  LOP3.LUT R76, R28, 0x380, RZ, 0xc0, !PT ;  /* 0x000003801c4c7812 */ /* 0x000fe400078ec0ff */
[----:B------:R-:W-:Y:S02]  /*1d9f0*/  IADD3 R84, P3, R114, 0x4000, RZ ;  /* 0x0000400072547810 */ /* 0x000fe40007f7e0ff */
[----:B------:R-:W-:Y:S02]  /*1da00*/  LOP3.LUT R72, R6, 0x380, RZ, 0xc0, !PT ;  /* 0x0000038006487812 */ /* 0x000fe400078ec0ff */
[----:B------:R-:W-:-:S02]  /*1da10*/  SHF.R.U64 R76, R76, 0x3, RZ ;  /* 0x000000034c4c7819 */ /* 0x000fc400000012ff */
[----:B------:R-:W-:Y:S01]  /*1da20*/  IADD3 R96, P2, R114, 0x4060, RZ ;  /* 0x0000406072607810 */ /* 0x000fe20007f5e0ff */
[----:B------:R-:W-:Y:S01]  /*1da30*/  IMAD.X R73, RZ, RZ, R115, P1 ;  /* 0x000000ffff497224 */ /* 0x000fe200008e0673 */
[----:B------:R-:W-:Y:S02]  /*1da40*/  LOP3.LUT R112, R84, 0x380, RZ, 0xc0, !PT ;  /* 0x0000038054707812 */ /* 0x000fe400078ec0ff */
[----:B------:R-:W-:Y:S02]  /*1da50*/  SHF.R.U64 R72, R72, 0x3, RZ ;  /* 0x0000000348487819 */ /* 0x000fe400000012ff */
[----:B------:R-:W-:Y:S02]  /*1da60*/  IADD3 R100, P1, R114, 0x8000, RZ ;  /* 0x0000800072647810 */ /* 0x000fe40007f3e0ff */
[----:B------:R-:W-:Y:S02]  /*1da70*/  LOP3.LUT R76, R76, R28, RZ, 0x3c, !PT ;  /* 0x0000001c4c4c7212 */ /* 0x000fe400078e3cff */
[----:B------:R-:W-:-:S02]  /*1da80*/  LOP3.LUT R28, R96, 0x380, RZ, 0xc0, !PT ;  /* 0x00000380601c7812 */ /* 0x000fc400078ec0ff */
[----:B------:R-:W-:Y:S02]  /*1da90*/  SHF.R.U64 R112, R112, 0x3, RZ ;  /* 0x0000000370707819 */ /* 0x000fe400000012ff */
[----:B------:R-:W-:Y:S02]  /*1daa0*/  IADD3 R88, P6, R114, 0x4020, RZ ;  /* 0x0000402072587810 */ /* 0x000fe40007fde0ff */
[----:B------:R-:W-:Y:S01]  /*1dab0*/  LOP3.LUT R72, R72, R6, RZ, 0x3c, !PT ;  /* 0x0000000648487212 */ /* 0x000fe200078e3cff */
[----:B------:R-:W-:Y:S01]  /*1dac0*/  IMAD.X R85, RZ, RZ, R115, P3 ;  /* 0x000000ffff557224 */ /* 0x000fe200018e0673 */
[----:B------:R-:W-:Y:S02]  /*1dad0*/  IADD3 R47, P4, R114, 0x60, RZ ;  /* 0x00000060722f7810 */ /* 0x000fe40007f9e0ff */
[----:B------:R-:W-:Y:S02]  /*1dae0*/  LOP3.LUT R6, R100, 0x380, RZ, 0xc0, !PT ;  /* 0x0000038064067812 */ /* 0x000fe400078ec0ff */
[----:B------:R-:W-:-:S02]  /*1daf0*/  SHF.R.U64 R28, R28, 0x3, RZ ;  /* 0x000000031c1c7819 */ /* 0x000fc400000012ff */
[----:B------:R-:W-:Y:S02]  /*1db00*/  IADD3 R108, P3, R114, 0x8060, RZ ;  /* 0x00008060726c7810 */ /* 0x000fe40007f7e0ff */
[----:B------:R-:W-:Y:S02]  /*1db10*/  LOP3.LUT R84, R112, R84, RZ, 0x3c, !PT ;  /* 0x0000005470547212 */ /* 0x000fe400078e3cff */
[----:B------:R-:W-:Y:S02]  /*1db20*/  LOP3.LUT R112, R88, 0x380, RZ, 0xc0, !PT ;  /* 0x0000038058707812 */ /* 0x000fe400078ec0ff */
[----:B------:R-:W-:Y:S02]  /*1db30*/  IADD3 R92, P5, R114, 0x4040, RZ ;  /* 0x00004040725c7810 */ /* 0x000fe40007fbe0ff */
[----:B------:R-:W-:Y:S02]  /*1db40*/  IADD3.X R81, RZ, R115, RZ, P4, !PT ;  /* 0x00000073ff517210 */ /* 0x000fe400027fe4ff */
[----:B------:R-:W-:-:S02]  /*1db50*/  SHF.R.U64 R6, R6, 0x3, RZ ;  /* 0x0000000306067819 */ /* 0x000fc400000012ff */
[----:B------:R-:W-:Y:S02]  /*1db60*/  IADD3 R106, P4, R114, 0x8040, RZ ;  /* 0x00008040726a7810 */ /* 0x000fe40007f9e0ff */
[----:B------:R-:W-:Y:S01]  /*1db70*/  LOP3.LUT R96, R28, R96, RZ, 0x3c, !PT ;  /* 0x000000601c607212 */ /* 0x000fe200078e3cff */
[--C-:B------:R-:W-:Y:S01]  /*1db80*/  IMAD.X R77, RZ, RZ, R115.reuse, P0 ;  /* 0x000000ffff4d7224 */ /* 0x100fe200000e0673 */
[----:B------:R-:W-:Y:S02]  /*1db90*/  LOP3.LUT R13, R114, 0x380, RZ, 0xc0, !PT ;  /* 0x00000380720d7812 */ /* 0x000fe400078ec0ff */
[----:B------:R-:W-:Y:S02]  /*1dba0*/  LOP3.LUT R28, R108, 0x380, RZ, 0xc0, !PT ;  /* 0x000003806c1c7812 */ /* 0x000fe400078ec0ff */
[----:B------:R-:W-:Y:S02]  /*1dbb0*/  LOP3.LUT R80, R47, 0x380, RZ, 0xc0, !PT ;  /* 0x000003802f507812 */ /* 0x000fe400078ec0ff */
[----:B------:R-:W-:Y:S01]  /*1dbc0*/  SHF.R.U64 R112, R112, 0x3, RZ ;  /* 0x0000000370707819 */ /* 0x000fe200000012ff */
[----:B------:R-:W-:Y:S01]  /*1dbd0*/  IMAD.X R97, RZ, RZ, R115, P2 ;  /* 0x000000ffff617224 */ /* 0x000fe200010e0673 */
[----:B------:R-:W-:-:S02]  /*1dbe0*/  IADD3 R104, P0, R114, 0x8020, RZ ;  /* 0x0000802072687810 */ /* 0x000fc40007f1e0ff */
[----:B------:R-:W-:Y:S02]  /*1dbf0*/  IADD3.X R93, RZ, R115, RZ, P5, !PT ;  /* 0x00000073ff5d7210 */ /* 0x000fe40002ffe4ff */
[----:B------:R-:W-:Y:S01]  /*1dc00*/  LOP3.LUT R100, R6, R100, RZ, 0x3c, !PT ;  /* 0x0000006406647212 */ /* 0x000fe200078e3cff */
[----:B------:R-:W-:Y:S01]  /*1dc10*/  IMAD.X R101, RZ, RZ, R115, P1 ;  /* 0x000000ffff657224 */ /* 0x000fe200008e0673 */
[----:B------:R-:W-:Y:S02]  /*1dc20*/  IADD3 R12, P5, R114, 0xc020, RZ ;  /* 0x0000c020720c7810 */ /* 0x000fe40007fbe0ff */
[----:B------:R-:W-:Y:S02]  /*1dc30*/  LOP3.LUT R6, R106, 0x380, RZ, 0xc0, !PT ;  /* 0x000003806a067812 */ /* 0x000fe400078ec0ff */
[----:B------:R-:W-:Y:S02]  /*1dc40*/  IADD3 R14, P2, R114, 0xc040, RZ ;  /* 0x0000c040720e7810 */ /* 0x000fe40007f5e0ff */
[----:B------:R-:W-:-:S02]  /*1dc50*/  SHF.R.U64 R13, R13, 0x3, RZ ;  /* 0x000000030d0d7819 */ /* 0x000fc400000012ff */
[----:B------:R-:W-:Y:S01]  /*1dc60*/  SHF.R.U64 R28, R28, 0x3, RZ ;  /* 0x000000031c1c7819 */ /* 0x000fe200000012ff */
[----:B------:R-:W-:Y:S01]  /*1dc70*/  IMAD.X R89, RZ, RZ, R115, P6 ;  /* 0x000000ffff597224 */ /* 0x000fe200030e0673 */
[----:B------:R-:W-:Y:S02]  /*1dc80*/  IADD3 R26, P1, R114, 0xc060, RZ ;  /* 0x0000c060721a7810 */ /* 0x000fe40007f3e0ff */
[----:B------:R-:W-:Y:S02]  /*1dc90*/  SHF.R.U64 R80, R80, 0x3, RZ ;  /* 0x0000000350507819 */ /* 0x000fe400000012ff */
[----:B------:R-:W-:Y:S02]  /*1dca0*/  LOP3.LUT R88, R112, R88, RZ, 0x3c, !PT ;  /* 0x0000005870587212 */ /* 0x000fe400078e3cff */
[----:B------:R-:W-:Y:S02]  /*1dcb0*/  LOP3.LUT R112, R104, 0x380, RZ, 0xc0, !PT ;  /* 0x0000038068707812 */ /* 0x000fe400078ec0ff */
[----:B------:R-:W-:-:S02]  /*1dcc0*/  IADD3 R110, P6, R114, 0xc000, RZ ;  /* 0x0000c000726e7810 */ /* 0x000fc40007fde0ff */
[----:B------:R-:W-:Y:S02]  /*1dcd0*/  SHF.R.U64 R6, R6, 0x3, RZ ;  /* 0x0000000306067819 */ /* 0x000fe400000012ff */
[----:B------:R-:W-:Y:S02]  /*1dce0*/  LOP3.LUT R25, R12, 0x380, RZ, 0xc0, !PT ;  /* 0x000003800c197812 */ /* 0x000fe400078ec0ff */
[----:B------:R-:W-:Y:S02]  /*1dcf0*/  LOP3.LUT R114, R13, R114, RZ, 0x3c, !PT ;  /* 0x000000720d727212 */ /* 0x000fe400078e3cff */
[----:B------:R-:W-:Y:S02]  /*1dd00*/  LOP3.LUT R108, R28, R108, RZ, 0x3c, !PT ;  /* 0x0000006c1c6c7212 */ /* 0x000fe400078e3cff */
[----:B------:R-:W-:Y:S02]  /*1dd10*/  LOP3.LUT R27, R14, 0x380, RZ, 0xc0, !PT ;  /* 0x000003800e1b7812 */ /* 0x000fe400078ec0ff */
[----:B------:R-:W-:-:S02]  /*1dd20*/  LOP3.LUT R80, R80, R47, RZ, 0x3c, !PT ;  /* 0x0000002f50507212 */ /* 0x000fc400078e3cff */
[----:B------:R-:W-:Y:S02]  /*1dd30*/  LOP3.LUT R28, R26, 0x380, RZ, 0xc0, !PT ;  /* 0x000003801a1c7812 */ /* 0x000fe400078ec0ff */
[----:B------:R-:W-:Y:S02]  /*1dd40*/  LOP3.LUT R47, R92, 0x380, RZ, 0xc0, !PT ;  /* 0x000003805c2f7812 */ /* 0x000fe400078ec0ff */
[----:B------:R-:W-:Y:S02]  /*1dd50*/  SHF.R.U64 R112, R112, 0x3, RZ ;  /* 0x0000000370707819 */ /* 0x000fe400000012ff */
[----:B------:R-:W-:Y:S02]  /*1dd60*/  LOP3.LUT R106, R6, R106, RZ, 0x3c, !PT ;  /* 0x0000006a066a7212 */ /* 0x000fe400078e3cff */
[----:B------:R-:W-:Y:S02]  /*1dd70*/  SHF.R.U64 R25, R25, 0x3, RZ ;  /* 0x0000000319197819 */ /* 0x000fe400000012ff */
[----:B------:R-:W-:-:S02]  /*1dd80*/  MOV R114, R114 ;  /* 0x0000007200727202 */ /* 0x000fc40000000f00 */
[----:B------:R-:W-:Y:S02]  /*1dd90*/  F2FP.F16.F32.PACK_AB R6, R3, R10 ;  /* 0x0000000a0306723e */ /* 0x000fe400000000ff */
[----:B------:R-:W-:Y:S02]  /*1dda0*/  SHF.R.U64 R27, R27, 0x3, RZ ;  /* 0x000000031b1b7819 */ /* 0x000fe400000012ff */
[----:B------:R-:W-:Y:S02]  /*1ddb0*/  SHF.R.U64 R28, R28, 0x3, RZ ;  /* 0x000000031c1c7819 */ /* 0x000fe400000012ff */
[----:B------:R-:W-:Y:S02]  /*1ddc0*/  SHF.R.U64 R47, R47, 0x3, RZ ;  /* 0x000000032f2f7819 */ /* 0x000fe400000012ff */
[----:B------:R-:W-:Y:S01]  /*1ddd0*/  LOP3.LUT R104, R112, R104, RZ, 0x3c, !PT ;  /* 0x0000006870687212 */ /* 0x000fe200078e3cff */
[----:B------:R-:W-:Y:S01]  /*1dde0*/  IMAD.X R13, RZ, RZ, R115, P2 ;  /* 0x000000ffff0d7224 */ /* 0x000fe200010e0673 */
[----:B------:R-:W-:Y:S01]  /*1ddf0*/  LOP3.LUT R112, R25, R12, RZ, 0x3c, !PT ;  /* 0x0000000c19707212 */ /* 0x000fe200078e3cff */
[----:B------:R0:W-:Y:S01]  /*1de00*/  STSM.16.M88.4 [R114], R4 ;  /* 0x0000000472007844 */ /* 0x0001e20000000200 */
[----:B------:R-:W-:-:S02]  /*1de10*/  LOP3.LUT R12, R27, R14, RZ, 0x3c, !PT ;  /* 0x0000000e1b0c7212 */ /* 0x000fc400078e3cff */
[----:B------:R-:W-:Y:S02]  /*1de20*/  IADD3.X R15, RZ, R115, RZ, P1, !PT ;  /* 0x00000073ff0f7210 */ /* 0x000fe40000ffe4ff */
[----:B------:R-:W-:Y:S02]  /*1de30*/  LOP3.LUT R14, R28, R26, RZ, 0x3c, !PT ;  /* 0x0000001a1c0e7212 */ /* 0x000fe400078e3cff */
[----:B------:R-:W-:Y:S02]  /*1de40*/  LOP3.LUT R92, R47, R92, RZ, 0x3c, !PT ;  /* 0x0000005c2f5c7212 */ /* 0x000fe400078e3cff */
[----:B------:R-:W-:Y:S02]  /*1de50*/  MOV R72, R72 ;  /* 0x0000004800487202 */ /* 0x000fe40000000f00 */
[----:B------:R-:W-:Y:S02]  /*1de60*/  LOP3.LUT R47, R110, 0x380, RZ, 0xc0, !PT ;  /* 0x000003806e2f7812 */ /* 0x000fe400078ec0ff */
[----:B------:R-:W-:-:S02]  /*1de70*/  MOV R76, R76 ;  /* 0x0000004c004c7202 */ /* 0x000fc40000000f00 */
[----:B0-----:R-:W-:Y:S02]  /*1de80*/  F2FP.F16.F32.PACK_AB R4, R33, R24 ;  /* 0x000000182104723e */ /* 0x001fe400000000ff */
[----:B------:R-:W-:Y:S02]  /*1de90*/  F2FP.F16.F32.PACK_AB R5, R35, R34 ;  /* 0x000000222305723e */ /* 0x000fe400000000ff */
[----:B------:R-:W-:Y:S02]  /*1dea0*/  F2FP.F16.F32.PACK_AB R6, R37, R158 ;  /* 0x0000009e2506723e */ /* 0x000fe400000000ff */
[----:B------:R-:W-:Y:S02]  /*1deb0*/  F2FP.F16.F32.PACK_AB R7, R39, R38 ;  /* 0x000000262707723e */ /* 0x000fe400000000ff */
[----:B------:R-:W-:Y:S02]  /*1dec0*/  F2FP.F16.F32.PACK_AB R10, R45, R160 ;  /* 0x000000a02d0a723e */ /* 0x000fe400000000ff */
[----:B------:R-:W-:-:S02]  /*1ded0*/  MOV R3, R12 ;  /* 0x0000000c00037202 */ /* 0x000fc40000000f00 */
[----:B------:R-:W-:Y:S01]  /*1dee0*/  MOV R28, R14 ;  /* 0x0000000e001c7202 */ /* 0x000fe20000000f00 */
[----:B------:R0:W-:Y:S01]  /*1def0*/  STSM.16.M88.4 [R72], R4 ;  /* 0x0000000448007844 */ /* 0x0001e20000000200 */
[----:B------:R-:W-:Y:S02]  /*1df00*/  MOV R80, R80 ;  /* 0x0000005000507202 */ /* 0x000fe40000000f00 */
[----:B------:R-:W-:Y:S02]  /*1df10*/  F2FP.F16.F32.PACK_AB R12, R49, R161 ;  /* 0x000000a1310c723e */ /* 0x000fe400000000ff */
[----:B------:R-:W-:Y:S02]  /*1df20*/  F2FP.F16.F32.PACK_AB R13, R51, R50 ;  /* 0x00000032330d723e */ /* 0x000fe400000000ff */
[----:B------:R-:W-:Y:S02]  /*1df30*/  F2FP.F16.F32.PACK_AB R14, R53, R162 ;  /* 0x000000a2350e723e */ /* 0x000fe400000000ff */
[----:B------:R-:W-:-:S02]  /*1df40*/  F2FP.F16.F32.PACK_AB R15, R55, R54 ;  /* 0x00000036370f723e */ /* 0x000fc400000000ff */
[----:B------:R-:W-:Y:S02]  /*1df50*/  SHF.R.U64 R47, R47, 0x3, RZ ;  /* 0x000000032f2f7819 */ /* 0x000fe400000012ff */
[----:B------:R-:W-:Y:S02]  /*1df60*/  MOV R84, R84 ;  /* 0x0000005400547202 */ /* 0x000fe40000000f00 */
[----:B------:R-:W-:Y:S02]  /*1df70*/  F2FP.F16.F32.PACK_AB R24, R57, R163 ;  /* 0x000000a33918723e */ /* 0x000fe400000000ff */
[----:B------:R-:W-:Y:S02]  /*1df80*/  F2FP.F16.F32.PACK_AB R25, R59, R58 ;  /* 0x0000003a3b19723e */ /* 0x000fe400000000ff */
[----:B------:R-:W-:Y:S02]  /*1df90*/  F2FP.F16.F32.PACK_AB R26, R61, R164 ;  /* 0x000000a43d1a723e */ /* 0x000fe400000000ff */
[----:B------:R-:W-:Y:S01]  /*1dfa0*/  F2FP.F16.F32.PACK_AB R27, R63, R62 ;  /* 0x0000003e3f1b723e */ /* 0x000fe200000000ff */
[----:B------:R-:W-:Y:S01]  /*1dfb0*/  IMAD.X R107, RZ, RZ, R115, P4 ;  /* 0x000000ffff6b7224 */ /* 0x000fe200020e0673 */
[----:B------:R-:W-:Y:S01]  /*1dfc0*/  MOV R88, R88 ;  /* 0x0000005800587202 */ /* 0x000fe20000000f00 */
[----:B------:R1:W-:Y:S01]  /*1dfd0*/  STSM.16.M88.4 [R76], R8 ;  /* 0x000000084c007844 */ /* 0x0003e20000000200 */
[----:B0-----:R-:W-:-:S02]  /*1dfe0*/  F2FP.F16.F32.PACK_AB R4, R65, R165 ;  /* 0x000000a54104723e */ /* 0x001fc400000000ff */
[----:B------:R-:W-:Y:S02]  /*1dff0*/  F2FP.F16.F32.PACK_AB R5, R67, R66 ;  /* 0x000000424305723e */ /* 0x000fe400000000ff */
[----:B------:R-:W-:Y:S02]  /*1e000*/  F2FP.F16.F32.PACK_AB R6, R69, R166 ;  /* 0x000000a64506723e */ /* 0x000fe400000000ff */
[----:B------:R-:W-:Y:S02]  /*1e010*/  F2FP.F16.F32.PACK_AB R7, R71, R70 ;  /* 0x000000464707723e */ /* 0x000fe400000000ff */
[----:B------:R-:W-:Y:S01]  /*1e020*/  IADD3.X R105, RZ, R115, RZ, P0, !PT ;  /* 0x00000073ff697210 */ /* 0x000fe200007fe4ff */
[----:B------:R-:W-:Y:S01]  /*1e030*/  STSM.16.M88.4 [R80], R12 ;  /* 0x0000000c50007844 */ /* 0x000fe20000000200 */
[----:B------:R-:W-:Y:S02]  /*1e040*/  MOV R92, R92 ;  /* 0x0000005c005c7202 */ /* 0x000fe40000000f00 */
[----:B------:R-:W-:Y:S01]  /*1e050*/  LOP3.LUT R110, R47, R110, RZ, 0x3c, !PT ;  /* 0x0000006e2f6e7212 */ /* 0x000fe200078e3cff */
[----:B------:R-:W-:Y:S01]  /*1e060*/  STSM.16.M88.4 [R84], R24 ;  /* 0x0000001854007844 */ /* 0x000fe20000000200 */
[----:B------:R-:W-:-:S02]  /*1e070*/  MOV R96, R96 ;  /* 0x0000006000607202 */ /* 0x000fc40000000f00 */
[----:B-1----:R-:W-:Y:S02]  /*1e080*/  F2FP.F16.F32.PACK_AB R8, R32, R167 ;  /* 0x000000a72008723e */ /* 0x002fe400000000ff */
[----:B------:R-:W-:Y:S02]  /*1e090*/  F2FP.F16.F32.PACK_AB R9, R75, R74 ;  /* 0x0000004a4b09723e */ /* 0x000fe400000000ff */
[----:B------:R-:W-:Y:S02]  /*1e0a0*/  F2FP.F16.F32.PACK_AB R10, R44, R168 ;  /* 0x000000a82c0a723e */ /* 0x000fe400000000ff */
[----:B------:R-:W-:Y:S02]  /*1e0b0*/  F2FP.F16.F32.PACK_AB R11, R79, R78 ;  /* 0x0000004e4f0b723e */ /* 0x000fe400000000ff */
[----:B------:R-:W-:Y:S02]  /*1e0c0*/  F2FP.F16.F32.PACK_AB R32, R56, R169 ;  /* 0x000000a93820723e */ /* 0x000fe400000000ff */
[----:B------:R-:W-:-:S02]  /*1e0d0*/  F2FP.F16.F32.PACK_AB R33, R83, R82 ;  /* 0x000000525321723e */ /* 0x000fc400000000ff */
[----:B------:R-:W-:Y:S02]  /*1e0e0*/  F2FP.F16.F32.PACK_AB R34, R64, R170 ;  /* 0x000000aa4022723e */ /* 0x000fe400000000ff */
[----:B------:R-:W-:Y:S01]  /*1e0f0*/  F2FP.F16.F32.PACK_AB R35, R87, R86 ;  /* 0x000000565723723e */ /* 0x000fe200000000ff */
[----:B------:R0:W-:Y:S01]  /*1e100*/  STSM.16.M88.4 [R88], R4 ;  /* 0x0000000458007844 */ /* 0x0001e20000000200 */
[----:B------:R-:W-:Y:S01]  /*1e110*/  MOV R100, R100 ;  /* 0x0000006400647202 */ /* 0x000fe20000000f00 */
[----:B------:R-:W-:Y:S01]  /*1e120*/  IMAD.X R109, RZ, RZ, R115, P3 ;  /* 0x000000ffff6d7224 */ /* 0x000fe200018e0673 */
[----:B------:R-:W-:Y:S02]  /*1e130*/  F2FP.F16.F32.PACK_AB R44, R68, R171 ;  /* 0x000000ab442c723e */ /* 0x000fe400000000ff */
[----:B------:R-:W-:Y:S02]  /*1e140*/  F2FP.F16.F32.PACK_AB R45, R91, R90 ;  /* 0x0000005a5b2d723e */ /* 0x000fe400000000ff */
[----:B------:R-:W-:-:S02]  /*1e150*/  F2FP.F16.F32.PACK_AB R47, R95, R94 ;  /* 0x0000005e5f2f723e */ /* 0x000fc400000000ff */
[----:B------:R-:W-:Y:S02]  /*1e160*/  MOV R104, R104 ;  /* 0x0000006800687202 */ /* 0x000fe40000000f00 */
[----:B------:R-:W-:Y:S02]  /*1e170*/  F2FP.F16.F32.PACK_AB R56, R153, R173 ;  /* 0x000000ad9938723e */ /* 0x000fe400000000ff */
[----:B------:R-:W-:Y:S02]  /*1e180*/  F2FP.F16.F32.PACK_AB R57, R99, R98 ;  /* 0x000000626339723e */ /* 0x000fe400000000ff */
[----:B------:R-:W-:Y:S02]  /*1e190*/  F2FP.F16.F32.PACK_AB R58, R154, R174 ;  /* 0x000000ae9a3a723e */ /* 0x000fe400000000ff */
[----:B------:R-:W-:Y:S01]  /*1e1a0*/  F2FP.F16.F32.PACK_AB R59, R103, R102 ;  /* 0x00000066673b723e */ /* 0x000fe200000000ff */
[----:B------:R-:W-:Y:S01]  /*1e1b0*/  STSM.16.M88.4 [R92], R8 ;  /* 0x000000085c007844 */ /* 0x000fe20000000200 */
[----:B------:R-:W-:Y:S01]  /*1e1c0*/  MOV R106, R106 ;  /* 0x0000006a006a7202 */ /* 0x000fe20000000f00 */
[----:B------:R-:W1:Y:S01]  /*1e1d0*/  LDC R82, c[0x0][0xbe8] ;  /* 0x0002fa00ff527b82 */ /* 0x000e620000000800 */
[----:B0-----:R-:W-:-:S02]  /*1e1e0*/  F2FP.F16.F32.PACK_AB R4, R155, R175 ;  /* 0x000000af9b04723e */ /* 0x001fc400000000ff */
[----:B------:R-:W-:Y:S02]  /*1e1f0*/  F2FP.F16.F32.PACK_AB R5, R40, R36 ;  /* 0x000000242805723e */ /* 0x000fe400000000ff */
[----:B------:R-:W-:Y:S02]  /*1e200*/  F2FP.F16.F32.PACK_AB R6, R156, R176 ;  /* 0x000000b09c06723e */ /* 0x000fe400000000ff */
[----:B------:R-:W-:Y:S01]  /*1e210*/  F2FP.F16.F32.PACK_AB R7, R48, R43 ;  /* 0x0000002b3007723e */ /* 0x000fe200000000ff */
[----:B------:R-:W-:Y:S04]  /*1e220*/  STSM.16.M88.4 [R96], R32 ;  /* 0x0000002060007844 */ /* 0x000fe80000000200 */
[----:B------:R-:W-:Y:S04]  /*1e230*/  STSM.16.M88.4 [R100], R44 ;  /* 0x0000002c64007844 */ /* 0x000fe80000000200 */
[----:B------:R-:W-:Y:S04]  /*1e240*/  STSM.16.M88.4 [R104], R56 ;  /* 0x0000003868007844 */ /* 0x000fe80000000200 */
[----:B------:R0:W-:Y:S02]  /*1e250*/  STSM.16.M88.4 [R106], R4 ;  /* 0x000000046a007844 */ /* 0x0001e40000000200 */
[----:B0-----:R-:W0:Y:S01]  /*1e260*/  S2R R5, SR_TID.X ;  /* 0x0000000000057919 */ /* 0x001e220000002100 */
[----:B------:R-:W-:-:S02]  /*1e270*/  IADD3.X R111, RZ, R115, RZ, P6, !PT ;  /* 0x00000073ff6f7210 */ /* 0x000fc400037fe4ff */
[----:B------:R-:W-:Y:S02]  /*1e280*/  MOV R108, R108 ;  /* 0x0000006c006c7202 */ /* 0x000fe40000000f00 */
[----:B------:R-:W-:Y:S02]  /*1e290*/  F2FP.F16.F32.PACK_AB R8, R157, R177 ;  /* 0x000000b19d08723e */ /* 0x000fe400000000ff */
[----:B------:R-:W-:Y:S02]  /*1e2a0*/  F2FP.F16.F32.PACK_AB R9, R60, R52 ;  /* 0x000000343c09723e */ /* 0x000fe400000000ff */
[----:B------:R-:W-:Y:S02]  /*1e2b0*/  F2FP.F16.F32.PACK_AB R10, R117, R116 ;  /* 0x00000074750a723e */ /* 0x000fe400000000ff */
[----:B------:R-:W-:Y:S02]  /*1e2c0*/  F2FP.F16.F32.PACK_AB R11, R119, R118 ;  /* 0x00000076770b723e */ /* 0x000fe400000000ff */
[----:B------:R-:W-:-:S02]  /*1e2d0*/  MOV R110, R110 ;  /* 0x0000006e006e7202 */ /* 0x000fc40000000f00 */
[----:B------:R-:W-:Y:S02]  /*1e2e0*/  F2FP.F16.F32.PACK_AB R12, R121, R120 ;  /* 0x00000078790c723e */ /* 0x000fe400000000ff */
[----:B------:R-:W-:Y:S02]  /*1e2f0*/  F2FP.F16.F32.PACK_AB R13, R123, R122 ;  /* 0x0000007a7b0d723e */ /* 0x000fe400000000ff */
[----:B------:R-:W-:Y:S02]  /*1e300*/  F2FP.F16.F32.PACK_AB R14, R125, R124 ;  /* 0x0000007c7d0e723e */ /* 0x000fe400000000ff */
[----:B------:R-:W-:Y:S01]  /*1e310*/  F2FP.F16.F32.PACK_AB R15, R127, R126 ;  /* 0x0000007e7f0f723e */ /* 0x000fe200000000ff */
[----:B------:R-:W-:Y:S04]  /*1e320*/  STSM.16.M88.4 [R108], R8 ;  /* 0x000000086c007844 */ /* 0x000fe80000000200 */
[----:B------:R2:W-:Y:S01]  /*1e330*/  STSM.16.M88.4 [R110], R12 ;  /* 0x0000000c6e007844 */ /* 0x0005e20000000200 */
[----:B0-----:R-:W-:Y:S01]  /*1e340*/  IADD3 R5, R5, -0x80, RZ ;  /* 0xffffff8005057810 */ /* 0x001fe20007ffe0ff */
[----:B------:R-:W-:-:S03]  /*1e350*/  IMAD.X R113, RZ, RZ, R115, P5 ;  /* 0x000000ffff717224 */ /* 0x000fc600028e0673 */
[----:B--2---:R-:W-:-:S04]  /*1e360*/  SHF.R.S32.HI R12, RZ, 0x1f, R5 ;  /* 0x0000001fff0c7819 */ /* 0x004fc80000011405 */
[----:B------:R-:W-:Y:S01]  /*1e370*/  LEA.HI R9, R12, R5, RZ, 0x7 ;  /* 0x000000050c097211 */ /* 0x000fe200078f38ff */
[----:B----4-:R-:W-:-:S03]  /*1e380*/  IMAD.SHL.U32 R4, R136, 0x4, RZ ;  /* 0x0000000488047824 */ /* 0x010fc600078e00ff */
[----:B------:R-:W-:Y:S02]  /*1e390*/  LOP3.LUT R8, R9, 0xffffff80, RZ, 0xc0, !PT ;  /* 0xffffff8009087812 */ /* 0x000fe400078ec0ff */
[----:B------:R-:W-:Y:S02]  /*1e3a0*/  MOV R112, R112 ;  /* 0x0000007000707202 */ /* 0x000fe40000000f00 */
[----:B------:R-:W-:Y:S02]  /*1e3b0*/  F2FP.F16.F32.PACK_AB R24, R129, R128 ;  /* 0x000000808118723e */ /* 0x000fe400000000ff */
[----:B------:R-:W-:Y:S02]  /*1e3c0*/  F2FP.F16.F32.PACK_AB R25, R131, R130 ;  /* 0x000000828319723e */ /* 0x000fe400000000ff */
[----:B------:R-:W-:Y:S02]  /*1e3d0*/  F2FP.F16.F32.PACK_AB R26, R133, R132 ;  /* 0x00000084851a723e */ /* 0x000fe400000000ff */
[----:B------:R-:W-:-:S02]  /*1e3e0*/  F2FP.F16.F32.PACK_AB R27, R135, R134 ;  /* 0x00000086871b723e */ /* 0x000fc400000000ff */
[----:B------:R-:W-:Y:S01]  /*1e3f0*/  SHF.R.S32.HI R10, RZ, 0x1f, R136 ;  /* 0x0000001fff0a7819 */ /* 0x000fe20000011488 */
[----:B------:R-:W-:Y:S01]  /*1e400*/  IMAD.IADD R14, R5, 0x1, -R8 ;  /* 0x00000001050e7824 */ /* 0x000fe200078e0a08 */
[----:B------:R-:W-:Y:S02]  /*1e410*/  F2FP.F16.F32.PACK_AB R32, R137, R178 ;  /* 0x000000b28920723e */ /* 0x000fe400000000ff */
[----:B------:R-:W-:Y:S02]  /*1e420*/  F2FP.F16.F32.PACK_AB R33, R139, R138 ;  /* 0x0000008a8b21723e */ /* 0x000fe400000000ff */
[----:B------:R-:W-:Y:S02]  /*1e430*/  F2FP.F16.F32.PACK_AB R34, R141, R179 ;  /* 0x000000b38d22723e */ /* 0x000fe400000000ff */
[----:B------:R-:W-:Y:S01]  /*1e440*/  F2FP.F16.F32.PACK_AB R35, R143, R142 ;  /* 0x0000008e8f23723e */ /* 0x000fe200000000ff */
[----:B------:R-:W-:Y:S01]  /*1e450*/  STSM.16.M88.4 [R112], R24 ;  /* 0x0000001870007844 */ /* 0x000fe20000000200 */
[----:B------:R-:W-:-:S02]  /*1e460*/  SHF.L.U64.HI R15, R136, 0x2, R10 ;  /* 0x00000002880f7819 */ /* 0x000fc4000001020a */
[----:B------:R-:W-:Y:S01]  /*1e470*/  IADD3 R6, P1, R4, UR4, RZ ;  /* 0x0000000404067c10 */ /* 0x000fe2000ff3e0ff */
[----:B------:R0:W-:Y:S01]  /*1e480*/  STSM.16.M88.4 [R3], R32 ;  /* 0x0000002003007844 */ /* 0x0001e20000000200 */
[----:B------:R-:W-:Y:S02]  /*1e490*/  ISETP.NE.U32.AND P0, PT, RZ, UR4, PT ;  /* 0x00000004ff007c0c */ /* 0x000fe4000bf05070 */
[----:B------:R-:W-:Y:S02]  /*1e4a0*/  IADD3.X R7, R15, UR5, RZ, P1, !PT ;  /* 0x000000050f077c10 */ /* 0x000fe40008ffe4ff */
[----:B-1----:R-:W-:Y:S02]  /*1e4b0*/  ISETP.NE.AND P1, PT, R82, 0x1, PT ;  /* 0x000000015200780c */ /* 0x002fe40003f25270 */
[----:B------:R-:W-:Y:S01]  /*1e4c0*/  ISETP.NE.AND.EX P0, PT, RZ, UR5, PT, P0 ;  /* 0x00000005ff007c0c */ /* 0x000fe2000bf05300 */
[----:B------:R-:W-:Y:S01]  /*1e4d0*/  ULDC.64 UR4, c[0x0][0xc08] ;  /* 0x0003020000047ab9 */ /* 0x000fe20000000a00 */
[----:B------:R1:W-:Y:S01]  /*1e4e0*/  STSM.16.M88.4 [R28], R144 ;  /* 0x000000901c007844 */ /* 0x0003e20000000200 */
[----:B------:R-:W-:Y:S01]  /*1e4f0*/  BAR.SYNC.DEFER_BLOCKING 0x1, 0x100 ;  /* 0x0044000000007b1d */ /* 0x000fe20000010000 */
[----:B0-----:R-:W-:-:S02]  /*1e500*/  SHF.R.S32.HI R3, RZ, 0x1f, R14 ;  /* 0x0000001fff037819 */ /* 0x001fc4000001140e */
[----:B------:R-:W-:-:S05]  /*1e510*/  ISETP.NE.U32.AND P2, PT, RZ, UR4, PT ;  /* 0x00000004ff007c0c */ /* 0x000fca000bf45070 */
[----:B------:R-:W0:Y:S01]  /*1e520*/  @P1 LDC R13, c[0x0][0xbf0] ;  /* 0x0002fc00ff0d1b82 */ /* 0x000e220000000800 */
[----:B------:R-:W-:Y:S02]  /*1e530*/  LEA.HI R8, R3, R14, RZ, 0x2 ;  /* 0x0000000e03087211 */ /* 0x000fe400078f10ff */
[----:B------:R-:W-:Y:S02]  /*1e540*/  LEA.HI R12, R12, R5, RZ, 0x2 ;  /* 0x000000050c0c7211 */ /* 0x000fe400078f10ff */
[--C-:B------:R-:W-:Y:S02]  /*1e550*/  SHF.R.S32.HI R11, RZ, 0x2, R8.reuse ;  /* 0x00000002ff0b7819 */ /* 0x100fe40000011408 */
[----:B------:R-:W-:Y:S02]  /*1e560*/  SHF.R.S32.HI R26, RZ, 0x1f, R8 ;  /* 0x0000001fff1a7819 */ /* 0x000fe40000011408 */
[----:B------:R-:W-:Y:S01]  /*1e570*/  ISETP.NE.AND.EX P2, PT, RZ, UR5, PT, P2 ;  /* 0x00000005ff007c0c */ /* 0x000fe2000bf45320 */
[----:B------:R-:W2:Y:S01]  /*1e580*/  @P1 LDC R8, c[0x0][0xbec] ;  /* 0x0002fb00ff081b82 */ /* 0x000ea20000000800 */
[----:B------:R-:W-:-:S02]  /*1e590*/  LEA.HI R26, R26, R11, RZ, 0x3 ;  /* 0x0000000b1a1a7211 */ /* 0x000fc400078f18ff */
[----:B------:R-:W-:Y:S02]  /*1e5a0*/  LOP3.LUT R12, R12, 0xfffffffc, RZ, 0xc0, !PT ;  /* 0xfffffffc0c0c7812 */ /* 0x000fe400078ec0ff */
[----:B------:R-:W-:Y:S02]  /*1e5b0*/  LOP3.LUT R26, R26, 0xfffffff8, RZ, 0xc0, !PT ;  /* 0xfffffff81a1a7812 */ /* 0x000fe400078ec0ff */
[----:B------:R-:W-:Y:S01]  /*1e5c0*/  LEA.HI R3, R3, R14, RZ, 0x5 ;  /* 0x0000000e03037211 */ /* 0x000fe200078f28ff */
[----:B------:R-:W-:Y:S01]  /*1e5d0*/  IMAD.IADD R12, R5, 0x1, -R12 ;  /* 0x00000001050c7824 */ /* 0x000fe200078e0a0c */
[----:B------:R-:W-:Y:S02]  /*1e5e0*/  SHF.R.S32.HI R24, RZ, 0x7, R9 ;  /* 0x00000007ff187819 */ /* 0x000fe40000011409 */
[----:B------:R-:W-:Y:S02]  /*1e5f0*/  IADD3 R26, R11, -R26, RZ ;  /* 0x8000001a0b1a7210 */ /* 0x000fe40007ffe0ff */
[----:B------:R-:W-:-:S02]  /*1e600*/  SHF.R.S32.HI R3, RZ, 0x5, R3 ;  /* 0x00000005ff037819 */ /* 0x000fc40000011403 */
[----:B------:R-:W-:Y:S02]  /*1e610*/  LEA.HI R9, R9, R24, RZ, 0x1 ;  /* 0x0000001809097211 */ /* 0x000fe400078f08ff */
[----:B------:R-:W-:Y:S02]  /*1e620*/  LEA.HI R5, R12, R12, RZ, 0x1 ;  /* 0x0000000c0c057211 */ /* 0x000fe400078f08ff */
[----:B------:R-:W-:Y:S01]  /*1e630*/  @P2 IADD3 R4, P3, R4, UR4, RZ ;  /* 0x0000000404042c10 */ /* 0x000fe2000ff7e0ff */
[----:B------:R-:W-:Y:S01]  /*1e640*/  ULDC UR4, c[0x0][0xa88] ;  /* 0x0002a20000047ab9 */ /* 0x000fe20000000800 */
[----:B------:R-:W-:Y:S01]  /*1e650*/  IMAD R26, R3, 0x10, R26 ;  /* 0x00000010031a7824 */ /* 0x000fe200078e021a */
[----:B------:R-:W-:Y:S01]  /*1e660*/  LOP3.LUT R9, R9, 0x3fffffe, RZ, 0xc0, !PT ;  /* 0x03fffffe09097812 */ /* 0x000fe200078ec0ff */
[----:B------:R-:W-:Y:S01]  /*1e670*/  IMAD.MOV.U32 R80, RZ, RZ, RZ ;  /* 0x000000ffff507224 */ /* 0x000fe200078e00ff */
[----:B------:R-:W-:Y:S02]  /*1e680*/  LOP3.LUT R11, R5, 0x1ffffffe, RZ, 0xc0, !PT ;  /* 0x1ffffffe050b7812 */ /* 0x000fe400078ec0ff */
[----:B------:R-:W-:-:S02]  /*1e690*/  MOV R3, UR4 ;  /* 0x0000000400037c02 */ /* 0x000fc40008000f00 */
[----:B------:R-:W-:Y:S01]  /*1e6a0*/  @P2 IADD3.X R5, R15, UR5, RZ, P3, !PT ;  /* 0x000000050f052c10 */ /* 0x000fe20009ffe4ff */
[----:B------:R-:W-:Y:S01]  /*1e6b0*/  IMAD.IADD R9, R24, 0x1, -R9 ;  /* 0x0000000118097824 */ /* 0x000fe200078e0a09 */
[----:B------:R1:W5:Y:S01]  /*1e6c0*/  @P0 LDG.E R80, desc[UR6][R6.64] ;  /* 0x0000000606500981 */ /* 0x000362000c1e1900 */
[----:B------:R-:W-:-:S03]  /*1e6d0*/  IMAD.IADD R11, R12, 0x1, -R11 ;  /* 0x000000010c0b7824 */ /* 0x000fc600078e0a0b */
[----:B------:R1:W5:Y:S01]  /*1e6e0*/  @P2 LDG.E R3, desc[UR6][R4.64] ;  /* 0x0000000604032981 */ /* 0x000362000c1e1900 */
[----:B------:R-:W-:Y:S01]  /*1e6f0*/  IMAD R26, R9, 0x40, R26 ;  /* 0x00000040091a7824 */ /* 0x000fe200078e021a */
[----:B------:R-:W-:Y:S06]  /*1e700*/  @P2 BRA `(.L_x_657) ;  /* 0x0000000000142947 */ /* 0x000fec0003800000 */
[----:B------:R-:W-:Y:S05]  /*1e710*/  @!P0 BRA `(.L_x_657) ;  /* 0x0000000000108947 */ /* 0x000fea0003800000 */
[----:B------:R-:W-:Y:S02]  /*1e720*/  ULDC.64 UR4, c[0x0][0x208] ;  /* 0x0000820000047ab9 */ /* 0x000fe40000000a00 */
[----:B-1----:R-:W3:Y:S04]  /*1e730*/  LDG.E R4, desc[UR4][R6.64] ;  /* 0x0000000406047981 */ /* 0x002ee8000c1e1900 */
[----:B-----5:R-:W3:Y:S02]  /*1e740*/  LDG.E R3, desc[UR4][R6.64+0x4] ;  /* 0x0000040406037981 */ /* 0x020ee4000c1e1900 */
[----:B---3--:R-:W-:-:S07]  /*1e750*/  IADD3 R3, -R4, R3, RZ ;  /* 0x0000000304037210 */ /* 0x008fce0007ffe1ff */
.L_x_657:
[----:B------:R-:W3:Y:S01]  /*1e760*/  LDL R89, [R1+0x64] ;  /* 0x0000640001597983 */ /* 0x000ee20000100800 */
[----:B------:R-:W-:Y:S01]  /*1e770*/  IMAD R11, R11, 0x8, R26 ;  /* 0x000000080b0b7824 */ /* 0x000fe200078e021a */
[----:B------:R-:W-:Y:S01]  /*1e780*/  ULDC.64 UR4, c[0x0][0xb90] ;  /* 0x0002e40000047ab9 */ /* 0x000fe20000000a00 */
[----:B-----5:R-:W-:Y:S01]  /*1e790*/  SHF.R.S32.HI R81, RZ, 0x1f, R80 ;  /* 0x0000001fff517819 */ /* 0x020fe20000011450 */
[----:B------:R-:W4:Y:S01]  /*1e7a0*/  LDL.LU R88, [R1+0x68] ;  /* 0x0000680001587983 */ /* 0x000f220000300800 */
[----:B-1----:R-:W-:Y:S02]  /*1e7b0*/  SEL R28, R10, RZ, !P0 ;  /* 0x000000ff0a1c7207 */ /* 0x002fe40004000000 */
[----:B------:R-:W-:Y:S01]  /*1e7c0*/  SEL R83, R136, RZ, !P0 ;  /* 0x000000ff88537207 */ /* 0x000fe20004000000 */
[----:B------:R-:W2:Y:S01]  /*1e7d0*/  LDL.LU R86, [R1+0x74] ;  /* 0x0000740001567983 */ /* 0x000ea20000300800 */
[----:B------:R-:W-:Y:S01]  /*1e7e0*/  IMAD R3, R3, R82, RZ ;  /* 0x0000005203037224 */ /* 0x000fe200078e02ff */
[----:B------:R-:W1:Y:S01]  /*1e7f0*/  @P1 LDC R85, c[0x0][0xbec] ;  /* 0x0002fb00ff551b82 */ /* 0x000e620000000800 */
[----:B------:R-:W-:-:S07]  /*1e800*/  ULDC.64 UR6, c[0x0][0x208] ;  /* 0x0000820000067ab9 */ /* 0x000fce0000000a00 */
[----:B------:R-:W1:Y:S01]  /*1e810*/  @P1 LDC R87, c[0x0][0xbf0] ;  /* 0x0002fc00ff571b82 */ /* 0x000e620000000800 */
[----:B------:R-:W-:Y:S01]  /*1e820*/  BSSY B1, `(.L_x_658) ;  /* 0x00000d1000017945 */ /* 0x000fe20003800000 */
[----:B---3--:R-:W-:Y:S01]  /*1e830*/  IMAD R9, R219, 0x8, R89 ;  /* 0x00000008db097824 */ /* 0x008fe200078e0259 */
[----:B----4-:R-:W-:-:S03]  /*1e840*/  SHF.R.S32.HI R84, RZ, 0x1f, R88 ;  /* 0x0000001fff547819 */ /* 0x010fc60000011458 */
[----:B------:R-:W-:Y:S02]  /*1e850*/  IMAD.SHL.U32 R9, R9, 0x8, RZ ;  /* 0x0000000809097824 */ /* 0x000fe400078e00ff */
[----:B--2---:R-:W-:Y:S02]  /*1e860*/  IMAD R15, R86, 0x80, R11 ;  /* 0x00000080560f7824 */ /* 0x004fe400078e020b */
[----:B------:R-:W-:Y:S02]  /*1e870*/  IMAD R4, R84, UR4, RZ ;  /* 0x0000000454047c24 */ /* 0x000fe4000f8e02ff */
[----:B------:R-:W-:Y:S01]  /*1e880*/  @P1 IMAD.HI.U32 R6, R15, R8, RZ ;  /* 0x000000080f061227 */ /* 0x000fe200078e00ff */
[----:B------:R-:W-:-:S03]  /*1e890*/  MOV R7, R15 ;  /* 0x0000000f00077202 */ /* 0x000fc60000000f00 */
[C---:B------:R-:W-:Y:S01]  /*1e8a0*/  IMAD R11, R88.reuse, UR5, R4 ;  /* 0x00000005580b7c24 */ /* 0x040fe2000f8e0204 */
[----:B0-----:R-:W-:Y:S01]  /*1e8b0*/  @P1 SHF.R.U32.HI R7, RZ, R13, R6 ;  /* 0x0000000dff071219 */ /* 0x001fe20000011606 */
[----:B------:R-:W-:Y:S01]  /*1e8c0*/  IMAD.WIDE.U32 R4, R88, UR4, R80 ;  /* 0x0000000458047c25 */ /* 0x000fe2000f8e0050 */
[----:B------:R-:W-:-:S03]  /*1e8d0*/  ULDC.64 UR4, c[0x0][0xb98] ;  /* 0x0002e60000047ab9 */ /* 0x000fc60000000a00 */
[----:B------:R-:W-:Y:S01]  /*1e8e0*/  IMAD.WIDE R20, R9, 0x2, R20 ;  /* 0x0000000209147825 */ /* 0x000fe200078e0214 */
[----:B------:R-:W-:-:S03]  /*1e8f0*/  IADD3 R5, R5, R11, RZ ;  /* 0x0000000b05057210 */ /* 0x000fc60007ffe0ff */
[----:B------:R-:W-:Y:S01]  /*1e900*/  IMAD.MOV R11, RZ, RZ, -R7 ;  /* 0x000000ffff0b7224 */ /* 0x000fe200078e0a07 */
[----:B------:R-:W-:Y:S01]  /*1e910*/  IADD3 R13, P6, R20, 0x2000, RZ ;  /* 0x00002000140d7810 */ /* 0x000fe20007fde0ff */
[----:B------:R-:W-:Y:S01]  /*1e920*/  IMAD R6, R28, UR4, RZ ;  /* 0x000000041c067c24 */ /* 0x000fe2000f8e02ff */
[C---:B------:R-:W-:Y:S01]  /*1e930*/  IADD3 R25, P5, R20.reuse, 0x3000, RZ ;  /* 0x0000300014197810 */ /* 0x040fe20007fbe0ff */
[----:B------:R-:W-:Y:S01]  /*1e940*/  IMAD.WIDE.U32 R4, R83, UR4, R4 ;  /* 0x0000000453047c25 */ /* 0x000fe2000f8e0004 */
[----:B------:R-:W-:Y:S02]  /*1e950*/  IADD3 R33, P4, R20, 0x4000, RZ ;  /* 0x0000400014217810 */ /* 0x000fe40007f9e0ff */
[----:B------:R-:W-:Y:S01]  /*1e960*/  LOP3.LUT R12, R13, 0x380, RZ, 0xc0, !PT ;  /* 0x000003800d0c7812 */ /* 0x000fe200078ec0ff */
[----:B------:R-:W-:Y:S01]  /*1e970*/  IMAD R9, R82, R11, R15 ;  /* 0x0000000b52097224 */ /* 0x000fe200078e020f */
[----:B------:R-:W-:Y:S01]  /*1e980*/  SHF.R.S32.HI R11, RZ, 0x1f, R7 ;  /* 0x0000001fff0b7819 */ /* 0x000fe20000011407 */
[----:B------:R-:W-:Y:S01]  /*1e990*/  IMAD R8, R83, UR5, R6 ;  /* 0x0000000553087c24 */ /* 0x000fe2000f8e0206 */
[----:B------:R-:W-:Y:S01]  /*1e9a0*/  IADD3 R4, P0, R7, R4, RZ ;  /* 0x0000000407047210 */ /* 0x000fe20007f1e0ff */
[----:B------:R-:W-:Y:S01]  /*1e9b0*/  ULDC.64 UR4, c[0x0][0xb88] ;  /* 0x0002e20000047ab9 */ /* 0x000fe20000000a00 */
[----:B------:R-:W-:-:S02]  /*1e9c0*/  SHF.R.S32.HI R6, RZ, 0x1f, R9 ;  /* 0x0000001fff067819 */ /* 0x000fc40000011409 */
[----:B------:R-:W-:Y:S02]  /*1e9d0*/  IADD3.X R5, R11, R5, R8, P0, !PT ;  /* 0x000000050b057210 */ /* 0x000fe400007fe408 */
[----:B------:R-:W-:Y:S01]  /*1e9e0*/  IADD3 R7, P2, R20, 0x1000, RZ ;  /* 0x0000100014077810 */ /* 0x000fe20007f5e0ff */
[----:B------:R-:W-:Y:S01]  /*1e9f0*/  IMAD R6, R6, UR4, RZ ;  /* 0x0000000406067c24 */ /* 0x000fe2000f8e02ff */
[----:B------:R-:W-:Y:S01]  /*1ea00*/  LOP3.LUT R24, R25, 0x380, RZ, 0xc0, !PT ;  /* 0x0000038019187812 */ /* 0x000fe200078ec0ff */
[----:B------:R-:W-:Y:S01]  /*1ea10*/  IMAD.WIDE.U32 R4, R9, UR4, R4 ;  /* 0x0000000409047c25 */ /* 0x000fe2000f8e0004 */
[----:B------:R-:W-:Y:S02]  /*1ea20*/  LOP3.LUT R32, R33, 0x380, RZ, 0xc0, !PT ;  /* 0x0000038021207812 */ /* 0x000fe400078ec0ff */
[----:B------:R-:W-:Y:S01]  /*1ea30*/  SHF.R.U64 R12, R12, 0x3, RZ ;  /* 0x000000030c0c7819 */ /* 0x000fe200000012ff */
[----:B------:R-:W-:Y:S01]  /*1ea40*/  IMAD R11, R9, UR5, R6 ;  /* 0x00000005090b7c24 */ /* 0x000fe2000f8e0206 */
[----:B------:R-:W-:Y:S01]  /*1ea50*/  ULDC.64 UR4, c[0x0][0xb50] ;  /* 0x0002d40000047ab9 */ /* 0x000fe20000000a00 */
[----:B------:R-:W-:-:S02]  /*1ea60*/  IADD3.X R9, RZ, R21, RZ, P2, !PT ;  /* 0x00000015ff097210 */ /* 0x000fc400017fe4ff */
[----:B------:R-:W-:Y:S01]  /*1ea70*/  IMAD.IADD R5, R5, 0x1, R11 ;  /* 0x0000000105057824 */ /* 0x000fe200078e020b */
[----:B------:R-:W-:Y:S02]  /*1ea80*/  LEA R6, P3, R4, UR4, 0x2 ;  /* 0x0000000404067c11 */ /* 0x000fe4000f8610ff */
[----:B------:R-:W-:Y:S02]  /*1ea90*/  IADD3 R41, P2, R20, 0x6000, RZ ;  /* 0x0000600014297810 */ /* 0x000fe40007f5e0ff */
[----:B------:R-:W-:Y:S01]  /*1eaa0*/  LEA.HI.X R10, R4, UR5, R5, 0x2, P3 ;  /* 0x00000005040a7c11 */ /* 0x000fe200098f1405 */
[----:B------:R-:W-:Y:S01]  /*1eab0*/  SHFL.IDX PT, R54, R6, RZ, 0x1c1f ;  /* 0x001c1fff06367589 */ /* 0x000fe200000e0000 */
[----:B------:R-:W-:Y:S01]  /*1eac0*/  IADD3 R37, P3, R20, 0x5000, RZ ;  /* 0x0000500014257810 */ /* 0x000fe20007f7e0ff */
[----:B------:R-:W-:Y:S01]  /*1ead0*/  ULDC.64 UR4, c[0x0][0xaa0] ;  /* 0x0002a80000047ab9 */ /* 0x000fe20000000a00 */
[----:B------:R-:W-:Y:S01]  /*1eae0*/  LOP3.LUT R40, R41, 0x380, RZ, 0xc0, !PT ;  /* 0x0000038029287812 */ /* 0x000fe200078ec0ff */
[----:B------:R-:W0:Y:S01]  /*1eaf0*/  SHFL.IDX PT, R55, R10, RZ, 0x1c1f ;  /* 0x001c1fff0a377589 */ /* 0x000e2200000e0000 */
[----:B------:R-:W-:-:S02]  /*1eb00*/  LOP3.LUT R36, R37, 0x380, RZ, 0xc0, !PT ;  /* 0x0000038025247812 */ /* 0x000fc400078ec0ff */
[----:B------:R-:W-:Y:S01]  /*1eb10*/  SHF.R.U64 R40, R40, 0x3, RZ ;  /* 0x0000000328287819 */ /* 0x000fe200000012ff */
[----:B------:R-:W-:Y:S01]  /*1eb20*/  SHFL.IDX PT, R58, R6, 0x1, 0x1c1f ;  /* 0x003c1f00063a7f89 */ /* 0x000fe200000e0000 */
[----:B------:R-:W-:Y:S02]  /*1eb30*/  SHF.R.U64 R36, R36, 0x3, RZ ;  /* 0x0000000324247819 */ /* 0x000fe400000012ff */
[----:B------:R-:W-:Y:S01]  /*1eb40*/  SHF.R.U64 R24, R24, 0x3, RZ ;  /* 0x0000000318187819 */ /* 0x000fe200000012ff */
[----:B------:R-:W2:Y:S01]  /*1eb50*/  SHFL.IDX PT, R59, R10, 0x1, 0x1c1f ;  /* 0x003c1f000a3b7f89 */ /* 0x000ea200000e0000 */
[----:B------:R-:W-:Y:S02]  /*1eb60*/  SHF.R.U64 R32, R32, 0x3, RZ ;  /* 0x0000000320207819 */ /* 0x000fe400000012ff */
[----:B------:R-:W-:Y:S01]  /*1eb70*/  LOP3.LUT R40, R40, R41, RZ, 0x3c, !PT ;  /* 0x0000002928287212 */ /* 0x000fe200078e3cff */
[--C-:B------:R-:W-:Y:S01]  /*1eb80*/  IMAD.X R41, RZ, RZ, R21.reuse, P2 ;  /* 0x000000ffff297224 */ /* 0x100fe200010e0615 */
[----:B------:R-:W-:Y:S01]  /*1eb90*/  LOP3.LUT R36, R36, R37, RZ, 0x3c, !PT ;  /* 0x0000002524247212 */ /* 0x000fe200078e3cff */
[--C-:B------:R-:W-:Y:S01]  /*1eba0*/  IMAD.X R37, RZ, RZ, R21.reuse, P3 ;  /* 0x000000ffff257224 */ /* 0x100fe200018e0615 */
[----:B------:R-:W-:Y:S01]  /*1ebb0*/  LOP3.LUT R12, R12, R13, RZ, 0x3c, !PT ;  /* 0x0000000d0c0c7212 */ /* 0x000fe200078e3cff */
[--C-:B------:R-:W-:Y:S01]  /*1ebc0*/  IMAD.X R13, RZ, RZ, R21.reuse, P6 ;  /* 0x000000ffff0d7224 */ /* 0x100fe200030e0615 */
[----:B------:R-:W-:Y:S01]  /*1ebd0*/  LOP3.LUT R24, R24, R25, RZ, 0x3c, !PT ;  /* 0x0000001918187212 */ /* 0x000fe200078e3cff */
[----:B------:R-:W-:Y:S01]  /*1ebe0*/  IMAD.X R25, RZ, RZ, R21, P5 ;  /* 0x000000ffff197224 */ /* 0x000fe200028e0615 */
[----:B------:R-:W-:-:S02]  /*1ebf0*/  LOP3.LUT R32, R32, R33, RZ, 0x3c, !PT ;  /* 0x0000002120207212 */ /* 0x000fc400078e3cff */
[C---:B------:R-:W-:Y:S02]  /*1ec00*/  IADD3 R61, P2, R20.reuse, 0xb000, RZ ;  /* 0x0000b000143d7810 */ /* 0x040fe40007f5e0ff */
[----:B------:R-:W-:Y:S02]  /*1ec10*/  IADD3.X R33, RZ, R21, RZ, P4, !PT ;  /* 0x00000015ff217210 */ /* 0x000fe400027fe4ff */
[C---:B------:R-:W-:Y:S02]  /*1ec20*/  IADD3 R57, P3, R20.reuse, 0xa000, RZ ;  /* 0x0000a00014397810 */ /* 0x040fe40007f7e0ff */
[C---:B------:R-:W-:Y:S02]  /*1ec30*/  IADD3 R45, P6, R20.reuse, 0x7000, RZ ;  /* 0x00007000142d7810 */ /* 0x040fe40007fde0ff */
[C---:B------:R-:W-:Y:S02]  /*1ec40*/  IADD3 R49, P5, R20.reuse, 0x8000, RZ ;  /* 0x0000800014317810 */ /* 0x040fe40007fbe0ff */
[----:B------:R-:W-:-:S02]  /*1ec50*/  IADD3 R53, P4, R20, 0x9000, RZ ;  /* 0x0000900014357810 */ /* 0x000fc40007f9e0ff */
[----:B------:R-:W-:Y:S02]  /*1ec60*/  LOP3.LUT P0, RZ, R14, 0x3, RZ, 0xc0, !PT ;  /* 0x000000030eff7812 */ /* 0x000fe4000780c0ff */
[----:B------:R-:W-:Y:S02]  /*1ec70*/  LOP3.LUT R60, R61, 0x380, RZ, 0xc0, !PT ;  /* 0x000003803d3c7812 */ /* 0x000fe400078ec0ff */
[----:B------:R-:W-:Y:S02]  /*1ec80*/  LOP3.LUT R56, R57, 0x380, RZ, 0xc0, !PT ;  /* 0x0000038039387812 */ /* 0x000fe400078ec0ff */
[----:B------:R-:W-:Y:S02]  /*1ec90*/  LEA R14, R86, R26, 0x7 ;  /* 0x0000001a560e7211 */ /* 0x000fe400078e38ff */
[----:B------:R-:W-:Y:S02]  /*1eca0*/  LOP3.LUT R44, R45, 0x380, RZ, 0xc0, !PT ;  /* 0x000003802d2c7812 */ /* 0x000fe400078ec0ff */
[----:B------:R-:W-:Y:S01]  /*1ecb0*/  LOP3.LUT R48, R49, 0x380, RZ, 0xc0, !PT ;  /* 0x0000038031307812 */ /* 0x000fe200078ec0ff */
[----:B------:R-:W-:Y:S01]  /*1ecc0*/  VIADD R4, R14, 0x8 ;  /* 0x000000080e047836 */ /* 0x000fe20000000000 */
[----:B------:R-:W-:-:S02]  /*1ecd0*/  LOP3.LUT R52, R53, 0x380, RZ, 0xc0, !PT ;  /* 0x0000038035347812 */ /* 0x000fc400078ec0ff */
[----:B------:R-:W-:Y:S02]  /*1ece0*/  LOP3.LUT R8, R7, 0x380, RZ, 0xc0, !PT ;  /* 0x0000038007087812 */ /* 0x000fe400078ec0ff */
[----:B------:R-:W-:Y:S02]  /*1ecf0*/  SHF.R.U64 R60, R60, 0x3, RZ ;  /* 0x000000033c3c7819 */ /* 0x000fe400000012ff */
[----:B------:R-:W-:Y:S02]  /*1ed00*/  SHF.R.U64 R56, R56, 0x3, RZ ;  /* 0x0000000338387819 */ /* 0x000fe400000012ff */
[----:B------:R-:W-:Y:S02]  /*1ed10*/  SHF.R.U64 R44, R44, 0x3, RZ ;  /* 0x000000032c2c7819 */ /* 0x000fe400000012ff */
[----:B------:R-:W-:Y:S02]  /*1ed20*/  SHF.R.U64 R48, R48, 0x3, RZ ;  /* 0x0000000330307819 */ /* 0x000fe400000012ff */
[----:B------:R-:W-:-:S02]  /*1ed30*/  SHF.R.U64 R52, R52, 0x3, RZ ;  /* 0x0000000334347819 */ /* 0x000fc400000012ff */
[----:B------:R-:W-:Y:S02]  /*1ed40*/  SHF.R.U64 R8, R8, 0x3, RZ ;  /* 0x0000000308087819 */ /* 0x000fe400000012ff */
[----:B------:R-:W-:Y:S02]  /*1ed50*/  LOP3.LUT R60, R60, R61, RZ, 0x3c, !PT ;  /* 0x0000003d3c3c7212 */ /* 0x000fe400078e3cff */
[----:B------:R-:W-:Y:S01]  /*1ed60*/  LOP3.LUT R56, R56, R57, RZ, 0x3c, !PT ;  /* 0x0000003938387212 */ /* 0x000fe200078e3cff */
[--C-:B------:R-:W-:Y:S01]  /*1ed70*/  IMAD.X R57, RZ, RZ, R21.reuse, P3 ;  /* 0x000000ffff397224 */ /* 0x100fe200018e0615 */
[----:B------:R-:W-:Y:S02]  /*1ed80*/  IADD3.X R61, RZ, R21, RZ, P2, !PT ;  /* 0x00000015ff3d7210 */ /* 0x000fe400017fe4ff */
[----:B------:R-:W-:Y:S02]  /*1ed90*/  LOP3.LUT R44, R44, R45, RZ, 0x3c, !PT ;  /* 0x0000002d2c2c7212 */ /* 0x000fe400078e3cff */
[----:B------:R-:W-:Y:S01]  /*1eda0*/  LOP3.LUT R48, R48, R49, RZ, 0x3c, !PT ;  /* 0x0000003130307212 */ /* 0x000fe200078e3cff */
[--C-:B------:R-:W-:Y:S01]  /*1edb0*/  IMAD.X R49, RZ, RZ, R21.reuse, P5 ;  /* 0x000000ffff317224 */ /* 0x100fe200028e0615 */
[----:B------:R-:W-:Y:S01]  /*1edc0*/  LOP3.LUT R52, R52, R53, RZ, 0x3c, !PT ;  /* 0x0000003534347212 */ /* 0x000fe200078e3cff */
[----:B------:R-:W-:Y:S01]  /*1edd0*/  IMAD.X R53, RZ, RZ, R21, P4 ;  /* 0x000000ffff357224 */ /* 0x000fe200020e0615 */
[----:B------:R-:W-:-:S02]  /*1ede0*/  ISETP.GE.OR P2, PT, R14, R3, P0 ;  /* 0x000000030e00720c */ /* 0x000fc40000746670 */
[----:B------:R-:W-:Y:S02]  /*1edf0*/  LOP3.LUT R8, R8, R7, RZ, 0x3c, !PT ;  /* 0x0000000708087212 */ /* 0x000fe400078e3cff */
[----:B------:R-:W-:Y:S02]  /*1ee00*/  IADD3.X R45, RZ, R21, RZ, P6, !PT ;  /* 0x00000015ff2d7210 */ /* 0x000fe400037fe4ff */
[----:B------:R-:W-:Y:S02]  /*1ee10*/  IADD3 R5, P3, R20, 0xf000, RZ ;  /* 0x0000f00014057810 */ /* 0x000fe40007f7e0ff */
[----:B------:R-:W-:Y:S02]  /*1ee20*/  ISETP.GE.OR P0, PT, R4, R3, P0 ;  /* 0x000000030400720c */ /* 0x000fe40000706670 */
[C---:B------:R-:W-:Y:S01]  /*1ee30*/  IADD3 R65, P6, R20.reuse, 0xc000, RZ ;  /* 0x0000c00014417810 */ /* 0x040fe20007fde0ff */
[----:B------:R-:W-:Y:S01]  /*1ee40*/  IMAD.X R77, RZ, RZ, R21, P3 ;  /* 0x000000ffff4d7224 */ /* 0x000fe200018e0615 */
[C---:B------:R-:W-:Y:S01]  /*1ee50*/  IADD3 R69, P5, R20.reuse, 0xd000, RZ ;  /* 0x0000d00014457810 */ /* 0x040fe20007fbe0ff */
[----:B0-----:R-:W-:Y:S01]  /*1ee60*/  @!P2 ST.E desc[UR6][R54.64], R0 ;  /* 0x000000003600a985 */ /* 0x001fe2000c101906 */
[----:B------:R-:W-:-:S02]  /*1ee70*/  IADD3 R73, P4, R20, 0xe000, RZ ;  /* 0x0000e00014497810 */ /* 0x000fc40007f9e0ff */
[----:B------:R-:W-:Y:S02]  /*1ee80*/  LOP3.LUT R7, R20, 0x380, RZ, 0xc0, !PT ;  /* 0x0000038014077812 */ /* 0x000fe400078ec0ff */
[----:B------:R-:W-:Y:S02]  /*1ee90*/  LOP3.LUT R4, R5, 0x380, RZ, 0xc0, !PT ;  /* 0x0000038005047812 */ /* 0x000fe400078ec0ff */
[----:B------:R-:W-:Y:S01]  /*1eea0*/  LOP3.LUT R64, R65, 0x380, RZ, 0xc0, !PT ;  /* 0x0000038041407812 */ /* 0x000fe200078ec0ff */
[----:B--2---:R0:W-:Y:S01]  /*1eeb0*/  @!P0 ST.E desc[UR6][R58.64], R2 ;  /* 0x000000023a008985 */ /* 0x0041e2000c101906 */
[----:B------:R-:W-:Y:S02]  /*1eec0*/  LOP3.LUT R68, R69, 0x380, RZ, 0xc0, !PT ;  /* 0x0000038045447812 */ /* 0x000fe400078ec0ff */
[----:B------:R-:W-:Y:S01]  /*1eed0*/  LOP3.LUT R72, R73, 0x380, RZ, 0xc0, !PT ;  /* 0x0000038049487812 */ /* 0x000fe200078ec0ff */
[----:B------:R-:W5:Y:S01]  /*1eee0*/  LD.E.128 R8, desc[UR6][R8.64] ;  /* 0x0000000608087980 */ /* 0x000f62000c101d00 */
[----:B------:R-:W-:-:S02]  /*1eef0*/  SHF.R.U64 R7, R7, 0x3, RZ ;  /* 0x0000000307077819 */ /* 0x000fc400000012ff */
[----:B------:R-:W-:Y:S01]  /*1ef00*/  SHF.R.U64 R4, R4, 0x3, RZ ;  /* 0x0000000304047819 */ /* 0x000fe200000012ff */
[----:B------:R-:W5:Y:S01]  /*1ef10*/  LD.E.128 R12, desc[UR6][R12.64] ;  /* 0x000000060c0c7980 */ /* 0x000f62000c101d00 */
[----:B------:R-:W-:Y:S02]  /*1ef20*/  SHF.R.U64 R64, R64, 0x3, RZ ;  /* 0x0000000340407819 */ /* 0x000fe400000012ff */
[----:B------:R-:W-:Y:S01]  /*1ef30*/  SHF.R.U64 R68, R68, 0x3, RZ ;  /* 0x0000000344447819 */ /* 0x000fe200000012ff */
[----:B------:R-:W5:Y:S01]  /*1ef40*/  LD.E.128 R24, desc[UR6][R24.64] ;  /* 0x0000000618187980 */ /* 0x000f62000c101d00 */
[----:B------:R-:W-:Y:S02]  /*1ef50*/  SHF.R.U64 R72, R72, 0x3, RZ ;  /* 0x0000000348487819 */ /* 0x000fe400000012ff */
[----:B------:R-:W-:Y:S01]  /*1ef60*/  LOP3.LUT R20, R7, R20, RZ, 0x3c, !PT ;  /* 0x0000001407147212 */ /* 0x000fe200078e3cff */
[----:B------:R-:W5:Y:S01]  /*1ef70*/  LD.E.128 R32, desc[UR6][R32.64] ;  /* 0x0000000620207980 */ /* 0x000f62000c101d00 */
[----:B------:R-:W-:Y:S01]  /*1ef80*/  LOP3.LUT R64, R64, R65, RZ, 0x3c, !PT ;  /* 0x0000004140407212 */ /* 0x000fe200078e3cff */
[--C-:B------:R-:W-:Y:S01]  /*1ef90*/  IMAD.X R65, RZ, RZ, R21.reuse, P6 ;  /* 0x000000ffff417224 */ /* 0x100fe200030e0615 */
[----:B------:R-:W-:Y:S01]  /*1efa0*/  LOP3.LUT R68, R68, R69, RZ, 0x3c, !PT ;  /* 0x0000004544447212 */ /* 0x000fe200078e3cff */
[----:B------:R-:W-:Y:S01]  /*1efb0*/  IMAD.X R69, RZ, RZ, R21, P5 ;  /* 0x000000ffff457224 */ /* 0x000fe200028e0615 */
[----:B------:R-:W-:Y:S01]  /*1efc0*/  LOP3.LUT R72, R72, R73, RZ, 0x3c, !PT ;  /* 0x0000004948487212 */ /* 0x000fe200078e3cff */
[----:B------:R-:W5:Y:S01]  /*1efd0*/  LD.E.128 R36, desc[UR6][R36.64] ;  /* 0x0000000624247980 */ /* 0x000f62000c101d00 */
[----:B------:R-:W-:-:S02]  /*1efe0*/  LOP3.LUT R76, R4, R5, RZ, 0x3c, !PT ;  /* 0x00000005044c7212 */ /* 0x000fc400078e3cff */
[----:B------:R-:W-:Y:S01]  /*1eff0*/  IADD3.X R73, RZ, R21, RZ, P4, !PT ;  /* 0x00000015ff497210 */ /* 0x000fe200027fe4ff */
[----:B------:R2:W5:Y:S01]  /*1f000*/  LD.E.128 R4, desc[UR6][R20.64] ;  /* 0x0000000614047980 */ /* 0x000562000c101d00 */
[----:B0-----:R-:W-:-:S03]  /*1f010*/  LEA R2, R89, R219, 0x5 ;  /* 0x000000db59027211 */ /* 0x001fc600078e28ff */
[----:B------:R-:W5:Y:S04]  /*1f020*/  LD.E.128 R40, desc[UR6][R40.64] ;  /* 0x0000000628287980 */ /* 0x000f68000c101d00 */
[----:B------:R-:W5:Y:S01]  /*1f030*/  LD.E.128 R44, desc[UR6][R44.64] ;  /* 0x000000062c2c7980 */ /* 0x000f62000c101d00 */
[----:B--2---:R-:W-:-:S03]  /*1f040*/  IMAD R21, R81, UR4, RZ ;  /* 0x0000000451157c24 */ /* 0x004fc6000f8e02ff */
[----:B------:R-:W5:Y:S01]  /*1f050*/  LD.E.128 R48, desc[UR6][R48.64] ;  /* 0x0000000630307980 */ /* 0x000f62000c101d00 */
[C---:B------:R-:W-:Y:S02]  /*1f060*/  IMAD R81, R80.reuse, UR5, R21 ;  /* 0x0000000550517c24 */ /* 0x040fe4000f8e0215 */
[----:B------:R-:W-:Y:S01]  /*1f070*/  IMAD.WIDE.U32 R20, R80, UR4, RZ ;  /* 0x0000000450147c25 */ /* 0x000fe2000f8e00ff */
[----:B------:R-:W-:Y:S01]  /*1f080*/  ULDC.64 UR4, c[0x0][0xae8] ;  /* 0x0002ba0000047ab9 */ /* 0x000fe20000000a00 */
[----:B------:R-:W5:Y:S02]  /*1f090*/  LD.E.128 R52, desc[UR6][R52.64] ;  /* 0x0000000634347980 */ /* 0x000f64000c101d00 */
[----:B------:R-:W-:Y:S02]  /*1f0a0*/  IMAD.IADD R21, R21, 0x1, R81 ;  /* 0x0000000115157824 */ /* 0x000fe400078e0251 */
[----:B------:R-:W-:Y:S01]  /*1f0b0*/  IMAD R84, R84, UR4, RZ ;  /* 0x0000000454547c24 */ /* 0x000fe2000f8e02ff */
[----:B------:R-:W5:Y:S01]  /*1f0c0*/  LD.E.128 R56, desc[UR6][R56.64] ;  /* 0x0000000638387980 */ /* 0x000f62000c101d00 */
[----:B------:R-:W-:-:S02]  /*1f0d0*/  IMAD R2, R86, 0x80, R2 ;  /* 0x0000008056027824 */ /* 0x000fc400078e0202 */
[C---:B------:R-:W-:Y:S01]  /*1f0e0*/  IMAD R81, R88.reuse, UR5, R84 ;  /* 0x0000000558517c24 */ /* 0x040fe2000f8e0254 */
[----:B------:R-:W5:Y:S01]  /*1f0f0*/  LD.E.128 R60, desc[UR6][R60.64] ;  /* 0x000000063c3c7980 */ /* 0x000f62000c101d00 */
[----:B------:R-:W-:Y:S01]  /*1f100*/  IMAD.WIDE.U32 R20, R88, UR4, R20 ;  /* 0x0000000458147c25 */ /* 0x000fe2000f8e0014 */
[----:B------:R-:W-:Y:S02]  /*1f110*/  ULDC.64 UR4, c[0x0][0xaf0] ;  /* 0x0002bc0000047ab9 */ /* 0x000fe40000000a00 */
[----:B------:R-:W5:Y:S01]  /*1f120*/  LD.E.128 R64, desc[UR6][R64.64] ;  /* 0x0000000640407980 */ /* 0x000f62000c101d00 */
[----:B-1----:R-:W-:-:S03]  /*1f130*/  @P1 IMAD.HI.U32 R0, R2, R85, RZ ;  /* 0x0000005502001227 */ /* 0x002fc600078e00ff */
[----:B------:R-:W5:Y:S01]  /*1f140*/  LD.E.128 R68, desc[UR6][R68.64] ;  /* 0x0000000644447980 */ /* 0x000f62000c101d00 */
[----:B------:R-:W-:Y:S01]  /*1f150*/  IMAD.IADD R21, R21, 0x1, R81 ;  /* 0x0000000115157824 */ /* 0x000fe200078e0251 */
[----:B------:R-:W-:Y:S01]  /*1f160*/  MOV R81, R2 ;  /* 0x0000000200517202 */ /* 0x000fe20000000f00 */
[----:B------:R-:W-:Y:S01]  /*1f170*/  IMAD R28, R28, UR4, RZ ;  /* 0x000000041c1c7c24 */ /* 0x000fe2000f8e02ff */
[----:B------:R-:W-:Y:S01]  /*1f180*/  @P1 SHF.R.U32.HI R81, RZ, R87, R0 ;  /* 0x00000057ff511219 */ /* 0x000fe20000011600 */
[C---:B------:R-:W-:Y:S01]  /*1f190*/  IMAD.WIDE.U32 R20, R83.reuse, UR4, R20 ;  /* 0x0000000453147c25 */ /* 0x040fe2000f8e0014 */
[----:B------:R-:W5:Y:S02]  /*1f1a0*/  LD.E.128 R72, desc[UR6][R72.64] ;  /* 0x0000000648487980 */ /* 0x000f64000c101d00 */
[--C-:B------:R-:W-:Y:S01]  /*1f1b0*/  SHF.R.S32.HI R0, RZ, 0x1f, R81.reuse ;  /* 0x0000001fff007819 */ /* 0x100fe20000011451 */
[----:B------:R-:W-:Y:S01]  /*1f1c0*/  IMAD R85, R83, UR5, R28 ;  /* 0x0000000553557c24 */ /* 0x000fe2000f8e021c */
[----:B------:R-:W-:Y:S01]  /*1f1d0*/  ULDC.64 UR4, c[0x0][0xae0] ;  /* 0x0002b80000047ab9 */ /* 0x000fe20000000a00 */
[----:B------:R-:W-:Y:S01]  /*1f1e0*/  IMAD.MOV R83, RZ, RZ, -R81 ;  /* 0x000000ffff537224 */ /* 0x000fe200078e0a51 */
[----:B------:R-:W5:Y:S01]  /*1f1f0*/  LD.E.128 R76, desc[UR6][R76.64] ;  /* 0x000000064c4c7980 */ /* 0x000f62000c101d00 */
[----:B------:R-:W-:-:S02]  /*1f200*/  IMAD R0, R0, UR4, RZ ;  /* 0x0000000400007c24 */ /* 0x000fc4000f8e02ff */
[----:B------:R-:W-:Y:S01]  /*1f210*/  IMAD R83, R82, R83, R2 ;  /* 0x0000005352537224 */ /* 0x000fe200078e0202 */
[----:B------:R-:W-:Y:S01]  /*1f220*/  @!PT LDS RZ, [RZ] ;  /* 0x00000000fffff984 */ /* 0x000fe20000000800 */
[----:B------:R-:W-:Y:S01]  /*1f230*/  @!PT LDS RZ, [RZ] ;  /* 0x00000000fffff984 */ /* 0x000fe20000000800 */
[----:B------:R-:W-:Y:S01]  /*1f240*/  @!PT LDS RZ, [RZ] ;  /* 0x00000000fffff984 */ /* 0x000fe20000000800 */
[----:B------:R-:W-:Y:S01]  /*1f250*/  @!PT LDS RZ, [RZ] ;  /* 0x00000000fffff984 */ /* 0x000fe20000000800 */
[----:B------:R0:W-:Y:S06]  /*1f260*/  MEMBAR.ALL.CTA ;  /* 0x0000000000007992 */ /* 0x0001ec0000008000 */
[----:B0-----:R-:W0:Y:S01]  /*1f270*/  FENCE.VIEW.ASYNC.S ;  /* 0x00000000000073c6 */ /* 0x001e220000000000 */
[----:B------:R-:W-:Y:S02]  /*1f280*/  IMAD.IADD R21, R21, 0x1, R85 ;  /* 0x0000000115157824 */ /* 0x000fe400078e0255 */
[C---:B------:R-:W-:Y:S01]  /*1f290*/  IMAD R85, R81.reuse, UR5, R0 ;  /* 0x0000000551557c24 */ /* 0x040fe2000f8e0200 */
[----:B------:R-:W-:Y:S01]  /*1f2a0*/  SHF.R.S32.HI R0, RZ, 0x1f, R83 ;  /* 0x0000001fff007819 */ /* 0x000fe20000011453 */
[----:B------:R-:W-:Y:S01]  /*1f2b0*/  IMAD.WIDE.U32 R20, R81, UR4, R20 ;  /* 0x0000000451147c25 */ /* 0x000fe2000f8e0014 */
[----:B------:R-:W-:Y:S01]  /*1f2c0*/  ULDC.64 UR4, c[0x0][0xad8] ;  /* 0x0002b60000047ab9 */ /* 0x000fe20000000a00 */
[----:B------:R-:W-:-:S02]  /*1f2d0*/  LEA R86, R86, R219, 0x7 ;  /* 0x000000db56567211 */ /* 0x000fc400078e38ff */
[----:B------:R-:W-:Y:S02]  /*1f2e0*/  IMAD.IADD R21, R21, 0x1, R85 ;  /* 0x0000000115157824 */ /* 0x000fe400078e0255 */
[----:B------:R-:W-:Y:S02]  /*1f2f0*/  IMAD R2, R0, UR4, RZ ;  /* 0x0000000400027c24 */ /* 0x000fe4000f8e02ff */
[C---:B------:R-:W-:Y:S02]  /*1f300*/  VIADD R0, R86.reuse, 0x20 ;  /* 0x0000002056007836 */ /* 0x040fe40000000000 */
[C---:B------:R-:W-:Y:S02]  /*1f310*/  IMAD R81, R83.reuse, UR5, R2 ;  /* 0x0000000553517c24 */ /* 0x040fe4000f8e0202 */
[----:B------:R-:W-:Y:S01]  /*1f320*/  IMAD.WIDE.U32 R20, R83, UR4, R20 ;  /* 0x0000000453147c25 */ /* 0x000fe2000f8e0014 */
[----:B------:R-:W-:Y:S01]  /*1f330*/  ISETP.GE.AND P2, PT, R86, R3, PT ;  /* 0x000000035600720c */ /* 0x000fe20003f46270 */
[----:B------:R-:W-:-:S02]  /*1f340*/  ULDC.64 UR4, c[0x0][0xa80] ;  /* 0x0002a00000047ab9 */ /* 0x000fc40000000a00 */
[----:B------:R-:W-:Y:S01]  /*1f350*/  VIADD R2, R86, 0x40 ;  /* 0x0000004056027836 */ /* 0x000fe20000000000 */
[-C--:B------:R-:W-:Y:S01]  /*1f360*/  ISETP.GE.AND P1, PT, R0, R3.reuse, PT ;  /* 0x000000030000720c */ /* 0x080fe20003f26270 */
[----:B------:R-:W-:Y:S01]  /*1f370*/  IMAD.IADD R21, R21, 0x1, R81 ;  /* 0x0000000115157824 */ /* 0x000fe200078e0251 */
[----:B------:R-:W-:Y:S02]  /*1f380*/  LEA R28, P3, R20, UR4, 0x1 ;  /* 0x00000004141c7c11 */ /* 0x000fe4000f8608ff */
[----:B------:R-:W-:Y:S02]  /*1f390*/  IADD3 R0, R22, 0x38820, RZ ;  /* 0x0003882016007810 */ /* 0x000fe40007ffe0ff */
[----:B------:R-:W-:Y:S02]  /*1f3a0*/  ISETP.GE.AND P0, PT, R2, R3, PT ;  /* 0x000000030200720c */ /* 0x000fe40003f06270 */
[----:B------:R-:W-:Y:S02]  /*1f3b0*/  LEA.HI.X R2, R20, UR5, R21, 0x1, P3 ;  /* 0x0000000514027c11 */ /* 0x000fe400098f0c15 */
[----:B------:R-:W-:Y:S01]  /*1f3c0*/  PRMT R0, RZ, 0x654, R0 ;  /* 0x00000654ff007816 */ /* 0x000fe20000000000 */
[----:B0-----:R0:W1:Y:S03]  /*1f3d0*/  SHFL.IDX PT, R84, R28, RZ, 0x181f ;  /* 0x00181fff1c547589 */ /* 0x00106600000e0000 */
[----:B------:R0:W-:Y:S01]  /*1f3e0*/  SYNCS.ARRIVE.TRANS64.RED.A1T0 RZ, [R0+URZ], RZ ;  /* 0x000000ff00ff79a7 */ /* 0x0001e2000810043f */
[----:B------:R0:W2:Y:S01]  /*1f3f0*/  SHFL.IDX PT, R85, R2, RZ, 0x181f ;  /* 0x00181fff02557589 */ /* 0x0000a200000e0000 */
[----:B------:R-:W-:Y:S05]  /*1f400*/  @P2 BRA `(.L_x_659) ;  /* 0x0000000000482947 */ /* 0x000fea0003800000 */
[----:B------:R-:W-:Y:S01]  /*1f410*/  ULDC UR4, c[0x0][0xac8] ;  /* 0x0002b20000047ab9 */ /* 0x000fe20000000800 */
[----:B------:R-:W-:Y:S01]  /*1f420*/  ULDC.64 UR6, c[0x0][0x208] ;  /* 0x0000820000067ab9 */ /* 0x000fe20000000a00 */
        /* <DEDUP_REMOVED lines=16> */
.L_x_659:
[----:B------:R-:W-:Y:S05]  /*1f530*/  BSYNC B1 ;  /* 0x0000000000017941 */ /* 0x000fea0003800000 */
.L_x_658:
[----:B---3-5:R3:W4:Y:S01]  /*1f540*/  SHFL.IDX PT, R33, R2, 0x1, 0x181f ;  /* 0x00381f0002217f89 */ /* 0x02872200000e0000 */
[----:B------:R-:W-:Y:S03]  /*1f550*/  BSSY B1, `(.L_x_660) ;  /* 0x0000015000017945 */ /* 0x000fe60003800000 */
[----:B------:R3:W0:Y:S01]  /*1f560*/  SHFL.IDX PT, R32, R28, 0x1, 0x181f ;  /* 0x00381f001c207f89 */ /* 0x00062200000e0000 */
[----:B------:R-:W-:Y:S05]  /*1f570*/  @P1 BRA `(.L_x_661) ;  /* 0x0000000000481947 */ /* 0x000fea0003800000 */
[----:B------:R-:W-:Y:S01]  /*1f580*/  ULDC UR4, c[0x0][0xac8] ;  /* 0x0002b20000047ab9 */ /* 0x000fe20000000800 */
[----:B------:R-:W-:Y:S01]  /*1f590*/  ULDC.64 UR6, c[0x0][0x208] ;  /* 0x0000820000067ab9 */ /* 0x000fe20000000a00 */
[----:B------:R-:W-:Y:S02]  /*1f5a0*/  ISETP.GE.AND P4, PT, R16, UR4, PT ;  /* 0x0000000410007c0c */ /* 0x000fe4000bf86270 */
[----:B------:R-:W-:Y:S02]  /*1f5b0*/  ISETP.GE.AND P3, PT, R213, UR4, PT ;  /* 0x00000004d5007c0c */ /* 0x000fe4000bf66270 */
[----:B------:R-:W-:Y:S02]  /*1f5c0*/  ISETP.GE.AND P2, PT, R18, UR4, PT ;  /* 0x0000000412007c0c */ /* 0x000fe4000bf46270 */
[----:B------:R-:W-:-:S07]  /*1f5d0*/  ISETP.GE.AND P1, PT, R19, UR4, PT ;  /* 0x0000000413007c0c */ /* 0x000fce000bf26270 */
[CC--:B0-----:R-:W-:Y:S02]  /*1f5e0*/  @!P4 LEA R4, P6, R16.reuse, R32.reuse, 0x1 ;  /* 0x000000201004c211 */ /* 0x0c1fe400078c08ff */
[CC--:B------:R-:W-:Y:S02]  /*1f5f0*/  @!P3 LEA R6, P5, R23.reuse, R32.reuse, 0x1 ;  /* 0x000000201706b211 */ /* 0x0c0fe400078a08ff */
[-C--:B----4-:R-:W-:Y:S02]  /*1f600*/  @!P4 LEA.HI.X R5, R16, R33.reuse, R17, 0x1, P6 ;  /* 0x000000211005c211 */ /* 0x090fe400030f0c11 */
[-C--:B------:R-:W-:Y:S02]  /*1f610*/  @!P2 LEA R20, P6, R18, R32.reuse, 0x1 ;  /* 0x000000201214a211 */ /* 0x080fe400078c08ff */
        /* <DEDUP_REMOVED lines=8> */
.L_x_661:
[----:B------:R-:W-:Y:S05]  /*1f6a0*/  BSYNC B1 ;  /* 0x0000000000017941 */ /* 0x000fea0003800000 */
.L_x_660:
[----:B0-----:R0:W0:Y:S01]  /*1f6b0*/  SHFL.IDX PT, R11, R2, 0x2, 0x181f ;  /* 0x00581f00020b7f89 */ /* 0x00102200000e0000 */
        /* <DEDUP_REMOVED lines=9> */
[-C--:B0-----:R-:W-:Y:S02]  /*1f750*/  @!P3 LEA R4, P6, R16, R10.reuse, 0x1 ;  /* 0x0000000a1004b211 */ /* 0x081fe400078c08ff */
[-C--:B------:R-:W-:Y:S02]  /*1f760*/  @!P2 LEA R6, P5, R23, R10.reuse, 0x1 ;  /* 0x0000000a1706a211 */ /* 0x080fe400078a08ff */
[-C--:B------:R-:W-:Y:S02]  /*1f770*/  @!P1 LEA R8, P4, R18, R10.reuse, 0x1 ;  /* 0x0000000a12089211 */ /* 0x080fe400078808ff */
[-C--:B------:R-:W-:Y:S02]  /*1f780*/  @!P3 LEA.HI.X R5, R16, R11.reuse, R17, 0x1, P6 ;  /* 0x0000000b1005b211 */ /* 0x080fe400030f0c11 */
        /* <DEDUP_REMOVED lines=8> */
.L_x_663:
[----:B------:R-:W-:Y:S05]  /*1f810*/  BSYNC B1 ;  /* 0x0000000000017941 */ /* 0x000fea0003800000 */
.L_x_662:
[----:B------:R-:W-:Y:S01]  /*1f820*/  IADD3 R0, R86, 0x60, RZ ;  /* 0x0000006056007810 */ /* 0x000fe20007ffe0ff */
[----:B0-----:R0:W0:Y:S03]  /*1f830*/  SHFL.IDX PT, R9, R2, 0x3, 0x181f ;  /* 0x00781f0002097f89 */ /* 0x00102600000e0000 */
[----:B------:R-:W-:Y:S01]  /*1f840*/  ISETP.GE.AND P0, PT, R0, R3, PT ;  /* 0x000000030000720c */ /* 0x000fe20003f06270 */
[----:B---3--:R-:W3:-:S12]  /*1f850*/  SHFL.IDX PT, R28, R28, 0x3, 0x181f ;  /* 0x00781f001c1c7f89 */ /* 0x008ed800000e0000 */
[----:B------:R-:W-:Y:S05]  /*1f860*/  @P0 BRA `(.L_x_664) ;  /* 0x0000000c00c00947 */ /* 0x000fea0003800000 */
[----:B------:R-:W-:Y:S01]  /*1f870*/  ULDC UR4, c[0x0][0xac8] ;  /* 0x0002b20000047ab9 */ /* 0x000fe20000000800 */
[----:B------:R-:W-:Y:S01]  /*1f880*/  ULDC.64 UR6, c[0x0][0x208] ;  /* 0x0000820000067ab9 */ /* 0x000fe20000000a00 */
[----:B------:R-:W-:Y:S02]  /*1f890*/  ISETP.GE.AND P3, PT, R16, UR4, PT ;  /* 0x0000000410007c0c */ /* 0x000fe4000bf66270 */
[----:B------:R-:W-:Y:S02]  /*1f8a0*/  ISETP.GE.AND P4, PT, R213, UR4, PT ;  /* 0x00000004d5007c0c */ /* 0x000fe4000bf86270 */
[----:B------:R-:W-:-:S09]  /*1f8b0*/  ISETP.GE.AND P5, PT, R18, UR4, PT ;  /* 0x0000000412007c0c */ /* 0x000fd2000bfa6270 */
[CC--:B0--3--:R-:W-:Y:S02]  /*1f8c0*/  @!P3 LEA R2, P0, R16.reuse, R28.reuse, 0x1 ;  /* 0x0000001c1002b211 */ /* 0x0c9fe400078008ff */
[-C--:B------:R-:W-:Y:S02]  /*1f8d0*/  @!P4 LEA R4, P1, R23, R28.reuse, 0x1 ;  /* 0x0000001c1704c211 */ /* 0x080fe400078208ff */
[-C--:B------:R-:W-:Y:S02]  /*1f8e0*/  @!P3 LEA.HI.X R3, R16, R9.reuse, R17, 0x1, P0 ;  /* 0x000000091003b211 */ /* 0x080fe400000f0c11 */
[----:B------:R-:W-:Y:S02]  /*1f8f0*/  ISETP.GE.AND P0, PT, R19, UR4, PT ;  /* 0x0000000413007c0c */ /* 0x000fe4000bf06270 */
[----:B------:R-:W-:Y:S01]  /*1f900*/  @!P5 LEA R6, P2, R18, R28, 0x1 ;  /* 0x0000001c1206d211 */ /* 0x000fe200078408ff */
[----:B------:R0:W-:Y:S01]  /*1f910*/  @!P3 ST.E.128 desc[UR6][R2.64], R24 ;  /* 0x000000180200b985 */ /* 0x0001e2000c101d06 */
[----:B------:R-:W-:-:S02]  /*1f920*/  @!P4 LEA.HI.X R5, R23, R9, R216, 0x1, P1 ;  /* 0x000000091705c211 */ /* 0x000fc400008f0cd8 */
[----:B------:R-:W-:-:S03]  /*1f930*/  @!P5 LEA.HI.X R7, R18, R9, R218, 0x1, P2 ;  /* 0x000000091207d211 */ /* 0x000fc600010f0cda */
[----:B------:R0:W-:Y:S04]  /*1f940*/  @!P4 ST.E.128 desc[UR6][R4.64], R44 ;  /* 0x0000002c0400c985 */ /* 0x0001e8000c101d06 */
[----:B------:R0:W-:Y:S01]  /*1f950*/  @!P5 ST.E.128 desc[UR6][R6.64], R60 ;  /* 0x0000003c0600d985 */ /* 0x0001e2000c101d06 */
[----:B------:R-:W-:Y:S05]  /*1f960*/  @P0 BRA `(.L_x_664) ;  /* 0x0000000c00800947 */ /* 0x000fea0003800000 */
[----:B0-----:R-:W-:Y:S01]  /*1f970*/  LEA R2, P0, R19, R28, 0x1 ;  /* 0x0000001c13027211 */ /* 0x001fe200078008ff */
[----:B------:R-:W-:-:S03]  /*1f980*/  ULDC.64 UR4, c[0x0][0x208] ;  /* 0x0000820000047ab9 */ /* 0x000fc60000000a00 */
[----:B------:R-:W-:-:S05]  /*1f990*/  LEA.HI.X R3, R19, R9, R217, 0x1, P0 ;  /* 0x0000000913037211 */ /* 0x000fca00000f0cd9 */
[----:B------:R0:W-:Y:S01]  /*1f9a0*/  ST.E.128 desc[UR4][R2.64], R76 ;  /* 0x0000004c02007985 */ /* 0x0001e2000c101d04 */
[----:B------:R-:W-:Y:S05]  /*1f9b0*/  BRA `(.L_x_664) ;  /* 0x0000000c006c7947 */ /* 0x000fea0003800000 */
.L_x_656:
[----:B------:R-:W3:Y:S01]  /*1f9c0*/  LDL R9, [R1+0x60] ;  /* 0x0000600001097983 */ /* 0x000ee20000100800 */
[----:B------:R-:W-:Y:S01]  /*1f9d0*/  ULDC.64 UR4, c[0x0][0xc00] ;  /* 0x0003000000047ab9 */ /* 0x000fe20000000a00 */
[----:B------:R-:W4:Y:S01]  /*1f9e0*/  LDC R25, c[0x0][0xbe8] ;  /* 0x0002fa00ff197b82 */ /* 0x000f220000000800 */
[----:B------:R-:W-:Y:S01]  /*1f9f0*/  ISETP.NE.U32.AND P0, PT, RZ, UR4, PT ;  /* 0x00000004ff007c0c */ /* 0x000fe2000bf05070 */
[----:B0-----:R-:W-:Y:S01]  /*1fa00*/  IMAD.MOV.U32 R6, RZ, RZ, RZ ;  /* 0x000000ffff067224 */ /* 0x001fe200078e00ff */
[----:B------:R-:W-:Y:S02]  /*1fa10*/  ULDC.64 UR6, c[0x0][0x208] ;  /* 0x0000820000067ab9 */ /* 0x000fe40000000a00 */
[----:B------:R-:W-:Y:S01]  /*1fa20*/  ISETP.NE.AND.EX P0, PT, RZ, UR5, PT, P0 ;  /* 0x00000005ff007c0c */ /* 0x000fe2000bf05300 */
[----:B------:R-:W0:Y:S02]  /*1fa30*/  S2R R7, SR_TID.X ;  /* 0x0000000000077919 */ /* 0x000e240000002100 */
[----:B0-----:R-:W-:-:S05]  /*1fa40*/  VIADD R8, R7, 0xffffff80 ;  /* 0xffffff8007087836 */ /* 0x001fca0000000000 */
[----:B------:R-:W-:Y:S01]  /*1fa50*/  ISETP.GE.AND P3, PT, R8, 0x80, PT ;  /* 0x000000800800780c */ /* 0x000fe20003f66270 */
[----:B---3--:R-:W-:Y:S01]  /*1fa60*/  IMAD.SHL.U32 R4, R9, 0x4, RZ ;  /* 0x0000000409047824 */ /* 0x008fe200078e00ff */
[----:B------:R-:W-:-:S04]  /*1fa70*/  SHF.R.S32.HI R12, RZ, 0x1f, R9 ;  /* 0x0000001fff0c7819 */ /* 0x000fc80000011409 */
[----:B------:R-:W-:Y:S02]  /*1fa80*/  IADD3 R2, P1, R4, UR4, RZ ;  /* 0x0000000404027c10 */ /* 0x000fe4000ff3e0ff */
[----:B------:R-:W-:-:S04]  /*1fa90*/  SHF.L.U64.HI R0, R9, 0x2, R12 ;  /* 0x0000000209007819 */ /* 0x000fc8000001020c */
[----:B------:R-:W-:Y:S01]  /*1faa0*/  IADD3.X R3, R0, UR5, RZ, P1, !PT ;  /* 0x0000000500037c10 */ /* 0x000fe20008ffe4ff */
[----:B------:R-:W-:Y:S02]  /*1fab0*/  ULDC.64 UR4, c[0x0][0xc08] ;  /* 0x0003020000047ab9 */ /* 0x000fe40000000a00 */
[----:B------:R-:W-:Y:S02]  /*1fac0*/  ISETP.NE.U32.AND P1, PT, RZ, UR4, PT ;  /* 0x00000004ff007c0c */ /* 0x000fe4000bf25070 */
[----:B------:R0:W5:Y:S02]  /*1fad0*/  @P0 LDG.E R6, desc[UR6][R2.64] ;  /* 0x0000000602060981 */ /* 0x000164000c1e1900 */
[----:B------:R-:W-:-:S13]  /*1fae0*/  ISETP.NE.AND.EX P1, PT, RZ, UR5, PT, P1 ;  /* 0x00000005ff007c0c */ /* 0x000fda000bf25310 */
[----:B------:R-:W-:Y:S01]  /*1faf0*/  @P1 IADD3 R4, P2, R4, UR4, RZ ;  /* 0x0000000404041c10 */ /* 0x000fe2000ff5e0ff */
[----:B------:R-:W-:-:S03]  /*1fb00*/  ULDC UR4, c[0x0][0xa88] ;  /* 0x0002a20000047ab9 */ /* 0x000fc60000000800 */
[----:B------:R-:W-:Y:S02]  /*1fb10*/  @P1 IADD3.X R5, R0, UR5, RZ, P2, !PT ;  /* 0x0000000500051c10 */ /* 0x000fe400097fe4ff */
[----:B----4-:R-:W-:Y:S02]  /*1fb20*/  ISETP.NE.AND P2, PT, R25, 0x1, PT ;  /* 0x000000011900780c */ /* 0x010fe40003f45270 */
[----:B------:R-:W-:-:S06]  /*1fb30*/  MOV R0, UR4 ;  /* 0x0000000400007c02 */ /* 0x000fcc0008000f00 */
[----:B------:R0:W5:Y:S05]  /*1fb40*/  @P1 LDG.E R0, desc[UR6][R4.64] ;  /* 0x0000000604001981 */ /* 0x00016a000c1e1900 */
[----:B------:R-:W3:Y:S08]  /*1fb50*/  @P2 LDC R14, c[0x0][0xbec] ;  /* 0x0002fb00ff0e2b82 */ /* 0x000ef00000000800 */
[----:B------:R-:W4:Y:S01]  /*1fb60*/  @P2 LDC R27, c[0x0][0xbf0] ;  /* 0x0002fc00ff1b2b82 */ /* 0x000f220000000800 */
[----:B0-----:R-:W-:Y:S05]  /*1fb70*/  @P1 BRA `(.L_x_665) ;  /* 0x0000000000141947 */ /* 0x001fea0003800000 */
[----:B------:R-:W-:Y:S05]  /*1fb80*/  @!P0 BRA `(.L_x_665) ;  /* 0x0000000000108947 */ /* 0x000fea0003800000 */
[----:B------:R-:W-:Y:S02]  /*1fb90*/  ULDC.64 UR4, c[0x0][0x208] ;  /* 0x0000820000047ab9 */ /* 0x000fe40000000a00 */
[----:B------:R-:W2:Y:S04]  /*1fba0*/  LDG.E R5, desc[UR4][R2.64] ;  /* 0x0000000402057981 */ /* 0x000ea8000c1e1900 */
[----:B-----5:R-:W2:Y:S02]  /*1fbb0*/  LDG.E R0, desc[UR4][R2.64+0x4] ;  /* 0x0000040402007981 */ /* 0x020ea4000c1e1900 */
[----:B--2---:R-:W-:-:S07]  /*1fbc0*/  IMAD.IADD R0, R0, 0x1, -R5 ;  /* 0x0000000100007824 */ /* 0x004fce00078e0a05 */
.L_x_665:
[----:B------:R-:W2:Y:S04]  /*1fbd0*/  LDL R24, [R1+0x68] ;  /* 0x0000680001187983 */ /* 0x000ea80000100800 */
[----:B------:R0:W5:Y:S01]  /*1fbe0*/  LDL R20, [R1+0x74] ;  /* 0x0000740001147983 */ /* 0x0001620000100800 */
[----:B------:R-:W-:Y:S01]  /*1fbf0*/  BSSY B1, `(.L_x_666) ;  /* 0x000002e000017945 */ /* 0x000fe20003800000 */
[----:B-1----:R-:W-:Y:S02]  /*1fc00*/  SEL R13, R9, RZ, !P0 ;  /* 0x000000ff090d7207 */ /* 0x002fe40004000000 */
[----:B------:R-:W-:Y:S02]  /*1fc10*/  SEL R12, R12, RZ, !P0 ;  /* 0x000000ff0c0c7207 */ /* 0x000fe40004000000 */
[----:B-----5:R-:W-:-:S02]  /*1fc20*/  SHF.R.S32.HI R11, RZ, 0x1f, R6 ;  /* 0x0000001fff0b7819 */ /* 0x020fc40000011406 */
[----:B--2---:R-:W-:Y:S01]  /*1fc30*/  SHF.R.S32.HI R10, RZ, 0x1f, R24 ;  /* 0x0000001fff0a7819 */ /* 0x004fe20000011418 */
[----:B0-----:R-:W-:Y:S06]  /*1fc40*/  @P3 BRA `(.L_x_667) ;  /* 0x0000000000a03947 */ /* 0x001fec0003800000 */
[----:B------:R-:W0:Y:S01]  /*1fc50*/  LDC R9, c[0x0][0xbe8] ;  /* 0x0002fa00ff097b82 */ /* 0x000e220000000800 */
[----:B------:R-:W-:-:S05]  /*1fc60*/  LEA R2, R20, R7, 0x7 ;  /* 0x0000000714027211 */ /* 0x000fca00078e38ff */
[----:B------:R-:W-:Y:S02]  /*1fc70*/  VIADD R8, R2, 0xffffff80 ;  /* 0xffffff8002087836 */ /* 0x000fe40000000000 */
[----:B0-----:R-:W-:-:S05]  /*1fc80*/  IMAD R3, R0, R9, RZ ;  /* 0x0000000900037224 */ /* 0x001fca00078e02ff */
[----:B------:R-:W-:-:S13]  /*1fc90*/  ISETP.GE.AND P0, PT, R8, R3, PT ;  /* 0x000000030800720c */ /* 0x000fda0003f06270 */
[----:B------:R-:W-:Y:S05]  /*1fca0*/  @P0 BRA `(.L_x_667) ;  /* 0x0000000000880947 */ /* 0x000fea0003800000 */
[----:B------:R-:W-:Y:S01]  /*1fcb0*/  ISETP.NE.AND P0, PT, R9, 0x1, PT ;  /* 0x000000010900780c */ /* 0x000fe20003f05270 */
[----:B------:R-:W-:Y:S01]  /*1fcc0*/  ULDC.64 UR4, c[0x0][0xb90] ;  /* 0x0002e40000047ab9 */ /* 0x000fe20000000a00 */
[----:B------:R-:W-:Y:S01]  /*1fcd0*/  MOV R2, R6 ;  /* 0x0000000600027202 */ /* 0x000fe20000000f00 */
[----:B------:R-:W-:Y:S01]  /*1fce0*/  IMAD R7, R10, UR4, RZ ;  /* 0x000000040a077c24 */ /* 0x000fe2000f8e02ff */
[----:B------:R-:W-:Y:S01]  /*1fcf0*/  ULDC.64 UR6, c[0x0][0x208] ;  /* 0x0000820000067ab9 */ /* 0x000fe20000000a00 */
[----:B------:R-:W-:Y:S02]  /*1fd00*/  IMAD.MOV.U32 R3, RZ, RZ, R11 ;  /* 0x000000ffff037224 */ /* 0x000fe400078e000b */
[----:B------:R-:W-:Y:S02]  /*1fd10*/  IMAD.MOV.U32 R5, RZ, RZ, R8 ;  /* 0x000000ffff057224 */ /* 0x000fe400078e0008 */
[----:B------:R-:W-:-:S04]  /*1fd20*/  IMAD.WIDE.U32 R2, R24, UR4, R2 ;  /* 0x0000000418027c25 */ /* 0x000fc8000f8e0002 */
[----:B------:R-:W0:Y:S01]  /*1fd30*/  @P0 LDC R15, c[0x0][0xbec] ;  /* 0x0002fb00ff0f0b82 */ /* 0x000e220000000800 */
[----:B------:R-:W-:Y:S01]  /*1fd40*/  IMAD R7, R24, UR5, R7 ;  /* 0x0000000518077c24 */ /* 0x000fe2000f8e0207 */
[----:B------:R-:W-:-:S03]  /*1fd50*/  ULDC.64 UR4, c[0x0][0xb98] ;  /* 0x0002e60000047ab9 */ /* 0x000fc60000000a00 */
[----:B------:R-:W-:-:S03]  /*1fd60*/  IMAD.IADD R3, R3, 0x1, R7 ;  /* 0x0000000103037824 */ /* 0x000fc600078e0207 */
[----:B------:R-:W1:Y:S01]  /*1fd70*/  @P0 LDC R21, c[0x0][0xbf0] ;  /* 0x0002fc00ff150b82 */ /* 0x000e620000000800 */
[----:B------:R-:W-:-:S04]  /*1fd80*/  IMAD.WIDE.U32 R2, R13, UR4, R2 ;  /* 0x000000040d027c25 */ /* 0x000fc8000f8e0002 */
[----:B0-----:R-:W-:-:S05]  /*1fd90*/  @P0 IMAD.HI.U32 R4, R8, R15, RZ ;  /* 0x0000000f08040227 */ /* 0x001fca00078e00ff */
[----:B-1----:R-:W-:Y:S01]  /*1fda0*/  @P0 SHF.R.U32.HI R5, RZ, R21, R4 ;  /* 0x00000015ff050219 */ /* 0x002fe20000011604 */
[----:B------:R-:W-:-:S03]  /*1fdb0*/  IMAD R4, R12, UR4, RZ ;  /* 0x000000040c047c24 */ /* 0x000fc6000f8e02ff */
[C---:B------:R-:W-:Y:S02]  /*1fdc0*/  IADD3 R7, -R5.reuse, RZ, RZ ;  /* 0x000000ff05077210 */ /* 0x040fe40007ffe1ff */
[----:B------:R-:W-:-:S03]  /*1fdd0*/  IADD3 R2, P0, R5, R2, RZ ;  /* 0x0000000205027210 */ /* 0x000fc60007f1e0ff */
[----:B------:R-:W-:Y:S01]  /*1fde0*/  IMAD R7, R9, R7, R8 ;  /* 0x0000000709077224 */ /* 0x000fe200078e0208 */
[----:B------:R-:W-:Y:S01]  /*1fdf0*/  SHF.R.S32.HI R9, RZ, 0x1f, R5 ;  /* 0x0000001fff097819 */ /* 0x000fe20000011405 */
[----:B------:R-:W-:Y:S01]  /*1fe00*/  IMAD R8, R13, UR5, R4 ;  /* 0x000000050d087c24 */ /* 0x000fe2000f8e0204 */
[----:B------:R-:W-:Y:S02]  /*1fe10*/  ULDC.64 UR4, c[0x0][0xb88] ;  /* 0x0002e20000047ab9 */ /* 0x000fe40000000a00 */
[----:B------:R-:W-:Y:S02]  /*1fe20*/  SHF.R.S32.HI R4, RZ, 0x1f, R7 ;  /* 0x0000001fff047819 */ /* 0x000fe40000011407 */
[----:B------:R-:W-:-:S03]  /*1fe30*/  IADD3.X R3, R9, R3, R8, P0, !PT ;  /* 0x0000000309037210 */ /* 0x000fc600007fe408 */
[----:B------:R-:W-:Y:S02]  /*1fe40*/  IMAD R4, R4, UR4, RZ ;  /* 0x0000000404047c24 */ /* 0x000fe4000f8e02ff */
[----:B------:R-:W-:-:S04]  /*1fe50*/  IMAD.WIDE.U32 R2, R7, UR4, R2 ;  /* 0x0000000407027c25 */ /* 0x000fc8000f8e0002 */
[----:B------:R-:W-:Y:S01]  /*1fe60*/  IMAD R5, R7, UR5, R4 ;  /* 0x0000000507057c24 */ /* 0x000fe2000f8e0204 */
[----:B------:R-:W-:Y:S02]  /*1fe70*/  ULDC.64 UR4, c[0x0][0xb50] ;  /* 0x0002d40000047ab9 */ /* 0x000fe40000000a00 */
[----:B------:R-:W-:Y:S01]  /*1fe80*/  LEA R4, P0, R2, UR4, 0x2 ;  /* 0x0000000402047c11 */ /* 0x000fe2000f8010ff */
[----:B------:R-:W-:-:S05]  /*1fe90*/  IMAD.IADD R3, R3, 0x1, R5 ;  /* 0x0000000103037824 */ /* 0x000fca00078e0205 */
[----:B------:R-:W-:Y:S01]  /*1fea0*/  LEA.HI.X R5, R2, UR5, R3, 0x2, P0 ;  /* 0x0000000502057c11 */ /* 0x000fe200080f1403 */
[----:B------:R-:W-:-:S05]  /*1feb0*/  IMAD.MOV.U32 R3, RZ, RZ, -0x800000 ;  /* 0xff800000ff037424 */ /* 0x000fca00078e00ff */
[----:B------:R0:W-:Y:S02]  /*1fec0*/  STG.E desc[UR6][R4.64], R3 ;  /* 0x0000000304007986 */ /* 0x0001e4000c101906 */
.L_x_667:
[----:B------:R-:W-:Y:S05]  /*1fed0*/  BSYNC B1 ;  /* 0x0000000000017941 */ /* 0x000fea0003800000 */
.L_x_666:
[----:B0-----:R-:W2:Y:S01]  /*1fee0*/  LDL R4, [R1+0x64] ;  /* 0x0000640001047983 */ /* 0x001ea20000100800 */
[----:B------:R-:W-:Y:S01]  /*1fef0*/  ULDC.64 UR4, c[0x0][0xaa0] ;  /* 0x0002a80000047ab9 */ /* 0x000fe20000000a00 */
[----:B------:R-:W-:Y:S01]  /*1ff00*/  BSSY B1, `(.L_x_668) ;  /* 0x0000041000017945 */ /* 0x000fe20003800000 */
[----:B------:R-:W-:-:S04]  /*1ff10*/  IMAD R3, R11, UR4, RZ ;  /* 0x000000040b037c24 */ /* 0x000fc8000f8e02ff */
[C---:B------:R-:W-:Y:S02]  /*1ff20*/  IMAD R5, R6.reuse, UR5, R3 ;  /* 0x0000000506057c24 */ /* 0x040fe4000f8e0203 */
[----:B------:R-:W-:Y:S01]  /*1ff30*/  IMAD.WIDE.U32 R2, R6, UR4, RZ ;  /* 0x0000000406027c25 */ /* 0x000fe2000f8e00ff */
        /* <DEDUP_REMOVED lines=12> */
[----:B--2---:R-:W-:-:S05]  /*20000*/  LEA R4, R4, R219, 0x5 ;  /* 0x000000db04047211 */ /* 0x004fca00078e28ff */
[----:B------:R-:W-:-:S04]  /*20010*/  IMAD R9, R20, 0x80, R4 ;  /* 0x0000008014097824 */ /* 0x000fc800078e0204 */
[----:B---3--:R-:W-:Y:S01]  /*20020*/  @P2 IMAD.HI.U32 R4, R9, R14, RZ ;  /* 0x0000000e09042227 */ /* 0x008fe200078e00ff */
[----:B------:R-:W-:-:S04]  /*20030*/  MOV R5, R9 ;  /* 0x0000000900057202 */ /* 0x000fc80000000f00 */
[----:B----4-:R-:W-:-:S04]  /*20040*/  @P2 SHF.R.U32.HI R5, RZ, R27, R4 ;  /* 0x0000001bff052219 */ /* 0x010fc80000011604 */
[--C-:B------:R-:W-:Y:S01]  /*20050*/  SHF.R.S32.HI R4, RZ, 0x1f, R5.reuse ;  /* 0x0000001fff047819 */ /* 0x100fe20000011405 */
[----:B------:R-:W-:Y:S02]  /*20060*/  IMAD.MOV R6, RZ, RZ, -R5 ;  /* 0x000000ffff067224 */ /* 0x000fe400078e0a05 */
[----:B------:R-:W-:-:S04]  /*20070*/  IMAD.WIDE.U32 R2, R5, UR4, R2 ;  /* 0x0000000405027c25 */ /* 0x000fc8000f8e0002 */
[----:B------:R-:W-:Y:S02]  /*20080*/  IMAD R4, R4, UR4, RZ ;  /* 0x0000000404047c24 */ /* 0x000fe4000f8e02ff */
[----:B------:R-:W-:Y:S02]  /*20090*/  IMAD R7, R25, R6, R9 ;  /* 0x0000000619077224 */ /* 0x000fe400078e0209 */
[----:B------:R-:W-:Y:S01]  /*200a0*/  IMAD R9, R5, UR5, R4 ;  /* 0x0000000505097c24 */ /* 0x000fe2000f8e0204 */
[----:B------:R-:W-:Y:S01]  /*200b0*/  ULDC.64 UR4, c[0x0][0xad8] ;  /* 0x0002b60000047ab9 */ /* 0x000fe20000000a00 */
[----:B------:R-:W-:Y:S01]  /*200c0*/  IMAD R6, R20, 0x80, R219 ;  /* 0x0000008014067824 */ /* 0x000fe200078e02db */
[----:B------:R-:W-:Y:S01]  /*200d0*/  SHF.R.S32.HI R4, RZ, 0x1f, R7 ;  /* 0x0000001fff047819 */ /* 0x000fe20000011407 */
[----:B------:R-:W-:Y:S02]  /*200e0*/  IMAD.IADD R3, R3, 0x1, R9 ;  /* 0x0000000103037824 */ /* 0x000fe400078e0209 */
[----:B------:R-:W-:Y:S01]  /*200f0*/  IMAD R25, R0, R25, RZ ;  /* 0x0000001900197224 */ /* 0x000fe200078e02ff */
[----:B------:R-:W-:Y:S01]  /*20100*/  IADD3 R0, R6, 0x20, RZ ;  /* 0x0000002006007810 */ /* 0x000fe20007ffe0ff */
[----:B------:R-:W-:-:S02]  /*20110*/  IMAD R4, R4, UR4, RZ ;  /* 0x0000000404047c24 */ /* 0x000fc4000f8e02ff */
[C---:B------:R-:W-:Y:S01]  /*20120*/  IMAD.WIDE.U32 R2, R7.reuse, UR4, R2 ;  /* 0x0000000407027c25 */ /* 0x040fe2000f8e0002 */
[-C--:B------:R-:W-:Y:S02]  /*20130*/  ISETP.GE.AND P2, PT, R6, R25.reuse, PT ;  /* 0x000000190600720c */ /* 0x080fe40003f46270 */
[----:B------:R-:W-:Y:S01]  /*20140*/  ISETP.GE.AND P1, PT, R0, R25, PT ;  /* 0x000000190000720c */ /* 0x000fe20003f26270 */
[----:B------:R-:W-:Y:S01]  /*20150*/  IMAD R5, R7, UR5, R4 ;  /* 0x0000000507057c24 */ /* 0x000fe2000f8e0204 */
[----:B------:R-:W-:Y:S01]  /*20160*/  ULDC.64 UR4, c[0x0][0xa80] ;  /* 0x0002a00000047ab9 */ /* 0x000fe20000000a00 */
[----:B------:R-:W-:Y:S01]  /*20170*/  VIADD R0, R6, 0x40 ;  /* 0x0000004006007836 */ /* 0x000fe20000000000 */
[----:B------:R-:W-:Y:S01]  /*20180*/  LEA R4, P3, R2, UR4, 0x1 ;  /* 0x0000000402047c11 */ /* 0x000fe2000f8608ff */
[----:B------:R-:W-:-:S03]  /*20190*/  IMAD.IADD R3, R3, 0x1, R5 ;  /* 0x0000000103037824 */ /* 0x000fc600078e0205 */
[----:B------:R-:W-:Y:S02]  /*201a0*/  ISETP.GE.AND P0, PT, R0, R25, PT ;  /* 0x000000190000720c */ /* 0x000fe40003f06270 */
[----:B------:R-:W-:Y:S02]  /*201b0*/  LEA.HI.X R5, R2, UR5, R3, 0x1, P3 ;  /* 0x0000000502057c11 */ /* 0x000fe400098f0c03 */
[----:B------:R0:W1:Y:S04]  /*201c0*/  SHFL.IDX PT, R2, R4, RZ, 0x181f ;  /* 0x00181fff04027589 */ /* 0x00006800000e0000 */
        /* <DEDUP_REMOVED lines=20> */
.L_x_669:
[----:B------:R-:W-:Y:S05]  /*20310*/  BSYNC B1 ;  /* 0x0000000000017941 */ /* 0x000fea0003800000 */
.L_x_668:
[----:B--23--:R2:W3:Y:S01]  /*20320*/  SHFL.IDX PT, R3, R5, 0x1, 0x181f ;  /* 0x00381f0005037f89 */ /* 0x00c4e200000e0000 */
[----:B------:R-:W-:Y:S03]  /*20330*/  BSSY B1, `(.L_x_670) ;  /* 0x0000015000017945 */ /* 0x000fe60003800000 */
[----:B-1----:R2:W1:Y:S01]  /*20340*/  SHFL.IDX PT, R2, R4, 0x1, 0x181f ;  /* 0x00381f0004027f89 */ /* 0x00246200000e0000 */
[----:B------:R-:W-:Y:S05]  /*20350*/  @P1 BRA `(.L_x_671) ;  /* 0x0000000000481947 */ /* 0x000fea0003800000 */
[----:B------:R-:W-:Y:S01]  /*20360*/  ULDC UR4, c[0x0][0xac8] ;  /* 0x0002b20000047ab9 */ /* 0x000fe20000000800 */
[----:B------:R-:W-:Y:S01]  /*20370*/  ULDC.64 UR6, c[0x0][0x208] ;  /* 0x0000820000067ab9 */ /* 0x000fe20000000a00 */
[----:B------:R-:W-:Y:S02]  /*20380*/  ISETP.GE.AND P4, PT, R16, UR4, PT ;  /* 0x0000000410007c0c */ /* 0x000fe4000bf86270 */
[----:B------:R-:W-:Y:S02]  /*20390*/  ISETP.GE.AND P3, PT, R213, UR4, PT ;  /* 0x00000004d5007c0c */ /* 0x000fe4000bf66270 */
[----:B------:R-:W-:Y:S02]  /*203a0*/  ISETP.GE.AND P2, PT, R18, UR4, PT ;  /* 0x0000000412007c0c */ /* 0x000fe4000bf46270 */
[----:B------:R-:W-:-:S07]  /*203b0*/  ISETP.GE.AND P1, PT, R19, UR4, PT ;  /* 0x0000000413007c0c */ /* 0x000fce000bf26270 */
[CC--:B-1----:R-:W-:Y:S02]  /*203c0*/  @!P4 LEA R8, P6, R16.reuse, R2.reuse, 0x1 ;  /* 0x000000021008c211 */ /* 0x0c2fe400078c08ff */
[CC--:B------:R-:W-:Y:S02]  /*203d0*/  @!P3 LEA R10, P5, R23.reuse, R2.reuse, 0x1 ;  /* 0x00000002170ab211 */ /* 0x0c0fe400078a08ff */
[-C--:B---3--:R-:W-:Y:S02]  /*203e0*/  @!P4 LEA.HI.X R9, R16, R3.reuse, R17, 0x1, P6 ;  /* 0x000000031009c211 */ /* 0x088fe400030f0c11 */
[-C--:B------:R-:W-:Y:S02]  /*203f0*/  @!P2 LEA R12, P6, R18, R2.reuse, 0x1 ;  /* 0x00000002120ca211 */ /* 0x080fe400078c08ff */
        /* <DEDUP_REMOVED lines=8> */
.L_x_671:
[----:B------:R-:W-:Y:S05]  /*20480*/  BSYNC B1 ;  /* 0x0000000000017941 */ /* 0x000fea0003800000 */
.L_x_670:
[----:B---34-:R3:W4:Y:S01]  /*20490*/  SHFL.IDX PT, R3, R5, 0x2, 0x181f ;  /* 0x00581f0005037f89 */ /* 0x01872200000e0000 */
        /* <DEDUP_REMOVED lines=9> */
[-C--:B-1----:R-:W-:Y:S02]  /*20530*/  @!P3 LEA R8, P6, R16, R2.reuse, 0x1 ;  /* 0x000000021008b211 */ /* 0x082fe400078c08ff */
[-C--:B------:R-:W-:Y:S02]  /*20540*/  @!P2 LEA R10, P5, R23, R2.reuse, 0x1 ;  /* 0x00000002170aa211 */ /* 0x080fe400078a08ff */
[-C--:B------:R-:W-:Y:S02]  /*20550*/  @!P1 LEA R12, P4, R18, R2.reuse, 0x1 ;  /* 0x00000002120c9211 */ /* 0x080fe400078808ff */
[-C--:B----4-:R-:W-:Y:S02]  /*20560*/  @!P3 LEA.HI.X R9, R16, R3.reuse, R17, 0x1, P6 ;  /* 0x000000031009b211 */ /* 0x090fe400030f0c11 */
        /* <DEDUP_REMOVED lines=8> */
.L_x_673:
[----:B------:R-:W-:Y:S05]  /*205f0*/  BSYNC B1 ;  /* 0x0000000000017941 */ /* 0x000fea0003800000 */
.L_x_672:
[----:B------:R-:W-:Y:S01]  /*20600*/  IADD3 R0, R6, 0x60, RZ ;  /* 0x0000006006007810 */ /* 0x000fe20007ffe0ff */
[----:B0-23--:R-:W0:Y:S03]  /*20610*/  SHFL.IDX PT, R5, R5, 0x3, 0x181f ;  /* 0x00781f0005057f89 */ /* 0x00de2600000e0000 */
[----:B------:R-:W-:Y:S01]  /*20620*/  ISETP.GE.AND P0, PT, R0, R25, PT ;  /* 0x000000190000720c */ /* 0x000fe20003f06270 */
[----:B-1----:R1:W2:-:S12]  /*20630*/  SHFL.IDX PT, R2, R4, 0x3, 0x181f ;  /* 0x00781f0004027f89 */ /* 0x00229800000e0000 */
[----:B-1----:R-:W-:Y:S05]  /*20640*/  @P0 BRA `(.L_x_664) ;  /* 0x0000000000480947 */ /* 0x002fea0003800000 */
[----:B------:R-:W-:Y:S01]  /*20650*/  ULDC UR4, c[0x0][0xac8] ;  /* 0x0002b20000047ab9 */ /* 0x000fe20000000800 */
[----:B------:R-:W-:Y:S01]  /*20660*/  ULDC.64 UR6, c[0x0][0x208] ;  /* 0x0000820000067ab9 */ /* 0x000fe20000000a00 */
[----:B------:R-:W-:Y:S02]  /*20670*/  ISETP.GE.AND P3, PT, R16, UR4, PT ;  /* 0x0000000410007c0c */ /* 0x000fe4000bf66270 */
[----:B------:R-:W-:Y:S02]  /*20680*/  ISETP.GE.AND P2, PT, R213, UR4, PT ;  /* 0x00000004d5007c0c */ /* 0x000fe4000bf46270 */
[----:B------:R-:W-:Y:S02]  /*20690*/  ISETP.GE.AND P1, PT, R18, UR4, PT ;  /* 0x0000000412007c0c */ /* 0x000fe4000bf26270 */
[----:B------:R-:W-:-:S07]  /*206a0*/  ISETP.GE.AND P0, PT, R19, UR4, PT ;  /* 0x0000000413007c0c */ /* 0x000fce000bf06270 */
[-C--:B--2---:R-:W-:Y:S02]  /*206b0*/  @!P3 LEA R6, P6, R16, R2.reuse, 0x1 ;  /* 0x000000021006b211 */ /* 0x084fe400078c08ff */
[-C--:B------:R-:W-:Y:S02]  /*206c0*/  @!P2 LEA R8, P5, R23, R2.reuse, 0x1 ;  /* 0x000000021708a211 */ /* 0x080fe400078a08ff */
[-C--:B------:R-:W-:Y:S02]  /*206d0*/  @!P1 LEA R10, P4, R18, R2.reuse, 0x1 ;  /* 0x00000002120a9211 */ /* 0x080fe400078808ff */
[-C--:B0-----:R-:W-:Y:S02]  /*206e0*/  @!P3 LEA.HI.X R7, R16, R5.reuse, R17, 0x1, P6 ;  /* 0x000000051007b211 */ /* 0x081fe400030f0c11 */
[----:B------:R-:W-:Y:S02]  /*206f0*/  @!P0 LEA R2, P6, R19, R2, 0x1 ;  /* 0x0000000213028211 */ /* 0x000fe400078c08ff */
[-C--:B------:R-:W-:Y:S01]  /*20700*/  @!P2 LEA.HI.X R9, R23, R5.reuse, R216, 0x1, P5 ;  /* 0x000000051709a211 */ /* 0x080fe200028f0cd8 */
[----:B------:R1:W-:Y:S01]  /*20710*/  @!P3 ST.E.128 desc[UR6][R6.64], RZ ;  /* 0x000000ff0600b985 */ /* 0x0003e2000c101d06 */
[----:B------:R-:W-:-:S02]  /*20720*/  @!P1 LEA.HI.X R11, R18, R5, R218, 0x1, P4 ;  /* 0x00000005120b9211 */ /* 0x000fc400020f0cda */
[----:B----4-:R-:W-:Y:S01]  /*20730*/  @!P0 LEA.HI.X R3, R19, R5, R217, 0x1, P6 ;  /* 0x0000000513038211 */ /* 0x010fe200030f0cd9 */
[----:B------:R1:W-:Y:S04]  /*20740*/  @!P2 ST.E.128 desc[UR6][R8.64], RZ ;  /* 0x000000ff0800a985 */ /* 0x0003e8000c101d06 */
[----:B------:R1:W-:Y:S04]  /*20750*/  @!P1 ST.E.128 desc[UR6][R10.64], RZ ;  /* 0x000000ff0a009985 */ /* 0x0003e8000c101d06 */
[----:B------:R1:W-:Y:S02]  /*20760*/  @!P0 ST.E.128 desc[UR6][R2.64], RZ ;  /* 0x000000ff02008985 */ /* 0x0003e4000c101d06 */
.L_x_664:
[----:B------:R-:W-:Y:S05]  /*20770*/  BSYNC B0 ;  /* 0x0000000000007941 */ /* 0x000fea0003800000 */
.L_x_655:
[----:B------:R-:W-:Y:S02]  /*20780*/  ULDC UR4, c[0x0][0xc3c] ;  /* 0x00030f0000047ab9 */ /* 0x000fe40000000800 */
[----:B------:R-:W-:-:S13]  /*20790*/  ISETP.GE.AND P0, PT, R31, UR4, PT ;  /* 0x000000041f007c0c */ /* 0x000fda000bf06270 */
[----:B------:R-:W-:Y:S05]  /*207a0*/  @!P0 BRA `(.L_x_674) ;  /* 0xfffffe0400c88947 */ /* 0x000fea000383ffff */
[----:B------:R-:W-:Y:S05]  /*207b0*/  BRA `(.L_x_436) ;  /* 0x0000007000507947 */ /* 0x000fea0003800000 */
.L_x_434:
[----:B------:R-:W-:-:S08]  /*207c0*/  NOP ;  /* 0x0000000000007918 */ /* 0x000fd00000000000 */
[----:B------:R-:W0:-:S00]  /*207d0*/  USETMAXREG.DEALLOC.CTAPOOL 0x28 ;  /* 0x00000028000079c8 */ /* 0x000e0000080e0500 */
[----:B0-----:R-:W-:Y:S01]  /*207e0*/  LOP3.LUT R2, R2, 0x3, RZ, 0xc0, !PT ;  /* 0x0000000302027812 */ /* 0x001fe200078ec0ff */
[----:B------:R-:W-:Y:S01]  /*207f0*/  IMAD.MOV.U32 R4, RZ, RZ, RZ ;  /* 0x000000ffff047224 */ /* 0x000fe200078e00ff */
[----:B------:R-:W-:-:S04]  /*20800*/  LOP3.LUT R23, R23, 0xffffffbf, RZ, 0xc0, !PT ;  /* 0xffffffbf17177812 */ /* 0x000fc800078ec0ff */
[----:B------:R-:W0:Y:S02]  /*20810*/  SHFL.IDX PT, R2, R2, RZ, 0x1f ;  /* 0x00001fff02027589 */ /* 0x000e2400000e0000 */
[----:B0-----:R-:W-:-:S13]  /*20820*/  ISETP.NE.AND P0, PT, R2, RZ, PT ;  /* 0x000000ff0200720c */ /* 0x001fda0003f05270 */
[----:B------:R-:W-:Y:S01]  /*20830*/  @P0 LOP3.LUT R23, R23, 0x40, RZ, 0xfc, !PT ;  /* 0x0000004017170812 */ /* 0x000fe200078efcff */
[----:B------:R-:W-:Y:S06]  /*20840*/  @!P0 BRA `(.L_x_675) ;  /* 0x00000000001c8947 */ /* 0x000fec0003800000 */
[----:B------:R-:W0:Y:S08]  /*20850*/  S2UR UR5, SR_CgaCtaId ;  /* 0x00000000000579c3 */ /* 0x000e300000008800 */
[----:B------:R-:W-:Y:S06]  /*20860*/  BAR.SYNC.DEFER_BLOCKING 0x5, 0x180 ;  /* 0x0146000000007b1d */ /* 0x000fec0000010000 */
[----:B------:R-:W-:-:S02]  /*20870*/  UMOV UR4, 0x400 ;  /* 0x0000040000047882 */ /* 0x000fc40000000000 */
[----:B0-----:R-:W-:-:S09]  /*20880*/  ULEA UR4, UR5, UR4, 0x18 ;  /* 0x0000000405047291 */ /* 0x001fd2000f8ec03f */
[----:B------:R-:W0:Y:S01]  /*20890*/  LDS.128 R16, [UR4+0x388d0] ;  /* 0x0388d004ff107984 */ /* 0x000e220008000c00 */
[----:B------:R-:W-:Y:S06]  /*208a0*/  BAR.ARV 0x4, 0x180 ;  /* 0x0106000000007b1d */ /* 0x000fec0000002000 */
[----:B------:R-:W-:Y:S05]  /*208b0*/  BRA `(.L_x_676) ;  /* 0x0000000800047947 */ /* 0x000fea0003800000 */
.L_x_675:
[----:B------:R-:W-:Y:S01]  /*208c0*/  LOP3.LUT R5, R0, 0x1f, RZ, 0xc0, !PT ;  /* 0x0000001f00057812 */ /* 0x000fe200078ec0ff */
[----:B------:R-:W-:Y:S01]  /*208d0*/  ULDC UR4, c[0x0][0xc3c] ;  /* 0x00030f0000047ab9 */ /* 0x000fe20000000800 */
[----:B------:R-:W-:Y:S01]  /*208e0*/  ULDC.64 UR6, c[0x0][0x208] ;  /* 0x0000820000067ab9 */ /* 0x000fe20000000a00 */
[----:B------:R-:W-:Y:S01]  /*208f0*/  ULDC UR5, c[0x0][0xc38] ;  /* 0x00030e0000057ab9 */ /* 0x000fe20000000800 */
[----:B------:R-:W-:-:S04]  /*20900*/  ISETP.NE.AND P0, PT, R5, 0x1f, PT ;  /* 0x0000001f0500780c */ /* 0x000fc80003f05270 */
[----:B------:R-:W-:-:S13]  /*20910*/  ISETP.GE.OR P1, PT, R5, UR4, !P0 ;  /* 0x0000000405007c0c */ /* 0x000fda000c726670 */
[----:B------:R-:W0:Y:S02]  /*20920*/  @!P1 LDC.64 R2, c[0x0][0xc80] ;  /* 0x00032000ff029b82 */ /* 0x000e240000000a00 */
[----:B0-----:R-:W-:-:S05]  /*20930*/  @!P1 IMAD.WIDE.U32 R2, R5, 0x4, R2 ;  /* 0x0000000405029825 */ /* 0x001fca00078e0002 */
[----:B------:R-:W2:Y:S01]  /*20940*/  @!P1 LDG.E R4, desc[UR6][R2.64] ;  /* 0x0000000602049981 */ /* 0x000ea2000c1e1900 */
[C---:B------:R-:W-:Y:S01]  /*20950*/  ISETP.NE.AND P1, PT, R5.reuse, RZ, PT ;  /* 0x000000ff0500720c */ /* 0x040fe20003f25270 */
[----:B------:R-:W0:Y:S01]  /*20960*/  S2UR UR6, SR_CTAID.X ;  /* 0x00000000000679c3 */ /* 0x000e220000002500 */
[C---:B------:R-:W-:Y:S01]  /*20970*/  ISETP.GE.U32.AND P2, PT, R5.reuse, 0x2, PT ;  /* 0x000000020500780c */ /* 0x040fe20003f46070 */
[----:B------:R-:W-:Y:S01]  /*20980*/  UMOV UR4, URZ ;  /* 0x0000003f00047c82 */ /* 0x000fe20008000000 */
[C---:B------:R-:W-:Y:S01]  /*20990*/  ISETP.GE.U32.AND P3, PT, R5.reuse, 0x4, PT ;  /* 0x000000040500780c */ /* 0x040fe20003f66070 */
[----:B------:R-:W-:Y:S01]  /*209a0*/  IMAD.MOV.U32 R16, RZ, RZ, RZ ;  /* 0x000000ffff107224 */ /* 0x000fe200078e00ff */
[C---:B------:R-:W-:Y:S02]  /*209b0*/  ISETP.GE.U32.AND P4, PT, R5.reuse, 0x8, PT ;  /* 0x000000080500780c */ /* 0x040fe40003f86070 */
[----:B------:R-:W-:Y:S01]  /*209c0*/  ISETP.GE.U32.AND P5, PT, R5, 0x10, PT ;  /* 0x000000100500780c */ /* 0x000fe20003fa6070 */
[----:B--2---:R-:W1:Y:S02]  /*209d0*/  SHFL.UP PT, R6, R4, 0x1, RZ ;  /* 0x0420000004067989 */ /* 0x004e6400000e00ff */
[----:B-1----:R-:W-:-:S05]  /*209e0*/  SEL R7, R6, RZ, P1 ;  /* 0x000000ff06077207 */ /* 0x002fca0000800000 */
[----:B------:R-:W-:-:S05]  /*209f0*/  IMAD.IADD R7, R4, 0x1, R7 ;  /* 0x0000000104077824 */ /* 0x000fca00078e0207 */
[----:B------:R-:W1:Y:S02]  /*20a00*/  SHFL.UP PT, R6, R7, 0x2, RZ ;  /* 0x0440000007067989 */ /* 0x000e6400000e00ff */
[----:B-1----:R-:W-:-:S04]  /*20a10*/  SEL R6, R6, RZ, P2 ;  /* 0x000000ff06067207 */ /* 0x002fc80001000000 */
[----:B------:R-:W-:-:S05]  /*20a20*/  IADD3 R6, R7, R6, RZ ;  /* 0x0000000607067210 */ /* 0x000fca0007ffe0ff */
[----:B------:R-:W1:Y:S02]  /*20a30*/  SHFL.UP PT, R8, R6, 0x4, RZ ;  /* 0x0480000006087989 */ /* 0x000e6400000e00ff */
[----:B-1----:R-:W-:-:S05]  /*20a40*/  SEL R3, R8, RZ, P3 ;  /* 0x000000ff08037207 */ /* 0x002fca0001800000 */
[----:B------:R-:W-:-:S05]  /*20a50*/  IMAD.IADD R3, R6, 0x1, R3 ;  /* 0x0000000106037824 */ /* 0x000fca00078e0203 */
[----:B------:R-:W1:Y:S02]  /*20a60*/  SHFL.UP PT, R2, R3, 0x8, RZ ;  /* 0x0500000003027989 */ /* 0x000e6400000e00ff */
[----:B-1----:R-:W-:-:S05]  /*20a70*/  SEL R2, R2, RZ, P4 ;  /* 0x000000ff02027207 */ /* 0x002fca0002000000 */
[----:B------:R-:W-:-:S05]  /*20a80*/  IMAD.IADD R2, R3, 0x1, R2 ;  /* 0x0000000103027824 */ /* 0x000fca00078e0202 */
[----:B------:R-:W1:Y:S02]  /*20a90*/  SHFL.UP PT, R7, R2, 0x10, RZ ;  /* 0x0600000002077989 */ /* 0x000e6400000e00ff */
[----:B-1----:R-:W-:-:S04]  /*20aa0*/  SEL R7, R7, RZ, P5 ;  /* 0x000000ff07077207 */ /* 0x002fc80002800000 */
[----:B------:R-:W-:-:S05]  /*20ab0*/  IADD3 R7, R2, R7, RZ ;  /* 0x0000000702077210 */ /* 0x000fca0007ffe0ff */
[----:B------:R-:W1:Y:S02]  /*20ac0*/  SHFL.IDX PT, R6, R7, 0x1f, 0x1f ;  /* 0x03e01f0007067f89 */ /* 0x000e6400000e0000 */
[----:B-1----:R-:W-:-:S04]  /*20ad0*/  IMAD R6, R6, UR5, RZ ;  /* 0x0000000506067c24 */ /* 0x002fc8000f8e02ff */
[----:B------:R-:W-:Y:S01]  /*20ae0*/  IMAD.MOV.U32 R3, RZ, RZ, R6 ;  /* 0x000000ffff037224 */ /* 0x000fe200078e0006 */
[----:B0-----:R-:W-:-:S13]  /*20af0*/  ISETP.GT.AND P6, PT, R6, UR6, PT ;  /* 0x0000000606007c0c */ /* 0x001fda000bfc4270 */
[----:B------:R-:W-:Y:S05]  /*20b00*/  @P6 BRA `(.L_x_677) ;  /* 0x0000000000a06947 */ /* 0x000fea0003800000 */
[----:B------:R-:W0:Y:S01]  /*20b10*/  LDC R10, c[0x0][0xc3c] ;  /* 0x00030f00ff0a7b82 */ /* 0x000e220000000800 */
[----:B------:R-:W-:Y:S01]  /*20b20*/  MOV R6, R3 ;  /* 0x0000000300067202 */ /* 0x000fe20000000f00 */
[----:B------:R-:W-:Y:S01]  /*20b30*/  UMOV UR4, URZ ;  /* 0x0000003f00047c82 */ /* 0x000fe20008000000 */
[----:B------:R-:W-:Y:S01]  /*20b40*/  ULDC UR7, c[0x0][0xc3c] ;  /* 0x00030f0000077ab9 */ /* 0x000fe20000000800 */
[----:B------:R-:W-:-:S05]  /*20b50*/  ULDC UR5, c[0x0][0xc38] ;  /* 0x00030e0000057ab9 */ /* 0x000fca0000000800 */
.L_x_681:
[----:B------:R-:W-:Y:S01]  /*20b60*/  UIADD3 UR4, UR4, 0x1f, URZ ;  /* 0x0000001f04047890 */ /* 0x000fe2000fffe03f */
[----:B------:R-:W-:-:S05]  /*20b70*/  IMAD.U32 R19, RZ, RZ, UR7 ;  /* 0x00000007ff137e24 */ /* 0x000fca000f8e00ff */
[----:B0-----:R-:W-:-:S13]  /*20b80*/  ISETP.LE.AND P6, PT, R10, UR4, PT ;  /* 0x000000040a007c0c */ /* 0x001fda000bfc3270 */
[----:B------:R-:W-:Y:S05]  /*20b90*/  @P6 BRA `(.L_x_678) ;  /* 0x0000000400286947 */ /* 0x000fea0003800000 */
[----:B------:R-:W-:Y:S01]  /*20ba0*/  VIADD R7, R5, UR4 ;  /* 0x0000000405077c36 */ /* 0x000fe20008000000 */
[----:B------:R-:W-:Y:S01]  /*20bb0*/  BSSY B0, `(.L_x_679) ;  /* 0x0000008000007945 */ /* 0x000fe20003800000 */
[----:B------:R-:W-:-:S03]  /*20bc0*/  MOV R4, RZ ;  /* 0x000000ff00047202 */ /* 0x000fc60000000f00 */
[----:B------:R-:W-:-:S13]  /*20bd0*/  ISETP.GE.OR P6, PT, R7, R10, !P0 ;  /* 0x0000000a0700720c */ /* 0x000fda00047c6670 */
[----:B------:R-:W-:Y:S05]  /*20be0*/  @P6 BRA `(.L_x_680) ;  /* 0x0000000000106947 */ /* 0x000fea0003800000 */
[----:B------:R-:W0:Y:S01]  /*20bf0*/  LDC.64 R2, c[0x0][0xc80] ;  /* 0x00032000ff027b82 */ /* 0x000e220000000a00 */
[----:B------:R-:W-:Y:S01]  /*20c00*/  ULDC.64 UR8, c[0x0][0x208] ;  /* 0x0000820000087ab9 */ /* 0x000fe20000000a00 */
[----:B0-----:R-:W-:-:S05]  /*20c10*/  IMAD.WIDE R2, R7, 0x4, R2 ;  /* 0x0000000407027825 */ /* 0x001fca00078e0202 */
[----:B------:R0:W5:Y:S02]  /*20c20*/  LDG.E R4, desc[UR8][R2.64] ;  /* 0x0000000802047981 */ /* 0x000164000c1e1900 */
.L_x_680:
[----:B------:R-:W-:Y:S05]  /*20c30*/  BSYNC B0 ;  /* 0x0000000000007941 */ /* 0x000fea0003800000 */
.L_x_679:
[----:B0----5:R-:W0:Y:S02]  /*20c40*/  SHFL.UP PT, R2, R4, 0x1, RZ ;  /* 0x0420000004027989 */ /* 0x021e2400000e00ff */
        /* <DEDUP_REMOVED lines=20> */
.L_x_677:
        /* <DEDUP_REMOVED lines=10> */
[----:B0-----:R-:W-:-:S06]  /*20e30*/  IADD3 R2, R8, 0xffffffe, RZ ;  /* 0x0ffffffe08027810 */ /* 0x001fcc0007ffe0ff */
[----:B------:R0:W1:Y:S01]  /*20e40*/  F2I.FTZ.U32.TRUNC.NTZ R3, R2 ;  /* 0x0000000200037305 */ /* 0x000062000021f000 */
[----:B------:R-:W-:Y:S05]  /*20e50*/  @!P0 BRA `(.L_x_682) ;  /* 0x0000000000088947 */ /* 0x000fea0003800000 */
[----:B------:R-:W-:-:S06]  /*20e60*/  VIADD R16, R19, 0xffffffff ;  /* 0xffffffff13107836 */ /* 0x000fcc0000000000 */
[----:B------:R2:W3:Y:S02]  /*20e70*/  SHFL.IDX PT, R16, R7, R16, 0x1f ;  /* 0x00001f1007107589 */ /* 0x0004e400000e0000 */
.L_x_682:
[----:B---3--:R-:W-:Y:S01]  /*20e80*/  IMAD R16, R16, UR5, R9 ;  /* 0x0000000510107c24 */ /* 0x008fe2000f8e0209 */
[----:B0-----:R-:W-:Y:S01]  /*20e90*/  IABS R2, R12 ;  /* 0x0000000c00027213 */ /* 0x001fe20000000000 */
[----:B-12---:R-:W-:Y:S01]  /*20ea0*/  IMAD.MOV R7, RZ, RZ, -R3 ;  /* 0x000000ffff077224 */ /* 0x006fe200078e0a03 */
[----:B------:R-:W-:Y:S02]  /*20eb0*/  IADD3 R19, R19, UR4, RZ ;  /* 0x0000000413137c10 */ /* 0x000fe4000fffe0ff */
[----:B------:R-:W-:Y:S01]  /*20ec0*/  IADD3 R9, -R16, UR6, RZ ;  /* 0x0000000610097c10 */ /* 0x000fe2000fffe1ff */
[----:B------:R-:W-:Y:S01]  /*20ed0*/  IMAD R7, R7, R10, RZ ;  /* 0x0000000a07077224 */ /* 0x000fe200078e02ff */
[----:B------:R-:W-:Y:S01]  /*20ee0*/  IADD3 R6, RZ, -R2, RZ ;  /* 0x80000002ff067210 */ /* 0x000fe20007ffe0ff */
[----:B------:R-:W-:Y:S01]  /*20ef0*/  IMAD.MOV.U32 R2, RZ, RZ, RZ ;  /* 0x000000ffff027224 */ /* 0x000fe200078e00ff */
[----:B------:R-:W-:-:S03]  /*20f00*/  IABS R4, R9 ;  /* 0x0000000900047213 */ /* 0x000fc60000000000 */
[----:B------:R-:W-:-:S04]  /*20f10*/  IMAD.HI.U32 R2, R3, R7, R2 ;  /* 0x0000000703027227 */ /* 0x000fc800078e0002 */
[----:B------:R-:W-:Y:S01]  /*20f20*/  IMAD.MOV.U32 R3, RZ, RZ, R4 ;  /* 0x000000ffff037224 */ /* 0x000fe200078e0004 */
[----:B------:R-:W-:-:S03]  /*20f30*/  MOV R4, R6 ;  /* 0x0000000600047202 */ /* 0x000fc60000000f00 */
        /* <DEDUP_REMOVED lines=16> */
.L_x_678:
[----:B------:R-:W-:Y:S01]  /*21040*/  IMAD.MOV.U32 R17, RZ, RZ, RZ ;  /* 0x000000ffff117224 */ /* 0x000fe200078e00ff */
[----:B------:R-:W-:Y:S01]  /*21050*/  MOV R16, UR6 ;  /* 0x0000000600107c02 */ /* 0x000fe20008000f00 */
[----:B------:R-:W-:-:S07]  /*21060*/  IMAD.MOV.U32 R18, RZ, RZ, RZ ;  /* 0x000000ffff127224 */ /* 0x000fce00078e00ff */
.L_x_683:
[----:B------:R-:W-:-:S13]  /*21070*/  ISETP.NE.AND P0, PT, R5, RZ, PT ;  /* 0x000000ff0500720c */ /* 0x000fda0003f05270 */
[----:B------:R-:W0:Y:S01]  /*21080*/  @!P0 S2R R3, SR_CgaCtaId ;  /* 0x0000000000038919 */ /* 0x000e220000008800 */
[----:B------:R-:W-:-:S04]  /*21090*/  @!P0 MOV R2, 0x400 ;  /* 0x0000040000028802 */ /* 0x000fc80000000f00 */
[----:B0-----:R-:W-:-:S05]  /*210a0*/  @!P0 LEA R2, R3, R2, 0x18 ;  /* 0x0000000203028211 */ /* 0x001fca00078ec0ff */
[----:B------:R1:W-:Y:S01]  /*210b0*/  @!P0 STS.128 [R2+0x388d0], R16 ;  /* 0x0388d01002008388 */ /* 0x0003e20000000c00 */
[----:B------:R-:W-:Y:S06]  /*210c0*/  BAR.ARV 0x5, 0x180 ;  /* 0x0146000000007b1d */ /* 0x000fec0000002000 */
.L_x_676:
[----:B------:R2:W-:Y:S01]  /*210d0*/  STL [R1+0x30], RZ ;  /* 0x000030ff01007387 */ /* 0x0005e20000100800 */
[----:B------:R-:W-:Y:S01]  /*210e0*/  ULDC UR4, c[0x0][0xc3c] ;  /* 0x00030f0000047ab9 */ /* 0x000fe20000000800 */
[----:B------:R-:W-:Y:S01]  /*210f0*/  IMAD.MOV.U32 R29, RZ, RZ, 0x1 ;  /* 0x00000001ff1d7424 */ /* 0x000fe200078e00ff */
[----:B0-----:R-:W-:Y:S02]  /*21100*/  ISETP.GE.AND P0, PT, R19, UR4, PT ;  /* 0x0000000413007c0c */ /* 0x001fe4000bf06270 */
[----:B------:R-:W-:-:S11]  /*21110*/  MOV R27, RZ ;  /* 0x000000ff001b7202 */ /* 0x000fd60000000f00 */
[----:B--2---:R-:W-:Y:S05]  /*21120*/  @P0 BRA `(.L_x_684) ;  /* 0x0000006400180947 */ /* 0x004fea0003800000 */
[----:B------:R-:W0:Y:S01]  /*21130*/  S2UR UR5, SR_CgaCtaId ;  /* 0x00000000000579c3 */ /* 0x000e220000008800 */
[----:B------:R2:W-:Y:S01]  /*21140*/  STL [R1+0x30], RZ ;  /* 0x000030ff01007387 */ /* 0x0005e20000100800 */
[C---:B------:R-:W-:Y:S01]  /*21150*/  IMAD.SHL.U32 R36, R0.reuse, 0x8, RZ ;  /* 0x0000000800247824 */ /* 0x040fe200078e00ff */
[----:B-1----:R-:W-:Y:S01]  /*21160*/  LOP3.LUT R2, R0, 0x7f, RZ, 0xc0, !PT ;  /* 0x0000007f00027812 */ /* 0x002fe200078ec0ff */
[----:B------:R-:W-:Y:S01]  /*21170*/  UMOV UR4, 0x400 ;  /* 0x0000040000047882 */ /* 0x000fe20000000000 */
[----:B------:R-:W-:Y:S01]  /*21180*/  BSSY B8, `(.L_x_684) ;  /* 0x0000640000087945 */ /* 0x000fe20003800000 */
[----:B------:R-:W-:Y:S01]  /*21190*/  IMAD.MOV.U32 R29, RZ, RZ, 0x1 ;  /* 0x00000001ff1d7424 */ /* 0x000fe200078e00ff */
[----:B------:R-:W-:Y:S01]  /*211a0*/  LOP3.LUT R3, R36, 0x1f8, RZ, 0xc0, !PT ;  /* 0x000001f824037812 */ /* 0x000fe200078ec0ff */
[----:B------:R-:W-:Y:S01]  /*211b0*/  IMAD.SHL.U32 R34, R2, 0x8, RZ ;  /* 0x0000000802227824 */ /* 0x000fe200078e00ff */
[----:B------:R-:W-:Y:S01]  /*211c0*/  SHF.R.U32.HI R2, RZ, 0x3, R2 ;  /* 0x00000003ff027819 */ /* 0x000fe20000011602 */
[----:B------:R-:W-:Y:S01]  /*211d0*/  IMAD.MOV.U32 R27, RZ, RZ, RZ ;  /* 0x000000ffff1b7224 */ /* 0x000fe200078e00ff */
[----:B------:R-:W-:Y:S01]  /*211e0*/  LOP3.LUT R3, R3, 0x38, R0, 0x78, !PT ;  /* 0x0000003803037812 */ /* 0x000fe200078e7800 */
[----:B------:R-:W-:Y:S01]  /*211f0*/  IMAD.MOV.U32 R28, RZ, RZ, RZ ;  /* 0x000000ffff1c7224 */ /* 0x000fe200078e00ff */
[----:B------:R-:W-:Y:S01]  /*21200*/  SHF.L.U32 R0, R0, 0x4, RZ ;  /* 0x0000000400007819 */ /* 0x000fe200000006ff */
[----:B------:R-:W-:Y:S01]  /*21210*/  ULDC.64 UR38, c[0x0][0x198] ;  /* 0x0000660000267ab9 */ /* 0x000fe20000000a00 */
[----:B------:R-:W-:Y:S01]  /*21220*/  LOP3.LUT R34, R3, 0x200, R34, 0xf8, !PT ;  /* 0x0000020003227812 */ /* 0x000fe200078ef822 */
[----:B------:R-:W-:Y:S01]  /*21230*/  ULOP3.LUT UR37, UR60, 0x2, URZ, 0xfc, !UPT ;  /* 0x000000023c257892 */ /* 0x000fe2000f8efc3f */
[----:B------:R-:W-:Y:S01]  /*21240*/  LOP3.LUT R36, R36, 0x38, RZ, 0xc0, !PT ;  /* 0x0000003824247812 */ /* 0x000fe200078ec0ff */
[----:B------:R-:W-:Y:S01]  /*21250*/  ULDC UR36, c[0x0][0xc] ;  /* 0x0000030000247ab9 */ /* 0x000fe20000000800 */
[----:B------:R-:W-:-:S02]  /*21260*/  LOP3.LUT R0, R2, 0x70, R0, 0xf8, !PT ;  /* 0x0000007002007812 */ /* 0x000fc400078ef800 */
[----:B------:R-:W-:Y:S02]  /*21270*/  MOV R30, 0x1 ;  /* 0x00000001001e7802 */ /* 0x000fe40000000f00 */
[C---:B------:R-:W-:Y:S01]  /*21280*/  LOP3.LUT R3, R36.reuse, 0x40, RZ, 0xfc, !PT ;  /* 0x0000004024037812 */ /* 0x040fe200078efcff */
[----:B0-----:R-:W-:Y:S01]  /*21290*/  ULEA UR4, UR5, UR4, 0x18 ;  /* 0x0000000405047291 */ /* 0x001fe2000f8ec03f */
[C---:B------:R-:W-:Y:S02]  /*212a0*/  LOP3.LUT R2, R36.reuse, 0x80, RZ, 0xfc, !PT ;  /* 0x0000008024027812 */ /* 0x040fe400078efcff */
[----:B------:R-:W-:-:S03]  /*212b0*/  LOP3.LUT R0, R36, 0xc0, RZ, 0xfc, !PT ;  /* 0x000000c024007812 */ /* 0x000fc600078efcff */
[----:B------:R-:W-:-:S05]  /*212c0*/  IMAD.U32 R22, RZ, RZ, UR4 ;  /* 0x00000004ff167e24 */ /* 0x000fca000f8e00ff */
[----:B--2---:R-:W-:-:S07]  /*212d0*/  LEA R37, R34, R22, 0x1 ;  /* 0x0000001622257211 */ /* 0x004fce00078e08ff */
.L_x_793:
[----:B0-----:R-:W0:Y:S01]  /*212e0*/  LDC.64 R2, c[0x0][0xc88] ;  /* 0x00032200ff027b82 */ /* 0x001e220000000a00 */
[----:B------:R-:W-:Y:S01]  /*212f0*/  ULDC.64 UR4, c[0x0][0x208] ;  /* 0x0000820000047ab9 */ /* 0x000fe20000000a00 */
[----:B0-----:R-:W-:-:S05]  /*21300*/  IMAD.WIDE R2, R19, 0x4, R2 ;  /* 0x0000000413027825 */ /* 0x001fca00078e0202 */
[----:B--2---:R-:W2:Y:S01]  /*21310*/  LDG.E R31, desc[UR4][R2.64] ;  /* 0x00000004021f7981 */ /* 0x004ea2000c1e1900 */
[----:B------:R-:W-:Y:S05]  /*21320*/  YIELD ;  /* 0x0000000000007946 */ /* 0x000fea0003800000 */
[----:B------:R-:W-:Y:S01]  /*21330*/  ULDC.64 UR4, c[0x0][0xa28] ;  /* 0x00028a0000047ab9 */ /* 0x000fe20000000a00 */
[----:B------:R-:W-:Y:S01]  /*21340*/  ULDC.64 UR8, c[0x0][0xa18] ;  /* 0x0002860000087ab9 */ /* 0x000fe20000000a00 */
[----:B------:R-:W-:Y:S01]  /*21350*/  ISETP.NE.U32.AND P0, PT, RZ, UR4, PT ;  /* 0x00000004ff007c0c */ /* 0x000fe2000bf05070 */
[----:B------:R-:W-:Y:S01]  /*21360*/  IMAD.MOV.U32 R9, RZ, RZ, RZ ;  /* 0x000000ffff097224 */ /* 0x000fe200078e00ff */
[----:B------:R-:W-:Y:S01]  /*21370*/  ULDC.64 UR10, c[0x0][0x208] ;  /* 0x00008200000a7ab9 */ /* 0x000fe20000000a00 */
[----:B------:R-:W-:Y:S01]  /*21380*/  ULDC.64 UR6, c[0x0][0xa10] ;  /* 0x0002840000067ab9 */ /* 0x000fe20000000a00 */
[----:B------:R-:W-:-:S02]  /*21390*/  ISETP.NE.AND.EX P0, PT, RZ, UR5, PT, P0 ;  /* 0x00000005ff007c0c */ /* 0x000fc4000bf05300 */
[----:B------:R-:W-:-:S04]  /*213a0*/  ISETP.NE.U32.AND P2, PT, RZ, UR8, PT ;  /* 0x00000008ff007c0c */ /* 0x000fc8000bf45070 */
[----:B------:R-:W-:Y:S02]  /*213b0*/  ISETP.NE.AND.EX P2, PT, RZ, UR9, PT, P2 ;  /* 0x00000009ff007c0c */ /* 0x000fe4000bf45320 */
[----:B--2---:R-:W-:-:S05]  /*213c0*/  SHF.R.S32.HI R0, RZ, 0x1f, R31 ;  /* 0x0000001fff007819 */ /* 0x004fca000001141f */
[C---:B------:R-:W-:Y:S01]  /*213d0*/  @P0 LEA R2, P1, R31.reuse, UR4, 0x2 ;  /* 0x000000041f020c11 */ /* 0x040fe2000f8210ff */
[C---:B------:R-:W-:Y:S01]  /*213e0*/  IMAD.SHL.U32 R24, R31.reuse, 0x4, RZ ;  /* 0x000000041f187824 */ /* 0x040fe200078e00ff */
[C-C-:B------:R-:W-:Y:S01]  /*213f0*/  SHF.L.U64.HI R25, R31.reuse, 0x2, R0.reuse ;  /* 0x000000021f197819 */ /* 0x140fe20000010200 */
[----:B------:R0:W-:Y:S01]  /*21400*/  STL [R1+0x1c], R0 ;  /* 0x00001c0001007387 */ /* 0x0001e20000100800 */
[----:B------:R-:W-:Y:S01]  /*21410*/  @P0 LEA.HI.X R3, R31, UR5, R0, 0x2, P1 ;  /* 0x000000051f030c11 */ /* 0x000fe200088f1400 */
[----:B------:R-:W-:-:S04]  /*21420*/  ULDC.64 UR4, c[0x0][0xa00] ;  /* 0x0002800000047ab9 */ /* 0x000fc80000000a00 */
[----:B------:R1:W2:Y:S01]  /*21430*/  @P0 LDG.E R9, desc[UR10][R2.64] ;  /* 0x0000000a02090981 */ /* 0x0002a2000c1e1900 */
[----:B------:R-:W-:Y:S02]  /*21440*/  ISETP.NE.U32.AND P0, PT, RZ, UR4, PT ;  /* 0x00000004ff007c0c */ /* 0x000fe4000bf05070 */
[----:B------:R-:W-:Y:S01]  /*21450*/  ISETP.NE.U32.AND P1, PT, RZ, UR6, PT ;  /* 0x00000006ff007c0c */ /* 0x000fe2000bf25070 */
[----:B0-----:R-:W-:Y:S01]  /*21460*/  IMAD.MOV.U32 R0, RZ, RZ, RZ ;  /* 0x000000ffff007224 */ /* 0x001fe200078e00ff */
[----:B------:R-:W-:Y:S02]  /*21470*/  ISETP.NE.AND.EX P0, PT, RZ, UR5, PT, P0 ;  /* 0x00000005ff007c0c */ /* 0x000fe4000bf05300 */
[----:B------:R-:W-:Y:S02]  /*21480*/  ISETP.NE.AND.EX P1, PT, RZ, UR7, PT, P1 ;  /* 0x00000007ff007c0c */ /* 0x000fe4000bf25310 */
[C---:B------:R-:W-:Y:S02]  /*21490*/  IADD3 R4, P4, R24.reuse, UR6, RZ ;  /* 0x0000000618047c10 */ /* 0x040fe4000ff9e0ff */
[----:B-1----:R-:W-:Y:S01]  /*214a0*/  IADD3 R2, P3, R24, UR4, RZ ;  /* 0x0000000418027c10 */ /* 0x002fe2000ff7e0ff */
[----:B------:R-:W-:Y:S01]  /*214b0*/  ULDC UR4, c[0x0][0x288] ;  /* 0x0000a20000047ab9 */ /* 0x000fe20000000800 */
[----:B------:R-:W-:-:S02]  /*214c0*/  MOV R35, RZ ;  /* 0x000000ff00237202 */ /* 0x000fc40000000f00 */
[C---:B------:R-:W-:Y:S02]  /*214d0*/  IADD3.X R3, R25.reuse, UR5, RZ, P3, !PT ;  /* 0x0000000519037c10 */ /* 0x040fe40009ffe4ff */
[----:B------:R-:W-:Y:S01]  /*214e0*/  @P2 IADD3 R6, P3, R24, UR8, RZ ;  /* 0x0000000818062c10 */ /* 0x000fe2000ff7e0ff */
[----:B------:R-:W-:Y:S01]  /*214f0*/  IMAD.U32 R8, RZ, RZ, UR4 ;  /* 0x00000004ff087e24 */ /* 0x000fe2000f8e00ff */
[----:B------:R-:W-:Y:S01]  /*21500*/  ULDC.64 UR4, c[0x0][0x418] ;  /* 0x0001060000047ab9 */ /* 0x000fe20000000a00 */
[C---:B------:R-:W-:Y:S01]  /*21510*/  IADD3.X R5, R25.reuse, UR7, RZ, P4, !PT ;  /* 0x0000000719057c10 */ /* 0x040fe2000a7fe4ff */
[----:B------:R-:W5:Y:S01]  /*21520*/  @P0 LDG.E R35, desc[UR10][R2.64] ;  /* 0x0000000a02230981 */ /* 0x000f62000c1e1900 */
[----:B------:R-:W-:Y:S01]  /*21530*/  @P2 IADD3.X R7, R25, UR9, RZ, P3, !PT ;  /* 0x0000000919072c10 */ /* 0x000fe20009ffe4ff */
[----:B------:R-:W-:Y:S02]  /*21540*/  UISETP.NE.U32.AND UP0, UPT, UR4, URZ, UPT ;  /* 0x0000003f0400728c */ /* 0x000fe4000bf05070 */
[----:B------:R-:W5:Y:S01]  /*21550*/  @P1 LDG.E R0, desc[UR10][R4.64] ;  /* 0x0000000a04001981 */ /* 0x000f62000c1e1900 */
[----:B------:R-:W-:-:S03]  /*21560*/  ULDC UR4, c[0x0][0x424] ;  /* 0x0001090000047ab9 */ /* 0x000fc60000000800 */
[----:B------:R0:W3:Y:S01]  /*21570*/  @P2 LDG.E R8, desc[UR10][R6.64] ;  /* 0x0000000a06082981 */ /* 0x0000e2000c1e1900 */
[----:B------:R-:W-:-:S03]  /*21580*/  UISETP.NE.AND.EX UP0, UPT, UR5, URZ, UPT, UP0 ;  /* 0x0000003f0500728c */ /* 0x000fc6000bf05300 */
[----:B------:R-:W-:Y:S01]  /*21590*/  ULDC UR5, c[0x0][0x2f0] ;  /* 0x0000bc0000057ab9 */ /* 0x000fe20000000800 */
[----:B------:R-:W-:-:S04]  /*215a0*/  USEL UR4, UR4, 0x1, UP0 ;  /* 0x0000000104047887 */ /* 0x000fc80008000000 */
[----:B------:R-:W-:-:S03]  /*215b0*/  UIMAD UR4, UR4, UR5, URZ ;  /* 0x00000005040472a4 */ /* 0x000fc6000f8e023f */
[----:B------:R-:W-:Y:S02]  /*215c0*/  ULDC UR5, c[0x0][0x348] ;  /* 0x0000d20000057ab9 */ /* 0x000fe40000000800 */
[----:B0-----:R-:W-:Y:S01]  /*215d0*/  MOV R6, UR5 ;  /* 0x0000000500067c02 */ /* 0x001fe20008000f00 */
[----:B--2---:R-:W-:Y:S04]  /*215e0*/  STL [R1+0x10], R9 ;  /* 0x0000100901007387 */ /* 0x004fe80000100800 */
[----:B---3--:R0:W-:Y:S02]  /*215f0*/  STL [R1+0x28], R8 ;  /* 0x0000280801007387 */ /* 0x0081e40000100800 */
[----:B0-----:R-:W-:Y:S01]  /*21600*/  IMAD.U32 R8, RZ, RZ, UR4 ;  /* 0x00000004ff087e24 */ /* 0x001fe2000f8e00ff */
[----:B------:R-:W-:Y:S06]  /*21610*/  @P2 BRA `(.L_x_685) ;  /* 0x0000000000182947 */ /* 0x000fec0003800000 */
[----:B------:R-:W-:Y:S05]  /*21620*/  @!P0 BRA `(.L_x_685) ;  /* 0x0000000000148947 */ /* 0x000fea0003800000 */
[----:B------:R-:W-:Y:S02]  /*21630*/  ULDC.64 UR4, c[0x0][0x208] ;  /* 0x0000820000047ab9 */ /* 0x000fe40000000a00 */
[----:B------:R-:W2:Y:S04]  /*21640*/  LDG.E R10, desc[UR4][R2.64] ;  /* 0x00000004020a7981 */ /* 0x000ea8000c1e1900 */
[----:B------:R-:W2:Y:S02]  /*21650*/  LDG.E R7, desc[UR4][R2.64+0x4] ;  /* 0x0000040402077981 */ /* 0x000ea4000c1e1900 */
[----:B--2---:R-:W-:-:S05]  /*21660*/  IMAD.IADD R2, R7, 0x1, -R10 ;  /* 0x0000000107027824 */ /* 0x004fca00078e0a0a */
[----:B------:R0:W-:Y:S02]  /*21670*/  STL [R1+0x28], R2 ;  /* 0x0000280201007387 */ /* 0x0001e40000100800 */
.L_x_685:
[----:B------:R-:W-:Y:S01]  /*21680*/  ULDC.64 UR4, c[0x0][0xa20] ;  /* 0x0002880000047ab9 */ /* 0x000fe20000000a00 */
[----:B------:R-:W-:Y:S02]  /*21690*/  MOV R33, R31 ;  /* 0x0000001f00217202 */ /* 0x000fe40000000f00 */
[----:B------:R-:W-:-:S04]  /*216a0*/  ISETP.NE.U32.AND P0, PT, RZ, UR4, PT ;  /* 0x00000004ff007c0c */ /* 0x000fc8000bf05070 */
[----:B------:R-:W-:-:S13]  /*216b0*/  ISETP.NE.AND.EX P0, PT, RZ, UR5, PT, P0 ;  /* 0x00000005ff007c0c */ /* 0x000fda000bf05300 */
[----:B------:R-:W-:Y:S05]  /*216c0*/  @!P0 BRA `(.L_x_686) ;  /* 0x0000000000148947 */ /* 0x000fea0003800000 */
[----:B0-----:R-:W-:Y:S01]  /*216d0*/  IADD3 R2, P0, R24, UR4, RZ ;  /* 0x0000000418027c10 */ /* 0x001fe2000ff1e0ff */
[----:B------:R-:W-:-:S03]  /*216e0*/  ULDC.64 UR6, c[0x0][0x208] ;  /* 0x0000820000067ab9 */ /* 0x000fc60000000a00 */
[----:B------:R-:W-:-:S05]  /*216f0*/  IADD3.X R3, R25, UR5, RZ, P0, !PT ;  /* 0x0000000519037c10 */ /* 0x000fca00087fe4ff */
[----:B------:R1:W5:Y:S01]  /*21700*/  LDG.E R8, desc[UR6][R2.64] ;  /* 0x0000000602087981 */ /* 0x000362000c1e1900 */
[----:B------:R-:W-:Y:S05]  /*21710*/  BRA `(.L_x_687) ;  /* 0x0000000000287947 */ /* 0x000fea0003800000 */
.L_x_686:
[----:B------:R-:W-:Y:S02]  /*21720*/  ULDC.64 UR4, c[0x0][0xa08] ;  /* 0x0002820000047ab9 */ /* 0x000fe40000000a00 */
[----:B------:R-:W-:-:S04]  /*21730*/  ISETP.NE.U32.AND P0, PT, RZ, UR4, PT ;  /* 0x00000004ff007c0c */ /* 0x000fc8000bf05070 */
[----:B------:R-:W-:-:S13]  /*21740*/  ISETP.NE.AND.EX P0, PT, RZ, UR5, PT, P0 ;  /* 0x00000005ff007c0c */ /* 0x000fda000bf05300 */
[----:B------:R-:W-:Y:S05]  /*21750*/  @!P0 BRA `(.L_x_687) ;  /* 0x0000000000188947 */ /* 0x000fea0003800000 */
[----:B0-----:R-:W0:Y:S01]  /*21760*/  LDC.64 R2, c[0x0][0xa08] ;  /* 0x00028200ff027b82 */ /* 0x001e220000000a00 */
[----:B------:R-:W-:Y:S01]  /*21770*/  ULDC.64 UR4, c[0x0][0x208] ;  /* 0x0000820000047ab9 */ /* 0x000fe20000000a00 */
[----:B0-----:R-:W-:-:S05]  /*21780*/  IMAD.WIDE R2, R33, 0x4, R2 ;  /* 0x0000000421027825 */ /* 0x001fca00078e0202 */
[----:B------:R-:W2:Y:S04]  /*21790*/  LDG.E R8, desc[UR4][R2.64] ;  /* 0x0000000402087981 */ /* 0x000ea8000c1e1900 */
[----:B------:R-:W2:Y:S02]  /*217a0*/  LDG.E R7, desc[UR4][R2.64+0x4] ;  /* 0x0000040402077981 */ /* 0x000ea4000c1e1900 */
[----:B--2---:R-:W-:-:S07]  /*217b0*/  IMAD.IADD R8, R7, 0x1, -R8 ;  /* 0x0000000107087824 */ /* 0x004fce00078e0a08 */
.L_x_687:
[----:B------:R-:W-:Y:S02]  /*217c0*/  ULDC.64 UR4, c[0x0][0x208] ;  /* 0x0000820000047ab9 */ /* 0x000fe40000000a00 */
[----:B-1----:R-:W2:Y:S04]  /*217d0*/  @P1 LDG.E R3, desc[UR4][R4.64] ;  /* 0x0000000404031981 */ /* 0x002ea8000c1e1900 */
[----:B0-----:R-:W2:Y:S01]  /*217e0*/  @P1 LDG.E R2, desc[UR4][R4.64+0x4] ;  /* 0x0000040404021981 */ /* 0x001ea2000c1e1900 */
[----:B------:R-:W-:Y:S01]  /*217f0*/  BSSY B0, `(.L_x_688) ;  /* 0x0000197000007945 */ /* 0x000fe20003800000 */
[----:B--2---:R-:W-:Y:S01]  /*21800*/  @P1 IMAD.IADD R6, R2, 0x1, -R3 ;  /* 0x0000000102061824 */ /* 0x004fe200078e0a03 */
[----:B-----5:R-:W-:-:S05]  /*21810*/  IADD3 R3, -R9, R8, RZ ;  /* 0x0000000809037210 */ /* 0x020fca0007ffe1ff */
[----:B------:R-:W-:-:S05]  /*21820*/  IMAD.IADD R2, R3, 0x1, R6 ;  /* 0x0000000103027824 */ /* 0x000fca00078e0206 */
[----:B------:R0:W-:Y:S02]  /*21830*/  STL [R1+0xc], R2 ;  /* 0x00000c0201007387 */ /* 0x0001e40000100800 */
[----:B0-----:R-:W-:-:S04]  /*21840*/  VIADD R2, R2, 0x4f ;  /* 0x0000004f02027836 */ /* 0x001fc80000000000 */
[----:B------:R-:W-:-:S05]  /*21850*/  IMAD.HI R2, R2, 0x66666667, RZ ;  /* 0x6666666702027827 */ /* 0x000fca00078e02ff */
[----:B------:R-:W-:-:S04]  /*21860*/  SHF.R.U32.HI R7, RZ, 0x1f, R2 ;  /* 0x0000001fff077819 */ /* 0x000fc80000011602 */
[----:B------:R-:W-:-:S05]  /*21870*/  LEA.HI.SX32 R4, R2, R7, 0x1b ;  /* 0x0000000702047211 */ /* 0x000fca00078fdaff */
[----:B------:R-:W-:Y:S01]  /*21880*/  IMAD R7, R4, 0x50, -R3 ;  /* 0x0000005004077824 */ /* 0x000fe200078e0a03 */
[----:B------:R-:W-:Y:S01]  /*21890*/  IADD3 R3, -R3, RZ, RZ ;  /* 0x000000ff03037210 */ /* 0x000fe20007ffe1ff */
[----:B------:R0:W-:Y:S03]  /*218a0*/  STL [R1+0x2c], R4 ;  /* 0x00002c0401007387 */ /* 0x0001e60000100800 */
[----:B------:R-:W-:Y:S02]  /*218b0*/  VIMNMX R7, R7, R6, PT ;  /* 0x0000000607077248 */ /* 0x000fe40003fe0100 */
[----:B0-----:R-:W-:-:S04]  /*218c0*/  VIMNMX R4, RZ, R3, !PT ;  /* 0x00000003ff047248 */ /* 0x001fc80007fe0100 */
[----:B------:R-:W-:Y:S01]  /*218d0*/  ISETP.GT.AND P0, PT, R7, R4, PT ;  /* 0x000000040700720c */ /* 0x000fe20003f04270 */
[----:B------:R-:W-:-:S05]  /*218e0*/  IMAD.WIDE.U32 R4, R4, -0x33333333, RZ ;  /* 0xcccccccd04047825 */ /* 0x000fca00078e00ff */
[----:B------:R-:W-:-:S05]  /*218f0*/  SHF.R.U32.HI R4, RZ, 0x6, R5 ;  /* 0x00000006ff047819 */ /* 0x000fca0000011605 */
[----:B------:R-:W-:Y:S02]  /*21900*/  IMAD.MOV.U32 R3, RZ, RZ, R4 ;  /* 0x000000ffff037224 */ /* 0x000fe400078e0004 */
[----:B------:R-:W-:-:S04]  /*21910*/  @P0 VIADD R2, R7, 0x4f ;  /* 0x0000004f07020836 */ /* 0x000fc80000000000 */
[----:B------:R-:W-:-:S05]  /*21920*/  @P0 IMAD.HI R2, R2, 0x66666667, RZ ;  /* 0x6666666702020827 */ /* 0x000fca00078e02ff */
[----:B------:R-:W-:-:S04]  /*21930*/  @P0 SHF.R.U32.HI R5, RZ, 0x1f, R2 ;  /* 0x0000001fff050819 */ /* 0x000fc80000011602 */
[----:B------:R-:W-:Y:S02]  /*21940*/  @P0 LEA.HI.SX32 R3, R2, R5, 0x1b ;  /* 0x0000000502030211 */ /* 0x000fe400078fdaff */
[----:B------:R-:W-:Y:S02]  /*21950*/  PLOP3.LUT P0, PT, PT, PT, PT, 0x80, 0x0 ;  /* 0x000000000000781c */ /* 0x000fe40003f0f070 */
[----:B------:R-:W-:-:S13]  /*21960*/  ISETP.GT.AND P2, PT, R3, R4, PT ;  /* 0x000000040300720c */ /* 0x000fda0003f44270 */
[----:B------:R-:W-:Y:S05]  /*21970*/  @!P2 BRA `(.L_x_689) ;  /* 0x0000001400f8a947 */ /* 0x000fea0003800000 */
[----:B------:R-:W-:Y:S01]  /*21980*/  UMOV UR4, 0xffffffff ;  /* 0xffffffff00047882 */ /* 0x000fe20000000000 */
[----:B------:R-:W-:Y:S02]  /*21990*/  SEL R2, R33, RZ, !P1 ;  /* 0x000000ff21027207 */ /* 0x000fe40004800000 */
[----:B------:R-:W-:Y:S05]  /*219a0*/  BRA.DIV UR4, `(.L_x_690) ;  /* 0x0000007204347947 */ /* 0x000fea000b800000 */
[----:B------:R-:W0:Y:S02]  /*219b0*/  S2R R5, SR_TID.X ;  /* 0x0000000000057919 */ /* 0x000e240000002100 */
[----:B0-----:R-:W-:-:S04]  /*219c0*/  SHF.R.U32.HI R5, RZ, 0x5, R5 ;  /* 0x00000005ff057819 */ /* 0x001fc80000011605 */
[----:B------:R-:W-:-:S05]  /*219d0*/  LOP3.LUT R5, R5, 0x3, RZ, 0xc0, !PT ;  /* 0x0000000305057812 */ /* 0x000fca00078ec0ff */
[----:B------:R0:W1:Y:S02]  /*219e0*/  SHFL.IDX PT, R14, R5, RZ, 0x1f ;  /* 0x00001fff050e7589 */ /* 0x00006400000e0000 */
.L_x_861:
[----:B-1----:R-:W-:Y:S02]  /*219f0*/  ISETP.NE.AND P0, PT, R14, RZ, PT ;  /* 0x000000ff0e00720c */ /* 0x002fe40003f05270 */
[----:B------:R-:W-:-:S11]  /*21a00*/  PLOP3.LUT P6, PT, PT, PT, PT, 0x8, 0x0 ;  /* 0x000000000000781c */ /* 0x000fd60003fce170 */
[----:B------:R-:W-:Y:S05]  /*21a10*/  @P0 BRA `(.L_x_691) ;  /* 0x00000000000c0947 */ /* 0x000fea0003800000 */
[----:B------:R-:W-:-:S03]  /*21a20*/  UMOV UR4, 0xffffffff ;  /* 0xffffffff00047882 */ /* 0x000fc60000000000 */
[----:B------:R-:W-:Y:S05]  /*21a30*/  BRA.DIV UR4, `(.L_x_692) ;  /* 0x0000007204447947 */ /* 0x000fea000b800000 */
[----:B------:R-:W-:-:S13]  /*21a40*/  ELECT P6, URZ, PT ;  /* 0x00000000003f782f */ /* 0x000fda00038c0000 */
.L_x_691:
[----:B0-----:R-:W2:Y:S01]  /*21a50*/  LDL R5, [R1+0x30] ;  /* 0x0000300001057983 */ /* 0x001ea20000100800 */
[----:B------:R-:W-:Y:S01]  /*21a60*/  BSSY B1, `(.L_x_693) ;  /* 0x0000008000017945 */ /* 0x000fe20003800000 */
[----:B--2---:R-:W-:-:S04]  /*21a70*/  IADD3 R5, R5, 0x1, RZ ;  /* 0x0000000105057810 */ /* 0x004fc80007ffe0ff */
[----:B------:R-:W-:-:S04]  /*21a80*/  LEA.HI R6, R5, R5, RZ, 0x1 ;  /* 0x0000000505067211 */ /* 0x000fc800078f08ff */
[----:B------:R-:W-:-:S05]  /*21a90*/  LOP3.LUT R6, R6, 0xfffffffe, RZ, 0xc0, !PT ;  /* 0xfffffffe06067812 */ /* 0x000fca00078ec0ff */
[----:B------:R-:W-:-:S05]  /*21aa0*/  IMAD.IADD R5, R5, 0x1, -R6 ;  /* 0x0000000105057824 */ /* 0x000fca00078e0a06 */
[----:B------:R-:W-:-:S04]  /*21ab0*/  SHF.L.U32 R5, R5, 0x1f, RZ ;  /* 0x0000001f05057819 */ /* 0x000fc800000006ff */
[----:B------:R-:W0:Y:S02]  /*21ac0*/  SYNCS.PHASECHK.TRANS64.TRYWAIT P0, [R22+URZ+0x38820], R5 ;  /* 0x03882005160075a7 */ /* 0x000e24000800017f */
[----:B0-----:R-:W-:Y:S05]  /*21ad0*/  @!P0 BRA `(.L_x_694) ;  /* 0x00000070003c8947 */ /* 0x001fea0003800000 */
.L_x_864:
[----:B------:R-:W-:Y:S05]  /*21ae0*/  BSYNC B1 ;  /* 0x0000000000017941 */ /* 0x000fea0003800000 */
.L_x_693:
[----:B------:R-:W-:Y:S04]  /*21af0*/  BSSY B1, `(.L_x_695) ;  /* 0x00000aa000017945 */ /* 0x000fe80003800000 */
[----:B------:R-:W-:Y:S05]  /*21b00*/  @!P6 BRA `(.L_x_696) ;  /* 0x0000000800a0e947 */ /* 0x000fea0003800000 */
[----:B------:R-:W-:Y:S01]  /*21b10*/  IMAD R9, R28, 0x8, R22 ;  /* 0x000000081c097824 */ /* 0x000fe200078e0216 */
[----:B------:R-:W-:Y:S01]  /*21b20*/  SHF.L.U32 R8, R30, 0x1f, RZ ;  /* 0x0000001f1e087819 */ /* 0x000fe200000006ff */
[----:B------:R-:W1:Y:S01]  /*21b30*/  S2R R6, SR_TID.X ;  /* 0x0000000000067919 */ /* 0x000e620000002100 */
[----:B------:R-:W-:Y:S02]  /*21b40*/  BSSY B2, `(.L_x_697) ;  /* 0x0000005000027945 */ /* 0x000fe40003800000 */
[----:B------:R-:W2:Y:S01]  /*21b50*/  SYNCS.PHASECHK.TRANS64.TRYWAIT P0, [R9+URZ+0x388a0], R8 ;  /* 0x0388a008090075a7 */ /* 0x000ea2000800017f */
[----:B-1----:R-:W-:-:S04]  /*21b60*/  LOP3.LUT R6, R6, 0x7f, RZ, 0xc0, !PT ;  /* 0x0000007f06067812 */ /* 0x002fc800078ec0ff */
[----:B------:R-:W-:Y:S01]  /*21b70*/  ISETP.NE.AND P1, PT, R6, RZ, PT ;  /* 0x000000ff0600720c */ /* 0x000fe20003f25270 */
[----:B--2---:R-:W-:-:S12]  /*21b80*/  @!P0 BRA `(.L_x_698) ;  /* 0x0000007000248947 */ /* 0x004fd80003800000 */
.L_x_865:
[----:B------:R-:W-:Y:S05]  /*21b90*/  BSYNC B2 ;  /* 0x0000000000027941 */ /* 0x000fea0003800000 */
.L_x_697:
[----:B------:R-:W-:Y:S04]  /*21ba0*/  BSSY B2, `(.L_x_699) ;  /* 0x0000009000027945 */ /* 0x000fe80003800000 */
[----:B------:R-:W-:Y:S05]  /*21bb0*/  @P1 BRA `(.L_x_700) ;  /* 0x00000000001c1947 */ /* 0x000fea0003800000 */
[----:B------:R-:W2:Y:S01]  /*21bc0*/  S2R R6, SR_TID.X ;  /* 0x0000000000067919 */ /* 0x000ea20000002100 */
[----:B0-----:R-:W-:-:S04]  /*21bd0*/  MOV R5, 0xa000 ;  /* 0x0000a00000057802 */ /* 0x001fc80000000f00 */
[----:B------:R3:W-:Y:S01]  /*21be0*/  SYNCS.ARRIVE.TRANS64 RZ, [R9+URZ+0x38890], R5 ;  /* 0x0388900509ff79a7 */ /* 0x0007e2000800003f */
[----:B--2---:R-:W-:-:S04]  /*21bf0*/  LOP3.LUT R6, R6, 0x1f, RZ, 0xc0, !PT ;  /* 0x0000001f06067812 */ /* 0x004fc800078ec0ff */
[----:B------:R-:W-:-:S13]  /*21c00*/  ISETP.NE.AND P0, PT, R6, RZ, PT ;  /* 0x000000ff0600720c */ /* 0x000fda0003f05270 */
[----:B---3--:R-:W-:Y:S05]  /*21c10*/  @!P0 BRA `(.L_x_700) ;  /* 0x0000000000048947 */ /* 0x008fea0003800000 */
[----:B------:R-:W-:Y:S01]  /*21c20*/  BPT.TRAP 0x1 ;  /* 0x000000040000795c */ /* 0x000fe20000300000 */
.L_x_700:
[----:B------:R-:W-:Y:S05]  /*21c30*/  BSYNC B2 ;  /* 0x0000000000027941 */ /* 0x000fea0003800000 */
.L_x_699:
[----:B------:R-:W-:Y:S01]  /*21c40*/  IMAD.MOV.U32 R15, RZ, RZ, RZ ;  /* 0x000000ffff0f7224 */ /* 0x000fe200078e00ff */
[----:B------:R-:W-:Y:S01]  /*21c50*/  UIADD3 UR4, UP0, UR38, 0x570, URZ ;  /* 0x0000057026047890 */ /* 0x000fe2000ff1e03f */
[----:B------:R-:W-:Y:S01]  /*21c60*/  IMAD R6, R3, 0x50, R0 ;  /* 0x0000005003067824 */ /* 0x000fe200078e0200 */
[----:B------:R-:W-:Y:S01]  /*21c70*/  PLOP3.LUT P0, PT, PT, PT, PT, 0x80, 0x0 ;  /* 0x000000000000781c */ /* 0x000fe20003f0f070 */
[----:B------:R-:W-:Y:S01]  /*21c80*/  IMAD R7, R28, 0xa000, R22 ;  /* 0x0000a0001c077824 */ /* 0x000fe200078e0216 */
[----:B------:R-:W-:Y:S01]  /*21c90*/  R2UR UR10, R15 ;  /* 0x000000000f0a72ca */ /* 0x000fe200000e0000 */
[----:B------:R-:W-:Y:S01]  /*21ca0*/  VIADD R6, R6, 0xffffffb0 ;  /* 0xffffffb006067836 */ /* 0x000fe20000000000 */
[----:B0-----:R-:W-:Y:S01]  /*21cb0*/  IADD3 R5, R9, 0x38890, RZ ;  /* 0x0003889009057810 */ /* 0x001fe20007ffe0ff */
[----:B------:R-:W-:Y:S01]  /*21cc0*/  VIADD R10, R7, 0x24400 ;  /* 0x00024400070a7836 */ /* 0x000fe20000000000 */
[----:B------:R-:W-:Y:S01]  /*21cd0*/  UIADD3.X UR5, URZ, UR39, URZ, UP0, !UPT ;  /* 0x000000273f057290 */ /* 0x000fe200087fe43f */
[----:B------:R-:W-:Y:S01]  /*21ce0*/  UMOV UR6, 0x0 ;  /* 0x0000000000067882 */ /* 0x000fe20000000000 */
[----:B------:R-:W-:-:S10]  /*21cf0*/  UMOV UR7, 0x12f00000 ;  /* 0x12f0000000077882 */ /* 0x000fd40000000000 */
.L_x_701:
[----:B------:R-:W-:-:S13]  /*21d00*/  @P0 ELECT P2, URZ, PT ;  /* 0x00000000003f082f */ /* 0x000fda0003840000 */
[----:B------:R-:W-:Y:S02]  /*21d10*/  @P2 R2UR UR13, R2 ;  /* 0x00000000020d22ca */ /* 0x000fe400000e0000 */
[----:B------:R-:W-:Y:S02]  /*21d20*/  @P2 R2UR UR12, R18 ;  /* 0x00000000120c22ca */ /* 0x000fe400000e0000 */
[----:B------:R-:W-:Y:S02]  /*21d30*/  @P2 R2UR UR11, R6 ;  /* 0x00000000060b22ca */ /* 0x000fe400000e0000 */
[----:B------:R-:W-:Y:S02]  /*21d40*/  @P2 R2UR UR9, R5 ;  /* 0x00000000050922ca */ /* 0x000fe400000e0000 */
[----:B------:R-:W-:Y:S02]  /*21d50*/  @P2 R2UR UR8, R10 ;  /* 0x000000000a0822ca */ /* 0x000fe400000e0000 */
[----:B------:R-:W-:-:S02]  /*21d60*/  @P2 PLOP3.LUT P0, PT, P2, PT, PT, 0x8, 0x0 ;  /* 0x000000000000281c */ /* 0x000fc4000170e170 */
[----:B------:R-:W-:-:S09]  /*21d70*/  PLOP3.LUT P2, PT, PT, PT, PT, 0x8, 0x0 ;  /* 0x000000000000781c */ /* 0x000fd20003f4e170 */
[----:B------:R0:W-:Y:S02]  /*21d80*/  UTMALDG.4D [UR8], [UR4], desc[UR6] ;  /* 0x00000608040075b4 */ /* 0x0001e40008019000 */
[----:B0-----:R-:W-:Y:S05]  /*21d90*/  @P0 BRA.U.ANY `(.L_x_701) ;  /* 0xfffffffd00d80947 */ /* 0x001fea000393ffff */
[----:B------:R-:W-:Y:S01]  /*21da0*/  IMAD.MOV.U32 R14, RZ, RZ, 0x40 ;  /* 0x00000040ff0e7424 */ /* 0x000fe200078e00ff */
[----:B------:R-:W-:Y:S01]  /*21db0*/  PLOP3.LUT P0, PT, PT, PT, PT, 0x80, 0x0 ;  /* 0x000000000000781c */ /* 0x000fe20003f0f070 */
[----:B------:R-:W-:Y:S01]  /*21dc0*/  UMOV UR6, 0x0 ;  /* 0x0000000000067882 */ /* 0x000fe20000000000 */
[----:B------:R-:W-:Y:S01]  /*21dd0*/  IADD3 R10, R7, 0x26c00, RZ ;  /* 0x00026c00070a7810 */ /* 0x000fe20007ffe0ff */
[----:B------:R-:W-:Y:S01]  /*21de0*/  UMOV UR7, 0x12f00000 ;  /* 0x12f0000000077882 */ /* 0x000fe20000000000 */
[----:B------:R-:W-:-:S15]  /*21df0*/  R2UR UR10, R14 ;  /* 0x000000000e0a72ca */ /* 0x000fde00000e0000 */
.L_x_702:
        /* <DEDUP_REMOVED lines=12> */
[----:B------:R-:W-:Y:S01]  /*21ec0*/  VIADD R10, R7, 0x29400 ;  /* 0x00029400070a7836 */ /* 0x000fe20000000000 */
[----:B------:R-:W-:Y:S01]  /*21ed0*/  UMOV UR6, 0x0 ;  /* 0x0000000000067882 */ /* 0x000fe20000000000 */
[----:B------:R-:W-:Y:S01]  /*21ee0*/  UMOV UR7, 0x12f00000 ;  /* 0x12f0000000077882 */ /* 0x000fe20000000000 */
[----:B------:R-:W-:-:S15]  /*21ef0*/  R2UR UR10, R13 ;  /* 0x000000000d0a72ca */ /* 0x000fde00000e0000 */
.L_x_703:
        /* <DEDUP_REMOVED lines=10> */
[----:B------:R-:W-:Y:S01]  /*21fa0*/  MOV R12, 0xc0 ;  /* 0x000000c0000c7802 */ /* 0x000fe20000000f00 */
[----:B------:R-:W-:Y:S01]  /*21fb0*/  VIADD R10, R7, 0x2bc00 ;  /* 0x0002bc00070a7836 */ /* 0x000fe20000000000 */
[----:B------:R-:W-:Y:S01]  /*21fc0*/  PLOP3.LUT P0, PT, PT, PT, PT, 0x80, 0x0 ;  /* 0x000000000000781c */ /* 0x000fe20003f0f070 */
[----:B------:R-:W-:Y:S01]  /*21fd0*/  UMOV UR6, 0x0 ;  /* 0x0000000000067882 */ /* 0x000fe20000000000 */
[----:B------:R-:W-:Y:S01]  /*21fe0*/  R2UR UR10, R12 ;  /* 0x000000000c0a72ca */ /* 0x000fe200000e0000 */
[----:B------:R-:W-:-:S14]  /*21ff0*/  UMOV UR7, 0x12f00000 ;  /* 0x12f0000000077882 */ /* 0x000fdc0000000000 */
.L_x_704:
        /* <DEDUP_REMOVED lines=10> */
[----:B------:R-:W0:Y:S01]  /*220a0*/  SYNCS.PHASECHK.TRANS64.TRYWAIT P0, [R9+URZ+0x388c0], R8 ;  /* 0x0388c008090075a7 */ /* 0x000e22000800017f */
[----:B------:R-:W-:Y:S04]  /*220b0*/  BSSY B2, `(.L_x_705) ;  /* 0x0000002000027945 */ /* 0x000fe80003800000 */
[----:B0-----:R-:W-:Y:S05]  /*220c0*/  @!P0 BRA `(.L_x_706) ;  /* 0x0000006800e88947 */ /* 0x001fea0003800000 */
.L_x_866:
[----:B------:R-:W-:Y:S05]  /*220d0*/  BSYNC B2 ;  /* 0x0000000000027941 */ /* 0x000fea0003800000 */
.L_x_705:
[----:B------:R-:W-:Y:S01]  /*220e0*/  BSSY B2, `(.L_x_707) ;  /* 0x000000b000027945 */ /* 0x000fe20003800000 */
[----:B------:R-:W-:Y:S01]  /*220f0*/  IMAD.MOV.U32 R10, RZ, RZ, 0x0 ;  /* 0x00000000ff0a7424 */ /* 0x000fe200078e00ff */
[----:B------:R-:W-:Y:S02]  /*22100*/  MOV R11, 0x12f00000 ;  /* 0x12f00000000b7802 */ /* 0x000fe40000000f00 */
[----:B------:R-:W-:Y:S05]  /*22110*/  @P1 BRA `(.L_x_708) ;  /* 0x00000000001c1947 */ /* 0x000fea0003800000 */
[----:B------:R-:W2:Y:S01]  /*22120*/  S2R R20, SR_TID.X ;  /* 0x0000000000147919 */ /* 0x000ea20000002100 */
[----:B------:R-:W-:-:S04]  /*22130*/  IMAD.MOV.U32 R5, RZ, RZ, 0xa000 ;  /* 0x0000a000ff057424 */ /* 0x000fc800078e00ff */
[----:B------:R3:W-:Y:S01]  /*22140*/  SYNCS.ARRIVE.TRANS64 RZ, [R9+URZ+0x388b0], R5 ;  /* 0x0388b00509ff79a7 */ /* 0x0007e2000800003f */
[----:B--2---:R-:W-:-:S04]  /*22150*/  LOP3.LUT R20, R20, 0x1f, RZ, 0xc0, !PT ;  /* 0x0000001f14147812 */ /* 0x004fc800078ec0ff */
[----:B------:R-:W-:-:S13]  /*22160*/  ISETP.NE.AND P0, PT, R20, RZ, PT ;  /* 0x000000ff1400720c */ /* 0x000fda0003f05270 */
[----:B---3--:R-:W-:Y:S05]  /*22170*/  @!P0 BRA `(.L_x_708) ;  /* 0x0000000000048947 */ /* 0x008fea0003800000 */
[----:B------:R-:W-:Y:S01]  /*22180*/  BPT.TRAP 0x1 ;  /* 0x000000040000795c */ /* 0x000fe20000300000 */
.L_x_708:
[----:B------:R-:W-:Y:S05]  /*22190*/  BSYNC B2 ;  /* 0x0000000000027941 */ /* 0x000fea0003800000 */
.L_x_707:
[----:B------:R-:W-:Y:S01]  /*221a0*/  R2UR UR10, R15 ;  /* 0x000000000f0a72ca */ /* 0x000fe200000e0000 */
[----:B------:R-:W-:Y:S01]  /*221b0*/  UIADD3 UR4, UP0, UR38, 0x670, URZ ;  /* 0x0000067026047890 */ /* 0x000fe2000ff1e03f */
[----:B------:R-:W-:Y:S01]  /*221c0*/  R2UR UR6, R10 ;  /* 0x000000000a0672ca */ /* 0x000fe200000e0000 */
[----:B01----:R-:W-:Y:S01]  /*221d0*/  VIADD R9, R9, 0x388b0 ;  /* 0x000388b009097836 */ /* 0x003fe20000000000 */
[----:B------:R-:W-:Y:S01]  /*221e0*/  R2UR UR7, R11 ;  /* 0x000000000b0772ca */ /* 0x000fe200000e0000 */
[----:B------:R-:W-:Y:S01]  /*221f0*/  UIADD3.X UR5, URZ, UR39, URZ, UP0, !UPT ;  /* 0x000000273f057290 */ /* 0x000fe200087fe43f */
[----:B------:R-:W-:Y:S02]  /*22200*/  PLOP3.LUT P0, PT, PT, PT, PT, 0x80, 0x0 ;  /* 0x000000000000781c */ /* 0x000fe40003f0f070 */
[----:B------:R-:W-:-:S11]  /*22210*/  IADD3 R5, R7, 0x400, RZ ;  /* 0x0000040007057810 */ /* 0x000fd60007ffe0ff */
.L_x_709:
        /* <DEDUP_REMOVED lines=10> */
[----:B------:R-:W-:Y:S01]  /*222c0*/  R2UR UR10, R14 ;  /* 0x000000000e0a72ca */ /* 0x000fe200000e0000 */
[----:B------:R-:W-:Y:S01]  /*222d0*/  VIADD R5, R7, 0x2c00 ;  /* 0x00002c0007057836 */ /* 0x000fe20000000000 */
[----:B------:R-:W-:Y:S02]  /*222e0*/  R2UR UR6, R10 ;  /* 0x000000000a0672ca */ /* 0x000fe400000e0000 */
[----:B------:R-:W-:Y:S02]  /*222f0*/  R2UR UR7, R11 ;  /* 0x000000000b0772ca */ /* 0x000fe400000e0000 */
[----:B------:R-:W-:-:S13]  /*22300*/  PLOP3.LUT P0, PT, PT, PT, PT, 0x80, 0x0 ;  /* 0x000000000000781c */ /* 0x000fda0003f0f070 */
.L_x_710:
        /* <DEDUP_REMOVED lines=15> */
.L_x_711:
        /* <DEDUP_REMOVED lines=10> */
[----:B------:R-:W-:Y:S02]  /*224a0*/  R2UR UR10, R12 ;  /* 0x000000000c0a72ca */ /* 0x000fe400000e0000 */
[----:B------:R-:W-:Y:S02]  /*224b0*/  R2UR UR6, R10 ;  /* 0x000000000a0672ca */ /* 0x000fe400000e0000 */
[----:B------:R-:W-:Y:S02]  /*224c0*/  R2UR UR7, R11 ;  /* 0x000000000b0772ca */ /* 0x000fe400000e0000 */
[----:B------:R-:W-:Y:S02]  /*224d0*/  PLOP3.LUT P0, PT, PT, PT, PT, 0x80, 0x0 ;  /* 0x000000000000781c */ /* 0x000fe40003f0f070 */
[----:B------:R-:W-:-:S11]  /*224e0*/  IADD3 R7, R7, 0x7c00, RZ ;  /* 0x00007c0007077810 */ /* 0x000fd60007ffe0ff */
.L_x_712:
        /* <DEDUP_REMOVED lines=9> */
[----:B-1----:R-:W-:Y:S05]  /*22580*/  @P0 BRA.U.ANY `(.L_x_712) ;  /* 0xfffffffd00d80947 */ /* 0x002fea000393ffff */
.L_x_696:
[----:B------:R-:W-:Y:S05]  /*22590*/  BSYNC B1 ;  /* 0x0000000000017941 */ /* 0x000fea0003800000 */
.L_x_695:
[----:B------:R-:W-:Y:S01]  /*225a0*/  VIADD R9, R3, 0xfffffffe ;  /* 0xfffffffe03097836 */ /* 0x000fe20000000000 */
[----:B------:R-:W-:Y:S01]  /*225b0*/  PLOP3.LUT P0, PT, PT, PT, PT, 0x8, 0x0 ;  /* 0x000000000000781c */ /* 0x000fe20003f0e170 */
[----:B------:R-:W-:-:S03]  /*225c0*/  VIADD R28, R28, 0x1 ;  /* 0x000000011c1c7836 */ /* 0x000fc60000000000 */
[----:B------:R-:W-:Y:S02]  /*225d0*/  ISETP.GE.AND P2, PT, R9, R4, PT ;  /* 0x000000040900720c */ /* 0x000fe40003f46270 */
[----:B------:R-:W-:-:S04]  /*225e0*/  ISETP.NE.AND P1, PT, R28, 0x2, PT ;  /* 0x000000021c00780c */ /* 0x000fc80003f25270 */
[----:B------:R-:W-:Y:S02]  /*225f0*/  SEL R3, RZ, 0x1, P1 ;  /* 0x00000001ff037807 */ /* 0x000fe40000800000 */
[----:B------:R-:W-:Y:S02]  /*22600*/  SEL R28, R28, RZ, P1 ;  /* 0x000000ff1c1c7207 */ /* 0x000fe40000800000 */
[----:B------:R-:W-:-:S03]  /*22610*/  LOP3.LUT R30, R30, R3, RZ, 0x3c, !PT ;  /* 0x000000031e1e7212 */ /* 0x000fc600078e3cff */
[----:B------:R-:W-:Y:S05]  /*22620*/  @!P2 BRA `(.L_x_689) ;  /* 0x0000000800cca947 */ /* 0x000fea0003800000 */
.L_x_731:
[----:B------:R-:W-:Y:S05]  /*22630*/  YIELD ;  /* 0x0000000000007946 */ /* 0x000fea0003800000 */
[----:B------:R-:W-:Y:S04]  /*22640*/  BSSY B1, `(.L_x_713) ;  /* 0x00000a9000017945 */ /* 0x000fe80003800000 */
[----:B------:R-:W-:Y:S05]  /*22650*/  @!P6 BRA `(.L_x_714) ;  /* 0x00000008009ce947 */ /* 0x000fea0003800000 */
[----:B------:R-:W-:Y:S01]  /*22660*/  LEA R8, R28, R22, 0x3 ;  /* 0x000000161c087211 */ /* 0x000fe200078e18ff */
[----:B------:R-:W1:Y:S01]  /*22670*/  S2R R3, SR_TID.X ;  /* 0x0000000000037919 */ /* 0x000e620000002100 */
[----:B------:R-:W-:Y:S01]  /*22680*/  SHF.L.U32 R7, R30, 0x1f, RZ ;  /* 0x0000001f1e077819 */ /* 0x000fe200000006ff */
[----:B------:R-:W-:Y:S03]  /*22690*/  BSSY B2, `(.L_x_715) ;  /* 0x0000005000027945 */ /* 0x000fe60003800000 */
[----:B------:R-:W2:Y:S01]  /*226a0*/  SYNCS.PHASECHK.TRANS64.TRYWAIT P1, [R8+URZ+0x388a0], R7 ;  /* 0x0388a007080075a7 */ /* 0x000ea2000802017f */
[----:B-1----:R-:W-:-:S04]  /*226b0*/  LOP3.LUT R3, R3, 0x7f, RZ, 0xc0, !PT ;  /* 0x0000007f03037812 */ /* 0x002fc800078ec0ff */
[----:B------:R-:W-:Y:S01]  /*226c0*/  ISETP.NE.AND P2, PT, R3, RZ, PT ;  /* 0x000000ff0300720c */ /* 0x000fe20003f45270 */
[----:B--2---:R-:W-:-:S12]  /*226d0*/  @!P1 BRA `(.L_x_716) ;  /* 0x0000006400789947 */ /* 0x004fd80003800000 */
.L_x_867:
[----:B------:R-:W-:Y:S05]  /*226e0*/  BSYNC B2 ;  /* 0x0000000000027941 */ /* 0x000fea0003800000 */
.L_x_715:
[----:B------:R-:W-:Y:S04]  /*226f0*/  BSSY B2, `(.L_x_717) ;  /* 0x0000009000027945 */ /* 0x000fe80003800000 */
[----:B------:R-:W-:Y:S05]  /*22700*/  @P2 BRA `(.L_x_718) ;  /* 0x00000000001c2947 */ /* 0x000fea0003800000 */
[----:B0-----:R-:W0:Y:S01]  /*22710*/  S2R R5, SR_TID.X ;  /* 0x0000000000057919 */ /* 0x001e220000002100 */
[----:B------:R-:W-:-:S04]  /*22720*/  IMAD.MOV.U32 R3, RZ, RZ, 0xa000 ;  /* 0x0000a000ff037424 */ /* 0x000fc800078e00ff */
[----:B------:R2:W-:Y:S01]  /*22730*/  SYNCS.ARRIVE.TRANS64 RZ, [R8+URZ+0x38890], R3 ;  /* 0x0388900308ff79a7 */ /* 0x0005e2000800003f */
[----:B0-----:R-:W-:-:S04]  /*22740*/  LOP3.LUT R5, R5, 0x1f, RZ, 0xc0, !PT ;  /* 0x0000001f05057812 */ /* 0x001fc800078ec0ff */
[----:B------:R-:W-:-:S13]  /*22750*/  ISETP.NE.AND P1, PT, R5, RZ, PT ;  /* 0x000000ff0500720c */ /* 0x000fda0003f25270 */
[----:B--2---:R-:W-:Y:S05]  /*22760*/  @!P1 BRA `(.L_x_718) ;  /* 0x0000000000049947 */ /* 0x004fea0003800000 */
[----:B------:R-:W-:Y:S01]  /*22770*/  BPT.TRAP 0x1 ;  /* 0x000000040000795c */ /* 0x000fe20000300000 */
.L_x_718:
[----:B------:R-:W-:Y:S05]  /*22780*/  BSYNC B2 ;  /* 0x0000000000027941 */ /* 0x000fea0003800000 */
.L_x_717:
[----:B------:R-:W-:Y:S01]  /*22790*/  IMAD.MOV.U32 R12, RZ, RZ, RZ ;  /* 0x000000ffff0c7224 */ /* 0x000fe200078e00ff */
[----:B------:R-:W-:Y:S01]  /*227a0*/  UIADD3 UR4, UP0, UR38, 0x570, URZ ;  /* 0x0000057026047890 */ /* 0x000fe2000ff1e03f */
[----:B------:R-:W-:Y:S01]  /*227b0*/  IMAD R6, R28, 0xa000, R22 ;  /* 0x0000a0001c067824 */ /* 0x000fe200078e0216 */
[----:B------:R-:W-:Y:S01]  /*227c0*/  PLOP3.LUT P1, PT, PT, PT, PT, 0x80, 0x0 ;  /* 0x000000000000781c */ /* 0x000fe20003f2f070 */
[----:B0-----:R-:W-:Y:S01]  /*227d0*/  IMAD R5, R9, 0x50, R0 ;  /* 0x0000005009057824 */ /* 0x001fe200078e0200 */
[----:B------:R-:W-:Y:S01]  /*227e0*/  R2UR UR10, R12 ;  /* 0x000000000c0a72ca */ /* 0x000fe200000e0000 */
[----:B------:R-:W-:Y:S01]  /*227f0*/  VIADD R10, R6, 0x24400 ;  /* 0x00024400060a7836 */ /* 0x000fe20000000000 */
[----:B------:R-:W-:Y:S01]  /*22800*/  IADD3 R3, R8, 0x38890, RZ ;  /* 0x0003889008037810 */ /* 0x000fe20007ffe0ff */
[----:B------:R-:W-:Y:S01]  /*22810*/  UIADD3.X UR5, URZ, UR39, URZ, UP0, !UPT ;  /* 0x000000273f057290 */ /* 0x000fe200087fe43f */
[----:B------:R-:W-:Y:S01]  /*22820*/  UMOV UR6, 0x0 ;  /* 0x0000000000067882 */ /* 0x000fe20000000000 */
[----:B------:R-:W-:-:S10]  /*22830*/  UMOV UR7, 0x12f00000 ;  /* 0x12f0000000077882 */ /* 0x000fd40000000000 */
.L_x_719:
        /* <DEDUP_REMOVED lines=16> */
.L_x_720:
        /* <DEDUP_REMOVED lines=16> */
.L_x_721:
        /* <DEDUP_REMOVED lines=16> */
.L_x_722:
        /* <DEDUP_REMOVED lines=13> */
.L_x_868:
[----:B------:R-:W-:Y:S05]  /*22c10*/  BSYNC B2 ;  /* 0x0000000000027941 */ /* 0x000fea0003800000 */
.L_x_723:
        /* <DEDUP_REMOVED lines=11> */
.L_x_726:
[----:B------:R-:W-:Y:S05]  /*22cd0*/  BSYNC B2 ;  /* 0x0000000000027941 */ /* 0x000fea0003800000 */
.L_x_725:
        /* <DEDUP_REMOVED lines=8> */
.L_x_727:
        /* <DEDUP_REMOVED lines=15> */
.L_x_728:
        /* <DEDUP_REMOVED lines=15> */
.L_x_729:
        /* <DEDUP_REMOVED lines=15> */
.L_x_730:
        /* <DEDUP_REMOVED lines=10> */
.L_x_714:
[----:B------:R-:W-:Y:S05]  /*230d0*/  BSYNC B1 ;  /* 0x0000000000017941 */ /* 0x000fea0003800000 */
.L_x_713:
[C---:B------:R-:W-:Y:S01]  /*230e0*/  ISETP.GT.AND P2, PT, R9.reuse, R4, PT ;  /* 0x000000040900720c */ /* 0x040fe20003f44270 */
[----:B------:R-:W-:Y:S02]  /*230f0*/  VIADD R28, R28, 0x1 ;  /* 0x000000011c1c7836 */ /* 0x000fe40000000000 */
[----:B------:R-:W-:-:S03]  /*23100*/  VIADD R9, R9, 0xffffffff ;  /* 0xffffffff09097836 */ /* 0x000fc60000000000 */
[----:B------:R-:W-:-:S04]  /*23110*/  ISETP.NE.AND P1, PT, R28, 0x2, PT ;  /* 0x000000021c00780c */ /* 0x000fc80003f25270 */
[----:B------:R-:W-:Y:S02]  /*23120*/  SEL R3, RZ, 0x1, P1 ;  /* 0x00000001ff037807 */ /* 0x000fe40000800000 */
[----:B------:R-:W-:Y:S02]  /*23130*/  SEL R28, R28, RZ, P1 ;  /* 0x000000ff1c1c7207 */ /* 0x000fe40000800000 */
[----:B------:R-:W-:Y:S01]  /*23140*/  LOP3.LUT R30, R30, R3, RZ, 0x3c, !PT ;  /* 0x000000031e1e7212 */ /* 0x000fe200078e3cff */
[----:B------:R-:W-:Y:S06]  /*23150*/  @P2 BRA `(.L_x_731) ;  /* 0xfffffff400342947 */ /* 0x000fec000383ffff */
.L_x_689:
[----:B------:R-:W-:Y:S05]  /*23160*/  BSYNC B0 ;  /* 0x0000000000007941 */ /* 0x000fea0003800000 */
.L_x_688:
[----:B------:R-:W2:Y:S01]  /*23170*/  LDL R32, [R1+0xc] ;  /* 0x00000c0001207983 */ /* 0x000ea20000100800 */
[----:B------:R-:W-:Y:S05]  /*23180*/  @!P0 WARPSYNC.ALL ;  /* 0x0000000000008948 */ /* 0x000fea0003800000 */
[----:B------:R-:W-:Y:S06]  /*23190*/  @!P0 BAR.SYNC.DEFER_BLOCKING 0xc, 0x180 ;  /* 0x0306000000008b1d */ /* 0x000fec0000010000 */
[----:B------:R-:W-:Y:S01]  /*231a0*/  BSSY B7, `(.L_x_732) ;  /* 0x000039d000077945 */ /* 0x000fe20003800000 */
[----:B--2---:R-:W-:-:S13]  /*231b0*/  ISETP.GT.AND P0, PT, R32, RZ, PT ;  /* 0x000000ff2000720c */ /* 0x004fda0003f04270 */
[----:B------:R-:W-:Y:S05]  /*231c0*/  @P0 BRA `(.L_x_733) ;  /* 0x0000000000480947 */ /* 0x000fea0003800000 */
[----:B------:R-:W1:Y:S02]  /*231d0*/  S2R R3, SR_TID.X ;  /* 0x0000000000037919 */ /* 0x000e640000002100 */
[----:B-1----:R-:W-:-:S04]  /*231e0*/  LOP3.LUT R3, R3, 0x7f, RZ, 0xc0, !PT ;  /* 0x0000007f03037812 */ /* 0x002fc800078ec0ff */
[----:B------:R-:W-:-:S13]  /*231f0*/  ISETP.NE.AND P0, PT, R3, RZ, PT ;  /* 0x000000ff0300720c */ /* 0x000fda0003f05270 */
[----:B------:R-:W-:Y:S05]  /*23200*/  @P0 BRA `(.L_x_734) ;  /* 0x0000003800580947 */ /* 0x000fea0003800000 */
[----:B0-----:R-:W0:Y:S01]  /*23210*/  S2R R5, SR_LANEID ;  /* 0x0000000000057919 */ /* 0x001e220000000000 */
[----:B------:R-:W-:Y:S01]  /*23220*/  VOTEU.ANY UR4, UPT, PT ;  /* 0x0000000000047886 */ /* 0x000fe200038e0100 */
[----:B------:R-:W1:Y:S01]  /*23230*/  LDC.64 R2, c[0x0][0xc60] ;  /* 0x00031800ff027b82 */ /* 0x000e620000000a00 */
[----:B------:R-:W0:Y:S01]  /*23240*/  FLO.U32 R0, UR4 ;  /* 0x0000000400007d00 */ /* 0x000e2200080e0000 */
[----:B------:R-:W-:Y:S01]  /*23250*/  ULDC.64 UR6, c[0x0][0x208] ;  /* 0x0000820000067ab9 */ /* 0x000fe20000000a00 */
[----:B0-----:R-:W-:-:S06]  /*23260*/  ISETP.EQ.U32.AND P0, PT, R0, R5, PT ;  /* 0x000000050000720c */ /* 0x001fcc0003f02070 */
[----:B------:R-:W1:Y:S07]  /*23270*/  POPC R5, UR4 ;  /* 0x0000000400057d09 */ /* 0x000e6e0008000000 */
[----:B-1----:R-:W2:Y:S01]  /*23280*/  @P0 ATOMG.E.ADD.STRONG.GPU PT, R3, desc[UR6][R2.64], R5 ;  /* 0x00000005020309a8 */ /* 0x002ea200081ee1c6 */
[----:B------:R-:W0:Y:S02]  /*23290*/  S2R R4, SR_LTMASK ;  /* 0x0000000000047919 */ /* 0x000e240000003900 */
[----:B0-----:R-:W-:-:S04]  /*232a0*/  LOP3.LUT R4, R4, UR4, RZ, 0xc0, !PT ;  /* 0x0000000404047c12 */ /* 0x001fc8000f8ec0ff */
[----:B------:R-:W0:Y:S01]  /*232b0*/  POPC R7, R4 ;  /* 0x0000000400077309 */ /* 0x000e220000000000 */
[----:B--2---:R-:W0:Y:S02]  /*232c0*/  SHFL.IDX PT, R0, R3, R0, 0x1f ;  /* 0x00001f0003007589 */ /* 0x004e2400000e0000 */
[----:B0-----:R-:W-:Y:S01]  /*232d0*/  IADD3 R16, R0, UR36, R7 ;  /* 0x0000002400107c10 */ /* 0x001fe2000fffe007 */
[----:B------:R-:W-:Y:S06]  /*232e0*/  BRA `(.L_x_734) ;  /* 0x0000003800207947 */ /* 0x000fec0003800000 */
.L_x_733:
[----:B------:R-:W-:Y:S01]  /*232f0*/  IADD3 R0, R22, 0x24400, RZ ;  /* 0x0002440016007810 */ /* 0x000fe20007ffe0ff */
[----:B------:R-:W-:Y:S03]  /*23300*/  BSSY B6, `(.L_x_735) ;  /* 0x0000013000067945 */ /* 0x000fe60003800000 */
[----:B------:R-:W-:-:S13]  /*23310*/  LOP3.LUT P0, RZ, R0, 0x3ff, RZ, 0xc0, !PT ;  /* 0x000003ff00ff7812 */ /* 0x000fda000780c0ff */
[----:B------:R-:W-:Y:S05]  /*23320*/  @!P0 BRA `(.L_x_736) ;  /* 0x0000000000408947 */ /* 0x000fea0003800000 */
[----:B------:R-:W-:Y:S01]  /*23330*/  MOV R2, 0x0 ;  /* 0x0000000000027802 */ /* 0x000fe20000000f00 */
[----:B------:R-:W-:Y:S01]  /*23340*/  ULDC.64 UR6, c[0x4][0xa8] ;  /* 0x01002a0000067ab9 */ /* 0x000fe20000000a00 */
[----:B------:R-:W-:Y:S01]  /*23350*/  ULDC.64 UR8, c[0x4][0xb0] ;  /* 0x01002c0000087ab9 */ /* 0x000fe20000000a00 */
[----:B------:R-:W-:Y:S01]  /*23360*/  ULDC.64 UR4, c[0x4][0x8] ;  /* 0x0100020000047ab9 */ /* 0x000fe20000000a00 */
[----:B------:R-:W-:Y:S01]  /*23370*/  IMAD.U32 R4, RZ, RZ, UR6 ;  /* 0x00000006ff047e24 */ /* 0x000fe2000f8e00ff */
[----:B------:R-:W-:Y:S01]  /*23380*/  MOV R6, UR8 ;  /* 0x0000000800067c02 */ /* 0x000fe20008000f00 */
[----:B------:R-:W1:Y:S01]  /*23390*/  LDC.64 R2, c[0x4][R2] ;  /* 0x0100000002027b82 */ /* 0x000e620000000a00 */
[----:B0-----:R-:W-:Y:S01]  /*233a0*/  IMAD.U32 R5, RZ, RZ, UR7 ;  /* 0x00000007ff057e24 */ /* 0x001fe2000f8e00ff */
[----:B------:R-:W-:Y:S01]  /*233b0*/  MOV R11, UR5 ;  /* 0x00000005000b7c02 */ /* 0x000fe20008000f00 */
[----:B------:R-:W-:Y:S01]  /*233c0*/  IMAD.U32 R7, RZ, RZ, UR9 ;  /* 0x00000009ff077e24 */ /* 0x000fe2000f8e00ff */
[----:B------:R-:W-:Y:S01]  /*233d0*/  MOV R13, RZ ;  /* 0x000000ff000d7202 */ /* 0x000fe20000000f00 */
[----:B------:R-:W-:-:S02]  /*233e0*/  IMAD.U32 R10, RZ, RZ, UR4 ;  /* 0x00000004ff0a7e24 */ /* 0x000fc4000f8e00ff */
[----:B------:R-:W-:Y:S02]  /*233f0*/  IMAD.MOV.U32 R8, RZ, RZ, 0x70 ;  /* 0x00000070ff087424 */ /* 0x000fe400078e00ff */
[----:B------:R-:W-:-:S07]  /*23400*/  IMAD.MOV.U32 R12, RZ, RZ, 0x1 ;  /* 0x00000001ff0c7424 */ /* 0x000fce00078e00ff */
[----:B------:R-:W-:-:S07]  /*23410*/  LEPC R20, `(.L_x_736) ;  /* 0x000000001014794e */ /* 0x000fce0000000000 */
[----:B-1----:R-:W-:Y:S05]  /*23420*/  CALL.ABS.NOINC R2 ;  /* 0x0000000002007343 */ /* 0x002fea0003c00000 */
.L_x_736:
[----:B------:R-:W-:Y:S05]  /*23430*/  BSYNC B6 ;  /* 0x0000000000067941 */ /* 0x000fea0003800000 */
.L_x_735:
        /* <DEDUP_REMOVED lines=9> */
[----:B------:R-:W-:Y:S01]  /*234d0*/  IMAD.U32 R4, RZ, RZ, UR6 ;  /* 0x00000006ff047e24 */ /* 0x000fe2000f8e00ff */
[----:B0-----:R-:W-:Y:S01]  /*234e0*/  MOV R5, UR7 ;  /* 0x0000000700057c02 */ /* 0x001fe20008000f00 */
[----:B------:R-:W-:Y:S01]  /*234f0*/  IMAD.U32 R6, RZ, RZ, UR8 ;  /* 0x00000008ff067e24 */ /* 0x000fe2000f8e00ff */
[----:B------:R-:W-:Y:S01]  /*23500*/  MOV R10, UR4 ;  /* 0x00000004000a7c02 */ /* 0x000fe20008000f00 */
[----:B------:R-:W-:Y:S01]  /*23510*/  IMAD.U32 R7, RZ, RZ, UR9 ;  /* 0x00000009ff077e24 */ /* 0x000fe2000f8e00ff */
[----:B------:R-:W-:Y:S01]  /*23520*/  MOV R12, 0x1 ;  /* 0x00000001000c7802 */ /* 0x000fe20000000f00 */
[----:B------:R-:W-:-:S02]  /*23530*/  IMAD.U32 R11, RZ, RZ, UR5 ;  /* 0x00000005ff0b7e24 */ /* 0x000fc4000f8e00ff */
[----:B------:R-:W-:Y:S02]  /*23540*/  IMAD.MOV.U32 R8, RZ, RZ, 0x70 ;  /* 0x00000070ff087424 */ /* 0x000fe400078e00ff */
[----:B-1----:R-:W-:-:S07]  /*23550*/  IMAD.MOV.U32 R13, RZ, RZ, RZ ;  /* 0x000000ffff0d7224 */ /* 0x002fce00078e00ff */
[----:B------:R-:W-:-:S07]  /*23560*/  LEPC R20, `(.L_x_739) ;  /* 0x000000001014794e */ /* 0x000fce0000000000 */
[----:B--2---:R-:W-:Y:S05]  /*23570*/  CALL.ABS.NOINC R2 ;  /* 0x0000000002007343 */ /* 0x004fea0003c00000 */
.L_x_739:
[----:B------:R0:W1:Y:S01]  /*23580*/  LDC.64 R2, c[0x4][R26] ;  /* 0x010000001a027b82 */ /* 0x0000620000000a00 */
[----:B------:R-:W-:Y:S01]  /*23590*/  ULDC.64 UR4, c[0x4][0xa8] ;  /* 0x01002a0000047ab9 */ /* 0x000fe20000000a00 */
[----:B------:R-:W-:Y:S01]  /*235a0*/  ULDC.64 UR6, c[0x4][0xb0] ;  /* 0x01002c0000067ab9 */ /* 0x000fe20000000a00 */
[----:B------:R-:W-:Y:S01]  /*235b0*/  ULDC.64 UR8, c[0x4][0x18] ;  /* 0x0100060000087ab9 */ /* 0x000fe20000000a00 */
        /* <DEDUP_REMOVED lines=11> */
.L_x_738:
[----:B------:R-:W-:Y:S05]  /*23670*/  BSYNC B6 ;  /* 0x0000000000067941 */ /* 0x000fea0003800000 */
.L_x_737:
[----:B------:R-:W2:Y:S01]  /*23680*/  LDL R21, [R1+0x2c] ;  /* 0x00002c0001157983 */ /* 0x000ea20000100800 */
[----:B------:R-:W-:-:S03]  /*23690*/  ULDC.64 UR4, c[0x0][0x9f8] ;  /* 0x00027e0000047ab9 */ /* 0x000fc60000000a00 */
[----:B------:R-:W3:Y:S01]  /*236a0*/  LDL R2, [R1+0x10] ;  /* 0x0000100001027983 */ /* 0x000ee20000100800 */
[----:B------:R-:W-:Y:S01]  /*236b0*/  ISETP.NE.U32.AND P0, PT, RZ, UR4, PT ;  /* 0x00000004ff007c0c */ /* 0x000fe2000bf05070 */
[----:B------:R-:W-:Y:S01]  /*236c0*/  ULDC.64 UR6, c[0x0][0x208] ;  /* 0x0000820000067ab9 */ /* 0x000fe20000000a00 */
[----:B------:R-:W1:Y:S01]  /*236d0*/  LDC R0, c[0x0][0x430] ;  /* 0x00010c00ff007b82 */ /* 0x000e620000000800 */
[----:B------:R-:W4:Y:S01]  /*236e0*/  S2R R20, SR_TID.X ;  /* 0x0000000000147919 */ /* 0x000f220000002100 */
[----:B------:R-:W-:-:S13]  /*236f0*/  ISETP.NE.AND.EX P0, PT, RZ, UR5, PT, P0 ;  /* 0x00000005ff007c0c */ /* 0x000fda000bf05300 */
[----:B------:R-:W-:Y:S01]  /*23700*/  @P0 IADD3 R24, P1, R24, UR4, RZ ;  /* 0x0000000418180c10 */ /* 0x000fe2000ff3e0ff */
[----:B------:R-:W-:-:S03]  /*23710*/  ULDC UR4, c[0x0][0x2f4] ;  /* 0x0000bd0000047ab9 */ /* 0x000fc60000000800 */
[----:B------:R-:W-:-:S05]  /*23720*/  @P0 IADD3.X R25, R25, UR5, RZ, P1, !PT ;  /* 0x0000000519190c10 */ /* 0x000fca0008ffe4ff */
[----:B------:R-:W3:Y:S01]  /*23730*/  @P0 LDG.E R33, desc[UR6][R24.64] ;  /* 0x0000000618210981 */ /* 0x000ee2000c1e1900 */
[----:B----4-:R-:W-:-:S04]  /*23740*/  LOP3.LUT R20, R20, 0x7f, RZ, 0xc0, !PT ;  /* 0x0000007f14147812 */ /* 0x010fc800078ec0ff */
[----:B------:R-:W-:Y:S02]  /*23750*/  SHF.R.U32.HI R26, RZ, 0x3, R20 ;  /* 0x00000003ff1a7819 */ /* 0x000fe40000011614 */
[----:B------:R-:W4:Y:S01]  /*23760*/  S2R R20, SR_TID.X ;  /* 0x0000000000147919 */ /* 0x000f220000002100 */
[----:B-1----:R-:W-:-:S13]  /*23770*/  ISETP.NE.AND P1, PT, R0, 0x1, PT ;  /* 0x000000010000780c */ /* 0x002fda0003f25270 */
[----:B------:R-:W1:Y:S08]  /*23780*/  @P1 LDC R7, c[0x0][0x434] ;  /* 0x00010d00ff071b82 */ /* 0x000e700000000800 */
[----:B0-----:R-:W0:Y:S01]  /*23790*/  @P1 LDC R5, c[0x0][0x438] ;  /* 0x00010e00ff051b82 */ /* 0x001e220000000800 */
[----:B----4-:R-:W-:-:S05]  /*237a0*/  IMAD.SHL.U32 R20, R20, 0x10, RZ ;  /* 0x0000001014147824 */ /* 0x010fca00078e00ff */
[----:B------:R-:W-:Y:S02]  /*237b0*/  LOP3.LUT R20, R26, 0x70, R20, 0xf8, !PT ;  /* 0x000000701a147812 */ /* 0x000fe400078ef814 */
[----:B------:R-:W-:Y:S02]  /*237c0*/  LOP3.LUT R23, R23, 0xfffffffe, RZ, 0xc0, !PT ;  /* 0xfffffffe17177812 */ /* 0x000fe400078ec0ff */
[----:B------:R-:W-:Y:S01]  /*237d0*/  LOP3.LUT R9, R36, 0x80, RZ, 0xfc, !PT ;  /* 0x0000008024097812 */ /* 0x000fe200078efcff */
[----:B------:R-:W-:Y:S01]  /*237e0*/  UMOV UR5, 0xffffffff ;  /* 0xffffffff00057882 */ /* 0x000fe20000000000 */
[----:B--2---:R-:W-:-:S05]  /*237f0*/  IADD3 R26, R21, -0x1, RZ ;  /* 0xffffffff151a7810 */ /* 0x004fca0007ffe0ff */
[----:B------:R-:W-:-:S05]  /*23800*/  IMAD R6, R26, 0x50, R20 ;  /* 0x000000501a067824 */ /* 0x000fca00078e0214 */
[----:B------:R-:W-:-:S04]  /*23810*/  ISETP.GE.AND P0, PT, R6, R32, PT ;  /* 0x000000200600720c */ /* 0x000fc80003f06270 */
[----:B------:R-:W-:Y:S01]  /*23820*/  ISETP.GT.U32.OR P0, PT, R20, 0x4f, P0 ;  /* 0x0000004f1400780c */ /* 0x000fe20000704470 */
[----:B---3--:R-:W-:-:S04]  /*23830*/  IMAD.IADD R6, R6, 0x1, R2 ;  /* 0x0000000106067824 */ /* 0x008fc800078e0202 */
[----:B-1----:R-:W-:-:S08]  /*23840*/  @P1 IMAD.HI.U32 R7, R6, R7, RZ ;  /* 0x0000000706071227 */ /* 0x002fd000078e00ff */
[----:B------:R-:W1:Y:S01]  /*23850*/  @!P0 LDC.64 R2, c[0x0][0x428] ;  /* 0x00010a00ff028b82 */ /* 0x000e620000000a00 */
[----:B------:R-:W-:Y:S01]  /*23860*/  IMAD.MOV.U32 R4, RZ, RZ, R6 ;  /* 0x000000ffff047224 */ /* 0x000fe200078e0006 */
[----:B0-----:R-:W-:Y:S02]  /*23870*/  @P1 SHF.R.U32.HI R4, RZ, R5, R7 ;  /* 0x00000005ff041219 */ /* 0x001fe40000011607 */
[----:B------:R-:W-:Y:S02]  /*23880*/  SHF.R.S32.HI R8, RZ, 0x1f, R33 ;  /* 0x0000001fff087819 */ /* 0x000fe40000011421 */
[----:B------:R-:W-:-:S05]  /*23890*/  IADD3 R5, -R4, RZ, RZ ;  /* 0x000000ff04057210 */ /* 0x000fca0007ffe1ff */
[----:B------:R-:W-:Y:S01]  /*238a0*/  IMAD R0, R0, R5, R6 ;  /* 0x0000000500007224 */ /* 0x000fe200078e0206 */
[--C-:B------:R-:W-:Y:S01]  /*238b0*/  @!P0 SHF.R.S32.HI R5, RZ, 0x1f, R4.reuse ;  /* 0x0000001fff058819 */ /* 0x100fe20000011404 */
[-C--:B-1----:R-:W-:Y:S02]  /*238c0*/  @!P0 IMAD R6, R8, R2.reuse, RZ ;  /* 0x0000000208068224 */ /* 0x082fe400078e02ff */
[----:B------:R-:W-:-:S04]  /*238d0*/  @!P0 IMAD.WIDE.U32 R4, R33, R2, R4 ;  /* 0x0000000221048225 */ /* 0x000fc800078e0004 */
[----:B------:R-:W-:Y:S02]  /*238e0*/  @!P0 IMAD R6, R33, R3, R6 ;  /* 0x0000000321068224 */ /* 0x000fe400078e0206 */
[----:B------:R-:W0:Y:S02]  /*238f0*/  @!P0 LDC.64 R2, c[0x0][0x418] ;  /* 0x00010600ff028b82 */ /* 0x000e240000000a00 */
[----:B------:R-:W-:Y:S01]  /*23900*/  @!P0 IMAD.IADD R6, R5, 0x1, R6 ;  /* 0x0000000105068824 */ /* 0x000fe200078e0206 */
[----:B------:R-:W-:Y:S02]  /*23910*/  MOV R7, UR37 ;  /* 0x0000002500077c02 */ /* 0x000fe40008000f00 */
[----:B0-----:R-:W-:-:S04]  /*23920*/  @!P0 LEA R2, P1, R4, R2, 0x2 ;  /* 0x0000000204028211 */ /* 0x001fc800078210ff */
[----:B------:R-:W-:Y:S01]  /*23930*/  @!P0 LEA.HI.X R3, R4, R3, R6, 0x2, P1 ;  /* 0x0000000304038211 */ /* 0x000fe200008f1406 */
[----:B------:R-:W-:-:S06]  /*23940*/  IMAD.MOV.U32 R4, RZ, RZ, RZ ;  /* 0x000000ffff047224 */ /* 0x000fcc00078e00ff */
[----:B------:R0:W5:Y:S01]  /*23950*/  @!P0 LDG.E R4, desc[UR6][R2.64] ;  /* 0x0000000602048981 */ /* 0x000162000c1e1900 */
[----:B------:R-:W-:Y:S02]  /*23960*/  ISETP.GT.U32.AND P0, PT, R20, 0x4f, PT ;  /* 0x0000004f1400780c */ /* 0x000fe40003f04070 */
[----:B------:R-:W-:Y:S01]  /*23970*/  ISETP.NE.AND P2, PT, R7, 0x3, PT ;  /* 0x000000030700780c */ /* 0x000fe20003f45270 */
[----:B------:R1:W-:Y:S10]  /*23980*/  STL [R1+0x14], R8 ;  /* 0x0000140801007387 */ /* 0x0003f40000100800 */
[----:B------:R-:W-:-:S02]  /*23990*/  @P0 LOP3.LUT R23, R23, 0x1, RZ, 0xfc, !PT ;  /* 0x0000000117170812 */ /* 0x000fc400078efcff */
[C---:B------:R-:W-:Y:S02]  /*239a0*/  ISETP.GE.AND P0, PT, R36.reuse, UR4, PT ;  /* 0x0000000424007c0c */ /* 0x040fe4000bf06270 */
[----:B------:R-:W-:Y:S02]  /*239b0*/  LOP3.LUT R23, R23, 0xffffffdf, RZ, 0xc0, !PT ;  /* 0xffffffdf17177812 */ /* 0x000fe400078ec0ff */
[----:B-1----:R-:W-:Y:S02]  /*239c0*/  LOP3.LUT R8, R36, 0x40, RZ, 0xfc, !PT ;  /* 0x0000004024087812 */ /* 0x002fe400078efcff */
[----:B------:R-:W-:Y:S02]  /*239d0*/  @P2 LOP3.LUT R23, R23, 0x20, RZ, 0xfc, !PT ;  /* 0x0000002017172812 */ /* 0x000fe400078efcff */
[----:B------:R-:W-:Y:S02]  /*239e0*/  ISETP.GE.AND P3, PT, R8, UR4, PT ;  /* 0x0000000408007c0c */ /* 0x000fe4000bf66270 */
[----:B------:R-:W-:-:S04]  /*239f0*/  LOP3.LUT R23, R23, 0xffffffef, RZ, 0xc0, !PT ;  /* 0xffffffef17177812 */ /* 0x000fc800078ec0ff */
[----:B------:R-:W-:-:S04]  /*23a00*/  @P0 LOP3.LUT R23, R23, 0x10, RZ, 0xfc, !PT ;  /* 0x0000001017170812 */ /* 0x000fc800078efcff */
[----:B------:R-:W-:Y:S02]  /*23a10*/  LOP3.LUT R23, R23, 0xfffffff7, RZ, 0xc0, !PT ;  /* 0xfffffff717177812 */ /* 0x000fe400078ec0ff */
[----:B------:R-:W-:Y:S02]  /*23a20*/  LOP3.LUT R8, R36, 0xc0, RZ, 0xfc, !PT ;  /* 0x000000c024087812 */ /* 0x000fe400078efcff */
[----:B------:R-:W-:Y:S02]  /*23a30*/  ISETP.GE.AND P1, PT, R9, UR4, PT ;  /* 0x0000000409007c0c */ /* 0x000fe4000bf26270 */
[----:B------:R-:W-:Y:S02]  /*23a40*/  @P3 LOP3.LUT R23, R23, 0x8, RZ, 0xfc, !PT ;  /* 0x0000000817173812 */ /* 0x000fe400078efcff */
[----:B------:R-:W-:Y:S02]  /*23a50*/  ISETP.GE.AND P0, PT, R8, UR4, PT ;  /* 0x0000000408007c0c */ /* 0x000fe4000bf06270 */
[----:B------:R-:W-:-:S04]  /*23a60*/  LOP3.LUT R23, R23, 0xfffffffd, RZ, 0xc0, !PT ;  /* 0xfffffffd17177812 */ /* 0x000fc800078ec0ff */
[----:B------:R-:W-:-:S04]  /*23a70*/  LOP3.LUT R23, R23, 0xfffffffb, RZ, 0xc0, !PT ;  /* 0xfffffffb17177812 */ /* 0x000fc800078ec0ff */
[----:B------:R-:W-:-:S04]  /*23a80*/  @P1 LOP3.LUT R23, R23, 0x4, RZ, 0xfc, !PT ;  /* 0x0000000417171812 */ /* 0x000fc800078efcff */
[----:B------:R-:W-:Y:S01]  /*23a90*/  @P0 LOP3.LUT R23, R23, 0x2, RZ, 0xfc, !PT ;  /* 0x0000000217170812 */ /* 0x000fe200078efcff */
[----:B0-----:R-:W-:Y:S06]  /*23aa0*/  BRA.DIV UR5, `(.L_x_740) ;  /* 0x0000005205ac7947 */ /* 0x001fec000b800000 */
.L_x_871:
[----:B------:R-:W-:Y:S01]  /*23ab0*/  SHF.R.S32.HI R32, RZ, 0x1f, R18 ;  /* 0x0000001fff207819 */ /* 0x000fe20000011412 */
[----:B------:R-:W-:Y:S06]  /*23ac0*/  @!P2 BRA `(.L_x_741) ;  /* 0x000000000004a947 */ /* 0x000fec0003800000 */
[----:B------:R-:W-:Y:S01]  /*23ad0*/  BPT.TRAP 0x1 ;  /* 0x000000040000795c */ /* 0x000fe20000300000 */
.L_x_741:
        /* <DEDUP_REMOVED lines=25> */
.L_x_872:
[----:B------:R-:W-:Y:S05]  /*23c70*/  BSYNC B0 ;  /* 0x0000000000007941 */ /* 0x000fea0003800000 */
.L_x_742:
[----:B------:R-:W2:Y:S01]  /*23c80*/  LDL R9, [R1+0xc] ;  /* 0x00000c0001097983 */ /* 0x000ea20000100800 */
        /* <DEDUP_REMOVED lines=11> */
[----:B------:R-:W-:Y:S01]  /*23d40*/  IMAD R0, R32, UR4, RZ ;  /* 0x0000000420007c24 */ /* 0x000fe2000f8e02ff */
[----:B------:R-:W-:Y:S01]  /*23d50*/  IADD3 R3, R3, R7, RZ ;  /* 0x0000000703037210 */ /* 0x000fe20007ffe0ff */
[----:B------:R-:W-:Y:S02]  /*23d60*/  IMAD R7, R27, 0x5000, R34 ;  /* 0x000050001b077824 */ /* 0x000fe400078e0222 */
[C---:B------:R-:W-:Y:S02]  /*23d70*/  IMAD R0, R18.reuse, UR5, R0 ;  /* 0x0000000512007c24 */ /* 0x040fe4000f8e0200 */
[----:B------:R-:W-:Y:S01]  /*23d80*/  IMAD.WIDE.U32 R2, R18, UR4, R2 ;  /* 0x0000000412027c25 */ /* 0x000fe2000f8e0002 */
[----:B------:R-:W-:-:S03]  /*23d90*/  ULDC.64 UR4, c[0x0][0x2e8] ;  /* 0x0000ba0000047ab9 */ /* 0x000fc60000000a00 */
        /* <DEDUP_REMOVED lines=15> */
[C---:B------:R-:W-:Y:S01]  /*23e90*/  LOP3.LUT P3, RZ, R23.reuse, 0x4, RZ, 0xc0, !PT ;  /* 0x0000000417ff7812 */ /* 0x040fe2000786c0ff */
[----:B------:R-:W-:Y:S01]  /*23ea0*/  ULDC.64 UR4, c[0x0][0x208] ;  /* 0x0000820000047ab9 */ /* 0x000fe20000000a00 */
[----:B------:R-:W-:Y:S01]  /*23eb0*/  LOP3.LUT P2, RZ, R23, 0x2, RZ, 0xc0, !PT ;  /* 0x0000000217ff7812 */ /* 0x000fe2000784c0ff */
[----:B------:R-:W-:Y:S01]  /*23ec0*/  SHFL.IDX PT, R8, R6, 0x1, 0x181f ;  /* 0x00381f0006087f89 */ /* 0x000fe200000e0000 */
[----:B0-----:R-:W-:-:S04]  /*23ed0*/  @P0 LEA R3, P1, R36, R3, 0x1 ;  /* 0x0000000324030211 */ /* 0x001fc800078208ff */
[----:B-1----:R-:W-:Y:S02]  /*23ee0*/  @P0 IADD3.X R2, RZ, R2, RZ, P1, !PT ;  /* 0x00000002ff020210 */ /* 0x002fe40000ffe4ff */
[----:B------:R-:W-:Y:S02]  /*23ef0*/  ISETP.GE.AND P1, PT, R4, 0x11, PT ;  /* 0x000000110400780c */ /* 0x000fe40003f26270 */
[----:B------:R-:W-:-:S04]  /*23f00*/  @P0 LOP3.LUT R3, R3, R2, RZ, 0x3c, !PT ;  /* 0x0000000203030212 */ /* 0x000fc800078e3cff */
[----:B------:R-:W-:-:S04]  /*23f10*/  @P0 LOP3.LUT R2, R3, R2, RZ, 0x3c, !PT ;  /* 0x0000000203020212 */ /* 0x000fc800078e3cff */
[----:B------:R-:W-:-:S03]  /*23f20*/  @P0 LOP3.LUT R3, R3, R2, RZ, 0x3c, !PT ;  /* 0x0000000203030212 */ /* 0x000fc600078e3cff */
[----:B------:R-:W-:Y:S02]  /*23f30*/  @P1 LEA R21, R7, R22, 0x1 ;  /* 0x0000001607151211 */ /* 0x000fe400078e08ff */
[----:B------:R-:W-:Y:S04]  /*23f40*/  @P0 LDGSTS.E.BYPASS.LTC128B.128 [R9+0x24400], desc[UR4][R2.64], !P5 ;  /* 0x2440000002090fae */ /* 0x000fe8000e901d44 */
[----:B------:R-:W-:Y:S04]  /*23f50*/  @P0 LDGSTS.E.BYPASS.LTC128B.128 [R9+0x26c00], desc[UR4][R2.64+0x80], !P4 ;  /* 0x26c0008002090fae */ /* 0x000fe8000e101d44 */
[----:B------:R-:W-:Y:S04]  /*23f60*/  @P0 LDGSTS.E.BYPASS.LTC128B.128 [R9+0x29400], desc[UR4][R2.64+0x100], !P3 ;  /* 0x2940010002090fae */ /* 0x000fe8000d901d44 */
[----:B------:R0:W-:Y:S04]  /*23f70*/  @P0 LDGSTS.E.BYPASS.LTC128B.128 [R9+0x2bc00], desc[UR4][R2.64+0x180], !P2 ;  /* 0x2bc0018002090fae */ /* 0x0001e8000d101d44 */
[----:B0-----:R-:W0:Y:S02]  /*23f80*/  SHFL.IDX PT, R2, R0, 0x1, 0x181f ;  /* 0x00381f0000027f89 */ /* 0x001e2400000e0000 */
        /* <DEDUP_REMOVED lines=28> */
.L_x_884:
[----:B------:R-:W-:Y:S01]  /*24150*/  ISETP.GE.AND P0, PT, R4, 0x41, PT ;  /* 0x000000410400780c */ /* 0x000fe20003f06270 */
[----:B------:R-:W-:-:S12]  /*24160*/  BSSY B0, `(.L_x_745) ;  /* 0x0000011000007945 */ /* 0x000fd80003800000 */
[----:B------:R-:W-:Y:S05]  /*24170*/  @!P0 BRA `(.L_x_746) ;  /* 0x00000000003c8947 */ /* 0x000fea0003800000 */
[C---:B------:R-:W-:Y:S01]  /*24180*/  LOP3.LUT P4, RZ, R23.reuse, 0x10, RZ, 0xc0, !PT ;  /* 0x0000001017ff7812 */ /* 0x040fe2000788c0ff */
[----:B------:R-:W-:Y:S01]  /*24190*/  ULDC.64 UR4, c[0x0][0x208] ;  /* 0x0000820000047ab9 */ /* 0x000fe20000000a00 */
[C---:B------:R-:W-:Y:S02]  /*241a0*/  LOP3.LUT P3, RZ, R23.reuse, 0x8, RZ, 0xc0, !PT ;  /* 0x0000000817ff7812 */ /* 0x040fe4000786c0ff */
[C---:B------:R-:W-:Y:S02]  /*241b0*/  LOP3.LUT P2, RZ, R23.reuse, 0x4, RZ, 0xc0, !PT ;  /* 0x0000000417ff7812 */ /* 0x040fe4000784c0ff */
[----:B------:R-:W-:Y:S02]  /*241c0*/  LOP3.LUT P1, RZ, R23, 0x2, RZ, 0xc0, !PT ;  /* 0x0000000217ff7812 */ /* 0x000fe4000782c0ff */
[----:B0-----:R-:W-:Y:S02]  /*241d0*/  LEA R2, P0, R36, R0, 0x1 ;  /* 0x0000000024027211 */ /* 0x001fe400078008ff */
[----:B------:R-:W-:-:S03]  /*241e0*/  LEA R7, R7, R22, 0x1 ;  /* 0x0000001607077211 */ /* 0x000fc600078e08ff */
        /* <DEDUP_REMOVED lines=8> */
.L_x_746:
[----:B------:R-:W-:Y:S05]  /*24270*/  BSYNC B0 ;  /* 0x0000000000007941 */ /* 0x000fea0003800000 */
.L_x_745:
[----:B------:R-:W-:Y:S01]  /*24280*/  NOP ;  /* 0x0000000000007918 */ /* 0x000fe20000000000 */
[----:B------:R-:W-:-:S13]  /*24290*/  PLOP3.LUT P0, PT, PT, PT, PT, 0x80, 0x0 ;  /* 0x000000000000781c */ /* 0x000fda0003f0f070 */
.L_x_747:
[----:B------:R-:W-:Y:S02]  /*242a0*/  PLOP3.LUT P1, PT, P1, P0, PT, 0xa2, 0x0 ;  /* 0x000000000000781c */ /* 0x000fe40000f21472 */
[----:B------:R-:W-:-:S08]  /*242b0*/  @P0 R2UR P1, UR4, R5 ;  /* 0x00000000050402ca */ /* 0x000fd00000020000 */
[----:B------:R-:W-:-:S05]  /*242c0*/  @P0 PLOP3.LUT P0, PT, P1, PT, PT, 0x80, 0x0 ;  /* 0x000000000000081c */ /* 0x000fca0000f0f070 */
[----:B------:R-:W-:Y:S01]  /*242d0*/  @!P1 SYNCS.ARRIVE.TRANS64.RED.A0T1 RZ, [UR4+0x38830], RZ ;  /* 0x038830ffffff99a7 */ /* 0x000fe20008200404 */
[----:B------:R-:W-:Y:S07]  /*242e0*/  @!P1 ARRIVES.LDGSTSBAR.64.TRANSCNT [UR4+0x38830] ;  /* 0x03883000ff0099b0 */ /* 0x000fee0008000a84 */
[----:B------:R-:W-:Y:S05]  /*242f0*/  @P0 BRA.U.ANY `(.L_x_747) ;  /* 0xfffffffd00e80947 */ /* 0x000fea000393ffff */
[----:B------:R-:W-:Y:S01]  /*24300*/  NOP ;  /* 0x0000000000007918 */ /* 0x000fe20000000000 */
[----:B------:R-:W-:-:S05]  /*24310*/  IMAD.U32 R0, RZ, RZ, UR37 ;  /* 0x00000025ff007e24 */ /* 0x000fca000f8e00ff */
[----:B------:R-:W-:-:S13]  /*24320*/  ISETP.NE.AND P2, PT, R0, 0x3, PT ;  /* 0x000000030000780c */ /* 0x000fda0003f45270 */
[----:B------:R-:W-:Y:S05]  /*24330*/  @!P2 BRA `(.L_x_748) ;  /* 0x000000000004a947 */ /* 0x000fea0003800000 */
[----:B------:R-:W-:Y:S01]  /*24340*/  BPT.TRAP 0x1 ;  /* 0x000000040000795c */ /* 0x000fe20000300000 */
.L_x_748:
[----:B------:R3:W5:Y:S01]  /*24350*/  LDL.LU R0, [R1+0x1c] ;  /* 0x00001c0001007983 */ /* 0x0007620000300800 */
[----:B------:R3:W-:Y:S02]  /*24360*/  SYNCS.ARRIVE.TRANS64.A1T0 RZ, [R5+URZ+0x38830], RZ ;  /* 0x038830ff05ff79a7 */ /* 0x0007e4000810003f */
[----:B------:R-:W-:Y:S05]  /*24370*/  WARPSYNC.ALL ;  /* 0x0000000000007948 */ /* 0x000fea0003800000 */
[----:B------:R-:W-:Y:S01]  /*24380*/  ULDC.64 UR4, c[0x0][0xa00] ;  /* 0x0002800000047ab9 */ /* 0x000fe20000000a00 */
[----:B------:R-:W-:Y:S01]  /*24390*/  BSSY B6, `(.L_x_749) ;  /* 0x0000021000067945 */ /* 0x000fe20003800000 */
[----:B------:R-:W-:Y:S01]  /*243a0*/  BAR.SYNC.DEFER_BLOCKING 0x8, 0x180 ;  /* 0x0206000000007b1d */ /* 0x000fe20000010000 */
[----:B------:R-:W-:-:S04]  /*243b0*/  ISETP.NE.U32.AND P0, PT, RZ, UR4, PT ;  /* 0x00000004ff007c0c */ /* 0x000fc8000bf05070 */
[----:B------:R-:W-:Y:S01]  /*243c0*/  ISETP.NE.AND.EX P0, PT, RZ, UR5, PT, P0 ;  /* 0x00000005ff007c0c */ /* 0x000fe2000bf05300 */
[----:B------:R-:W-:Y:S02]  /*243d0*/  ULDC.64 UR4, c[0x0][0x298] ;  /* 0x0000a60000047ab9 */ /* 0x000fe40000000a00 */
[----:B---3--:R-:W-:Y:S01]  /*243e0*/  IMAD.WIDE.U32 R4, R35, UR4, RZ ;  /* 0x0000000423047c25 */ /* 0x008fe2000f8e00ff */
[----:B------:R-:W-:Y:S02]  /*243f0*/  SEL R31, R31, RZ, !P0 ;  /* 0x000000ff1f1f7207 */ /* 0x000fe40004000000 */
[----:B01---5:R-:W-:Y:S02]  /*24400*/  SEL R2, R0, RZ, !P0 ;  /* 0x000000ff00027207 */ /* 0x023fe40004000000 */
[----:B------:R-:W-:-:S03]  /*24410*/  SHF.R.S32.HI R0, RZ, 0x1f, R35 ;  /* 0x0000001fff007819 */ /* 0x000fc60000011423 */
[----:B------:R0:W-:Y:S02]  /*24420*/  STL [R1+0x1c], R2 ;  /* 0x00001c0201007387 */ /* 0x0001e40000100800 */
[----:B------:R-:W-:Y:S02]  /*24430*/  IMAD R0, R0, UR4, RZ ;  /* 0x0000000400007c24 */ /* 0x000fe4000f8e02ff */
[----:B------:R1:W-:Y:S02]  /*24440*/  STL.64 [R1+0x20], R4 ;  /* 0x0000200401007387 */ /* 0x0003e40000100a00 */
[----:B------:R-:W-:Y:S02]  /*24450*/  IMAD R0, R35, UR5, R0 ;  /* 0x0000000523007c24 */ /* 0x000fe4000f8e0200 */
[----:B0-----:R-:W-:-:S03]  /*24460*/  VIADD R2, R22, 0x14400 ;  /* 0x0001440016027836 */ /* 0x001fc60000000000 */
[----:B------:R-:W-:Y:S02]  /*24470*/  IADD3 R35, R5, R0, RZ ;  /* 0x0000000005237210 */ /* 0x000fe40007ffe0ff */
[----:B------:R-:W-:-:S13]  /*24480*/  LOP3.LUT P0, RZ, R2, 0x3ff, RZ, 0xc0, !PT ;  /* 0x000003ff02ff7812 */ /* 0x000fda000780c0ff */
[----:B-1----:R-:W-:Y:S05]  /*24490*/  @!P0 BRA `(.L_x_750) ;  /* 0x0000000000408947 */ /* 0x002fea0003800000 */
[----:B------:R-:W-:Y:S01]  /*244a0*/  MOV R2, 0x0 ;  /* 0x0000000000027802 */ /* 0x000fe20000000f00 */
        /* <DEDUP_REMOVED lines=8> */
[----:B------:R-:W-:Y:S01]  /*24530*/  IMAD.U32 R7, RZ, RZ, UR7 ;  /* 0x00000007ff077e24 */ /* 0x000fe2000f8e00ff */
[----:B------:R-:W-:Y:S01]  /*24540*/  MOV R13, RZ ;  /* 0x000000ff000d7202 */ /* 0x000fe20000000f00 */
[----:B------:R-:W-:-:S02]  /*24550*/  IMAD.U32 R10, RZ, RZ, UR8 ;  /* 0x00000008ff0a7e24 */ /* 0x000fc4000f8e00ff */
[----:B--2---:R-:W-:Y:S02]  /*24560*/  IMAD.MOV.U32 R8, RZ, RZ, 0x70 ;  /* 0x00000070ff087424 */ /* 0x004fe400078e00ff */
[----:B------:R-:W-:-:S07]  /*24570*/  IMAD.MOV.U32 R12, RZ, RZ, 0x1 ;  /* 0x00000001ff0c7424 */ /* 0x000fce00078e00ff */
[----:B------:R-:W-:-:S07]  /*24580*/  LEPC R20, `(.L_x_750) ;  /* 0x000000001014794e */ /* 0x000fce0000000000 */
[----:B0-----:R-:W-:Y:S05]  /*24590*/  CALL.ABS.NOINC R2 ;  /* 0x0000000002007343 */ /* 0x001fea0003c00000 */
.L_x_750:
[----:B------:R-:W-:Y:S05]  /*245a0*/  BSYNC B6 ;  /* 0x0000000000067941 */ /* 0x000fea0003800000 */
.L_x_749:
[----:B------:R-:W3:Y:S01]  /*245b0*/  LDL.LU R20, [R1+0x1c] ;  /* 0x00001c0001147983 */ /* 0x000ee20000300800 */
[----:B------:R-:W-:Y:S01]  /*245c0*/  ULDC.64 UR4, c[0x0][0x2d8] ;  /* 0x0000b60000047ab9 */ /* 0x000fe20000000a00 */
[----:B--2---:R-:W0:Y:S02]  /*245d0*/  LDC R8, c[0x0][0x448] ;  /* 0x00011200ff087b82 */ /* 0x004e240000000800 */
[----:B------:R-:W2:Y:S01]  /*245e0*/  LDL.LU.64 R2, [R1+0x20] ;  /* 0x0000200001027983 */ /* 0x000ea20000300a00 */
[----:B------:R-:W-:-:S03]  /*245f0*/  IMAD R0, R32, UR4, RZ ;  /* 0x0000000420007c24 */ /* 0x000fc6000f8e02ff */
[----:B------:R1:W5:Y:S01]  /*24600*/  LDL R10, [R1+0x28] ;  /* 0x00002800010a7983 */ /* 0x0003620000100800 */
[----:B------:R-:W-:Y:S01]  /*24610*/  IMAD R0, R18, UR5, R0 ;  /* 0x0000000512007c24 */ /* 0x000fe2000f8e0200 */
[----:B0-----:R-:W-:-:S13]  /*24620*/  ISETP.NE.AND P0, PT, R8, 0x1, PT ;  /* 0x000000010800780c */ /* 0x001fda0003f05270 */
[----:B------:R-:W0:Y:S08]  /*24630*/  @P0 LDC R5, c[0x0][0x44c] ;  /* 0x00011300ff050b82 */ /* 0x000e300000000800 */
[----:B------:R-:W4:Y:S01]  /*24640*/  @P0 LDC R4, c[0x0][0x450] ;  /* 0x00011400ff040b82 */ /* 0x000f220000000800 */
[C---:B------:R-:W-:Y:S02]  /*24650*/  LOP3.LUT R12, R36.reuse, 0x40, RZ, 0xfc, !PT ;  /* 0x00000040240c7812 */ /* 0x040fe400078efcff */
[----:B------:R-:W-:-:S02]  /*24660*/  LOP3.LUT R9, R36, 0x80, RZ, 0xfc, !PT ;  /* 0x0000008024097812 */ /* 0x000fc400078efcff */
[----:B------:R-:W-:Y:S01]  /*24670*/  LOP3.LUT R11, R36, 0xc0, RZ, 0xfc, !PT ;  /* 0x000000c0240b7812 */ /* 0x000fe200078efcff */
[----:B--2---:R-:W-:Y:S02]  /*24680*/  IMAD.MOV.U32 R3, RZ, RZ, R35 ;  /* 0x000000ffff037224 */ /* 0x004fe400078e0023 */
[----:B------:R-:W-:Y:S01]  /*24690*/  IMAD.WIDE.U32 R2, R18, UR4, R2 ;  /* 0x0000000412027c25 */ /* 0x000fe2000f8e0002 */
[----:B------:R-:W-:-:S03]  /*246a0*/  ULDC.64 UR4, c[0x0][0x2e0] ;  /* 0x0000b80000047ab9 */ /* 0x000fc60000000a00 */
[----:B------:R-:W-:Y:S02]  /*246b0*/  IMAD.IADD R3, R3, 0x1, R0 ;  /* 0x0000000103037824 */ /* 0x000fe400078e0200 */
[----:B---3--:R-:W-:Y:S02]  /*246c0*/  IMAD R0, R20, UR4, RZ ;  /* 0x0000000414007c24 */ /* 0x008fe4000f8e02ff */
[----:B------:R-:W2:Y:S01]  /*246d0*/  S2R R20, SR_TID.X ;  /* 0x0000000000147919 */ /* 0x000ea20000002100 */
[----:B------:R-:W-:-:S04]  /*246e0*/  IMAD.WIDE.U32 R2, R31, UR4, R2 ;  /* 0x000000041f027c25 */ /* 0x000fc8000f8e0002 */
[----:B------:R-:W-:Y:S01]  /*246f0*/  IMAD R0, R31, UR5, R0 ;  /* 0x000000051f007c24 */ /* 0x000fe2000f8e0200 */
[----:B------:R-:W-:-:S04]  /*24700*/  ULDC.64 UR4, c[0x0][0x2d0] ;  /* 0x0000b40000047ab9 */ /* 0x000fc80000000a00 */
[----:B------:R-:W-:Y:S01]  /*24710*/  IADD3 R3, R3, R0, RZ ;  /* 0x0000000003037210 */ /* 0x000fe20007ffe0ff */
[----:B------:R-:W-:Y:S01]  /*24720*/  IMAD.SHL.U32 R0, R17, 0x80, RZ ;  /* 0x0000008011007824 */ /* 0x000fe200078e00ff */
[----:B--2---:R-:W-:-:S04]  /*24730*/  LOP3.LUT R20, R20, 0x7f, RZ, 0xc0, !PT ;  /* 0x0000007f14147812 */ /* 0x004fc800078ec0ff */
[----:B------:R-:W-:Y:S02]  /*24740*/  SHF.R.U32.HI R21, RZ, 0x3, R20 ;  /* 0x00000003ff157819 */ /* 0x000fe40000011614 */
[----:B------:R-:W2:Y:S02]  /*24750*/  S2R R20, SR_TID.X ;  /* 0x0000000000147919 */ /* 0x000ea40000002100 */
[----:B--2---:R-:W-:-:S05]  /*24760*/  IMAD.SHL.U32 R20, R20, 0x10, RZ ;  /* 0x0000001014147824 */ /* 0x004fca00078e00ff */
[----:B------:R-:W-:-:S04]  /*24770*/  LOP3.LUT R20, R21, 0x70, R20, 0xf8, !PT ;  /* 0x0000007015147812 */ /* 0x000fc800078ef814 */
[----:B------:R-:W-:-:S05]  /*24780*/  LOP3.LUT R6, R20, R0, RZ, 0xfc, !PT ;  /* 0x0000000014067212 */ /* 0x000fca00078efcff */
[----:B0-----:R-:W-:Y:S01]  /*24790*/  @P0 IMAD.HI.U32 R7, R6, R5, RZ ;  /* 0x0000000506070227 */ /* 0x001fe200078e00ff */
[----:B------:R-:W-:-:S04]  /*247a0*/  MOV R5, R6 ;  /* 0x0000000600057202 */ /* 0x000fc80000000f00 */
[----:B----4-:R-:W-:Y:S01]  /*247b0*/  @P0 SHF.R.U32.HI R5, RZ, R4, R7 ;  /* 0x00000004ff050219 */ /* 0x010fe20000011607 */
        /* <DEDUP_REMOVED lines=27> */
[----:B-----5:R-:W-:Y:S01]  /*24970*/  IMAD R6, R10, R8, RZ ;  /* 0x000000080a067224 */ /* 0x020fe200078e02ff */
[----:B------:R-:W-:Y:S01]  /*24980*/  ULDC.64 UR4, c[0x0][0x208] ;  /* 0x0000820000047ab9 */ /* 0x000fe20000000a00 */
[----:B------:R-:W-:Y:S01]  /*24990*/  IMAD.IADD R0, R9, 0x1, R0 ;  /* 0x0000000109007824 */ /* 0x000fe200078e0200 */
[----:B------:R-:W1:Y:S04]  /*249a0*/  SHFL.IDX PT, R2, R4, RZ, 0x181f ;  /* 0x00181fff04027589 */ /* 0x000e6800000e0000 */
[----:B------:R-:W-:Y:S01]  /*249b0*/  ISETP.GE.AND P1, PT, R0, R6, PT ;  /* 0x000000060000720c */ /* 0x000fe20003f26270 */
[----:B------:R-:W-:-:S12]  /*249c0*/  SHFL.IDX PT, R14, R5, 0x7, 0x181f ;  /* 0x00f81f00050e7f89 */ /* 0x000fd800000e0000 */
[----:B0-----:R-:W-:-:S05]  /*249d0*/  @!P1 LEA R7, P5, R36, R3, 0x1 ;  /* 0x0000000324079211 */ /* 0x001fca00078a08ff */
[----:B-1----:R-:W-:Y:S01]  /*249e0*/  @!P1 IMAD.X R3, RZ, RZ, R2, P5 ;  /* 0x000000ffff039224 */ /* 0x002fe200028e0602 */
[----:B------:R-:W-:Y:S01]  /*249f0*/  @!P1 MOV R2, R7 ;  /* 0x0000000700029202 */ /* 0x000fe20000000f00 */
[----:B------:R-:W-:-:S04]  /*24a00*/  VIADD R7, R0, 0x10 ;  /* 0x0000001000077836 */ /* 0x000fc80000000000 */
[----:B------:R-:W-:Y:S04]  /*24a10*/  @!P1 LDGSTS.E.BYPASS.LTC128B.128 [R37+0x14400], desc[UR4][R2.64], !P4 ;  /* 0x1440000002259fae */ /* 0x000fe8000e101d44 */
[----:B------:R-:W-:Y:S04]  /*24a20*/  @!P1 LDGSTS.E.BYPASS.LTC128B.128 [R37+0x18400], desc[UR4][R2.64+0x80], !P3 ;  /* 0x1840008002259fae */ /* 0x000fe8000d901d44 */
[----:B------:R-:W-:Y:S04]  /*24a30*/  @!P1 LDGSTS.E.BYPASS.LTC128B.128 [R37+0x1c400], desc[UR4][R2.64+0x100], !P2 ;  /* 0x1c40010002259fae */ /* 0x000fe8000d101d44 */
[----:B------:R0:W-:Y:S01]  /*24a40*/  @!P1 LDGSTS.E.BYPASS.LTC128B.128 [R37+0x20400], desc[UR4][R2.64+0x180], !P0 ;  /* 0x2040018002259fae */ /* 0x0001e2000c101d44 */
[----:B------:R-:W-:-:S03]  /*24a50*/  ISETP.GE.AND P1, PT, R7, R6, PT ;  /* 0x000000060700720c */ /* 0x000fc60003f26270 */
[----:B0-----:R-:W0:Y:S04]  /*24a60*/  SHFL.IDX PT, R3, R5, 0x1, 0x181f ;  /* 0x00381f0005037f89 */ /* 0x001e2800000e0000 */
[----:B------:R-:W1:Y:S06]  /*24a70*/  SHFL.IDX PT, R2, R4, 0x1, 0x181f ;  /* 0x00381f0004027f89 */ /* 0x000e6c00000e0000 */
[----:B0-----:R-:W-:-:S05]  /*24a80*/  @!P1 LEA R7, P5, R36, R3, 0x1 ;  /* 0x0000000324079211 */ /* 0x001fca00078a08ff */
[----:B-1----:R-:W-:Y:S01]  /*24a90*/  @!P1 IMAD.X R8, RZ, RZ, R2, P5 ;  /* 0x000000ffff089224 */ /* 0x002fe200028e0602 */
[----:B------:R-:W-:Y:S01]  /*24aa0*/  @!P1 MOV R2, R7 ;  /* 0x0000000700029202 */ /* 0x000fe20000000f00 */
[----:B------:R-:W-:Y:S02]  /*24ab0*/  VIADD R7, R0, 0x20 ;  /* 0x0000002000077836 */ /* 0x000fe40000000000 */
[----:B------:R-:W-:-:S05]  /*24ac0*/  @!P1 IMAD.MOV.U32 R3, RZ, RZ, R8 ;  /* 0x000000ffff039224 */ /* 0x000fca00078e0008 */
[----:B------:R-:W-:Y:S04]  /*24ad0*/  @!P1 LDGSTS.E.BYPASS.LTC128B.128 [R37+0x14c00], desc[UR4][R2.64], !P4 ;  /* 0x14c0000002259fae */ /* 0x000fe8000e101d44 */
[----:B------:R-:W-:Y:S04]  /*24ae0*/  @!P1 LDGSTS.E.BYPASS.LTC128B.128 [R37+0x18c00], desc[UR4][R2.64+0x80], !P3 ;  /* 0x18c0008002259fae */ /* 0x000fe8000d901d44 */
[----:B------:R-:W-:Y:S04]  /*24af0*/  @!P1 LDGSTS.E.BYPASS.LTC128B.128 [R37+0x1cc00], desc[UR4][R2.64+0x100], !P2 ;  /* 0x1cc0010002259fae */ /* 0x000fe8000d101d44 */
[----:B------:R0:W-:Y:S01]  /*24b00*/  @!P1 LDGSTS.E.BYPASS.LTC128B.128 [R37+0x20c00], desc[UR4][R2.64+0x180], !P0 ;  /* 0x20c0018002259fae */ /* 0x0001e2000c101d44 */
[----:B------:R-:W-:-:S03]  /*24b10*/  ISETP.GE.AND P1, PT, R7, R6, PT ;  /* 0x000000060700720c */ /* 0x000fc60003f26270 */
[----:B0-----:R-:W0:Y:S04]  /*24b20*/  SHFL.IDX PT, R3, R5, 0x2, 0x181f ;  /* 0x00581f0005037f89 */ /* 0x001e2800000e0000 */
[----:B------:R-:W1:Y:S06]  /*24b30*/  SHFL.IDX PT, R2, R4, 0x2, 0x181f ;  /* 0x00581f0004027f89 */ /* 0x000e6c00000e0000 */
[----:B0-----:R-:W-:-:S04]  /*24b40*/  @!P1 LEA R7, P5, R36, R3, 0x1 ;  /* 0x0000000324079211 */ /* 0x001fc800078a08ff */
[----:B-1----:R-:W-:Y:S01]  /*24b50*/  @!P1 IADD3.X R8, RZ, R2, RZ, P5, !PT ;  /* 0x00000002ff089210 */ /* 0x002fe20002ffe4ff */
[----:B------:R-:W-:Y:S01]  /*24b60*/  @!P1 IMAD.MOV.U32 R2, RZ, RZ, R7 ;  /* 0x000000ffff029224 */ /* 0x000fe200078e0007 */
[----:B------:R-:W-:-:S03]  /*24b70*/  IADD3 R7, R0, 0x30, RZ ;  /* 0x0000003000077810 */ /* 0x000fc60007ffe0ff */
        /* <DEDUP_REMOVED lines=9> */
[----:B-1----:R-:W-:Y:S02]  /*24c10*/  @!P1 IMAD.X R8, RZ, RZ, R2, P5 ;  /* 0x000000ffff089224 */ /* 0x002fe400028e0602 */
[----:B------:R-:W-:Y:S02]  /*24c20*/  @!P1 IMAD.MOV.U32 R2, RZ, RZ, R7 ;  /* 0x000000ffff029224 */ /* 0x000fe400078e0007 */
[----:B------:R-:W-:Y:S01]  /*24c30*/  VIADD R7, R0, 0x40 ;  /* 0x0000004000077836 */ /* 0x000fe20000000000 */
[----:B------:R-:W-:-:S05]  /*24c40*/  @!P1 MOV R3, R8 ;  /* 0x0000000800039202 */ /* 0x000fca0000000f00 */
        /* <DEDUP_REMOVED lines=9> */
[----:B------:R-:W-:Y:S02]  /*24ce0*/  @!P1 MOV R2, R7 ;  /* 0x0000000700029202 */ /* 0x000fe40000000f00 */
[----:B------:R-:W-:Y:S01]  /*24cf0*/  IADD3 R7, R0, 0x50, RZ ;  /* 0x0000005000077810 */ /* 0x000fe20007ffe0ff */
        /* <DEDUP_REMOVED lines=23> */
[----:B------:R0:W1:Y:S01]  /*24e70*/  SHFL.IDX PT, R7, R4, 0x7, 0x181f ;  /* 0x00f81f0004077f89 */ /* 0x00006200000e0000 */
[----:B------:R-:W-:-:S05]  /*24e80*/  @!P1 IMAD.MOV.U32 R3, RZ, RZ, R8 ;  /* 0x000000ffff039224 */ /* 0x000fca00078e0008 */
[----:B------:R0:W-:Y:S04]  /*24e90*/  @!P1 LDGSTS.E.BYPASS.LTC128B.128 [R37+0x17400], desc[UR4][R2.64], !P4 ;  /* 0x1740000002259fae */ /* 0x0001e8000e101d44 */
[----:B------:R0:W-:Y:S04]  /*24ea0*/  @!P1 LDGSTS.E.BYPASS.LTC128B.128 [R37+0x1b400], desc[UR4][R2.64+0x80], !P3 ;  /* 0x1b40008002259fae */ /* 0x0001e8000d901d44 */
[----:B------:R0:W-:Y:S04]  /*24eb0*/  @!P1 LDGSTS.E.BYPASS.LTC128B.128 [R37+0x1f400], desc[UR4][R2.64+0x100], !P2 ;  /* 0x1f40010002259fae */ /* 0x0001e8000d101d44 */
[----:B------:R0:W-:Y:S02]  /*24ec0*/  @!P1 LDGSTS.E.BYPASS.LTC128B.128 [R37+0x23400], desc[UR4][R2.64+0x180], !P0 ;  /* 0x2340018002259fae */ /* 0x0001e4000c101d44 */
.L_x_901:
[----:B0-----:R-:W-:Y:S01]  /*24ed0*/  IADD3 R3, R0, 0x70, RZ ;  /* 0x0000007000037810 */ /* 0x001fe20007ffe0ff */
[----:B------:R-:W-:Y:S03]  /*24ee0*/  BSSY B0, `(.L_x_752) ;  /* 0x000000d000007945 */ /* 0x000fe60003800000 */
[----:B------:R-:W-:-:S13]  /*24ef0*/  ISETP.GE.AND P1, PT, R3, R6, PT ;  /* 0x000000060300720c */ /* 0x000fda0003f26270 */
[----:B------:R-:W-:Y:S05]  /*24f00*/  @P1 BRA `(.L_x_753) ;  /* 0x0000000000281947 */ /* 0x000fea0003800000 */
[----:B------:R-:W-:Y:S01]  /*24f10*/  LEA R2, P1, R36, R14, 0x1 ;  /* 0x0000000e24027211 */ /* 0x000fe200078208ff */
[----:B------:R-:W-:-:S04]  /*24f20*/  ULDC.64 UR4, c[0x0][0x208] ;  /* 0x0000820000047ab9 */ /* 0x000fc80000000a00 */
[----:B-1----:R-:W-:-:S05]  /*24f30*/  IMAD.X R3, RZ, RZ, R7, P1 ;  /* 0x000000ffff037224 */ /* 0x002fca00008e0607 */
[----:B------:R-:W-:Y:S01]  /*24f40*/  @!PT LDS RZ, [RZ] ;  /* 0x00000000fffff984 */ /* 0x000fe20000000800 */
[----:B------:R-:W-:Y:S01]  /*24f50*/  @!PT LDS RZ, [RZ] ;  /* 0x00000000fffff984 */ /* 0x000fe20000000800 */
[----:B------:R-:W-:Y:S01]  /*24f60*/  @!PT LDS RZ, [RZ] ;  /* 0x00000000fffff984 */ /* 0x000fe20000000800 */
[----:B------:R0:W-:Y:S04]  /*24f70*/  LDGSTS.E.BYPASS.LTC128B.128 [R37+0x17c00], desc[UR4][R2.64], !P4 ;  /* 0x17c0000002257fae */ /* 0x0001e8000e101d44 */
[----:B------:R0:W-:Y:S04]  /*24f80*/  LDGSTS.E.BYPASS.LTC128B.128 [R37+0x1bc00], desc[UR4][R2.64+0x80], !P3 ;  /* 0x1bc0008002257fae */ /* 0x0001e8000d901d44 */
[----:B------:R0:W-:Y:S04]  /*24f90*/  LDGSTS.E.BYPASS.LTC128B.128 [R37+0x1fc00], desc[UR4][R2.64+0x100], !P2 ;  /* 0x1fc0010002257fae */ /* 0x0001e8000d101d44 */
[----:B------:R0:W-:Y:S02]  /*24fa0*/  LDGSTS.E.BYPASS.LTC128B.128 [R37+0x23c00], desc[UR4][R2.64+0x180], !P0 ;  /* 0x23c0018002257fae */ /* 0x0001e4000c101d44 */
.L_x_753:
[----:B------:R-:W-:Y:S05]  /*24fb0*/  BSYNC B0 ;  /* 0x0000000000007941 */ /* 0x000fea0003800000 */
.L_x_752:
[----:B------:R-:W-:Y:S01]  /*24fc0*/  NOP ;  /* 0x0000000000007918 */ /* 0x000fe20000000000 */
[----:B------:R-:W-:-:S13]  /*24fd0*/  PLOP3.LUT P0, PT, PT, PT, PT, 0x80, 0x0 ;  /* 0x000000000000781c */ /* 0x000fda0003f0f070 */
.L_x_754:
[----:B------:R-:W-:Y:S02]  /*24fe0*/  PLOP3.LUT P1, PT, P1, P0, PT, 0xa2, 0x0 ;  /* 0x000000000000781c */ /* 0x000fe40000f21472 */
[----:B------:R-:W-:-:S08]  /*24ff0*/  @P0 R2UR P1, UR4, R22 ;  /* 0x00000000160402ca */ /* 0x000fd00000020000 */
[----:B------:R-:W-:-:S05]  /*25000*/  @P0 PLOP3.LUT P0, PT, P1, PT, PT, 0x80, 0x0 ;  /* 0x000000000000081c */ /* 0x000fca0000f0f070 */
[----:B------:R-:W-:Y:S01]  /*25010*/  @!P1 SYNCS.ARRIVE.TRANS64.RED.A0T1 RZ, [UR4+0x38800], RZ ;  /* 0x038800ffffff99a7 */ /* 0x000fe20008200404 */
[----:B------:R-:W-:Y:S07]  /*25020*/  @!P1 ARRIVES.LDGSTSBAR.64.TRANSCNT [UR4+0x38800] ;  /* 0x03880000ff0099b0 */ /* 0x000fee0008000a84 */
[----:B------:R-:W-:Y:S05]  /*25030*/  @P0 BRA.U.ANY `(.L_x_754) ;  /* 0xfffffffd00e80947 */ /* 0x000fea000393ffff */
[----:B0-----:R-:W2:Y:S02]  /*25040*/  LDL.LU R2, [R1+0x30] ;  /* 0x0000300001027983 */ /* 0x001ea40000300800 */
[----:B--2---:R-:W-:-:S04]  /*25050*/  IADD3 R2, R2, 0x1, RZ ;  /* 0x0000000102027810 */ /* 0x004fc80007ffe0ff */
        /* <DEDUP_REMOVED lines=8> */
[----:B------:R-:W2:Y:S03]  /*250e0*/  SYNCS.PHASECHK.TRANS64.TRYWAIT P0, [R22+URZ+0x38820], R3 ;  /* 0x03882003160075a7 */ /* 0x000ea6000800017f */
[----:B0-2---:R-:W-:Y:S05]  /*250f0*/  @!P0 BRA `(.L_x_756) ;  /* 0x0000005000248947 */ /* 0x005fea0003800000 */
.L_x_902:
[----:B------:R-:W-:Y:S05]  /*25100*/  BSYNC B0 ;  /* 0x0000000000007941 */ /* 0x000fea0003800000 */
.L_x_755:
[----:B------:R-:W2:Y:S01]  /*25110*/  LDL R0, [R1+0xc] ;  /* 0x00000c0001007983 */ /* 0x000ea20000100800 */
[----:B------:R-:W-:Y:S01]  /*25120*/  BSSY B0, `(.L_x_757) ;  /* 0x0000120000007945 */ /* 0x000fe20003800000 */
[----:B--2---:R-:W-:-:S13]  /*25130*/  ISETP.GE.AND P0, PT, R0, 0x51, PT ;  /* 0x000000510000780c */ /* 0x004fda0003f06270 */
[----:B------:R-:W-:Y:S05]  /*25140*/  @!P0 BRA `(.L_x_758) ;  /* 0x0000001000748947 */ /* 0x000fea0003800000 */
[----:B------:R-:W2:Y:S01]  /*25150*/  LDL.LU R0, [R1+0x2c] ;  /* 0x00002c0001007983 */ /* 0x000ea20000300800 */
[C---:B------:R-:W-:Y:S01]  /*25160*/  LOP3.LUT R5, R36.reuse, 0x40, RZ, 0xfc, !PT ;  /* 0x0000004024057812 */ /* 0x040fe200078efcff */
[----:B------:R-:W-:Y:S01]  /*25170*/  ULDC UR4, c[0x0][0x2f4] ;  /* 0x0000bd0000047ab9 */ /* 0x000fe20000000800 */
[C---:B------:R-:W-:Y:S01]  /*25180*/  LOP3.LUT R4, R36.reuse, 0x80, RZ, 0xfc, !PT ;  /* 0x0000008024047812 */ /* 0x040fe200078efcff */
[----:B------:R-:W-:Y:S01]  /*25190*/  IMAD.MOV.U32 R17, RZ, RZ, R29 ;  /* 0x000000ffff117224 */ /* 0x000fe200078e001d */
[C---:B------:R-:W-:Y:S01]  /*251a0*/  LOP3.LUT R2, R36.reuse, 0xc0, RZ, 0xfc, !PT ;  /* 0x000000c024027812 */ /* 0x040fe200078efcff */
[----:B------:R-:W-:Y:S01]  /*251b0*/  IMAD.MOV.U32 R31, RZ, RZ, R26 ;  /* 0x000000ffff1f7224 */ /* 0x000fe200078e001a */
[----:B-1----:R-:W-:Y:S02]  /*251c0*/  MOV R7, R27 ;  /* 0x0000001b00077202 */ /* 0x002fe40000000f00 */
[----:B------:R-:W-:Y:S02]  /*251d0*/  ISETP.GE.AND P4, PT, R36, UR4, PT ;  /* 0x0000000424007c0c */ /* 0x000fe4000bf86270 */
[----:B------:R-:W-:-:S02]  /*251e0*/  ISETP.GE.AND P3, PT, R5, UR4, PT ;  /* 0x0000000405007c0c */ /* 0x000fc4000bf66270 */
[----:B------:R-:W-:Y:S02]  /*251f0*/  ISETP.GE.AND P2, PT, R4, UR4, PT ;  /* 0x0000000404007c0c */ /* 0x000fe4000bf46270 */
[----:B------:R-:W-:Y:S02]  /*25200*/  ISETP.GE.AND P1, PT, R2, UR4, PT ;  /* 0x0000000402007c0c */ /* 0x000fe4000bf26270 */
[----:B--2---:R-:W-:-:S11]  /*25210*/  IADD3 R0, R0, -0x2, RZ ;  /* 0xfffffffe00007810 */ /* 0x004fd60007ffe0ff */
.L_x_771:
[----:B------:R-:W2:Y:S01]  /*25220*/  LDL R5, [R1+0x10] ;  /* 0x0000100001057983 */ /* 0x000ea20000100800 */
[----:B------:R-:W1:Y:S03]  /*25230*/  LDC R11, c[0x0][0x430] ;  /* 0x00010c00ff0b7b82 */ /* 0x000e660000000800 */
[----:B------:R-:W3:Y:S01]  /*25240*/  LDL R8, [R1+0x14] ;  /* 0x0000140001087983 */ /* 0x000ee20000100800 */
[----:B------:R-:W4:Y:S01]  /*25250*/  S2R R2, SR_TID.X ;  /* 0x0000000000027919 */ /* 0x000f220000002100 */
[----:B------:R-:W4:Y:S01]  /*25260*/  S2R R4, SR_TID.X ;  /* 0x0000000000047919 */ /* 0x000f220000002100 */
[----:B-1----:R-:W-:-:S13]  /*25270*/  ISETP.NE.AND P0, PT, R11, 0x1, PT ;  /* 0x000000010b00780c */ /* 0x002fda0003f05270 */
[----:B0-----:R-:W0:Y:S01]  /*25280*/  @P0 LDC R3, c[0x0][0x434] ;  /* 0x00010d00ff030b82 */ /* 0x001e220000000800 */
[----:B----4-:R-:W-:-:S04]  /*25290*/  LOP3.LUT R2, R2, 0x7f, RZ, 0xc0, !PT ;  /* 0x0000007f02027812 */ /* 0x010fc800078ec0ff */
[----:B------:R-:W-:Y:S02]  /*252a0*/  SHF.R.U32.HI R2, RZ, 0x3, R2 ;  /* 0x00000003ff027819 */ /* 0x000fe40000011602 */
[----:B------:R-:W-:-:S04]  /*252b0*/  SHF.L.U32 R4, R4, 0x4, RZ ;  /* 0x0000000404047819 */ /* 0x000fc800000006ff */
[----:B------:R-:W-:Y:S02]  /*252c0*/  LOP3.LUT R4, R2, 0x70, R4, 0xf8, !PT ;  /* 0x0000007002047812 */ /* 0x000fe400078ef804 */
[----:B------:R-:W1:Y:S02]  /*252d0*/  @P0 LDC R2, c[0x0][0x438] ;  /* 0x00010e00ff020b82 */ /* 0x000e640000000800 */
[----:B------:R-:W-:Y:S01]  /*252e0*/  ISETP.GT.U32.AND P5, PT, R4, 0x4f, PT ;  /* 0x0000004f0400780c */ /* 0x000fe20003fa4070 */
[----:B------:R-:W-:Y:S01]  /*252f0*/  IMAD.U32 R12, RZ, RZ, UR37 ;  /* 0x00000025ff0c7e24 */ /* 0x000fe2000f8e00ff */
[----:B------:R-:W-:Y:S01]  /*25300*/  ULDC.64 UR4, c[0x0][0x208] ;  /* 0x0000820000047ab9 */ /* 0x000fe20000000a00 */
[----:B------:R-:W-:Y:S01]  /*25310*/  IADD3 R27, R7, 0x1, RZ ;  /* 0x00000001071b7810 */ /* 0x000fe20007ffe0ff */
[----:B------:R-:W-:Y:S02]  /*25320*/  IMAD.MOV.U32 R26, RZ, RZ, R0 ;  /* 0x000000ffff1a7224 */ /* 0x000fe400078e0000 */
[----:B--2---:R-:W-:-:S04]  /*25330*/  IMAD R6, R0, 0x50, R5 ;  /* 0x0000005000067824 */ /* 0x004fc800078e0205 */
[----:B------:R-:W-:-:S03]  /*25340*/  IMAD.IADD R6, R4, 0x1, R6 ;  /* 0x0000000104067824 */ /* 0x000fc600078e0206 */
[----:B------:R-:W2:Y:S01]  /*25350*/  @!P5 LDC.64 R4, c[0x0][0x428] ;  /* 0x00010a00ff04db82 */ /* 0x000ea20000000a00 */
[----:B0-----:R-:W-:Y:S01]  /*25360*/  @P0 IMAD.HI.U32 R3, R6, R3, RZ ;  /* 0x0000000306030227 */ /* 0x001fe200078e00ff */
[----:B------:R-:W-:-:S04]  /*25370*/  MOV R10, R6 ;  /* 0x00000006000a7202 */ /* 0x000fc80000000f00 */
[----:B-1----:R-:W-:-:S04]  /*25380*/  @P0 SHF.R.U32.HI R10, RZ, R2, R3 ;  /* 0x00000002ff0a0219 */ /* 0x002fc80000011603 */
[--C-:B------:R-:W-:Y:S01]  /*25390*/  @!P5 SHF.R.S32.HI R3, RZ, 0x1f, R10.reuse ;  /* 0x0000001fff03d819 */ /* 0x100fe2000001140a */
[----:B------:R-:W-:-:S04]  /*253a0*/  @!P5 IMAD.MOV.U32 R2, RZ, RZ, R10 ;  /* 0x000000ffff02d224 */ /* 0x000fc800078e000a */
[----:B--2---:R-:W-:-:S04]  /*253b0*/  @!P5 IMAD.WIDE.U32 R2, R33, R4, R2 ;  /* 0x000000042102d225 */ /* 0x004fc800078e0002 */
[----:B---3--:R-:W-:Y:S02]  /*253c0*/  @!P5 IMAD R4, R8, R4, RZ ;  /* 0x000000040804d224 */ /* 0x008fe400078e02ff */
[----:B------:R-:W0:Y:S02]  /*253d0*/  @!P5 LDC.64 R8, c[0x0][0x418] ;  /* 0x00010600ff08db82 */ /* 0x000e240000000a00 */
[----:B------:R-:W-:Y:S01]  /*253e0*/  @!P5 IMAD R5, R33, R5, R4 ;  /* 0x000000052105d224 */ /* 0x000fe200078e0204 */
[----:B------:R-:W-:-:S04]  /*253f0*/  MOV R4, RZ ;  /* 0x000000ff00047202 */ /* 0x000fc80000000f00 */
[----:B------:R-:W-:Y:S02]  /*25400*/  @!P5 IADD3 R3, R5, R3, RZ ;  /* 0x000000030503d210 */ /* 0x000fe40007ffe0ff */
[----:B0-----:R-:W-:-:S04]  /*25410*/  @!P5 LEA R8, P0, R2, R8, 0x2 ;  /* 0x000000080208d211 */ /* 0x001fc800078010ff */
[----:B------:R-:W-:-:S05]  /*25420*/  @!P5 LEA.HI.X R9, R2, R9, R3, 0x2, P0 ;  /* 0x000000090209d211 */ /* 0x000fca00000f1403 */
[----:B------:R0:W5:Y:S01]  /*25430*/  @!P5 LDG.E R4, desc[UR4][R8.64] ;  /* 0x000000040804d981 */ /* 0x000162000c1e1900 */
[----:B------:R-:W-:Y:S02]  /*25440*/  ISETP.NE.AND P5, PT, R12, 0x3, PT ;  /* 0x000000030c00780c */ /* 0x000fe40003fa5270 */
[----:B------:R-:W-:Y:S01]  /*25450*/  ISETP.NE.AND P0, PT, R27, 0x2, PT ;  /* 0x000000021b00780c */ /* 0x000fe20003f05270 */
[----:B------:R-:W-:Y:S01]  /*25460*/  IMAD.MOV R5, RZ, RZ, -R10 ;  /* 0x000000ffff057224 */ /* 0x000fe200078e0a0a */
[----:B------:R-:W-:Y:S05]  /*25470*/  YIELD ;  /* 0x0000000000007946 */ /* 0x000fea0003800000 */
[----:B------:R-:W-:Y:S01]  /*25480*/  SEL R29, RZ, 0x1, P0 ;  /* 0x00000001ff1d7807 */ /* 0x000fe20000000000 */
[----:B------:R-:W-:Y:S01]  /*25490*/  IMAD R5, R11, R5, R6 ;  /* 0x000000050b057224 */ /* 0x000fe200078e0206 */
[----:B------:R-:W-:-:S02]  /*254a0*/  SEL R27, R27, RZ, P0 ;  /* 0x000000ff1b1b7207 */ /* 0x000fc40000000000 */
[----:B------:R-:W-:Y:S01]  /*254b0*/  LOP3.LUT R29, R17, R29, RZ, 0x3c, !PT ;  /* 0x0000001d111d7212 */ /* 0x000fe200078e3cff */
[----:B0-----:R-:W-:Y:S06]  /*254c0*/  @!P5 BRA `(.L_x_759) ;  /* 0x000000000004d947 */ /* 0x001fec0003800000 */
[----:B------:R-:W-:Y:S01]  /*254d0*/  BPT.TRAP 0x1 ;  /* 0x000000040000795c */ /* 0x000fe20000300000 */
.L_x_759:
[----:B------:R-:W-:Y:S01]  /*254e0*/  LEA R6, R27, R22, 0x3 ;  /* 0x000000161b067211 */ /* 0x000fe200078e18ff */
[----:B------:R-:W-:Y:S01]  /*254f0*/  BSSY B1, `(.L_x_760) ;  /* 0x0000004000017945 */ /* 0x000fe20003800000 */
[----:B------:R-:W-:-:S04]  /*25500*/  SHF.L.U32 R3, R29, 0x1f, RZ ;  /* 0x0000001f1d037819 */ /* 0x000fc800000006ff */
[----:B------:R-:W0:Y:S02]  /*25510*/  SYNCS.PHASECHK.TRANS64.TRYWAIT P0, [R6+URZ+0x38840], R3 ;  /* 0x03884003060075a7 */ /* 0x000e24000800017f */
[----:B0-----:R-:W-:Y:S05]  /*25520*/  @!P0 BRA `(.L_x_761) ;  /* 0x0000004c002c8947 */ /* 0x001fea0003800000 */
.L_x_903:
[----:B------:R-:W-:Y:S05]  /*25530*/  BSYNC B1 ;  /* 0x0000000000017941 */ /* 0x000fea0003800000 */
.L_x_760:
        /* <DEDUP_REMOVED lines=13> */
[----:B------:R-:W-:-:S04]  /*25610*/  ULDC.64 UR4, c[0x0][0x308] ;  /* 0x0000c20000047ab9 */ /* 0x000fc80000000a00 */
[----:B------:R-:W-:Y:S01]  /*25620*/  IADD3 R3, R3, R0, RZ ;  /* 0x0000000003037210 */ /* 0x000fe20007ffe0ff */
[----:B------:R-:W-:-:S04]  /*25630*/  IMAD R0, R32, UR4, RZ ;  /* 0x0000000420007c24 */ /* 0x000fc8000f8e02ff */
[C---:B------:R-:W-:Y:S02]  /*25640*/  IMAD R0, R18.reuse, UR5, R0 ;  /* 0x0000000512007c24 */ /* 0x040fe4000f8e0200 */
[----:B------:R-:W-:Y:S01]  /*25650*/  IMAD.WIDE.U32 R2, R18, UR4, R2 ;  /* 0x0000000412027c25 */ /* 0x000fe2000f8e0002 */
[----:B------:R-:W-:-:S03]  /*25660*/  ULDC.64 UR4, c[0x0][0x2e8] ;  /* 0x0000ba0000047ab9 */ /* 0x000fc60000000a00 */
[----:B------:R-:W-:Y:S01]  /*25670*/  IMAD.IADD R0, R0, 0x1, R3 ;  /* 0x0000000100007824 */ /* 0x000fe200078e0203 */
[----:B------:R-:W-:Y:S01]  /*25680*/  LEA R8, P0, R2, UR4, 0x1 ;  /* 0x0000000402087c11 */ /* 0x000fe2000f8008ff */
[----:B------:R-:W-:-:S03]  /*25690*/  UMOV UR4, 0xffffffff ;  /* 0xffffffff00047882 */ /* 0x000fc60000000000 */
[----:B------:R-:W-:Y:S01]  /*256a0*/  LEA.HI.X R10, R2, UR5, R0, 0x1, P0 ;  /* 0x00000005020a7c11 */ /* 0x000fe200080f0c00 */
[----:B------:R-:W-:Y:S08]  /*256b0*/  BRA.DIV UR4, `(.L_x_762) ;  /* 0x0000004a04dc7947 */ /* 0x000ff0000b800000 */
[----:B------:R-:W0:Y:S01]  /*256c0*/  SHFL.IDX PT, R2, R8, RZ, 0x181f ;  /* 0x00181fff08027589 */ /* 0x000e2200000e0000 */
[----:B------:R-:W-:Y:S01]  /*256d0*/  LOP3.LUT R23, R23, 0xfffffeff, RZ, 0xc0, !PT ;  /* 0xfffffeff17177812 */ /* 0x000fe200078ec0ff */
[----:B------:R-:W-:Y:S01]  /*256e0*/  ULDC.64 UR4, c[0x0][0x208] ;  /* 0x0000820000047ab9 */ /* 0x000fe20000000a00 */
[----:B------:R-:W-:Y:S01]  /*256f0*/  SHF.L.U32 R0, R36, 0x1, RZ ;  /* 0x0000000124007819 */ /* 0x000fe200000006ff */
[----:B------:R-:W1:Y:S01]  /*25700*/  SHFL.IDX PT, R3, R10, RZ, 0x181f ;  /* 0x00181fff0a037589 */ /* 0x000e6200000e0000 */
[----:B------:R-:W-:Y:S02]  /*25710*/  @P2 LOP3.LUT R23, R23, 0x100, RZ, 0xfc, !PT ;  /* 0x0000010017172812 */ /* 0x000fe400078efcff */
[----:B------:R-:W-:Y:S01]  /*25720*/  LEA R9, R9, R22, 0x1 ;  /* 0x0000001609097211 */ /* 0x000fe200078e08ff */
        /* <DEDUP_REMOVED lines=39> */
.L_x_915:
[----:B------:R-:W-:Y:S01]  /*259a0*/  LOP3.LUT R23, R23, 0xffffff7f, RZ, 0xc0, !PT ;  /* 0xffffff7f17177812 */ /* 0x000fe200078ec0ff */
[----:B------:R-:W-:Y:S01]  /*259b0*/  ULDC.64 UR4, c[0x0][0x208] ;  /* 0x0000820000047ab9 */ /* 0x000fe20000000a00 */
[----:B--2---:R-:W-:Y:S02]  /*259c0*/  IADD3 R2, P0, R2, R0, RZ ;  /* 0x0000000002027210 */ /* 0x004fe40007f1e0ff */
[----:B------:R-:W-:Y:S02]  /*259d0*/  @P1 LOP3.LUT R23, R23, 0x80, RZ, 0xfc, !PT ;  /* 0x0000008017171812 */ /* 0x000fe400078efcff */
[----:B------:R-:W-:Y:S02]  /*259e0*/  IADD3.X R3, RZ, R35, RZ, P0, !PT ;  /* 0x00000023ff037210 */ /* 0x000fe400007fe4ff */
[C---:B------:R-:W-:Y:S02]  /*259f0*/  LOP3.LUT P1, RZ, R23.reuse, 0x10, RZ, 0xc0, !PT ;  /* 0x0000001017ff7812 */ /* 0x040fe4000782c0ff */
[----:B------:R-:W-:-:S02]  /*25a00*/  LOP3.LUT P0, RZ, R23, 0x8, RZ, 0xc0, !PT ;  /* 0x0000000817ff7812 */ /* 0x000fc4000780c0ff */
        /* <DEDUP_REMOVED lines=11> */
.L_x_763:
[----:B------:R-:W-:Y:S02]  /*25ac0*/  PLOP3.LUT P5, PT, P5, P0, PT, 0xa2, 0x0 ;  /* 0x000000000000781c */ /* 0x000fe40002fa1472 */
[----:B------:R-:W-:-:S08]  /*25ad0*/  @P0 R2UR P5, UR4, R6 ;  /* 0x00000000060402ca */ /* 0x000fd000000a0000 */
[----:B------:R-:W-:-:S05]  /*25ae0*/  @P0 PLOP3.LUT P0, PT, P5, PT, PT, 0x80, 0x0 ;  /* 0x000000000000081c */ /* 0x000fca0002f0f070 */
[----:B------:R-:W-:Y:S01]  /*25af0*/  @!P5 SYNCS.ARRIVE.TRANS64.RED.A0T1 RZ, [UR4+0x38830], RZ ;  /* 0x038830ffffffd9a7 */ /* 0x000fe20008200404 */
[----:B------:R-:W-:Y:S07]  /*25b00*/  @!P5 ARRIVES.LDGSTSBAR.64.TRANSCNT [UR4+0x38830] ;  /* 0x03883000ff00d9b0 */ /* 0x000fee0008000a84 */
[----:B------:R-:W-:Y:S05]  /*25b10*/  @P0 BRA.U.ANY `(.L_x_763) ;  /* 0xfffffffd00e80947 */ /* 0x000fea000393ffff */
[----:B------:R-:W-:Y:S01]  /*25b20*/  NOP ;  /* 0x0000000000007918 */ /* 0x000fe20000000000 */
[----:B-1----:R-:W-:-:S05]  /*25b30*/  IMAD.U32 R2, RZ, RZ, UR37 ;  /* 0x00000025ff027e24 */ /* 0x002fca000f8e00ff */
[----:B------:R-:W-:-:S13]  /*25b40*/  ISETP.NE.AND P6, PT, R2, 0x3, PT ;  /* 0x000000030200780c */ /* 0x000fda0003fc5270 */
[----:B------:R-:W-:Y:S05]  /*25b50*/  @!P6 BRA `(.L_x_764) ;  /* 0x000000000004e947 */ /* 0x000fea0003800000 */
[----:B------:R-:W-:Y:S01]  /*25b60*/  BPT.TRAP 0x1 ;  /* 0x000000040000795c */ /* 0x000fe20000300000 */
.L_x_764:
[----:B------:R1:W-:Y:S01]  /*25b70*/  SYNCS.ARRIVE.TRANS64.A1T0 RZ, [R6+URZ+0x38830], RZ ;  /* 0x038830ff06ff79a7 */ /* 0x0003e2000810003f */
[----:B------:R-:W-:Y:S05]  /*25b80*/  @!P6 BRA `(.L_x_765) ;  /* 0x000000000004e947 */ /* 0x000fea0003800000 */
[----:B------:R-:W-:Y:S01]  /*25b90*/  BPT.TRAP 0x1 ;  /* 0x000000040000795c */ /* 0x000fe20000300000 */
.L_x_765:
[----:B------:R-:W-:Y:S01]  /*25ba0*/  SHF.L.U32 R2, R17, 0x1f, RZ ;  /* 0x0000001f11027819 */ /* 0x000fe200000006ff */
[----:B------:R-:W-:Y:S01]  /*25bb0*/  BSSY B1, `(.L_x_766) ;  /* 0x0000004000017945 */ /* 0x000fe20003800000 */
[----:B-1----:R-:W-:-:S04]  /*25bc0*/  LEA R6, R7, R22, 0x3 ;  /* 0x0000001607067211 */ /* 0x002fc800078e18ff */
[----:B------:R-:W1:Y:S02]  /*25bd0*/  SYNCS.PHASECHK.TRANS64.TRYWAIT P0, [R6+URZ+0x38860], R2 ;  /* 0x03886002060075a7 */ /* 0x000e64000800017f */
[----:B-1----:R-:W-:Y:S05]  /*25be0*/  @!P0 BRA `(.L_x_767) ;  /* 0x0000004c00648947 */ /* 0x002fea0003800000 */
.L_x_916:
[----:B------:R-:W-:Y:S05]  /*25bf0*/  BSYNC B1 ;  /* 0x0000000000017941 */ /* 0x000fea0003800000 */
.L_x_766:
[----:B0-----:R-:W2:Y:S01]  /*25c00*/  LDL R8, [R1+0xc] ;  /* 0x00000c0001087983 */ /* 0x001ea20000100800 */
        /* <DEDUP_REMOVED lines=9> */
[----:B------:R-:W-:Y:S01]  /*25ca0*/  IMAD R7, R7, 0x2, R22 ;  /* 0x0000000207077824 */ /* 0x000fe200078e0216 */
[----:B------:R-:W-:Y:S02]  /*25cb0*/  ULDC.64 UR4, c[0x0][0x208] ;  /* 0x0000820000047ab9 */ /* 0x000fe40000000a00 */
[----:B------:R-:W1:Y:S01]  /*25cc0*/  SHFL.IDX PT, R3, R25, RZ, 0x181f ;  /* 0x00181fff19037589 */ /* 0x000e6200000e0000 */
[----:B0-----:R-:W-:-:S04]  /*25cd0*/  IADD3 R2, P0, R2, R0, RZ ;  /* 0x0000000002027210 */ /* 0x001fc80007f1e0ff */
[----:B-1----:R-:W-:Y:S02]  /*25ce0*/  IADD3.X R3, RZ, R3, RZ, P0, !PT ;  /* 0x00000003ff037210 */ /* 0x002fe400007fe4ff */
[----:B------:R-:W-:-:S13]  /*25cf0*/  ISETP.LT.OR P0, PT, R8, 0x1, P4 ;  /* 0x000000010800780c */ /* 0x000fda0002701670 */
[----:B------:R-:W-:Y:S01]  /*25d00*/  @!PT LDS RZ, [RZ] ;  /* 0x00000000fffff984 */ /* 0x000fe20000000800 */
        /* <DEDUP_REMOVED lines=44> */
[----:B0-2---:R0:W1:Y:S02]  /*25fd0*/  SHFL.IDX PT, R2, R24, 0x4, 0x181f ;  /* 0x00981f0018027f89 */ /* 0x00506400000e0000 */
.L_x_928:
[----:B-1----:R-:W-:Y:S01]  /*25fe0*/  IADD3 R2, P0, R2, R0, RZ ;  /* 0x0000000002027210 */ /* 0x002fe20007f1e0ff */
[----:B------:R-:W-:-:S04]  /*25ff0*/  ULDC.64 UR4, c[0x0][0x208] ;  /* 0x0000820000047ab9 */ /* 0x000fc80000000a00 */
        /* <DEDUP_REMOVED lines=12> */
[----:B------:R-:W-:Y:S02]  /*260c0*/  ULDC.64 UR4, c[0x0][0x328] ;  /* 0x0000ca0000047ab9 */ /* 0x000fe40000000a00 */
[----:B------:R-:W-:Y:S01]  /*260d0*/  IMAD R20, R20, UR4, RZ ;  /* 0x0000000414147c24 */ /* 0x000fe2000f8e02ff */
[----:B------:R-:W-:-:S03]  /*260e0*/  NOP ;  /* 0x0000000000007918 */ /* 0x000fc60000000000 */
[C---:B------:R-:W-:Y:S02]  /*260f0*/  IMAD R9, R5.reuse, UR5, R20 ;  /* 0x0000000505097c24 */ /* 0x040fe4000f8e0214 */
[----:B-1----:R-:W-:Y:S01]  /*26100*/  IMAD.WIDE.U32 R2, R5, UR4, RZ ;  /* 0x0000000405027c25 */ /* 0x002fe2000f8e00ff */
[----:B------:R-:W-:-:S03]  /*26110*/  ULDC.64 UR4, c[0x0][0x338] ;  /* 0x0000ce0000047ab9 */ /* 0x000fc60000000a00 */
[----:B------:R-:W-:Y:S01]  /*26120*/  IMAD R21, R21, UR4, RZ ;  /* 0x0000000415157c24 */ /* 0x000fe2000f8e02ff */
[----:B------:R-:W-:-:S03]  /*26130*/  IADD3 R3, R3, R9, RZ ;  /* 0x0000000903037210 */ /* 0x000fc60007ffe0ff */
[C---:B------:R-:W-:Y:S02]  /*26140*/  IMAD R21, R4.reuse, UR5, R21 ;  /* 0x0000000504157c24 */ /* 0x040fe4000f8e0215 */
[----:B------:R-:W-:Y:S01]  /*26150*/  IMAD.WIDE.U32 R2, R4, UR4, R2 ;  /* 0x0000000404027c25 */ /* 0x000fe2000f8e0002 */
[----:B------:R-:W-:-:S03]  /*26160*/  ULDC.64 UR4, c[0x0][0x330] ;  /* 0x0000cc0000047ab9 */ /* 0x000fc60000000a00 */
[----:B------:R-:W-:Y:S02]  /*26170*/  IMAD.IADD R3, R3, 0x1, R21 ;  /* 0x0000000103037824 */ /* 0x000fe400078e0215 */
[----:B------:R-:W-:Y:S02]  /*26180*/  IMAD R5, R32, UR4, RZ ;  /* 0x0000000420057c24 */ /* 0x000fe4000f8e02ff */
[----:B------:R-:W-:-:S04]  /*26190*/  IMAD.WIDE.U32 R2, R18, UR4, R2 ;  /* 0x0000000412027c25 */ /* 0x000fc8000f8e0002 */
[----:B------:R-:W-:Y:S01]  /*261a0*/  IMAD R5, R18, UR5, R5 ;  /* 0x0000000512057c24 */ /* 0x000fe2000f8e0205 */
[----:B------:R-:W-:Y:S02]  /*261b0*/  ULDC.64 UR4, c[0x0][0x318] ;  /* 0x0000c60000047ab9 */ /* 0x000fe40000000a00 */
[----:B0-----:R-:W-:Y:S02]  /*261c0*/  LEA R24, P0, R2, UR4, 0x1 ;  /* 0x0000000402187c11 */ /* 0x001fe4000f8008ff */
[----:B------:R-:W-:-:S04]  /*261d0*/  IADD3 R3, R5, R3, RZ ;  /* 0x0000000305037210 */ /* 0x000fc80007ffe0ff */
[----:B------:R-:W-:Y:S02]  /*261e0*/  LEA.HI.X R25, R2, UR5, R3, 0x1, P0 ;  /* 0x0000000502197c11 */ /* 0x000fe400080f0c03 */
[----:B------:R-:W-:-:S13]  /*261f0*/  PLOP3.LUT P0, PT, PT, PT, PT, 0x80, 0x0 ;  /* 0x000000000000781c */ /* 0x000fda0003f0f070 */
.L_x_769:
        /* <DEDUP_REMOVED lines=11> */
.L_x_770:
[C---:B------:R-:W-:Y:S01]  /*262b0*/  ISETP.GT.AND P0, PT, R26.reuse, RZ, PT ;  /* 0x000000ff1a00720c */ /* 0x040fe20003f04270 */
[----:B------:R2:W-:Y:S01]  /*262c0*/  SYNCS.ARRIVE.TRANS64.A1T0 RZ, [R6+URZ+0x38850], RZ ;  /* 0x038850ff06ff79a7 */ /* 0x0005e2000810003f */
[----:B------:R-:W-:Y:S01]  /*262d0*/  IADD3 R0, R26, -0x1, RZ ;  /* 0xffffffff1a007810 */ /* 0x000fe20007ffe0ff */
[----:B------:R-:W-:Y:S01]  /*262e0*/  IMAD.MOV.U32 R17, RZ, RZ, R29 ;  /* 0x000000ffff117224 */ /* 0x000fe200078e001d */
[----:B------:R-:W-:Y:S01]  /*262f0*/  MOV R7, R27 ;  /* 0x0000001b00077202 */ /* 0x000fe20000000f00 */
[----:B------:R-:W-:-:S08]  /*26300*/  IMAD.MOV.U32 R31, RZ, RZ, R26 ;  /* 0x000000ffff1f7224 */ /* 0x000fd000078e001a */
[----:B--2---:R-:W-:Y:S05]  /*26310*/  @P0 BRA `(.L_x_771) ;  /* 0xffffffec00c00947 */ /* 0x004fea000383ffff */
.L_x_758:
[----:B------:R-:W-:Y:S05]  /*26320*/  BSYNC B0 ;  /* 0x0000000000007941 */ /* 0x000fea0003800000 */
.L_x_757:
[----:B------:R-:W2:Y:S01]  /*26330*/  S2R R2, SR_TID.X ;  /* 0x0000000000027919 */ /* 0x000ea20000002100 */
[----:B------:R-:W-:Y:S01]  /*26340*/  BSSY B0, `(.L_x_772) ;  /* 0x0000011000007945 */ /* 0x000fe20003800000 */
[----:B--2---:R-:W-:-:S04]  /*26350*/  LOP3.LUT R2, R2, 0x7f, RZ, 0xc0, !PT ;  /* 0x0000007f02027812 */ /* 0x004fc800078ec0ff */
[----:B------:R-:W-:-:S13]  /*26360*/  ISETP.NE.AND P0, PT, R2, RZ, PT ;  /* 0x000000ff0200720c */ /* 0x000fda0003f05270 */
[----:B------:R-:W-:Y:S05]  /*26370*/  @P0 BRA `(.L_x_773) ;  /* 0x0000000000340947 */ /* 0x000fea0003800000 */
[----:B------:R-:W2:Y:S01]  /*26380*/  S2R R5, SR_LANEID ;  /* 0x0000000000057919 */ /* 0x000ea20000000000 */
[----:B------:R-:W-:Y:S01]  /*26390*/  VOTEU.ANY UR4, UPT, PT ;  /* 0x0000000000047886 */ /* 0x000fe200038e0100 */
[----:B0-----:R-:W0:Y:S01]  /*263a0*/  LDC.64 R2, c[0x0][0xc60] ;  /* 0x00031800ff027b82 */ /* 0x001e220000000a00 */
[----:B------:R-:W2:Y:S01]  /*263b0*/  FLO.U32 R0, UR4 ;  /* 0x0000000400007d00 */ /* 0x000ea200080e0000 */
[----:B------:R-:W-:Y:S01]  /*263c0*/  ULDC.64 UR6, c[0x0][0x208] ;  /* 0x0000820000067ab9 */ /* 0x000fe20000000a00 */
[----:B--2---:R-:W-:-:S06]  /*263d0*/  ISETP.EQ.U32.AND P0, PT, R0, R5, PT ;  /* 0x000000050000720c */ /* 0x004fcc0003f02070 */
[----:B------:R-:W0:Y:S07]  /*263e0*/  POPC R5, UR4 ;  /* 0x0000000400057d09 */ /* 0x000e2e0008000000 */
[----:B0-----:R-:W2:Y:S01]  /*263f0*/  @P0 ATOMG.E.ADD.STRONG.GPU PT, R3, desc[UR6][R2.64], R5 ;  /* 0x00000005020309a8 */ /* 0x001ea200081ee1c6 */
[----:B------:R-:W0:Y:S02]  /*26400*/  S2R R4, SR_LTMASK ;  /* 0x0000000000047919 */ /* 0x000e240000003900 */
[----:B0-----:R-:W-:-:S04]  /*26410*/  LOP3.LUT R4, R4, UR4, RZ, 0xc0, !PT ;  /* 0x0000000404047c12 */ /* 0x001fc8000f8ec0ff */
[----:B-1----:R-:W0:Y:S01]  /*26420*/  POPC R7, R4 ;  /* 0x0000000400077309 */ /* 0x002e220000000000 */
[----:B--2---:R-:W0:Y:S02]  /*26430*/  SHFL.IDX PT, R0, R3, R0, 0x1f ;  /* 0x00001f0003007589 */ /* 0x004e2400000e0000 */
[----:B0-----:R-:W-:-:S07]  /*26440*/  IADD3 R16, R0, UR36, R7 ;  /* 0x0000002400107c10 */ /* 0x001fce000fffe007 */
.L_x_773:
[----:B------:R-:W-:Y:S05]  /*26450*/  BSYNC B0 ;  /* 0x0000000000007941 */ /* 0x000fea0003800000 */
.L_x_772:
[----:B------:R-:W-:-:S04]  /*26460*/  MOV R0, UR37 ;  /* 0x0000002500007c02 */ /* 0x000fc80008000f00 */
[----:B------:R-:W-:-:S13]  /*26470*/  ISETP.NE.AND P0, PT, R0, 0x3, PT ;  /* 0x000000030000780c */ /* 0x000fda0003f05270 */
[----:B------:R-:W-:Y:S05]  /*26480*/  @!P0 BRA `(.L_x_774) ;  /* 0x0000000000048947 */ /* 0x000fea0003800000 */
[----:B------:R-:W-:Y:S01]  /*26490*/  BPT.TRAP 0x1 ;  /* 0x000000040000795c */ /* 0x000fe20000300000 */
.L_x_774:
[----:B------:R-:W2:Y:S01]  /*264a0*/  LDL.LU R0, [R1+0xc] ;  /* 0x00000c0001007983 */ /* 0x000ea20000300800 */
[----:B------:R-:W-:Y:S01]  /*264b0*/  IMAD R4, R27, 0x8, R22 ;  /* 0x000000081b047824 */ /* 0x000fe200078e0216 */
[----:B0-----:R-:W-:Y:S01]  /*264c0*/  SHF.L.U32 R3, R29, 0x1f, RZ ;  /* 0x0000001f1d037819 */ /* 0x001fe200000006ff */
[----:B------:R-:W-:Y:S03]  /*264d0*/  BSSY B0, `(.L_x_775) ;  /* 0x0000004000007945 */ /* 0x000fe60003800000 */
[----:B------:R-:W0:Y:S01]  /*264e0*/  SYNCS.PHASECHK.TRANS64.TRYWAIT P0, [R4+URZ+0x38860], R3 ;  /* 0x03886003040075a7 */ /* 0x000e22000800017f */
[----:B--2---:R-:W-:Y:S01]  /*264f0*/  IMAD R5, R26, -0x50, R0 ;  /* 0xffffffb01a057824 */ /* 0x004fe200078e0200 */
[----:B0-----:R-:W-:Y:S06]  /*26500*/  @!P0 BRA `(.L_x_776) ;  /* 0x0000004c00108947 */ /* 0x001fec0003800000 */
.L_x_929:
[----:B------:R-:W-:Y:S05]  /*26510*/  BSYNC B0 ;  /* 0x0000000000007941 */ /* 0x000fea0003800000 */
.L_x_775:
[----:B------:R-:W2:Y:S01]  /*26520*/  S2R R0, SR_TID.X ;  /* 0x0000000000007919 */ /* 0x000ea20000002100 */
[----:B------:R-:W-:Y:S01]  /*26530*/  UMOV UR4, 0xffffffff ;  /* 0xffffffff00047882 */ /* 0x000fe20000000000 */
[----:B-1----:R-:W-:Y:S01]  /*26540*/  IMAD R7, R27, 0x5000, R34 ;  /* 0x000050001b077824 */ /* 0x002fe200078e0222 */
[----:B--2---:R-:W-:-:S04]  /*26550*/  LOP3.LUT R0, R0, 0x7f, RZ, 0xc0, !PT ;  /* 0x0000007f00007812 */ /* 0x004fc800078ec0ff */
[----:B------:R-:W-:-:S04]  /*26560*/  SHF.R.U32.HI R0, RZ, 0x3, R0 ;  /* 0x00000003ff007819 */ /* 0x000fc80000011600 */
[----:B------:R-:W-:Y:S01]  /*26570*/  IADD3 R5, -R0, R5, RZ ;  /* 0x0000000500057210 */ /* 0x000fe20007ffe1ff */
[----:B------:R-:W-:Y:S06]  /*26580*/  BRA.DIV UR4, `(.L_x_777) ;  /* 0x0000004e04047947 */ /* 0x000fec000b800000 */
[----:B------:R-:W1:Y:S01]  /*26590*/  SHFL.IDX PT, R14, R24, RZ, 0x181f ;  /* 0x00181fff180e7589 */ /* 0x000e6200000e0000 */
[----:B------:R-:W-:Y:S01]  /*265a0*/  ULDC UR4, c[0x0][0x2f4] ;  /* 0x0000bd0000047ab9 */ /* 0x000fe20000000800 */
[C---:B------:R-:W-:Y:S01]  /*265b0*/  IMAD.SHL.U32 R8, R36.reuse, 0x2, RZ ;  /* 0x0000000224087824 */ /* 0x040fe200078e00ff */
[C---:B------:R-:W-:Y:S01]  /*265c0*/  ISETP.GE.AND P3, PT, R36.reuse, UR4, PT ;  /* 0x0000000424007c0c */ /* 0x040fe2000bf66270 */
[----:B0-----:R-:W0:Y:S01]  /*265d0*/  SHFL.IDX PT, R3, R25, RZ, 0x181f ;  /* 0x00181fff19037589 */ /* 0x001e2200000e0000 */
[----:B------:R-:W-:Y:S01]  /*265e0*/  LOP3.LUT R2, R36, 0x40, RZ, 0xfc, !PT ;  /* 0x0000004024027812 */ /* 0x000fe200078efcff */
[----:B------:R-:W-:Y:S01]  /*265f0*/  ULDC.64 UR6, c[0x0][0x208] ;  /* 0x0000820000067ab9 */ /* 0x000fe20000000a00 */
[----:B------:R-:W-:Y:S02]  /*26600*/  ISETP.LT.OR P4, PT, R5, 0x1, P3 ;  /* 0x000000010500780c */ /* 0x000fe40001f81670 */
[----:B------:R-:W-:Y:S02]  /*26610*/  ISETP.GE.AND P2, PT, R2, UR4, PT ;  /* 0x0000000402007c0c */ /* 0x000fe4000bf46270 */
[----:B------:R-:W-:-:S02]  /*26620*/  LOP3.LUT R2, R36, 0x80, RZ, 0xfc, !PT ;  /* 0x0000008024027812 */ /* 0x000fc400078efcff */
[----:B------:R-:W-:Y:S02]  /*26630*/  LEA R0, R7, R22, 0x1 ;  /* 0x0000001607007211 */ /* 0x000fe400078e08ff */
[----:B------:R-:W-:Y:S02]  /*26640*/  ISETP.GE.AND P1, PT, R2, UR4, PT ;  /* 0x0000000402007c0c */ /* 0x000fe4000bf26270 */
[----:B------:R-:W-:Y:S02]  /*26650*/  LOP3.LUT R2, R36, 0xc0, RZ, 0xfc, !PT ;  /* 0x000000c024027812 */ /* 0x000fe400078efcff */
[----:B-1----:R-:W-:Y:S02]  /*26660*/  IADD3 R6, P0, R14, R8, RZ ;  /* 0x000000080e067210 */ /* 0x002fe40007f1e0ff */
[----:B------:R-:W1:Y:S03]  /*26670*/  SHFL.IDX PT, R14, R24, 0x1, 0x181f ;  /* 0x00381f00180e7f89 */ /* 0x000e6600000e0000 */
[----:B0-----:R-:W-:Y:S01]  /*26680*/  IMAD.X R7, RZ, RZ, R3, P0 ;  /* 0x000000ffff077224 */ /* 0x001fe200000e0603 */
[C---:B------:R-:W-:Y:S01]  /*26690*/  ISETP.LT.OR P0, PT, R5.reuse, 0x1, P2 ;  /* 0x000000010500780c */ /* 0x040fe20001701670 */
[----:B------:R-:W0:Y:S04]  /*266a0*/  SHFL.IDX PT, R3, R25, 0x1, 0x181f ;  /* 0x00381f0019037f89 */ /* 0x000e2800000e0000 */
[----:B------:R-:W-:Y:S01]  /*266b0*/  LDGSTS.E.BYPASS.LTC128B.128 [R0+0x400], desc[UR6][R6.64], !P4 ;  /* 0x0040000006007fae */ /* 0x000fe2000e101d46 */
[----:B------:R-:W-:-:S07]  /*266c0*/  ISETP.LT.OR P4, PT, R5, 0x1, P1 ;  /* 0x000000010500780c */ /* 0x000fce0000f81670 */
[----:B------:R-:W-:Y:S01]  /*266d0*/  LDGSTS.E.BYPASS.LTC128B.128 [R0+0x2c00], desc[UR6][R6.64+0x80], !P0 ;  /* 0x02c0008006007fae */ /* 0x000fe2000c101d46 */
[----:B------:R-:W-:-:S05]  /*266e0*/  ISETP.GE.AND P0, PT, R2, UR4, PT ;  /* 0x0000000402007c0c */ /* 0x000fca000bf06270 */
[----:B------:R-:W-:Y:S01]  /*266f0*/  LDGSTS.E.BYPASS.LTC128B.128 [R0+0x5400], desc[UR6][R6.64+0x100], !P4 ;  /* 0x0540010006007fae */ /* 0x000fe2000e101d46 */
[----:B------:R-:W-:-:S13]  /*26700*/  ISETP.LT.OR P4, PT, R5, 0x1, P0 ;  /* 0x000000010500780c */ /* 0x000fda0000781670 */
[----:B------:R2:W-:Y:S01]  /*26710*/  LDGSTS.E.BYPASS.LTC128B.128 [R0+0x7c00], desc[UR6][R6.64+0x180], !P4 ;  /* 0x07c0018006007fae */ /* 0x0005e2000e101d46 */
[----:B-1----:R-:W-:-:S03]  /*26720*/  IADD3 R2, P4, R14, R8, RZ ;  /* 0x000000080e027210 */ /* 0x002fc60007f9e0ff */
[----:B------:R-:W1:Y:S01]  /*26730*/  SHFL.IDX PT, R14, R24, 0x2, 0x181f ;  /* 0x00581f00180e7f89 */ /* 0x000e6200000e0000 */
[----:B0-----:R-:W-:Y:S02]  /*26740*/  IADD3.X R3, RZ, R3, RZ, P4, !PT ;  /* 0x00000003ff037210 */ /* 0x001fe400027fe4ff */
[----:B------:R-:W-:Y:S01]  /*26750*/  ISETP.LT.OR P4, PT, R5, 0x11, P3 ;  /* 0x000000110500780c */ /* 0x000fe20001f81670 */
[----:B--2---:R-:W0:-:S12]  /*26760*/  SHFL.IDX PT, R7, R25, 0x2, 0x181f ;  /* 0x00581f0019077f89 */ /* 0x004e1800000e0000 */
[----:B------:R-:W-:Y:S01]  /*26770*/  LDGSTS.E.BYPASS.LTC128B.128 [R0+0xc00], desc[UR6][R2.64], !P4 ;  /* 0x00c0000002007fae */ /* 0x000fe2000e101d46 */
[----:B------:R-:W-:-:S13]  /*26780*/  ISETP.LT.OR P4, PT, R5, 0x11, P2 ;  /* 0x000000110500780c */ /* 0x000fda0001781670 */
[----:B------:R-:W-:Y:S01]  /*26790*/  LDGSTS.E.BYPASS.LTC128B.128 [R0+0x3400], desc[UR6][R2.64+0x80], !P4 ;  /* 0x0340008002007fae */ /* 0x000fe2000e101d46 */
[----:B------:R-:W-:-:S13]  /*267a0*/  ISETP.LT.OR P4, PT, R5, 0x11, P1 ;  /* 0x000000110500780c */ /* 0x000fda0000f81670 */
[----:B------:R-:W-:Y:S01]  /*267b0*/  LDGSTS.E.BYPASS.LTC128B.128 [R0+0x5c00], desc[UR6][R2.64+0x100], !P4 ;  /* 0x05c0010002007fae */ /* 0x000fe2000e101d46 */
[----:B------:R-:W-:-:S13]  /*267c0*/  ISETP.LT.OR P4, PT, R5, 0x11, P0 ;  /* 0x000000110500780c */ /* 0x000fda0000781670 */
[----:B------:R2:W-:Y:S01]  /*267d0*/  LDGSTS.E.BYPASS.LTC128B.128 [R0+0x8400], desc[UR6][R2.64+0x180], !P4 ;  /* 0x0840018002007fae */ /* 0x0005e2000e101d46 */
[----:B-1----:R-:W-:-:S03]  /*267e0*/  IADD3 R6, P4, R14, R8, RZ ;  /* 0x000000080e067210 */ /* 0x002fc60007f9e0ff */
[----:B------:R-:W1:Y:S02]  /*267f0*/  SHFL.IDX PT, R14, R24, 0x3, 0x181f ;  /* 0x00781f00180e7f89 */ /* 0x000e6400000e0000 */
[----:B0-----:R-:W-:Y:S01]  /*26800*/  IMAD.X R7, RZ, RZ, R7, P4 ;  /* 0x000000ffff077224 */ /* 0x001fe200020e0607 */
[C---:B------:R-:W-:Y:S01]  /*26810*/  ISETP.LT.OR P4, PT, R5.reuse, 0x21, P3 ;  /* 0x000000210500780c */ /* 0x040fe20001f81670 */
[----:B--2---:R-:W0:Y:S04]  /*26820*/  SHFL.IDX PT, R3, R25, 0x3, 0x181f ;  /* 0x00781f0019037f89 */ /* 0x004e2800000e0000 */
[----:B------:R-:W2:Y:S08]  /*26830*/  SHFL.IDX PT, R25, R25, 0x4, 0x181f ;  /* 0x00981f0019197f89 */ /* 0x000eb000000e0000 */
[----:B------:R3:W-:Y:S01]  /*26840*/  LDGSTS.E.BYPASS.LTC128B.128 [R0+0x1400], desc[UR6][R6.64], !P4 ;  /* 0x0140000006007fae */ /* 0x0007e2000e101d46 */
[----:B------:R-:W-:-:S13]  /*26850*/  ISETP.LT.OR P4, PT, R5, 0x21, P2 ;  /* 0x000000210500780c */ /* 0x000fda0001781670 */
[----:B------:R3:W-:Y:S01]  /*26860*/  LDGSTS.E.BYPASS.LTC128B.128 [R0+0x3c00], desc[UR6][R6.64+0x80], !P4 ;  /* 0x03c0008006007fae */ /* 0x0007e2000e101d46 */
[----:B------:R-:W-:-:S13]  /*26870*/  ISETP.LT.OR P4, PT, R5, 0x21, P1 ;  /* 0x000000210500780c */ /* 0x000fda0000f81670 */
[----:B------:R3:W-:Y:S01]  /*26880*/  LDGSTS.E.BYPASS.LTC128B.128 [R0+0x6400], desc[UR6][R6.64+0x100], !P4 ;  /* 0x0640010006007fae */ /* 0x0007e2000e101d46 */
[----:B------:R-:W-:-:S13]  /*26890*/  ISETP.LT.OR P4, PT, R5, 0x21, P0 ;  /* 0x000000210500780c */ /* 0x000fda0000781670 */
[----:B------:R3:W-:Y:S01]  /*268a0*/  LDGSTS.E.BYPASS.LTC128B.128 [R0+0x8c00], desc[UR6][R6.64+0x180], !P4 ;  /* 0x08c0018006007fae */ /* 0x0007e2000e101d46 */
[----:B-1----:R-:W-:-:S03]  /*268b0*/  IADD3 R2, P4, R14, R8, RZ ;  /* 0x000000080e027210 */ /* 0x002fc60007f9e0ff */
[----:B------:R3:W1:Y:S01]  /*268c0*/  SHFL.IDX PT, R14, R24, 0x4, 0x181f ;  /* 0x00981f00180e7f89 */ /* 0x00066200000e0000 */
        /* <DEDUP_REMOVED lines=8> */
[----:B-12---:R3:W-:Y:S02]  /*26950*/  LDGSTS.E.BYPASS.LTC128B.128 [R0+0x9400], desc[UR6][R2.64+0x180], !P4 ;  /* 0x0940018002007fae */ /* 0x0067e4000e101d46 */
.L_x_941:
[C---:B------:R-:W-:Y:S01]  /*26960*/  ISETP.LT.OR P3, PT, R5.reuse, 0x41, P3 ;  /* 0x000000410500780c */ /* 0x040fe20001f61670 */
[----:B------:R-:W-:Y:S01]  /*26970*/  ULDC.64 UR4, c[0x0][0x208] ;  /* 0x0000820000047ab9 */ /* 0x000fe20000000a00 */
[C---:B------:R-:W-:Y:S02]  /*26980*/  ISETP.LT.OR P2, PT, R5.reuse, 0x41, P2 ;  /* 0x000000410500780c */ /* 0x040fe40001741670 */
[C---:B------:R-:W-:Y:S02]  /*26990*/  ISETP.LT.OR P1, PT, R5.reuse, 0x41, P1 ;  /* 0x000000410500780c */ /* 0x040fe40000f21670 */
[----:B---3--:R-:W-:Y:S02]  /*269a0*/  IADD3 R2, P4, R14, R8, RZ ;  /* 0x000000080e027210 */ /* 0x008fe40007f9e0ff */
        /* <DEDUP_REMOVED lines=11> */
.L_x_778:
[----:B------:R-:W-:Y:S02]  /*26a60*/  PLOP3.LUT P1, PT, P1, P0, PT, 0xa2, 0x0 ;  /* 0x000000000000781c */ /* 0x000fe40000f21472 */
[----:B------:R-:W-:-:S08]  /*26a70*/  @P0 R2UR P1, UR4, R4 ;  /* 0x00000000040402ca */ /* 0x000fd00000020000 */
[----:B------:R-:W-:-:S05]  /*26a80*/  @P0 PLOP3.LUT P0, PT, P1, PT, PT, 0x80, 0x0 ;  /* 0x000000000000081c */ /* 0x000fca0000f0f070 */
[----:B------:R-:W-:Y:S01]  /*26a90*/  @!P1 SYNCS.ARRIVE.TRANS64.RED.A0T1 RZ, [UR4+0x38850], RZ ;  /* 0x038850ffffff99a7 */ /* 0x000fe20008200404 */
[----:B------:R-:W-:Y:S07]  /*26aa0*/  @!P1 ARRIVES.LDGSTSBAR.64.TRANSCNT [UR4+0x38850] ;  /* 0x03885000ff0099b0 */ /* 0x000fee0008000a84 */
[----:B------:R-:W-:Y:S05]  /*26ab0*/  @P0 BRA.U.ANY `(.L_x_778) ;  /* 0xfffffffd00e80947 */ /* 0x000fea000393ffff */
[----:B------:R-:W-:Y:S01]  /*26ac0*/  NOP ;  /* 0x0000000000007918 */ /* 0x000fe20000000000 */
[----:B0-----:R-:W-:-:S04]  /*26ad0*/  MOV R0, UR37 ;  /* 0x0000002500007c02 */ /* 0x001fc80008000f00 */
[----:B------:R-:W-:-:S13]  /*26ae0*/  ISETP.NE.AND P2, PT, R0, 0x3, PT ;  /* 0x000000030000780c */ /* 0x000fda0003f45270 */
[----:B------:R-:W-:Y:S05]  /*26af0*/  @!P2 BRA `(.L_x_779) ;  /* 0x000000000004a947 */ /* 0x000fea0003800000 */
[----:B------:R-:W-:Y:S01]  /*26b00*/  BPT.TRAP 0x1 ;  /* 0x000000040000795c */ /* 0x000fe20000300000 */
.L_x_779:
[----:B------:R0:W-:Y:S01]  /*26b10*/  SYNCS.ARRIVE.TRANS64.A1T0 RZ, [R4+URZ+0x38850], RZ ;  /* 0x038850ff04ff79a7 */ /* 0x0001e2000810003f */
[----:B------:R-:W-:-:S05]  /*26b20*/  VIADD R27, R27, 0x1 ;  /* 0x000000011b1b7836 */ /* 0x000fca0000000000 */
[----:B------:R-:W-:-:S04]  /*26b30*/  ISETP.NE.AND P0, PT, R27, 0x2, PT ;  /* 0x000000021b00780c */ /* 0x000fc80003f05270 */
[----:B------:R-:W-:Y:S02]  /*26b40*/  SEL R0, RZ, 0x1, P0 ;  /* 0x00000001ff007807 */ /* 0x000fe40000000000 */
[----:B------:R-:W-:Y:S02]  /*26b50*/  SEL R27, R27, RZ, P0 ;  /* 0x000000ff1b1b7207 */ /* 0x000fe40000000000 */
[----:B0-----:R-:W-:-:S07]  /*26b60*/  LOP3.LUT R29, R29, R0, RZ, 0x3c, !PT ;  /* 0x000000001d1d7212 */ /* 0x001fce00078e3cff */
.L_x_734:
[----:B------:R-:W-:Y:S05]  /*26b70*/  BSYNC B7 ;  /* 0x0000000000077941 */ /* 0x000fea0003800000 */
.L_x_732:
[----:B------:R-:W-:-:S13]  /*26b80*/  LOP3.LUT P0, RZ, R23, 0x40, RZ, 0xc0, !PT ;  /* 0x0000004017ff7812 */ /* 0x000fda000780c0ff */
[----:B------:R-:W-:Y:S05]  /*26b90*/  @!P0 BRA `(.L_x_780) ;  /* 0x0000000000248947 */ /* 0x000fea0003800000 */
[----:B------:R-:W-:Y:S05]  /*26ba0*/  WARPSYNC.ALL ;  /* 0x0000000000007948 */ /* 0x000fea0003800000 */
[----:B------:R-:W1:Y:S08]  /*26bb0*/  S2UR UR5, SR_CgaCtaId ;  /* 0x00000000000579c3 */ /* 0x000e700000008800 */
[----:B------:R-:W-:Y:S06]  /*26bc0*/  BAR.SYNC.DEFER_BLOCKING 0x5, 0x180 ;  /* 0x0146000000007b1d */ /* 0x000fec0000010000 */
[----:B------:R-:W-:-:S02]  /*26bd0*/  UMOV UR4, 0x400 ;  /* 0x0000040000047882 */ /* 0x000fc40000000000 */
[----:B-1----:R-:W-:-:S06]  /*26be0*/  ULEA UR4, UR5, UR4, 0x18 ;  /* 0x0000000405047291 */ /* 0x002fcc000f8ec03f */
[----:B0-----:R-:W-:-:S05]  /*26bf0*/  MOV R22, UR4 ;  /* 0x0000000400167c02 */ /* 0x001fca0008000f00 */
[----:B------:R0:W1:Y:S01]  /*26c00*/  LDS.128 R16, [R22+0x388d0] ;  /* 0x0388d00016107984 */ /* 0x0000620000000c00 */
[----:B------:R-:W-:Y:S06]  /*26c10*/  BAR.ARV 0x4, 0x180 ;  /* 0x0106000000007b1d */ /* 0x000fec0000002000 */
[----:B------:R-:W-:Y:S05]  /*26c20*/  BRA `(.L_x_781) ;  /* 0x0000000800487947 */ /* 0x000fea0003800000 */
.L_x_780:
[----:B------:R-:W1:Y:S01]  /*26c30*/  S2R R8, SR_TID.X ;  /* 0x0000000000087919 */ /* 0x000e620000002100 */
[----:B------:R-:W-:Y:S01]  /*26c40*/  UMOV UR4, 0xffffffff ;  /* 0xffffffff00047882 */ /* 0x000fe20000000000 */
[----:B-1----:R-:W-:-:S04]  /*26c50*/  LOP3.LUT R8, R8, 0x1f, RZ, 0xc0, !PT ;  /* 0x0000001f08087812 */ /* 0x002fc800078ec0ff */
[----:B------:R-:W-:Y:S01]  /*26c60*/  ISETP.NE.AND P0, PT, R8, 0x1f, PT ;  /* 0x0000001f0800780c */ /* 0x000fe20003f05270 */
[----:B------:R-:W-:-:S12]  /*26c70*/  BRA.DIV UR4, `(.L_x_782) ;  /* 0x0000004e04387947 */ /* 0x000fd8000b800000 */
[----:B0-----:R-:W-:Y:S01]  /*26c80*/  IMAD.IADD R5, R19, 0x1, R8 ;  /* 0x0000000113057824 */ /* 0x001fe200078e0208 */
[----:B------:R-:W-:Y:S01]  /*26c90*/  ULDC UR4, c[0x0][0xc3c] ;  /* 0x00030f0000047ab9 */ /* 0x000fe20000000800 */
[----:B------:R-:W-:-:S03]  /*26ca0*/  ULDC.64 UR6, c[0x0][0x208] ;  /* 0x0000820000067ab9 */ /* 0x000fc60000000a00 */
[----:B------:R-:W-:-:S13]  /*26cb0*/  ISETP.GE.OR P1, PT, R5, UR4, !P0 ;  /* 0x0000000405007c0c */ /* 0x000fda000c726670 */
[----:B------:R-:W0:Y:S02]  /*26cc0*/  @!P1 LDC.64 R2, c[0x0][0xc80] ;  /* 0x00032000ff029b82 */ /* 0x000e240000000a00 */
[----:B0-----:R-:W-:-:S06]  /*26cd0*/  @!P1 IMAD.WIDE R2, R5, 0x4, R2 ;  /* 0x0000000405029825 */ /* 0x001fcc00078e0202 */
[----:B------:R-:W2:Y:S01]  /*26ce0*/  @!P1 LDG.E R2, desc[UR6][R2.64] ;  /* 0x0000000602029981 */ /* 0x000ea2000c1e1900 */
[----:B------:R-:W-:Y:S02]  /*26cf0*/  MOV R4, RZ ;  /* 0x000000ff00047202 */ /* 0x000fe40000000f00 */
[C---:B------:R-:W-:Y:S01]  /*26d00*/  ISETP.GE.U32.AND P2, PT, R8.reuse, 0x2, PT ;  /* 0x000000020800780c */ /* 0x040fe20003f46070 */
[----:B------:R-:W-:Y:S01]  /*26d10*/  SHFL.IDX PT, R0, R16, 0x1, 0x1f ;  /* 0x00201f0010007f89 */ /* 0x000fe200000e0000 */
[C---:B------:R-:W-:Y:S02]  /*26d20*/  ISETP.GE.U32.AND P3, PT, R8.reuse, 0x4, PT ;  /* 0x000000040800780c */ /* 0x040fe40003f66070 */
[C---:B------:R-:W-:Y:S02]  /*26d30*/  ISETP.GE.U32.AND P4, PT, R8.reuse, 0x8, PT ;  /* 0x000000080800780c */ /* 0x040fe40003f86070 */
[C---:B------:R-:W-:Y:S01]  /*26d40*/  ISETP.GE.U32.AND P5, PT, R8.reuse, 0x10, PT ;  /* 0x000000100800780c */ /* 0x040fe20003fa6070 */
[----:B--2---:R-:W-:Y:S01]  /*26d50*/  @!P1 IMAD.MOV.U32 R4, RZ, RZ, R2 ;  /* 0x000000ffff049224 */ /* 0x004fe200078e0002 */
[----:B------:R-:W-:-:S04]  /*26d60*/  ISETP.NE.AND P1, PT, R8, RZ, PT ;  /* 0x000000ff0800720c */ /* 0x000fc80003f25270 */
[----:B------:R-:W0:Y:S02]  /*26d70*/  SHFL.UP PT, R14, R4, 0x1, RZ ;  /* 0x04200000040e7989 */ /* 0x000e2400000e00ff */
[----:B0-----:R-:W-:-:S04]  /*26d80*/  SEL R5, R14, RZ, P1 ;  /* 0x000000ff0e057207 */ /* 0x001fc80000800000 */
[----:B------:R-:W-:Y:S02]  /*26d90*/  IADD3 R6, R4, R5, RZ ;  /* 0x0000000504067210 */ /* 0x000fe40007ffe0ff */
[----:B------:R-:W-:Y:S04]  /*26da0*/  SHFL.IDX PT, R5, R16, RZ, 0x1f ;  /* 0x00001fff10057589 */ /* 0x000fe800000e0000 */
        /* <DEDUP_REMOVED lines=10> */
[----:B0-----:R-:W-:-:S04]  /*26e50*/  SEL R14, R14, RZ, P5 ;  /* 0x000000ff0e0e7207 */ /* 0x001fc80002800000 */
[----:B------:R-:W-:-:S05]  /*26e60*/  IADD3 R2, R3, R14, RZ ;  /* 0x0000000e03027210 */ /* 0x000fca0007ffe0ff */
[----:B------:R0:W1:Y:S02]  /*26e70*/  SHFL.IDX PT, R14, R2, 0x1f, 0x1f ;  /* 0x03e01f00020e7f89 */ /* 0x00006400000e0000 */
.L_x_951:
[----:B------:R-:W-:Y:S02]  /*26e80*/  ULDC UR4, c[0x0][0xc38] ;  /* 0x00030e0000047ab9 */ /* 0x000fe40000000800 */
[----:B------:R-:W-:-:S04]  /*26e90*/  IMAD.U32 R7, RZ, RZ, UR4 ;  /* 0x00000004ff077e24 */ /* 0x000fc8000f8e00ff */
[----:B-1----:R-:W-:-:S05]  /*26ea0*/  IMAD R3, R14, R7, RZ ;  /* 0x000000070e037224 */ /* 0x002fca00078e02ff */
[----:B------:R-:W-:-:S04]  /*26eb0*/  IADD3 R6, R0, R3, RZ ;  /* 0x0000000300067210 */ /* 0x000fc80007ffe0ff */
[----:B------:R-:W-:-:S13]  /*26ec0*/  ISETP.GT.AND P6, PT, R6, R5, PT ;  /* 0x000000050600720c */ /* 0x000fda0003fc4270 */
[----:B------:R-:W-:Y:S05]  /*26ed0*/  @P6 BRA `(.L_x_783) ;  /* 0x0000000000a06947 */ /* 0x000fea0003800000 */
.L_x_788:
[----:B------:R-:W1:Y:S01]  /*26ee0*/  LDC R0, c[0x0][0xc3c] ;  /* 0x00030f00ff007b82 */ /* 0x000e620000000800 */
[----:B------:R-:W-:-:S05]  /*26ef0*/  VIADD R19, R19, 0x1f ;  /* 0x0000001f13137836 */ /* 0x000fca0000000000 */
[----:B-1----:R-:W-:-:S13]  /*26f00*/  ISETP.GE.AND P6, PT, R19, R0, PT ;  /* 0x000000001300720c */ /* 0x002fda0003fc6270 */
[----:B------:R-:W-:Y:S05]  /*26f10*/  @P6 BRA `(.L_x_784) ;  /* 0x0000000400486947 */ /* 0x000fea0003800000 */
[----:B0-----:R-:W0:Y:S01]  /*26f20*/  S2R R2, SR_TID.X ;  /* 0x0000000000027919 */ /* 0x001e220000002100 */
[----:B------:R-:W-:Y:S01]  /*26f30*/  BSSY B0, `(.L_x_785) ;  /* 0x000000a000007945 */ /* 0x000fe20003800000 */
[----:B------:R-:W-:Y:S01]  /*26f40*/  IMAD.MOV.U32 R4, RZ, RZ, RZ ;  /* 0x000000ffff047224 */ /* 0x000fe200078e00ff */
[----:B0-----:R-:W-:-:S04]  /*26f50*/  LOP3.LUT R2, R2, 0x1f, RZ, 0xc0, !PT ;  /* 0x0000001f02027812 */ /* 0x001fc800078ec0ff */
[----:B------:R-:W-:-:S04]  /*26f60*/  IADD3 R7, R19, R2, RZ ;  /* 0x0000000213077210 */ /* 0x000fc80007ffe0ff */
[----:B------:R-:W-:-:S13]  /*26f70*/  ISETP.GE.OR P6, PT, R7, R0, !P0 ;  /* 0x000000000700720c */ /* 0x000fda00047c6670 */
[----:B------:R-:W-:Y:S05]  /*26f80*/  @P6 BRA `(.L_x_786) ;  /* 0x0000000000106947 */ /* 0x000fea0003800000 */
[----:B------:R-:W0:Y:S01]  /*26f90*/  LDC.64 R2, c[0x0][0xc80] ;  /* 0x00032000ff027b82 */ /* 0x000e220000000a00 */
[----:B------:R-:W-:Y:S01]  /*26fa0*/  ULDC.64 UR4, c[0x0][0x208] ;  /* 0x0000820000047ab9 */ /* 0x000fe20000000a00 */
[----:B0-----:R-:W-:-:S05]  /*26fb0*/  IMAD.WIDE R2, R7, 0x4, R2 ;  /* 0x0000000407027825 */ /* 0x001fca00078e0202 */
[----:B------:R0:W5:Y:S02]  /*26fc0*/  LDG.E R4, desc[UR4][R2.64] ;  /* 0x0000000402047981 */ /* 0x000164000c1e1900 */
.L_x_786:
[----:B------:R-:W-:Y:S05]  /*26fd0*/  BSYNC B0 ;  /* 0x0000000000007941 */ /* 0x000fea0003800000 */
.L_x_785:
[----:B------:R-:W-:-:S03]  /*26fe0*/  UMOV UR4, 0xffffffff ;  /* 0xffffffff00047882 */ /* 0x000fc60000000000 */
[----:B------:R-:W-:Y:S05]  /*26ff0*/  BRA.DIV UR4, `(.L_x_787) ;  /* 0x0000004e04807947 */ /* 0x000fea000b800000 */
[----:B-----5:R-:W1:Y:S02]  /*27000*/  SHFL.UP PT, R14, R4, 0x1, RZ ;  /* 0x04200000040e7989 */ /* 0x020e6400000e00ff */
[----:B-1----:R-:W-:-:S04]  /*27010*/  SEL R13, R14, RZ, P1 ;  /* 0x000000ff0e0d7207 */ /* 0x002fc80000800000 */
[----:B------:R-:W-:-:S05]  /*27020*/  IADD3 R13, R4, R13, RZ ;  /* 0x0000000d040d7210 */ /* 0x000fca0007ffe0ff */
[----:B------:R-:W1:Y:S02]  /*27030*/  SHFL.UP PT, R14, R13, 0x2, RZ ;  /* 0x044000000d0e7989 */ /* 0x000e6400000e00ff */
[----:B-1----:R-:W-:-:S05]  /*27040*/  SEL R0, R14, RZ, P2 ;  /* 0x000000ff0e007207 */ /* 0x002fca0001000000 */
        /* <DEDUP_REMOVED lines=11> */
.L_x_959:
[----:B------:R-:W-:Y:S02]  /*27100*/  ULDC UR4, c[0x0][0xc38] ;  /* 0x00030e0000047ab9 */ /* 0x000fe40000000800 */
[----:B------:R-:W-:-:S04]  /*27110*/  IMAD.U32 R7, RZ, RZ, UR4 ;  /* 0x00000004ff077e24 */ /* 0x000fc8000f8e00ff */
[----:B-1----:R-:W-:-:S05]  /*27120*/  IMAD R3, R14, R7, RZ ;  /* 0x000000070e037224 */ /* 0x002fca00078e02ff */
[----:B------:R-:W-:-:S04]  /*27130*/  IADD3 R6, R3, R6, RZ ;  /* 0x0000000603067210 */ /* 0x000fc80007ffe0ff */
[----:B------:R-:W-:-:S13]  /*27140*/  ISETP.GT.AND P6, PT, R6, R5, PT ;  /* 0x000000050600720c */ /* 0x000fda0003fc4270 */
[----:B------:R-:W-:Y:S05]  /*27150*/  @!P6 BRA `(.L_x_788) ;  /* 0xfffffffc0060e947 */ /* 0x000fea000383ffff */
.L_x_783:
[----:B------:R-:W-:Y:S01]  /*27160*/  IMAD.IADD R6, R6, 0x1, -R3 ;  /* 0x0000000106067824 */ /* 0x000fe200078e0a03 */
[----:B------:R-:W-:-:S03]  /*27170*/  UMOV UR4, 0xffffffff ;  /* 0xffffffff00047882 */ /* 0x000fc60000000000 */
[----:B------:R-:W-:-:S05]  /*27180*/  IMAD R0, R2, R7, R6 ;  /* 0x0000000702007224 */ /* 0x000fca00078e0206 */
[----:B------:R-:W-:Y:S01]  /*27190*/  ISETP.GT.AND P6, PT, R0, R5, PT ;  /* 0x000000050000720c */ /* 0x000fe20003fc4270 */
[----:B------:R-:W-:-:S12]  /*271a0*/  BRA.DIV UR4, `(.L_x_789) ;  /* 0x0000004e04d07947 */ /* 0x000fd8000b800000 */
[----:B------:R-:W-:-:S04]  /*271b0*/  VOTE.ANY R3, PT, !P6 ;  /* 0x0000000000037806 */ /* 0x000fc800070e0100 */
[----:B------:R-:W1:Y:S02]  /*271c0*/  POPC R0, R3 ;  /* 0x0000000300007309 */ /* 0x000e640000000000 */
[----:B-1----:R1:W2:Y:S02]  /*271d0*/  SHFL.IDX PT, R4, R4, R0, 0x1f ;  /* 0x00001f0004047589 */ /* 0x0022a400000e0000 */
.L_x_963:
[----:B------:R-:W-:Y:S02]  /*271e0*/  ISETP.NE.AND P0, PT, R3, RZ, PT ;  /* 0x000000ff0300720c */ /* 0x000fe40003f05270 */
[----:B------:R-:W-:-:S11]  /*271f0*/  MOV R14, RZ ;  /* 0x000000ff000e7202 */ /* 0x000fd60000000f00 */
[----:B------:R-:W-:Y:S05]  /*27200*/  @!P0 BRA `(.L_x_790) ;  /* 0x0000000000108947 */ /* 0x000fea0003800000 */
[----:B------:R-:W-:Y:S01]  /*27210*/  UMOV UR4, 0xffffffff ;  /* 0xffffffff00047882 */ /* 0x000fe20000000000 */
[----:B------:R-:W-:Y:S02]  /*27220*/  VIADD R12, R0, 0xffffffff ;  /* 0xffffffff000c7836 */ /* 0x000fe40000000000 */
[----:B------:R-:W-:Y:S05]  /*27230*/  BRA.DIV UR4, `(.L_x_791) ;  /* 0x0000004e04f47947 */ /* 0x000fea000b800000 */
[----:B------:R3:W4:Y:S02]  /*27240*/  SHFL.IDX PT, R14, R2, R12, 0x1f ;  /* 0x00001f0c020e7589 */ /* 0x00072400000e0000 */
.L_x_790:
[----:B--2---:R-:W-:Y:S01]  /*27250*/  IABS R8, R4 ;  /* 0x0000000400087213 */ /* 0x004fe20000000000 */
[----:B----4-:R-:W-:Y:S01]  /*27260*/  IMAD R16, R14, R7, R6 ;  /* 0x000000070e107224 */ /* 0x010fe200078e0206 */
[----:B------:R-:W-:Y:S02]  /*27270*/  IADD3 R19, R0, R19, RZ ;  /* 0x0000001300137210 */ /* 0x000fe40007ffe0ff */
[----:B------:R-:W2:Y:S08]  /*27280*/  I2F.RP R9, R8 ;  /* 0x0000000800097306 */ /* 0x000eb00000209400 */
[----:B--2---:R-:W0:Y:S02]  /*27290*/  MUFU.RCP R9, R9 ;  /* 0x0000000900097308 */ /* 0x004e240000001000 */
[----:B0--3--:R-:W-:-:S06]  /*272a0*/  IADD3 R2, R9, 0xffffffe, RZ ;  /* 0x0ffffffe09027810 */ /* 0x009fcc0007ffe0ff */
[----:B------:R0:W2:Y:S02]  /*272b0*/  F2I.FTZ.U32.TRUNC.NTZ R3, R2 ;  /* 0x0000000200037305 */ /* 0x0000a4000021f000 */
[----:B0-----:R-:W-:Y:S01]  /*272c0*/  MOV R2, RZ ;  /* 0x000000ff00027202 */ /* 0x001fe20000000f00 */
[----:B--2---:R-:W-:-:S04]  /*272d0*/  IMAD.MOV R7, RZ, RZ, -R3 ;  /* 0x000000ffff077224 */ /* 0x004fc800078e0a03 */
[----:B------:R-:W-:-:S04]  /*272e0*/  IMAD R7, R7, R8, RZ ;  /* 0x0000000807077224 */ /* 0x000fc800078e02ff */
[----:B------:R-:W-:-:S04]  /*272f0*/  IMAD.HI.U32 R3, R3, R7, R2 ;  /* 0x0000000703037227 */ /* 0x000fc800078e0002 */
[----:B------:R-:W-:Y:S01]  /*27300*/  IMAD.IADD R7, R5, 0x1, -R16 ;  /* 0x0000000105077824 */ /* 0x000fe200078e0a10 */
[----:B------:R-:W-:-:S04]  /*27310*/  IABS R5, R4 ;  /* 0x0000000400057213 */ /* 0x000fc80000000000 */
[----:B------:R-:W-:Y:S02]  /*27320*/  IABS R2, R7 ;  /* 0x0000000700027213 */ /* 0x000fe40000000000 */
[----:B------:R-:W-:-:S03]  /*27330*/  IADD3 R5, RZ, -R5, RZ ;  /* 0x80000005ff057210 */ /* 0x000fc60007ffe0ff */
[----:B------:R-:W-:-:S04]  /*27340*/  IMAD.HI.U32 R3, R3, R2, RZ ;  /* 0x0000000203037227 */ /* 0x000fc800078e00ff */
[----:B------:R-:W-:Y:S01]  /*27350*/  IMAD R5, R3, R5, R2 ;  /* 0x0000000503057224 */ /* 0x000fe200078e0202 */
[----:B------:R-:W-:-:S04]  /*27360*/  LOP3.LUT R2, R7, R4, RZ, 0x3c, !PT ;  /* 0x0000000407027212 */ /* 0x000fc800078e3cff */
[----:B------:R-:W-:Y:S02]  /*27370*/  ISETP.GT.U32.AND P1, PT, R8, R5, PT ;  /* 0x000000050800720c */ /* 0x000fe40003f24070 */
[----:B------:R-:W-:-:S11]  /*27380*/  ISETP.GE.AND P2, PT, R2, RZ, PT ;  /* 0x000000ff0200720c */ /* 0x000fd60003f46270 */
[----:B------:R-:W-:Y:S01]  /*27390*/  @!P1 IMAD.IADD R5, R5, 0x1, -R8 ;  /* 0x0000000105059824 */ /* 0x000fe200078e0a08 */
[----:B------:R-:W-:Y:S02]  /*273a0*/  @!P1 IADD3 R3, R3, 0x1, RZ ;  /* 0x0000000103039810 */ /* 0x000fe40007ffe0ff */
[----:B------:R-:W-:Y:S02]  /*273b0*/  ISETP.NE.AND P1, PT, R4, RZ, PT ;  /* 0x000000ff0400720c */ /* 0x000fe40003f25270 */
[----:B------:R-:W-:-:S13]  /*273c0*/  ISETP.GE.U32.AND P0, PT, R5, R8, PT ;  /* 0x000000080500720c */ /* 0x000fda0003f06070 */
[----:B------:R-:W-:-:S05]  /*273d0*/  @P0 VIADD R3, R3, 0x1 ;  /* 0x0000000103030836 */ /* 0x000fca0000000000 */
[----:B------:R-:W-:Y:S02]  /*273e0*/  @!P2 IADD3 R3, -R3, RZ, RZ ;  /* 0x000000ff0303a210 */ /* 0x000fe40007ffe1ff */
[----:B------:R-:W-:-:S05]  /*273f0*/  @!P1 LOP3.LUT R3, RZ, R4, RZ, 0x33, !PT ;  /* 0x00000004ff039212 */ /* 0x000fca00078e33ff */
[--C-:B------:R-:W-:Y:S02]  /*27400*/  IMAD.MOV R17, RZ, RZ, -R3.reuse ;  /* 0x000000ffff117224 */ /* 0x100fe400078e0a03 */
[----:B------:R-:W-:Y:S02]  /*27410*/  IMAD.MOV.U32 R18, RZ, RZ, R3 ;  /* 0x000000ffff127224 */ /* 0x000fe400078e0003 */
[----:B------:R-:W-:Y:S01]  /*27420*/  IMAD R17, R4, R17, R7 ;  /* 0x0000001104117224 */ /* 0x000fe200078e0207 */
[----:B------:R-:W-:Y:S06]  /*27430*/  BRA `(.L_x_792) ;  /* 0x00000000001c7947 */ /* 0x000fec0003800000 */
.L_x_784:
[----:B------:R-:W-:Y:S01]  /*27440*/  UMOV UR4, URZ ;  /* 0x0000003f00047c82 */ /* 0x000fe20008000000 */
[----:B------:R-:W-:Y:S01]  /*27450*/  UMOV UR5, URZ ;  /* 0x0000003f00057c82 */ /* 0x000fe20008000000 */
[----:B------:R-:W-:Y:S01]  /*27460*/  ULDC UR6, c[0x0][0xc3c] ;  /* 0x00030f0000067ab9 */ /* 0x000fe20000000800 */
[----:B------:R-:W-:Y:S01]  /*27470*/  MOV R16, R5 ;  /* 0x0000000500107202 */ /* 0x000fe20000000f00 */
[----:B------:R-:W-:Y:S01]  /*27480*/  IMAD.U32 R17, RZ, RZ, UR4 ;  /* 0x00000004ff117e24 */ /* 0x000fe2000f8e00ff */
[----:B------:R-:W-:Y:S01]  /*27490*/  MOV R18, UR5 ;  /* 0x0000000500127c02 */ /* 0x000fe20008000f00 */
[----:B------:R-:W-:-:S07]  /*274a0*/  IMAD.U32 R19, RZ, RZ, UR6 ;  /* 0x00000006ff137e24 */ /* 0x000fce000f8e00ff */
.L_x_792:
        /* <DEDUP_REMOVED lines=10> */
.L_x_781:
[----:B------:R-:W-:Y:S02]  /*27550*/  ULDC UR4, c[0x0][0xc3c] ;  /* 0x00030f0000047ab9 */ /* 0x000fe40000000800 */
[----:B-1----:R-:W-:-:S13]  /*27560*/  ISETP.GE.AND P0, PT, R19, UR4, PT ;  /* 0x0000000413007c0c */ /* 0x002fda000bf06270 */
[----:B------:R-:W-:Y:S05]  /*27570*/  @!P0 BRA `(.L_x_793) ;  /* 0xffffff9c00588947 */ /* 0x000fea000383ffff */
[----:B------:R-:W-:Y:S05]  /*27580*/  BSYNC B8 ;  /* 0x0000000000087941 */ /* 0x000fea0003800000 */
.L_x_684:
[----:B------:R-:W3:Y:S01]  /*27590*/  LDL.LU R0, [R1+0x30] ;  /* 0x0000300001007983 */ /* 0x000ee20000300800 */
[----:B------:R-:W-:Y:S01]  /*275a0*/  BSSY B0, `(.L_x_794) ;  /* 0x000000b000007945 */ /* 0x000fe20003800000 */
[----:B------:R-:W4:Y:S01]  /*275b0*/  S2R R5, SR_CgaCtaId ;  /* 0x0000000000057919 */ /* 0x000f220000008800 */
[----:B---3--:R-:W-:-:S04]  /*275c0*/  IADD3 R0, R0, 0x1, RZ ;  /* 0x0000000100007810 */ /* 0x008fc80007ffe0ff */
[----:B01----:R-:W-:-:S04]  /*275d0*/  LEA.HI R2, R0, R0, RZ, 0x1 ;  /* 0x0000000000027211 */ /* 0x003fc800078f08ff */
[----:B------:R-:W-:Y:S02]  /*275e0*/  LOP3.LUT R3, R2, 0xfffffffe, RZ, 0xc0, !PT ;  /* 0xfffffffe02037812 */ /* 0x000fe400078ec0ff */
[----:B------:R-:W-:-:S03]  /*275f0*/  MOV R2, 0x400 ;  /* 0x0000040000027802 */ /* 0x000fc60000000f00 */
[----:B------:R-:W-:Y:S01]  /*27600*/  IMAD.IADD R0, R0, 0x1, -R3 ;  /* 0x0000000100007824 */ /* 0x000fe200078e0a03 */
[----:B----4-:R-:W-:-:S04]  /*27610*/  LEA R5, R5, R2, 0x18 ;  /* 0x0000000205057211 */ /* 0x010fc800078ec0ff */
[----:B------:R-:W-:-:S04]  /*27620*/  SHF.L.U32 R0, R0, 0x1f, RZ ;  /* 0x0000001f00007819 */ /* 0x000fc800000006ff */
[----:B------:R-:W0:Y:S02]  /*27630*/  SYNCS.PHASECHK.TRANS64.TRYWAIT P0, [R5+URZ+0x38820], R0 ;  /* 0x03882000050075a7 */ /* 0x000e24000800017f */
[----:B0-----:R-:W-:Y:S05]  /*27640*/  @!P0 BRA `(.L_x_795) ;  /* 0x0000004c00148947 */ /* 0x001fea0003800000 */
.L_x_966:
[----:B------:R-:W-:Y:S05]  /*27650*/  BSYNC B0 ;  /* 0x0000000000007941 */ /* 0x000fea0003800000 */
.L_x_794:
[----:B------:R-:W-:-:S03]  /*27660*/  UMOV UR4, 0xffffffff ;  /* 0xffffffff00047882 */ /* 0x000fc60000000000 */
[----:B------:R-:W-:Y:S05]  /*27670*/  BRA.DIV UR4, `(.L_x_796) ;  /* 0x0000004e041c7947 */ /* 0x000fea000b800000 */
[----:B0-----:R-:W0:Y:S02]  /*27680*/  S2R R0, SR_TID.X ;  /* 0x0000000000007919 */ /* 0x001e240000002100 */
[----:B0-----:R-:W-:-:S04]  /*27690*/  SHF.R.U32.HI R0, RZ, 0x5, R0 ;  /* 0x00000005ff007819 */ /* 0x001fc80000011600 */
[----:B------:R-:W-:-:S05]  /*276a0*/  LOP3.LUT R0, R0, 0x3, RZ, 0xc0, !PT ;  /* 0x0000000300007812 */ /* 0x000fca00078ec0ff */
[----:B------:R0:W1:Y:S02]  /*276b0*/  SHFL.IDX PT, R14, R0, RZ, 0x1f ;  /* 0x00001fff000e7589 */ /* 0x00006400000e0000 */
.L_x_969:
[----:B-1----:R-:W-:-:S13]  /*276c0*/  ISETP.NE.AND P0, PT, R14, RZ, PT ;  /* 0x000000ff0e00720c */ /* 0x002fda0003f05270 */
[----:B------:R-:W-:Y:S05]  /*276d0*/  @P0 BRA `(.L_x_436) ;  /* 0x0000000000880947 */ /* 0x000fea0003800000 */
[----:B------:R-:W-:-:S03]  /*276e0*/  UMOV UR4, 0xffffffff ;  /* 0xffffffff00047882 */ /* 0x000fc60000000000 */
[----:B------:R-:W-:Y:S05]  /*276f0*/  BRA.DIV UR4, `(.L_x_797) ;  /* 0x0000004e04307947 */ /* 0x000fea000b800000 */
[----:B------:R-:W-:-:S13]  /*27700*/  ELECT P6, URZ, PT ;  /* 0x00000000003f782f */ /* 0x000fda00038c0000 */
.L_x_972:
[----:B------:R-:W-:Y:S05]  /*27710*/  @!P6 BRA `(.L_x_436) ;  /* 0x000000000078e947 */ /* 0x000fea0003800000 */
[----:B------:R-:W-:-:S06]  /*27720*/  ULOP3.LUT UR4, UR60, 0x2, URZ, 0xfc, !UPT ;  /* 0x000000023c047892 */ /* 0x000fcc000f8efc3f */
[----:B0-----:R-:W-:-:S04]  /*27730*/  MOV R0, UR4 ;  /* 0x0000000400007c02 */ /* 0x001fc80008000f00 */
[----:B------:R-:W-:-:S13]  /*27740*/  ISETP.NE.AND P0, PT, R0, 0x3, PT ;  /* 0x000000030000780c */ /* 0x000fda0003f05270 */
[----:B------:R-:W-:Y:S05]  /*27750*/  @!P0 BRA `(.L_x_798) ;  /* 0x0000000000048947 */ /* 0x000fea0003800000 */
[----:B------:R-:W-:Y:S01]  /*27760*/  BPT.TRAP 0x1 ;  /* 0x000000040000795c */ /* 0x000fe20000300000 */
.L_x_798:
[----:B------:R-:W-:Y:S01]  /*27770*/  IMAD R3, R27, 0x8, R5 ;  /* 0x000000081b037824 */ /* 0x000fe200078e0205 */
[----:B------:R-:W-:Y:S02]  /*27780*/  SHF.L.U32 R2, R29, 0x1f, RZ ;  /* 0x0000001f1d027819 */ /* 0x000fe400000006ff */
[----:B------:R-:W-:Y:S02]  /*27790*/  IADD3 R27, R27, 0x1, RZ ;  /* 0x000000011b1b7810 */ /* 0x000fe40007ffe0ff */
[----:B------:R-:W0:Y:S02]  /*277a0*/  SYNCS.PHASECHK.TRANS64.TRYWAIT P1, [R3+URZ+0x38840], R2 ;  /* 0x03884002030075a7 */ /* 0x000e24000802017f */
[----:B------:R-:W-:-:S04]  /*277b0*/  ISETP.NE.AND P2, PT, R27, 0x2, PT ;  /* 0x000000021b00780c */ /* 0x000fc80003f45270 */
[----:B------:R-:W-:Y:S01]  /*277c0*/  SEL R0, RZ, 0x1, P2 ;  /* 0x00000001ff007807 */ /* 0x000fe20001000000 */
[----:B0-----:R-:W-:Y:S08]  /*277d0*/  @!P1 BRA `(.L_x_799) ;  /* 0x0000004c00189947 */ /* 0x001ff00003800000 */
.L_x_973:
[----:B------:R-:W-:Y:S02]  /*277e0*/  SEL R27, R27, RZ, P2 ;  /* 0x000000ff1b1b7207 */ /* 0x000fe40001000000 */
[----:B------:R-:W-:Y:S01]  /*277f0*/  LOP3.LUT R0, R29, R0, RZ, 0x3c, !PT ;  /* 0x000000001d007212 */ /* 0x000fe200078e3cff */
[----:B------:R-:W-:Y:S06]  /*27800*/  @!P0 BRA `(.L_x_800) ;  /* 0x0000000000048947 */ /* 0x000fec0003800000 */
[----:B------:R-:W-:Y:S01]  /*27810*/  BPT.TRAP 0x1 ;  /* 0x000000040000795c */ /* 0x000fe20000300000 */
.L_x_800:
[----:B------:R-:W-:Y:S01]  /*27820*/  IMAD R27, R27, 0x8, R5 ;  /* 0x000000081b1b7824 */ /* 0x000fe200078e0205 */
[----:B------:R-:W-:-:S04]  /*27830*/  SHF.L.U32 R0, R0, 0x1f, RZ ;  /* 0x0000001f00007819 */ /* 0x000fc800000006ff */
[----:B------:R-:W1:Y:S02]  /*27840*/  SYNCS.PHASECHK.TRANS64.TRYWAIT P1, [R27+URZ+0x38840], R0 ;  /* 0x038840001b0075a7 */ /* 0x000e64000802017f */
[----:B-1----:R-:W-:Y:S05]  /*27850*/  @!P1 BRA `(.L_x_801) ;  /* 0x0000004c000c9947 */ /* 0x002fea0003800000 */
.L_x_974:
[----:B------:R-:W-:Y:S05]  /*27860*/  @!P0 BRA `(.L_x_802) ;  /* 0x0000000000048947 */ /* 0x000fea0003800000 */
[----:B------:R-:W-:Y:S01]  /*27870*/  BPT.TRAP 0x1 ;  /* 0x000000040000795c */ /* 0x000fe20000300000 */
.L_x_802:
[----:B------:R-:W3:Y:S02]  /*27880*/  SYNCS.PHASECHK.TRANS64.TRYWAIT P1, [R3+URZ+0x38860], R2 ;  /* 0x03886002030075a7 */ /* 0x000ee4000802017f */
[----:B---3--:R-:W-:Y:S05]  /*27890*/  @!P1 BRA `(.L_x_803) ;  /* 0x0000004c00109947 */ /* 0x008fea0003800000 */
.L_x_975:
[----:B------:R-:W-:Y:S05]  /*278a0*/  @!P0 BRA `(.L_x_804) ;  /* 0x0000000000048947 */ /* 0x000fea0003800000 */
[----:B------:R-:W-:Y:S01]  /*278b0*/  BPT.TRAP 0x1 ;  /* 0x000000040000795c */ /* 0x000fe20000300000 */
.L_x_804:
[----:B----4-:R4:W0:Y:S02]  /*278c0*/  SYNCS.PHASECHK.TRANS64.TRYWAIT P0, [R27+URZ+0x38860], R0 ;  /* 0x038860001b0075a7 */ /* 0x010824000800017f */
[----:B0-----:R-:W-:Y:S05]  /*278d0*/  @!P0 NANOSLEEP.SYNCS 0x989680 ;  /* 0x009896800000895d */ /* 0x001fea0003900000 */
[----:B------:R-:W0:Y:S02]  /*278e0*/  @!P0 SYNCS.PHASECHK.TRANS64 P0, [R27+URZ+0x38860], R0 ;  /* 0x038860001b0085a7 */ /* 0x000e24000800007f */
[----:B0-----:R-:W-:Y:S05]  /*278f0*/  @!P0 BRA `(.L_x_804) ;  /* 0xfffffffc00f08947 */ /* 0x001fea000383ffff */
.L_x_436:
[----:B------:R-:W-:Y:S05]  /*27900*/  BSYNC B9 ;  /* 0x0000000000097941 */ /* 0x000fea0003800000 */
.L_x_433:
[----:B------:R-:W-:Y:S05]  /*27910*/  EXIT ;  /* 0x000000000000794d */ /* 0x000fea0003800000 */
.L_x_456:
[----:B0-----:R0:W1:Y:S02]  /*27920*/  SYNCS.PHASECHK.TRANS64.TRYWAIT P6, [R89+URZ+0x38890], R90 ;  /* 0x0388905a590075a7 */ /* 0x00106400080c017f */
[----:B-1----:R-:W-:Y:S05]  /*27930*/  @!P6 NANOSLEEP.SYNCS 0x989680 ;  /* 0x009896800000e95d */ /* 0x002fea0003900000 */
[----:B------:R-:W1:Y:S02]  /*27940*/  @!P6 SYNCS.PHASECHK.TRANS64 P6, [R89+URZ+0x38890], R90 ;  /* 0x0388905a5900e5a7 */ /* 0x000e6400080c007f */
[----:B-1----:R-:W-:Y:S05]  /*27950*/  @!P6 BRA `(.L_x_456) ;  /* 0xfffffffc00f0e947 */ /* 0x002fea000383ffff */
[----:B------:R-:W-:Y:S05]  /*27960*/  BRA `(.L_x_805) ;  /* 0xfffffdb800687947 */ /* 0x000fea000383ffff */
.L_x_457:
[----:B------:R-:W-:Y:S01]  /*27970*/  BSSY B1, `(.L_x_806) ;  /* 0x0000008000017945 */ /* 0x000fe20003800000 */
[----:B------:R-:W-:Y:S01]  /*27980*/  MOV R13, R117 ;  /* 0x00000075000d7202 */ /* 0x000fe20000000f00 */
[----:B------:R-:W-:Y:S01]  /*27990*/  IMAD.MOV.U32 R12, RZ, RZ, RZ ;  /* 0x000000ffff0c7224 */ /* 0x000fe200078e00ff */
[----:B------:R-:W-:Y:S01]  /*279a0*/  MOV R11, 0x181f ;  /* 0x0000181f000b7802 */ /* 0x000fe20000000f00 */
[----:B------:R-:W-:-:S07]  /*279b0*/  IMAD.MOV.U32 R15, RZ, RZ, -0x1 ;  /* 0xffffffffff0f7424 */ /* 0x000fce00078e00ff */
[----:B0-----:R-:W-:Y:S05]  /*279c0*/  WARPSYNC.COLLECTIVE R15, `(.L_x_807) ;  /* 0x000000000f087348 */ /* 0x001fea0003c00000 */
[----:B------:R1:W2:Y:S02]  /*279d0*/  SHFL.IDX P6, R14, R13, R12, R11 ;  /* 0x0000000c0d0e7389 */ /* 0x0002a400000c000b */
[----:B012---:R-:W-:Y:S01]  /*279e0*/  ENDCOLLECTIVE ;  /* 0x000000000000791b */ /* 0x007fe20003800000 */
.L_x_807:
[----:B------:R-:W-:Y:S05]  /*279f0*/  BSYNC B1 ;  /* 0x0000000000017941 */ /* 0x000fea0003800000 */
.L_x_806:
[----:B------:R-:W-:Y:S01]  /*27a00*/  IMAD.MOV.U32 R13, RZ, RZ, R118 ;  /* 0x000000ffff0d7224 */ /* 0x000fe200078e0076 */
[----:B------:R-:W-:Y:S01]  /*27a10*/  MOV R12, RZ ;  /* 0x000000ff000c7202 */ /* 0x000fe20000000f00 */
[----:B------:R-:W-:Y:S01]  /*27a20*/  IMAD.MOV.U32 R11, RZ, RZ, 0x181f ;  /* 0x0000181fff0b7424 */ /* 0x000fe200078e00ff */
[----:B------:R-:W-:Y:S02]  /*27a30*/  MOV R15, 0xffffffff ;  /* 0xffffffff000f7802 */ /* 0x000fe40000000f00 */
[----:B------:R-:W-:-:S07]  /*27a40*/  MOV R83, R14 ;  /* 0x0000000e00537202 */ /* 0x000fce0000000f00 */
[----:B------:R-:W-:Y:S05]  /*27a50*/  WARPSYNC.COLLECTIVE R15, `(.L_x_808) ;  /* 0x000000000f087348 */ /* 0x000fea0003c00000 */
[----:B------:R0:W1:Y:S02]  /*27a60*/  SHFL.IDX P6, R14, R13, R12, R11 ;  /* 0x0000000c0d0e7389 */ /* 0x00006400000c000b */
[----:B01----:R-:W-:Y:S01]  /*27a70*/  ENDCOLLECTIVE ;  /* 0x000000000000791b */ /* 0x003fe20003800000 */
.L_x_808:
[----:B------:R-:W-:Y:S01]  /*27a80*/  IMAD.MOV.U32 R82, RZ, RZ, R14 ;  /* 0x000000ffff527224 */ /* 0x000fe200078e000e */
[----:B------:R-:W-:Y:S06]  /*27a90*/  BRA `(.L_x_809) ;  /* 0xfffffdb800307947 */ /* 0x000fec000383ffff */
.L_x_474:
[----:B------:R-:W-:Y:S01]  /*27aa0*/  BSSY B1, `(.L_x_810) ;  /* 0x0000008000017945 */ /* 0x000fe20003800000 */
[----:B0---4-:R-:W-:Y:S01]  /*27ab0*/  MOV R13, R117 ;  /* 0x00000075000d7202 */ /* 0x011fe20000000f00 */
[----:B------:R-:W-:Y:S01]  /*27ac0*/  IMAD.MOV.U32 R12, RZ, RZ, 0x1 ;  /* 0x00000001ff0c7424 */ /* 0x000fe200078e00ff */
[----:B------:R-:W-:Y:S01]  /*27ad0*/  MOV R11, 0x181f ;  /* 0x0000181f000b7802 */ /* 0x000fe20000000f00 */
[----:B------:R-:W-:-:S07]  /*27ae0*/  IMAD.MOV.U32 R15, RZ, RZ, -0x1 ;  /* 0xffffffffff0f7424 */ /* 0x000fce00078e00ff */
[----:B-123--:R-:W-:Y:S05]  /*27af0*/  WARPSYNC.COLLECTIVE R15, `(.L_x_811) ;  /* 0x000000000f087348 */ /* 0x00efea0003c00000 */
[----:B------:R0:W4:Y:S02]  /*27b00*/  SHFL.IDX P6, R14, R13, R12, R11 ;  /* 0x0000000c0d0e7389 */ /* 0x00012400000c000b */
[----:B01234-:R-:W-:Y:S01]  /*27b10*/  ENDCOLLECTIVE ;  /* 0x000000000000791b */ /* 0x01ffe20003800000 */
.L_x_811:
[----:B------:R-:W-:Y:S05]  /*27b20*/  BSYNC B1 ;  /* 0x0000000000017941 */ /* 0x000fea0003800000 */
.L_x_810:
[----:B------:R-:W-:Y:S01]  /*27b30*/  IMAD.MOV.U32 R13, RZ, RZ, R118 ;  /* 0x000000ffff0d7224 */ /* 0x000fe200078e0076 */
[----:B------:R-:W-:Y:S01]  /*27b40*/  MOV R12, 0x1 ;  /* 0x00000001000c7802 */ /* 0x000fe20000000f00 */
[----:B------:R-:W-:Y:S01]  /*27b50*/  IMAD.MOV.U32 R11, RZ, RZ, 0x181f ;  /* 0x0000181fff0b7424 */ /* 0x000fe200078e00ff */
[----:B------:R-:W-:Y:S02]  /*27b60*/  MOV R15, 0xffffffff ;  /* 0xffffffff000f7802 */ /* 0x000fe40000000f00 */
[----:B------:R-:W-:-:S07]  /*27b70*/  MOV R67, R14 ;  /* 0x0000000e00437202 */ /* 0x000fce0000000f00 */
[----:B------:R-:W-:Y:S05]  /*27b80*/  WARPSYNC.COLLECTIVE R15, `(.L_x_812) ;  /* 0x000000000f087348 */ /* 0x000fea0003c00000 */
[----:B------:R0:W1:Y:S02]  /*27b90*/  SHFL.IDX P6, R14, R13, R12, R11 ;  /* 0x0000000c0d0e7389 */ /* 0x00006400000c000b */
[----:B01----:R-:W-:Y:S01]  /*27ba0*/  ENDCOLLECTIVE ;  /* 0x000000000000791b */ /* 0x003fe20003800000 */
.L_x_812:
[----:B------:R-:W-:Y:S01]  /*27bb0*/  IMAD.MOV.U32 R66, RZ, RZ, R14 ;  /* 0x000000ffff427224 */ /* 0x000fe200078e000e */
[----:B------:R-:W-:Y:S06]  /*27bc0*/  BRA `(.L_x_813) ;  /* 0xfffffdc400687947 */ /* 0x000fec000383ffff */
.L_x_491:
        /* <DEDUP_REMOVED lines=8> */
.L_x_815:
[----:B------:R-:W-:Y:S05]  /*27c50*/  BSYNC B1 ;  /* 0x0000000000017941 */ /* 0x000fea0003800000 */
.L_x_814:
        /* <DEDUP_REMOVED lines=8> */
.L_x_816:
[----:B------:R-:W-:Y:S01]  /*27ce0*/  IMAD.MOV.U32 R118, RZ, RZ, R14 ;  /* 0x000000ffff767224 */ /* 0x000fe200078e000e */
[----:B------:R-:W-:Y:S06]  /*27cf0*/  BRA `(.L_x_817) ;  /* 0xfffffdd000847947 */ /* 0x000fec000383ffff */
.L_x_515:
[----:B-1----:R1:W2:Y:S02]  /*27d00*/  SYNCS.PHASECHK.TRANS64.TRYWAIT P6, [R89+URZ+0x38890], R90 ;  /* 0x0388905a590075a7 */ /* 0x0022a400080c017f */
[----:B--2---:R-:W-:Y:S05]  /*27d10*/  @!P6 NANOSLEEP.SYNCS 0x989680 ;  /* 0x009896800000e95d */ /* 0x004fea0003900000 */
[----:B------:R-:W2:Y:S02]  /*27d20*/  @!P6 SYNCS.PHASECHK.TRANS64 P6, [R89+URZ+0x38890], R90 ;  /* 0x0388905a5900e5a7 */ /* 0x000ea400080c007f */
[----:B--2---:R-:W-:Y:S05]  /*27d30*/  @!P6 BRA `(.L_x_515) ;  /* 0xfffffffc00f0e947 */ /* 0x004fea000383ffff */
[----:B------:R-:W-:Y:S05]  /*27d40*/  BRA `(.L_x_818) ;  /* 0xfffffdec00007947 */ /* 0x000fea000383ffff */
.L_x_516:
[----:B------:R-:W-:Y:S01]  /*27d50*/  BSSY B1, `(.L_x_819) ;  /* 0x0000008000017945 */ /* 0x000fe20003800000 */
[----:B------:R-:W-:Y:S01]  /*27d60*/  MOV R13, R117 ;  /* 0x00000075000d7202 */ /* 0x000fe20000000f00 */
[----:B------:R-:W-:Y:S01]  /*27d70*/  IMAD.MOV.U32 R12, RZ, RZ, RZ ;  /* 0x000000ffff0c7224 */ /* 0x000fe200078e00ff */
[----:B------:R-:W-:Y:S01]  /*27d80*/  MOV R11, 0x181f ;  /* 0x0000181f000b7802 */ /* 0x000fe20000000f00 */
[----:B------:R-:W-:-:S07]  /*27d90*/  IMAD.MOV.U32 R15, RZ, RZ, -0x1 ;  /* 0xffffffffff0f7424 */ /* 0x000fce00078e00ff */
[----:B-1----:R-:W-:Y:S05]  /*27da0*/  WARPSYNC.COLLECTIVE R15, `(.L_x_820) ;  /* 0x000000000f087348 */ /* 0x002fea0003c00000 */
[----:B------:R0:W2:Y:S02]  /*27db0*/  SHFL.IDX P6, R14, R13, R12, R11 ;  /* 0x0000000c0d0e7389 */ /* 0x0000a400000c000b */
[----:B012---:R-:W-:Y:S01]  /*27dc0*/  ENDCOLLECTIVE ;  /* 0x000000000000791b */ /* 0x007fe20003800000 */
.L_x_820:
[----:B------:R-:W-:Y:S05]  /*27dd0*/  BSYNC B1 ;  /* 0x0000000000017941 */ /* 0x000fea0003800000 */
.L_x_819:
        /* <DEDUP_REMOVED lines=8> */
.L_x_821:
[----:B------:R-:W-:Y:S01]  /*27e60*/  IMAD.MOV.U32 R122, RZ, RZ, R14 ;  /* 0x000000ffff7a7224 */ /* 0x000fe200078e000e */
[----:B------:R-:W-:Y:S06]  /*27e70*/  BRA `(.L_x_822) ;  /* 0xfffffde800cc7947 */ /* 0x000fec000383ffff */
.L_x_525:
[----:B------:R-:W-:Y:S01]  /*27e80*/  BSSY B1, `(.L_x_823) ;  /* 0x0000008000017945 */ /* 0x000fe20003800000 */
[----:B---34-:R-:W-:Y:S01]  /*27e90*/  MOV R13, R117 ;  /* 0x00000075000d7202 */ /* 0x018fe20000000f00 */
[----:B------:R-:W-:Y:S01]  /*27ea0*/  IMAD.MOV.U32 R12, RZ, RZ, 0x1 ;  /* 0x00000001ff0c7424 */ /* 0x000fe200078e00ff */
[----:B--2---:R-:W-:Y:S01]  /*27eb0*/  MOV R11, 0x181f ;  /* 0x0000181f000b7802 */ /* 0x004fe20000000f00 */
[----:B------:R-:W-:-:S07]  /*27ec0*/  IMAD.MOV.U32 R15, RZ, RZ, -0x1 ;  /* 0xffffffffff0f7424 */ /* 0x000fce00078e00ff */
[----:B01----:R-:W-:Y:S05]  /*27ed0*/  WARPSYNC.COLLECTIVE R15, `(.L_x_824) ;  /* 0x000000000f087348 */ /* 0x003fea0003c00000 */
[----:B------:R2:W3:Y:S02]  /*27ee0*/  SHFL.IDX P6, R14, R13, R12, R11 ;  /* 0x0000000c0d0e7389 */ /* 0x0004e400000c000b */
[----:B0123--:R-:W-:Y:S01]  /*27ef0*/  ENDCOLLECTIVE ;  /* 0x000000000000791b */ /* 0x00ffe20003800000 */
.L_x_824:
[----:B------:R-:W-:Y:S05]  /*27f00*/  BSYNC B1 ;  /* 0x0000000000017941 */ /* 0x000fea0003800000 */
.L_x_823:
        /* <DEDUP_REMOVED lines=8> */
.L_x_825:
[----:B------:R-:W-:Y:S01]  /*27f90*/  IMAD.MOV.U32 R36, RZ, RZ, R14 ;  /* 0x000000ffff247224 */ /* 0x000fe200078e000e */
[----:B------:R-:W-:Y:S06]  /*27fa0*/  BRA `(.L_x_826) ;  /* 0xfffffdf800287947 */ /* 0x000fec000383ffff */
.L_x_534:
[----:B------:R-:W-:Y:S01]  /*27fb0*/  BSSY B1, `(.L_x_827) ;  /* 0x0000008000017945 */ /* 0x000fe20003800000 */
[----:B--2-4-:R-:W-:Y:S01]  /*27fc0*/  MOV R13, R117 ;  /* 0x00000075000d7202 */ /* 0x014fe20000000f00 */
[----:B------:R-:W-:Y:S01]  /*27fd0*/  IMAD.MOV.U32 R12, RZ, RZ, 0x2 ;  /* 0x00000002ff0c7424 */ /* 0x000fe200078e00ff */
[----:B0-----:R-:W-:Y:S01]  /*27fe0*/  MOV R11, 0x181f ;  /* 0x0000181f000b7802 */ /* 0x001fe20000000f00 */
[----:B------:R-:W-:-:S07]  /*27ff0*/  IMAD.MOV.U32 R15, RZ, RZ, -0x1 ;  /* 0xffffffffff0f7424 */ /* 0x000fce00078e00ff */
[----:B-1-3--:R-:W-:Y:S05]  /*28000*/  WARPSYNC.COLLECTIVE R15, `(.L_x_828) ;  /* 0x000000000f087348 */ /* 0x00afea0003c00000 */
[----:B------:R0:W2:Y:S02]  /*28010*/  SHFL.IDX P6, R14, R13, R12, R11 ;  /* 0x0000000c0d0e7389 */ /* 0x0000a400000c000b */
[----:B0123--:R-:W-:Y:S01]  /*28020*/  ENDCOLLECTIVE ;  /* 0x000000000000791b */ /* 0x00ffe20003800000 */
.L_x_828:
[----:B------:R-:W-:Y:S05]  /*28030*/  BSYNC B1 ;  /* 0x0000000000017941 */ /* 0x000fea0003800000 */
.L_x_827:
        /* <DEDUP_REMOVED lines=8> */
.L_x_829:
[----:B------:R-:W-:Y:S01]  /*280c0*/  IMAD.MOV.U32 R36, RZ, RZ, R14 ;  /* 0x000000ffff247224 */ /* 0x000fe200078e000e */
[----:B------:R-:W-:Y:S06]  /*280d0*/  BRA `(.L_x_830) ;  /* 0xfffffe0400e47947 */ /* 0x000fec000383ffff */
.L_x_543:
[----:B0-----:R0:W1:Y:S02]  /*280e0*/  SYNCS.PHASECHK.TRANS64.TRYWAIT P3, [R89+URZ+0x38890], R90 ;  /* 0x0388905a590075a7 */ /* 0x001064000806017f */
[----:B-1----:R-:W-:Y:S05]  /*280f0*/  @!P3 NANOSLEEP.SYNCS 0x989680 ;  /* 0x009896800000b95d */ /* 0x002fea0003900000 */
[----:B------:R-:W1:Y:S02]  /*28100*/  @!P3 SYNCS.PHASECHK.TRANS64 P3, [R89+URZ+0x38890], R90 ;  /* 0x0388905a5900b5a7 */ /* 0x000e64000806007f */
[----:B-1----:R-:W-:Y:S05]  /*28110*/  @!P3 BRA `(.L_x_543) ;  /* 0xfffffffc00f0b947 */ /* 0x002fea000383ffff */
[----:B------:R-:W-:Y:S05]  /*28120*/  BRA `(.L_x_831) ;  /* 0xfffffe1400fc7947 */ /* 0x000fea000383ffff */
.L_x_544:
        /* <DEDUP_REMOVED lines=8> */
.L_x_833:
[----:B------:R-:W-:Y:S05]  /*281b0*/  BSYNC B1 ;  /* 0x0000000000017941 */ /* 0x000fea0003800000 */
.L_x_832:
        /* <DEDUP_REMOVED lines=8> */
.L_x_834:
[----:B------:R-:W-:Y:S01]  /*28240*/  IMAD.MOV.U32 R32, RZ, RZ, R14 ;  /* 0x000000ffff207224 */ /* 0x000fe200078e000e */
[----:B------:R-:W-:Y:S06]  /*28250*/  BRA `(.L_x_835) ;  /* 0xfffffe1800207947 */ /* 0x000fec000383ffff */
.L_x_547:
[----:B------:R-:W-:Y:S01]  /*28260*/  BSSY B1, `(.L_x_836) ;  /* 0x0000008000017945 */ /* 0x000fe20003800000 */
[----:B----4-:R-:W-:Y:S01]  /*28270*/  MOV R13, R41 ;  /* 0x00000029000d7202 */ /* 0x010fe20000000f00 */
[----:B------:R-:W-:Y:S01]  /*28280*/  IMAD.MOV.U32 R12, RZ, RZ, 0x1 ;  /* 0x00000001ff0c7424 */ /* 0x000fe200078e00ff */
[----:B------:R-:W-:Y:S01]  /*28290*/  MOV R11, 0x181f ;  /* 0x0000181f000b7802 */ /* 0x000fe20000000f00 */
[----:B------:R-:W-:-:S07]  /*282a0*/  IMAD.MOV.U32 R15, RZ, RZ, -0x1 ;  /* 0xffffffffff0f7424 */ /* 0x000fce00078e00ff */
[----:B0123--:R-:W-:Y:S05]  /*282b0*/  WARPSYNC.COLLECTIVE R15, `(.L_x_837) ;  /* 0x000000000f087348 */ /* 0x00ffea0003c00000 */
[----:B------:R4:W0:Y:S02]  /*282c0*/  SHFL.IDX P6, R14, R13, R12, R11 ;  /* 0x0000000c0d0e7389 */ /* 0x00082400000c000b */
[----:B01234-:R-:W-:Y:S01]  /*282d0*/  ENDCOLLECTIVE ;  /* 0x000000000000791b */ /* 0x01ffe20003800000 */
.L_x_837:
[----:B------:R-:W-:Y:S05]  /*282e0*/  BSYNC B1 ;  /* 0x0000000000017941 */ /* 0x000fea0003800000 */
.L_x_836:
        /* <DEDUP_REMOVED lines=8> */
.L_x_838:
[----:B------:R-:W-:Y:S01]  /*28370*/  IMAD.MOV.U32 R32, RZ, RZ, R14 ;  /* 0x000000ffff207224 */ /* 0x000fe200078e000e */
[----:B------:R-:W-:Y:S06]  /*28380*/  BRA `(.L_x_839) ;  /* 0xfffffe1800487947 */ /* 0x000fec000383ffff */
.L_x_550:
[----:B------:R-:W-:Y:S01]  /*28390*/  BSSY B1, `(.L_x_840) ;  /* 0x0000008000017945 */ /* 0x000fe20003800000 */
[----:B---3--:R-:W-:Y:S01]  /*283a0*/  MOV R13, R41 ;  /* 0x00000029000d7202 */ /* 0x008fe20000000f00 */
[----:B------:R-:W-:Y:S01]  /*283b0*/  IMAD.MOV.U32 R12, RZ, RZ, 0x2 ;  /* 0x00000002ff0c7424 */ /* 0x000fe200078e00ff */
[----:B------:R-:W-:Y:S01]  /*283c0*/  MOV R11, 0x181f ;  /* 0x0000181f000b7802 */ /* 0x000fe20000000f00 */
[----:B------:R-:W-:-:S07]  /*283d0*/  IMAD.MOV.U32 R15, RZ, RZ, -0x1 ;  /* 0xffffffffff0f7424 */ /* 0x000fce00078e00ff */
[----:B012-4-:R-:W-:Y:S05]  /*283e0*/  WARPSYNC.COLLECTIVE R15, `(.L_x_841) ;  /* 0x000000000f087348 */ /* 0x017fea0003c00000 */
[----:B------:R3:W0:Y:S02]  /*283f0*/  SHFL.IDX P6, R14, R13, R12, R11 ;  /* 0x0000000c0d0e7389 */ /* 0x00062400000c000b */
[----:B01234-:R-:W-:Y:S01]  /*28400*/  ENDCOLLECTIVE ;  /* 0x000000000000791b */ /* 0x01ffe20003800000 */
.L_x_841:
[----:B------:R-:W-:Y:S05]  /*28410*/  BSYNC B1 ;  /* 0x0000000000017941 */ /* 0x000fea0003800000 */
.L_x_840:
        /* <DEDUP_REMOVED lines=8> */
.L_x_842:
[----:B------:R-:W-:Y:S01]  /*284a0*/  IMAD.MOV.U32 R32, RZ, RZ, R14 ;  /* 0x000000ffff207224 */ /* 0x000fe200078e000e */
[----:B------:R-:W-:Y:S06]  /*284b0*/  BRA `(.L_x_843) ;  /* 0xfffffe1800747947 */ /* 0x000fec000383ffff */
.L_x_554:
[----:B------:R0:W0:Y:S02]  /*284c0*/  SYNCS.PHASECHK.TRANS64.TRYWAIT P0, [R89+URZ+0x388b0], R90 ;  /* 0x0388b05a590075a7 */ /* 0x000024000800017f */
[----:B0-----:R-:W-:Y:S05]  /*284d0*/  @!P0 NANOSLEEP.SYNCS 0x989680 ;  /* 0x009896800000895d */ /* 0x001fea0003900000 */
[----:B------:R-:W0:Y:S02]  /*284e0*/  @!P0 SYNCS.PHASECHK.TRANS64 P0, [R89+URZ+0x388b0], R90 ;  /* 0x0388b05a590085a7 */ /* 0x000e24000800007f */
[----:B0-----:R-:W-:Y:S05]  /*284f0*/  @!P0 BRA `(.L_x_554) ;  /* 0xfffffffc00f08947 */ /* 0x001fea000383ffff */
[----:B------:R-:W-:Y:S05]  /*28500*/  BRA `(.L_x_844) ;  /* 0xfffffe1c001c7947 */ /* 0x000fea000383ffff */
.L_x_574:
[----:B------:R-:W-:Y:S01]  /*28510*/  BSSY B1, `(.L_x_845) ;  /* 0x0000008000017945 */ /* 0x000fe20003800000 */
[----:B------:R-:W-:Y:S01]  /*28520*/  MOV R13, R24 ;  /* 0x00000018000d7202 */ /* 0x000fe20000000f00 */
[----:B------:R-:W-:Y:S01]  /*28530*/  IMAD.MOV.U32 R12, RZ, RZ, RZ ;  /* 0x000000ffff0c7224 */ /* 0x000fe200078e00ff */
[----:B------:R-:W-:Y:S01]  /*28540*/  MOV R11, 0x181f ;  /* 0x0000181f000b7802 */ /* 0x000fe20000000f00 */
[----:B------:R-:W-:-:S07]  /*28550*/  IMAD.MOV.U32 R15, RZ, RZ, -0x1 ;  /* 0xffffffffff0f7424 */ /* 0x000fce00078e00ff */
[----:B------:R-:W-:Y:S05]  /*28560*/  WARPSYNC.COLLECTIVE R15, `(.L_x_846) ;  /* 0x000000000f087348 */ /* 0x000fea0003c00000 */
[----:B------:R0:W1:Y:S02]  /*28570*/  SHFL.IDX P6, R14, R13, R12, R11 ;  /* 0x0000000c0d0e7389 */ /* 0x00006400000c000b */
[----:B01----:R-:W-:Y:S01]  /*28580*/  ENDCOLLECTIVE ;  /* 0x000000000000791b */ /* 0x003fe20003800000 */
.L_x_846:
[----:B------:R-:W-:Y:S05]  /*28590*/  BSYNC B1 ;  /* 0x0000000000017941 */ /* 0x000fea0003800000 */
.L_x_845:
        /* <DEDUP_REMOVED lines=8> */
.L_x_847:
[----:B------:R-:W-:Y:S01]  /*28620*/  MOV R13, R26 ;  /* 0x0000001a000d7202 */ /* 0x000fe20000000f00 */
[----:B------:R-:W-:-:S07]  /*28630*/  IMAD.MOV.U32 R2, RZ, RZ, R14 ;  /* 0x000000ffff027224 */ /* 0x000fce00078e000e */
[----:B------:R-:W-:Y:S05]  /*28640*/  WARPSYNC.COLLECTIVE R15, `(.L_x_848) ;  /* 0x000000000f087348 */ /* 0x000fea0003c00000 */
[----:B------:R0:W1:Y:S02]  /*28650*/  SHFL.IDX P6, R14, R13, R12, R11 ;  /* 0x0000000c0d0e7389 */ /* 0x00006400000c000b */
[----:B01----:R-:W-:Y:S01]  /*28660*/  ENDCOLLECTIVE ;  /* 0x000000000000791b */ /* 0x003fe20003800000 */
.L_x_848:
[----:B------:R-:W-:Y:S01]  /*28670*/  MOV R13, R25 ;  /* 0x00000019000d7202 */ /* 0x000fe20000000f00 */
[----:B------:R-:W-:-:S07]  /*28680*/  IMAD.MOV.U32 R5, RZ, RZ, R14 ;  /* 0x000000ffff057224 */ /* 0x000fce00078e000e */
[----:B------:R-:W-:Y:S05]  /*28690*/  WARPSYNC.COLLECTIVE R15, `(.L_x_849) ;  /* 0x000000000f087348 */ /* 0x000fea0003c00000 */
[----:B------:R0:W1:Y:S02]  /*286a0*/  SHFL.IDX P6, R14, R13, R12, R11 ;  /* 0x0000000c0d0e7389 */ /* 0x00006400000c000b */
[----:B01----:R-:W-:Y:S01]  /*286b0*/  ENDCOLLECTIVE ;  /* 0x000000000000791b */ /* 0x003fe20003800000 */
.L_x_849:
[----:B------:R-:W-:Y:S05]  /*286c0*/  BRA `(.L_x_850) ;  /* 0xfffffe2c00707947 */ /* 0x000fea000383ffff */
.L_x_578:
[----:B0-----:R0:W1:Y:S02]  /*286d0*/  SYNCS.PHASECHK.TRANS64.TRYWAIT P0, [R22+URZ+0x38800], R5 ;  /* 0x03880005160075a7 */ /* 0x001064000800017f */
[----:B-1----:R-:W-:Y:S05]  /*286e0*/  @!P0 NANOSLEEP.SYNCS 0x989680 ;  /* 0x009896800000895d */ /* 0x002fea0003900000 */
[----:B------:R-:W1:Y:S02]  /*286f0*/  @!P0 SYNCS.PHASECHK.TRANS64 P0, [R22+URZ+0x38800], R5 ;  /* 0x03880005160085a7 */ /* 0x000e64000800007f */
[----:B-1----:R-:W-:Y:S05]  /*28700*/  @!P0 BRA `(.L_x_578) ;  /* 0xfffffffc00f08947 */ /* 0x002fea000383ffff */
[----:B------:R-:W-:Y:S05]  /*28710*/  BRA `(.L_x_851) ;  /* 0xfffffe3400347947 */ /* 0x000fea000383ffff */
.L_x_610:
[----:B------:R-:W-:Y:S01]  /*28720*/  BSSY B1, `(.L_x_852) ;  /* 0x0000008000017945 */ /* 0x000fe20003800000 */
[----:B------:R-:W-:Y:S01]  /*28730*/  IMAD.MOV.U32 R13, RZ, RZ, R24 ;  /* 0x000000ffff0d7224 */ /* 0x000fe200078e0018 */
[----:B------:R-:W-:Y:S01]  /*28740*/  MOV R12, RZ ;  /* 0x000000ff000c7202 */ /* 0x000fe20000000f00 */
[----:B------:R-:W-:Y:S01]  /*28750*/  IMAD.MOV.U32 R11, RZ, RZ, 0x181f ;  /* 0x0000181fff0b7424 */ /* 0x000fe200078e00ff */
[----:B------:R-:W-:-:S07]  /*28760*/  MOV R15, 0xffffffff ;  /* 0xffffffff000f7802 */ /* 0x000fce0000000f00 */
[----:B------:R-:W-:Y:S05]  /*28770*/  WARPSYNC.COLLECTIVE R15, `(.L_x_853) ;  /* 0x000000000f087348 */ /* 0x000fea0003c00000 */
[----:B------:R0:W1:Y:S02]  /*28780*/  SHFL.IDX P6, R14, R13, R12, R11 ;  /* 0x0000000c0d0e7389 */ /* 0x00006400000c000b */
[----:B01----:R-:W-:Y:S01]  /*28790*/  ENDCOLLECTIVE ;  /* 0x000000000000791b */ /* 0x003fe20003800000 */
.L_x_853:
[----:B------:R-:W-:Y:S05]  /*287a0*/  BSYNC B1 ;  /* 0x0000000000017941 */ /* 0x000fea0003800000 */
.L_x_852:
[----:B------:R-:W-:Y:S01]  /*287b0*/  MOV R13, R2 ;  /* 0x00000002000d7202 */ /* 0x000fe20000000f00 */
[----:B------:R-:W-:Y:S01]  /*287c0*/  IMAD.MOV.U32 R12, RZ, RZ, RZ ;  /* 0x000000ffff0c7224 */ /* 0x000fe200078e00ff */
[----:B------:R-:W-:Y:S01]  /*287d0*/  MOV R11, 0x181f ;  /* 0x0000181f000b7802 */ /* 0x000fe20000000f00 */
[----:B------:R-:W-:Y:S02]  /*287e0*/  IMAD.MOV.U32 R15, RZ, RZ, -0x1 ;  /* 0xffffffffff0f7424 */ /* 0x000fe400078e00ff */
[----:B------:R-:W-:-:S07]  /*287f0*/  IMAD.MOV.U32 R0, RZ, RZ, R14 ;  /* 0x000000ffff007224 */ /* 0x000fce00078e000e */
[----:B------:R-:W-:Y:S05]  /*28800*/  WARPSYNC.COLLECTIVE R15, `(.L_x_854) ;  /* 0x000000000f087348 */ /* 0x000fea0003c00000 */
[----:B------:R0:W1:Y:S02]  /*28810*/  SHFL.IDX P6, R14, R13, R12, R11 ;  /* 0x0000000c0d0e7389 */ /* 0x00006400000c000b */
[----:B01----:R-:W-:Y:S01]  /*28820*/  ENDCOLLECTIVE ;  /* 0x000000000000791b */ /* 0x003fe20003800000 */
.L_x_854:
[----:B------:R-:W-:Y:S01]  /*28830*/  IMAD.MOV.U32 R13, RZ, RZ, R26 ;  /* 0x000000ffff0d7224 */ /* 0x000fe200078e001a */
[----:B------:R-:W-:-:S07]  /*28840*/  MOV R2, R14 ;  /* 0x0000000e00027202 */ /* 0x000fce0000000f00 */
[----:B------:R-:W-:Y:S05]  /*28850*/  WARPSYNC.COLLECTIVE R15, `(.L_x_855) ;  /* 0x000000000f087348 */ /* 0x000fea0003c00000 */
[----:B------:R0:W1:Y:S02]  /*28860*/  SHFL.IDX P6, R14, R13, R12, R11 ;  /* 0x0000000c0d0e7389 */ /* 0x00006400000c000b */
[----:B01----:R-:W-:Y:S01]  /*28870*/  ENDCOLLECTIVE ;  /* 0x000000000000791b */ /* 0x003fe20003800000 */
.L_x_855:
[----:B------:R-:W-:Y:S01]  /*28880*/  IMAD.MOV.U32 R13, RZ, RZ, R25 ;  /* 0x000000ffff0d7224 */ /* 0x000fe200078e0019 */
[----:B------:R-:W-:-:S07]  /*28890*/  MOV R3, R14 ;  /* 0x0000000e00037202 */ /* 0x000fce0000000f00 */
[----:B------:R-:W-:Y:S05]  /*288a0*/  WARPSYNC.COLLECTIVE R15, `(.L_x_856) ;  /* 0x000000000f087348 */ /* 0x000fea0003c00000 */
[----:B------:R0:W1:Y:S02]  /*288b0*/  SHFL.IDX P6, R14, R13, R12, R11 ;  /* 0x0000000c0d0e7389 */ /* 0x00006400000c000b */
[----:B01----:R-:W-:Y:S01]  /*288c0*/  ENDCOLLECTIVE ;  /* 0x000000000000791b */ /* 0x003fe20003800000 */
.L_x_856:
[----:B------:R-:W-:Y:S01]  /*288d0*/  MOV R20, R14 ;  /* 0x0000000e00147202 */ /* 0x000fe20000000f00 */
[----:B------:R-:W-:Y:S06]  /*288e0*/  BRA `(.L_x_857) ;  /* 0xfffffe5c008c7947 */ /* 0x000fec000383ffff */
.L_x_614:
[----:B0-----:R0:W1:Y:S02]  /*288f0*/  SYNCS.PHASECHK.TRANS64.TRYWAIT P0, [R22+URZ+0x38800], R5 ;  /* 0x03880005160075a7 */ /* 0x001064000800017f */
[----:B-1----:R-:W-:Y:S05]  /*28900*/  @!P0 NANOSLEEP.SYNCS 0x989680 ;  /* 0x009896800000895d */ /* 0x002fea0003900000 */
[----:B------:R-:W1:Y:S02]  /*28910*/  @!P0 SYNCS.PHASECHK.TRANS64 P0, [R22+URZ+0x38800], R5 ;  /* 0x03880005160085a7 */ /* 0x000e64000800007f */
[----:B-1----:R-:W-:Y:S05]  /*28920*/  @!P0 BRA `(.L_x_614) ;  /* 0xfffffffc00f08947 */ /* 0x002fea000383ffff */
[----:B------:R-:W-:Y:S05]  /*28930*/  BRA `(.L_x_858) ;  /* 0xfffffe6400147947 */ /* 0x000fea000383ffff */
.L_x_632:
[----:B-1----:R1:W0:Y:S02]  /*28940*/  SYNCS.PHASECHK.TRANS64.TRYWAIT P1, [R0+URZ+0x38830], R3 ;  /* 0x03883003000075a7 */ /* 0x002224000802017f */
[----:B0-----:R-:W-:Y:S05]  /*28950*/  @!P1 NANOSLEEP.SYNCS 0x989680 ;  /* 0x009896800000995d */ /* 0x001fea0003900000 */
[----:B------:R-:W0:Y:S02]  /*28960*/  @!P1 SYNCS.PHASECHK.TRANS64 P1, [R0+URZ+0x38830], R3 ;  /* 0x03883003000095a7 */ /* 0x000e24000802007f */
[----:B0-----:R-:W-:Y:S05]  /*28970*/  @!P1 BRA `(.L_x_632) ;  /* 0xfffffffc00f09947 */ /* 0x001fea000383ffff */
[----:B------:R-:W-:Y:S05]  /*28980*/  BRA `(.L_x_631) ;  /* 0xfffffe9800007947 */ /* 0x000fea000383ffff */
.L_x_640:
[----:B-1----:R1:W2:Y:S02]  /*28990*/  SYNCS.PHASECHK.TRANS64.TRYWAIT P1, [R9+URZ+0x38830], R6 ;  /* 0x03883006090075a7 */ /* 0x0022a4000802017f */
[----:B--2---:R-:W-:Y:S05]  /*289a0*/  @!P1 NANOSLEEP.SYNCS 0x989680 ;  /* 0x009896800000995d */ /* 0x004fea0003900000 */
[----:B------:R-:W2:Y:S02]  /*289b0*/  @!P1 SYNCS.PHASECHK.TRANS64 P1, [R9+URZ+0x38830], R6 ;  /* 0x03883006090095a7 */ /* 0x000ea4000802007f */
[----:B--2---:R-:W-:Y:S05]  /*289c0*/  @!P1 BRA `(.L_x_640) ;  /* 0xfffffffc00f09947 */ /* 0x004fea000383ffff */
[----:B------:R-:W-:Y:S05]  /*289d0*/  BRA `(.L_x_639) ;  /* 0xfffffee800e07947 */ /* 0x000fea000383ffff */
.L_x_645:
[----:B-1----:R1:W2:Y:S02]  /*289e0*/  SYNCS.PHASECHK.TRANS64.TRYWAIT P1, [R6+URZ+0x38850], R0 ;  /* 0x03885000060075a7 */ /* 0x0022a4000802017f */
[----:B--2---:R-:W-:Y:S05]  /*289f0*/  @!P1 NANOSLEEP.SYNCS 0x989680 ;  /* 0x009896800000995d */ /* 0x004fea0003900000 */
[----:B------:R-:W2:Y:S02]  /*28a00*/  @!P1 SYNCS.PHASECHK.TRANS64 P1, [R6+URZ+0x38850], R0 ;  /* 0x03885000060095a7 */ /* 0x000ea4000802007f */
[----:B--2---:R-:W-:Y:S05]  /*28a10*/  @!P1 BRA `(.L_x_645) ;  /* 0xfffffffc00f09947 */ /* 0x004fea000383ffff */
[----:B------:R-:W-:Y:S05]  /*28a20*/  BRA `(.L_x_644) ;  /* 0xffffff2000a47947 */ /* 0x000fea000383ffff */
.L_x_653:
[----:B-1----:R1:W2:Y:S02]  /*28a30*/  SYNCS.PHASECHK.TRANS64.TRYWAIT P1, [R8+URZ+0x38850], R7 ;  /* 0x03885007080075a7 */ /* 0x0022a4000802017f */
[----:B--2---:R-:W-:Y:S05]  /*28a40*/  @!P1 NANOSLEEP.SYNCS 0x989680 ;  /* 0x009896800000995d */ /* 0x004fea0003900000 */
[----:B------:R-:W2:Y:S02]  /*28a50*/  @!P1 SYNCS.PHASECHK.TRANS64 P1, [R8+URZ+0x38850], R7 ;  /* 0x03885007080095a7 */ /* 0x000ea4000802007f */
[----:B--2---:R-:W-:Y:S05]  /*28a60*/  @!P1 BRA `(.L_x_653) ;  /* 0xfffffffc00f09947 */ /* 0x004fea000383ffff */
[----:B------:R-:W-:Y:S05]  /*28a70*/  BRA `(.L_x_652) ;  /* 0xffffff4000247947 */ /* 0x000fea000383ffff */
.L_x_690:
[----:B------:R-:W0:Y:S01]  /*28a80*/  S2R R9, SR_TID.X ;  /* 0x0000000000097919 */ /* 0x000e220000002100 */
[----:B------:R-:W-:Y:S01]  /*28a90*/  BSSY B1, `(.L_x_859) ;  /* 0x000000a000017945 */ /* 0x000fe20003800000 */
[----:B------:R-:W-:Y:S01]  /*28aa0*/  MOV R12, RZ ;  /* 0x000000ff000c7202 */ /* 0x000fe20000000f00 */
[----:B------:R-:W-:Y:S01]  /*28ab0*/  IMAD.MOV.U32 R11, RZ, RZ, 0x1f ;  /* 0x0000001fff0b7424 */ /* 0x000fe200078e00ff */
[----:B------:R-:W-:Y:S02]  /*28ac0*/  MOV R15, 0xffffffff ;  /* 0xffffffff000f7802 */ /* 0x000fe40000000f00 */
[----:B0-----:R-:W-:-:S04]  /*28ad0*/  SHF.R.U32.HI R9, RZ, 0x5, R9 ;  /* 0x00000005ff097819 */ /* 0x001fc80000011609 */
[----:B------:R-:W-:-:S05]  /*28ae0*/  LOP3.LUT R9, R9, 0x3, RZ, 0xc0, !PT ;  /* 0x0000000309097812 */ /* 0x000fca00078ec0ff */
[----:B------:R-:W-:-:S07]  /*28af0*/  IMAD.MOV.U32 R13, RZ, RZ, R9 ;  /* 0x000000ffff0d7224 */ /* 0x000fce00078e0009 */
[----:B------:R-:W-:Y:S05]  /*28b00*/  WARPSYNC.COLLECTIVE R15, `(.L_x_860) ;  /* 0x000000000f087348 */ /* 0x000fea0003c00000 */
[----:B------:R0:W1:Y:S02]  /*28b10*/  SHFL.IDX P6, R14, R13, R12, R11 ;  /* 0x0000000c0d0e7389 */ /* 0x00006400000c000b */
[----:B01----:R-:W-:Y:S01]  /*28b20*/  ENDCOLLECTIVE ;  /* 0x000000000000791b */ /* 0x003fe20003800000 */
.L_x_860:
[----:B------:R-:W-:Y:S05]  /*28b30*/  BSYNC B1 ;  /* 0x0000000000017941 */ /* 0x000fea0003800000 */
.L_x_859:
[----:B------:R-:W-:Y:S05]  /*28b40*/  BRA `(.L_x_861) ;  /* 0xffffff8c00a87947 */ /* 0x000fea000383ffff */
.L_x_692:
[----:B------:R-:W-:Y:S01]  /*28b50*/  BSSY B1, `(.L_x_862) ;  /* 0x0000006000017945 */ /* 0x000fe20003800000 */
[----:B------:R-:W-:-:S07]  /*28b60*/  IMAD.MOV.U32 R15, RZ, RZ, -0x1 ;  /* 0xffffffffff0f7424 */ /* 0x000fce00078e00ff */
[----:B0-----:R-:W-:Y:S05]  /*28b70*/  WARPSYNC.COLLECTIVE R15, `(.L_x_863) ;  /* 0x000000000f0c7348 */ /* 0x001fea0003c00000 */
[----:B------:R-:W-:Y:S02]  /*28b80*/  ELECT P6, UR62, PT ;  /* 0x00000000003e782f */ /* 0x000fe400038c0000 */
[----:B------:R-:W-:Y:S01]  /*28b90*/  MOV R14, UR62 ;  /* 0x0000003e000e7c02 */ /* 0x000fe20008000f00 */
[----:B0-----:R-:W-:Y:S10]  /*28ba0*/  ENDCOLLECTIVE ;  /* 0x000000000000791b */ /* 0x001ff40003800000 */
.L_x_863:
[----:B------:R-:W-:Y:S05]  /*28bb0*/  BSYNC B1 ;  /* 0x0000000000017941 */ /* 0x000fea0003800000 */
.L_x_862:
[----:B------:R-:W-:Y:S05]  /*28bc0*/  BRA `(.L_x_691) ;  /* 0xffffff8c00a07947 */ /* 0x000fea000383ffff */
.L_x_694:
[----:B0-----:R0:W1:Y:S02]  /*28bd0*/  SYNCS.PHASECHK.TRANS64.TRYWAIT P0, [R22+URZ+0x38820], R5 ;  /* 0x03882005160075a7 */ /* 0x001064000800017f */
[----:B-1----:R-:W-:Y:S05]  /*28be0*/  @!P0 NANOSLEEP.SYNCS 0x989680 ;  /* 0x009896800000895d */ /* 0x002fea0003900000 */
[----:B------:R-:W1:Y:S02]  /*28bf0*/  @!P0 SYNCS.PHASECHK.TRANS64 P0, [R22+URZ+0x38820], R5 ;  /* 0x03882005160085a7 */ /* 0x000e64000800007f */
[----:B-1----:R-:W-:Y:S05]  /*28c00*/  @!P0 BRA `(.L_x_694) ;  /* 0xfffffffc00f08947 */ /* 0x002fea000383ffff */
[----:B------:R-:W-:Y:S05]  /*28c10*/  BRA `(.L_x_864) ;  /* 0xffffff8c00b07947 */ /* 0x000fea000383ffff */
.L_x_698:
[----:B-1----:R1:W2:Y:S02]  /*28c20*/  SYNCS.PHASECHK.TRANS64.TRYWAIT P0, [R9+URZ+0x388a0], R8 ;  /* 0x0388a008090075a7 */ /* 0x0022a4000800017f */
[----:B--2---:R-:W-:Y:S05]  /*28c30*/  @!P0 NANOSLEEP.SYNCS 0x989680 ;  /* 0x009896800000895d */ /* 0x004fea0003900000 */
[----:B------:R-:W2:Y:S02]  /*28c40*/  @!P0 SYNCS.PHASECHK.TRANS64 P0, [R9+URZ+0x388a0], R8 ;  /* 0x0388a008090085a7 */ /* 0x000ea4000800007f */
[----:B--2---:R-:W-:Y:S05]  /*28c50*/  @!P0 BRA `(.L_x_698) ;  /* 0xfffffffc00f08947 */ /* 0x004fea000383ffff */
[----:B------:R-:W-:Y:S05]  /*28c60*/  BRA `(.L_x_865) ;  /* 0xffffff8c00c87947 */ /* 0x000fea000383ffff */
.L_x_706:
[----:B0-----:R0:W2:Y:S02]  /*28c70*/  SYNCS.PHASECHK.TRANS64.TRYWAIT P0, [R9+URZ+0x388c0], R8 ;  /* 0x0388c008090075a7 */ /* 0x0010a4000800017f */
[----:B--2---:R-:W-:Y:S05]  /*28c80*/  @!P0 NANOSLEEP.SYNCS 0x989680 ;  /* 0x009896800000895d */ /* 0x004fea0003900000 */
[----:B------:R-:W2:Y:S02]  /*28c90*/  @!P0 SYNCS.PHASECHK.TRANS64 P0, [R9+URZ+0x388c0], R8 ;  /* 0x0388c008090085a7 */ /* 0x000ea4000800007f */
[----:B--2---:R-:W-:Y:S05]  /*28ca0*/  @!P0 BRA `(.L_x_706) ;  /* 0xfffffffc00f08947 */ /* 0x004fea000383ffff */
[----:B------:R-:W-:Y:S05]  /*28cb0*/  BRA `(.L_x_866) ;  /* 0xffffff9400047947 */ /* 0x000fea000383ffff */
.L_x_716:
[----:B-1----:R1:W2:Y:S02]  /*28cc0*/  SYNCS.PHASECHK.TRANS64.TRYWAIT P1, [R8+URZ+0x388a0], R7 ;  /* 0x0388a007080075a7 */ /* 0x0022a4000802017f */
[----:B--2---:R-:W-:Y:S05]  /*28cd0*/  @!P1 NANOSLEEP.SYNCS 0x989680 ;  /* 0x009896800000995d */ /* 0x004fea0003900000 */
[----:B------:R-:W2:Y:S02]  /*28ce0*/  @!P1 SYNCS.PHASECHK.TRANS64 P1, [R8+URZ+0x388a0], R7 ;  /* 0x0388a007080095a7 */ /* 0x000ea4000802007f */
[----:B--2---:R-:W-:Y:S05]  /*28cf0*/  @!P1 BRA `(.L_x_716) ;  /* 0xfffffffc00f09947 */ /* 0x004fea000383ffff */
[----:B------:R-:W-:Y:S05]  /*28d00*/  BRA `(.L_x_867) ;  /* 0xffffff9800747947 */ /* 0x000fea000383ffff */
.L_x_724:
[----:B0-----:R0:W2:Y:S02]  /*28d10*/  SYNCS.PHASECHK.TRANS64.TRYWAIT P1, [R8+URZ+0x388c0], R7 ;  /* 0x0388c007080075a7 */ /* 0x0010a4000802017f */
[----:B--2---:R-:W-:Y:S05]  /*28d20*/  @!P1 NANOSLEEP.SYNCS 0x989680 ;  /* 0x009896800000995d */ /* 0x004fea0003900000 */
[----:B------:R-:W2:Y:S02]  /*28d30*/  @!P1 SYNCS.PHASECHK.TRANS64 P1, [R8+URZ+0x388c0], R7 ;  /* 0x0388c007080095a7 */ /* 0x000ea4000802007f */
[----:B--2---:R-:W-:Y:S05]  /*28d40*/  @!P1 BRA `(.L_x_724) ;  /* 0xfffffffc00f09947 */ /* 0x004fea000383ffff */
[----:B------:R-:W-:Y:S05]  /*28d50*/  BRA `(.L_x_868) ;  /* 0xffffff9c00ac7947 */ /* 0x000fea000383ffff */
.L_x_740:
[----:B------:R-:W0:Y:S01]  /*28d60*/  S2R R7, SR_TID.X ;  /* 0x0000000000077919 */ /* 0x000e220000002100 */
[----:B------:R-:W-:Y:S01]  /*28d70*/  BSSY B0, `(.L_x_869) ;  /* 0x000000a000007945 */ /* 0x000fe20003800000 */
[----:B------:R-:W-:Y:S01]  /*28d80*/  IMAD.MOV.U32 R12, RZ, RZ, RZ ;  /* 0x000000ffff0c7224 */ /* 0x000fe200078e00ff */
[----:B------:R-:W-:Y:S01]  /*28d90*/  MOV R11, 0x1f ;  /* 0x0000001f000b7802 */ /* 0x000fe20000000f00 */
[----:B------:R-:W-:Y:S01]  /*28da0*/  IMAD.MOV.U32 R15, RZ, RZ, -0x1 ;  /* 0xffffffffff0f7424 */ /* 0x000fe200078e00ff */
[----:B0-----:R-:W-:-:S04]  /*28db0*/  SHF.R.U32.HI R7, RZ, 0x5, R7 ;  /* 0x00000005ff077819 */ /* 0x001fc80000011607 */
[----:B------:R-:W-:-:S04]  /*28dc0*/  LOP3.LUT R7, R7, 0x3, RZ, 0xc0, !PT ;  /* 0x0000000307077812 */ /* 0x000fc800078ec0ff */
[----:B------:R-:W-:-:S07]  /*28dd0*/  MOV R13, R7 ;  /* 0x00000007000d7202 */ /* 0x000fce0000000f00 */
[----:B-----5:R-:W-:Y:S05]  /*28de0*/  WARPSYNC.COLLECTIVE R15, `(.L_x_870) ;  /* 0x000000000f087348 */ /* 0x020fea0003c00000 */
[----:B------:R0:W1:Y:S02]  /*28df0*/  SHFL.IDX P6, R14, R13, R12, R11 ;  /* 0x0000000c0d0e7389 */ /* 0x00006400000c000b */
[----:B01---5:R-:W-:Y:S01]  /*28e00*/  ENDCOLLECTIVE ;  /* 0x000000000000791b */ /* 0x023fe20003800000 */
.L_x_870:
[----:B------:R-:W-:Y:S05]  /*28e10*/  BSYNC B0 ;  /* 0x0000000000007941 */ /* 0x000fea0003800000 */
.L_x_869:
[----:B------:R-:W-:Y:S05]  /*28e20*/  BRA `(.L_x_871) ;  /* 0xffffffac00207947 */ /* 0x000fea000383ffff */
.L_x_743:
[----:B0-----:R0:W1:Y:S02]  /*28e30*/  SYNCS.PHASECHK.TRANS64.TRYWAIT P0, [R5+URZ+0x38840], R2 ;  /* 0x03884002050075a7 */ /* 0x001064000800017f */
[----:B-1----:R-:W-:Y:S05]  /*28e40*/  @!P0 NANOSLEEP.SYNCS 0x989680 ;  /* 0x009896800000895d */ /* 0x002fea0003900000 */
[----:B------:R-:W1:Y:S02]  /*28e50*/  @!P0 SYNCS.PHASECHK.TRANS64 P0, [R5+URZ+0x38840], R2 ;  /* 0x03884002050085a7 */ /* 0x000e64000800007f */
[----:B-1----:R-:W-:Y:S05]  /*28e60*/  @!P0 BRA `(.L_x_743) ;  /* 0xfffffffc00f08947 */ /* 0x002fea000383ffff */
[----:B------:R-:W-:Y:S05]  /*28e70*/  BRA `(.L_x_872) ;  /* 0xffffffac007c7947 */ /* 0x000fea000383ffff */
.L_x_744:
        /* <DEDUP_REMOVED lines=8> */
.L_x_874:
[----:B------:R-:W-:Y:S05]  /*28f00*/  BSYNC B0 ;  /* 0x0000000000007941 */ /* 0x000fea0003800000 */
.L_x_873:
[----:B------:R-:W-:Y:S01]  /*28f10*/  IMAD.MOV.U32 R13, RZ, RZ, R0 ;  /* 0x000000ffff0d7224 */ /* 0x000fe200078e0000 */
[----:B------:R-:W-:Y:S01]  /*28f20*/  MOV R12, RZ ;  /* 0x000000ff000c7202 */ /* 0x000fe20000000f00 */
[----:B------:R-:W-:Y:S01]  /*28f30*/  IMAD.MOV.U32 R11, RZ, RZ, 0x181f ;  /* 0x0000181fff0b7424 */ /* 0x000fe200078e00ff */
[----:B------:R-:W-:Y:S01]  /*28f40*/  MOV R15, 0xffffffff ;  /* 0xffffffff000f7802 */ /* 0x000fe20000000f00 */
[----:B------:R-:W-:Y:S01]  /*28f50*/  @P0 IMAD R9, R7, 0x2, R22 ;  /* 0x0000000207090824 */ /* 0x000fe200078e0216 */
[----:B------:R-:W-:Y:S02]  /*28f60*/  MOV R2, R14 ;  /* 0x0000000e00027202 */ /* 0x000fe40000000f00 */
[----:B------:R-:W-:-:S13]  /*28f70*/  LOP3.LUT P5, RZ, R23, 0x10, RZ, 0xc0, !PT ;  /* 0x0000001017ff7812 */ /* 0x000fda00078ac0ff */
[----:B------:R-:W-:Y:S05]  /*28f80*/  WARPSYNC.COLLECTIVE R15, `(.L_x_875) ;  /* 0x000000000f087348 */ /* 0x000fea0003c00000 */
[----:B------:R0:W1:Y:S02]  /*28f90*/  SHFL.IDX P6, R14, R13, R12, R11 ;  /* 0x0000000c0d0e7389 */ /* 0x00006400000c000b */
[----:B01----:R-:W-:Y:S01]  /*28fa0*/  ENDCOLLECTIVE ;  /* 0x000000000000791b */ /* 0x003fe20003800000 */
.L_x_875:
[C---:B------:R-:W-:Y:S01]  /*28fb0*/  LOP3.LUT P4, RZ, R23.reuse, 0x8, RZ, 0xc0, !PT ;  /* 0x0000000817ff7812 */ /* 0x040fe2000788c0ff */
[----:B------:R-:W-:Y:S01]  /*28fc0*/  ULDC.64 UR4, c[0x0][0x208] ;  /* 0x0000820000047ab9 */ /* 0x000fe20000000a00 */
[C---:B------:R-:W-:Y:S02]  /*28fd0*/  LOP3.LUT P3, RZ, R23.reuse, 0x4, RZ, 0xc0, !PT ;  /* 0x0000000417ff7812 */ /* 0x040fe4000786c0ff */
[----:B------:R-:W-:Y:S02]  /*28fe0*/  LOP3.LUT P2, RZ, R23, 0x2, RZ, 0xc0, !PT ;  /* 0x0000000217ff7812 */ /* 0x000fe4000784c0ff */
[----:B------:R-:W-:Y:S01]  /*28ff0*/  MOV R13, R6 ;  /* 0x00000006000d7202 */ /* 0x000fe20000000f00 */
[----:B------:R-:W-:Y:S02]  /*29000*/  IMAD.MOV.U32 R12, RZ, RZ, 0x1 ;  /* 0x00000001ff0c7424 */ /* 0x000fe400078e00ff */
[----:B------:R-:W-:-:S05]  /*29010*/  IMAD.MOV.U32 R3, RZ, RZ, R14 ;  /* 0x000000ffff037224 */ /* 0x000fca00078e000e */
[----:B------:R-:W-:-:S04]  /*29020*/  @P0 LEA R3, P1, R36, R3, 0x1 ;  /* 0x0000000324030211 */ /* 0x000fc800078208ff */
[----:B------:R-:W-:Y:S02]  /*29030*/  @P0 IADD3.X R2, RZ, R2, RZ, P1, !PT ;  /* 0x00000002ff020210 */ /* 0x000fe40000ffe4ff */
[----:B------:R-:W-:Y:S02]  /*29040*/  ISETP.GE.AND P1, PT, R4, 0x11, PT ;  /* 0x000000110400780c */ /* 0x000fe40003f26270 */
[----:B------:R-:W-:-:S04]  /*29050*/  @P0 LOP3.LUT R3, R3, R2, RZ, 0x3c, !PT ;  /* 0x0000000203030212 */ /* 0x000fc800078e3cff */
[----:B------:R-:W-:-:S04]  /*29060*/  @P0 LOP3.LUT R2, R3, R2, RZ, 0x3c, !PT ;  /* 0x0000000203020212 */ /* 0x000fc800078e3cff */
[----:B------:R-:W-:-:S03]  /*29070*/  @P0 LOP3.LUT R3, R3, R2, RZ, 0x3c, !PT ;  /* 0x0000000203030212 */ /* 0x000fc600078e3cff */
[----:B------:R-:W-:Y:S02]  /*29080*/  @P1 LEA R21, R7, R22, 0x1 ;  /* 0x0000001607151211 */ /* 0x000fe400078e08ff */
[----:B------:R-:W-:Y:S01]  /*29090*/  @!PT LDS RZ, [RZ] ;  /* 0x00000000fffff984 */ /* 0x000fe20000000800 */
[----:B------:R-:W-:Y:S01]  /*290a0*/  @!PT LDS RZ, [RZ] ;  /* 0x00000000fffff984 */ /* 0x000fe20000000800 */
[----:B------:R-:W-:Y:S01]  /*290b0*/  @!PT LDS RZ, [RZ] ;  /* 0x00000000fffff984 */ /* 0x000fe20000000800 */
[----:B------:R0:W-:Y:S04]  /*290c0*/  @P0 LDGSTS.E.BYPASS.LTC128B.128 [R9+0x24400], desc[UR4][R2.64], !P5 ;  /* 0x2440000002090fae */ /* 0x0001e8000e901d44 */
[----:B------:R0:W-:Y:S04]  /*290d0*/  @P0 LDGSTS.E.BYPASS.LTC128B.128 [R9+0x26c00], desc[UR4][R2.64+0x80], !P4 ;  /* 0x26c0008002090fae */ /* 0x0001e8000e101d44 */
[----:B------:R0:W-:Y:S04]  /*290e0*/  @P0 LDGSTS.E.BYPASS.LTC128B.128 [R9+0x29400], desc[UR4][R2.64+0x100], !P3 ;  /* 0x2940010002090fae */ /* 0x0001e8000d901d44 */
[----:B------:R0:W-:Y:S02]  /*290f0*/  @P0 LDGSTS.E.BYPASS.LTC128B.128 [R9+0x2bc00], desc[UR4][R2.64+0x180], !P2 ;  /* 0x2bc0018002090fae */ /* 0x0001e4000d101d44 */
[----:B0-----:R-:W-:Y:S05]  /*29100*/  WARPSYNC.COLLECTIVE R15, `(.L_x_876) ;  /* 0x000000000f087348 */ /* 0x001fea0003c00000 */
[----:B------:R1:W2:Y:S02]  /*29110*/  SHFL.IDX P6, R14, R13, R12, R11 ;  /* 0x0000000c0d0e7389 */ /* 0x0002a400000c000b */
[----:B012---:R-:W-:Y:S01]  /*29120*/  ENDCOLLECTIVE ;  /* 0x000000000000791b */ /* 0x007fe20003800000 */
.L_x_876:
[----:B------:R-:W-:Y:S01]  /*29130*/  IMAD.MOV.U32 R13, RZ, RZ, R0 ;  /* 0x000000ffff0d7224 */ /* 0x000fe200078e0000 */
[----:B------:R-:W-:-:S07]  /*29140*/  MOV R8, R14 ;  /* 0x0000000e00087202 */ /* 0x000fce0000000f00 */
[----:B------:R-:W-:Y:S05]  /*29150*/  WARPSYNC.COLLECTIVE R15, `(.L_x_877) ;  /* 0x000000000f087348 */ /* 0x000fea0003c00000 */
[----:B------:R0:W1:Y:S02]  /*29160*/  SHFL.IDX P6, R14, R13, R12, R11 ;  /* 0x0000000c0d0e7389 */ /* 0x00006400000c000b */
[----:B01----:R-:W-:Y:S01]  /*29170*/  ENDCOLLECTIVE ;  /* 0x000000000000791b */ /* 0x003fe20003800000 */
.L_x_877:
[----:B------:R-:W-:Y:S01]  /*29180*/  ULDC.64 UR4, c[0x0][0x208] ;  /* 0x0000820000047ab9 */ /* 0x000fe20000000a00 */
[----:B------:R-:W-:Y:S01]  /*29190*/  IMAD.MOV.U32 R13, RZ, RZ, R6 ;  /* 0x000000ffff0d7224 */ /* 0x000fe200078e0006 */
[----:B------:R-:W-:Y:S02]  /*291a0*/  MOV R12, 0x2 ;  /* 0x00000002000c7802 */ /* 0x000fe40000000f00 */
[----:B------:R-:W-:-:S04]  /*291b0*/  MOV R2, R14 ;  /* 0x0000000e00027202 */ /* 0x000fc80000000f00 */
[----:B------:R-:W-:-:S05]  /*291c0*/  @P1 LEA R2, P0, R36, R2, 0x1 ;  /* 0x0000000224021211 */ /* 0x000fca00078008ff */
[----:B------:R-:W-:-:S05]  /*291d0*/  @P1 IMAD.X R3, RZ, RZ, R8, P0 ;  /* 0x000000ffff031224 */ /* 0x000fca00000e0608 */
[----:B------:R-:W-:Y:S01]  /*291e0*/  @!PT LDS RZ, [RZ] ;  /* 0x00000000fffff984 */ /* 0x000fe20000000800 */
[----:B------:R-:W-:Y:S01]  /*291f0*/  @!PT LDS RZ, [RZ] ;  /* 0x00000000fffff984 */ /* 0x000fe20000000800 */
[----:B------:R-:W-:Y:S01]  /*29200*/  @!PT LDS RZ, [RZ] ;  /* 0x00000000fffff984 */ /* 0x000fe20000000800 */
[----:B------:R0:W-:Y:S04]  /*29210*/  @P1 LDGSTS.E.BYPASS.LTC128B.128 [R21+0x24c00], desc[UR4][R2.64], !P5 ;  /* 0x24c0000002151fae */ /* 0x0001e8000e901d44 */
[----:B------:R0:W-:Y:S04]  /*29220*/  @P1 LDGSTS.E.BYPASS.LTC128B.128 [R21+0x27400], desc[UR4][R2.64+0x80], !P4 ;  /* 0x2740008002151fae */ /* 0x0001e8000e101d44 */
[----:B------:R0:W-:Y:S04]  /*29230*/  @P1 LDGSTS.E.BYPASS.LTC128B.128 [R21+0x29c00], desc[UR4][R2.64+0x100], !P3 ;  /* 0x29c0010002151fae */ /* 0x0001e8000d901d44 */
[----:B------:R0:W-:Y:S01]  /*29240*/  @P1 LDGSTS.E.BYPASS.LTC128B.128 [R21+0x2c400], desc[UR4][R2.64+0x180], !P2 ;  /* 0x2c40018002151fae */ /* 0x0001e2000d101d44 */
[----:B------:R-:W-:-:S13]  /*29250*/  ISETP.GE.AND P1, PT, R4, 0x21, PT ;  /* 0x000000210400780c */ /* 0x000fda0003f26270 */
[----:B0-----:R-:W-:Y:S05]  /*29260*/  WARPSYNC.COLLECTIVE R15, `(.L_x_878) ;  /* 0x000000000f087348 */ /* 0x001fea0003c00000 */
[----:B------:R1:W2:Y:S02]  /*29270*/  SHFL.IDX P6, R14, R13, R12, R11 ;  /* 0x0000000c0d0e7389 */ /* 0x0002a400000c000b */
[----:B012---:R-:W-:Y:S01]  /*29280*/  ENDCOLLECTIVE ;  /* 0x000000000000791b */ /* 0x007fe20003800000 */
.L_x_878:
[----:B------:R-:W-:Y:S01]  /*29290*/  @P1 IMAD R9, R7, 0x2, R22 ;  /* 0x0000000207091824 */ /* 0x000fe200078e0216 */
[----:B------:R-:W-:Y:S01]  /*292a0*/  MOV R13, R0 ;  /* 0x00000000000d7202 */ /* 0x000fe20000000f00 */
[----:B------:R-:W-:-:S07]  /*292b0*/  IMAD.MOV.U32 R8, RZ, RZ, R14 ;  /* 0x000000ffff087224 */ /* 0x000fce00078e000e */
[----:B------:R-:W-:Y:S05]  /*292c0*/  WARPSYNC.COLLECTIVE R15, `(.L_x_879) ;  /* 0x000000000f087348 */ /* 0x000fea0003c00000 */
[----:B------:R0:W1:Y:S02]  /*292d0*/  SHFL.IDX P6, R14, R13, R12, R11 ;  /* 0x0000000c0d0e7389 */ /* 0x00006400000c000b */
[----:B01----:R-:W-:Y:S01]  /*292e0*/  ENDCOLLECTIVE ;  /* 0x000000000000791b */ /* 0x003fe20003800000 */
.L_x_879:
[----:B------:R-:W-:Y:S01]  /*292f0*/  ULDC.64 UR4, c[0x0][0x208] ;  /* 0x0000820000047ab9 */ /* 0x000fe20000000a00 */
[----:B------:R-:W-:Y:S01]  /*29300*/  MOV R13, R6 ;  /* 0x00000006000d7202 */ /* 0x000fe20000000f00 */
[----:B------:R-:W-:Y:S02]  /*29310*/  IMAD.MOV.U32 R12, RZ, RZ, 0x3 ;  /* 0x00000003ff0c7424 */ /* 0x000fe400078e00ff */
[----:B------:R-:W-:-:S05]  /*29320*/  IMAD.MOV.U32 R2, RZ, RZ, R14 ;  /* 0x000000ffff027224 */ /* 0x000fca00078e000e */
[----:B------:R-:W-:-:S04]  /*29330*/  @P1 LEA R2, P0, R36, R2, 0x1 ;  /* 0x0000000224021211 */ /* 0x000fc800078008ff */
[----:B------:R-:W-:-:S05]  /*29340*/  @P1 IADD3.X R3, RZ, R8, RZ, P0, !PT ;  /* 0x00000008ff031210 */ /* 0x000fca00007fe4ff */
        /* <DEDUP_REMOVED lines=11> */
.L_x_880:
[----:B------:R-:W-:Y:S01]  /*29400*/  @P1 LEA R21, R7, R22, 0x1 ;  /* 0x0000001607151211 */ /* 0x000fe200078e08ff */
[----:B------:R-:W-:Y:S01]  /*29410*/  IMAD.MOV.U32 R13, RZ, RZ, R0 ;  /* 0x000000ffff0d7224 */ /* 0x000fe200078e0000 */
[----:B------:R-:W-:-:S07]  /*29420*/  MOV R8, R14 ;  /* 0x0000000e00087202 */ /* 0x000fce0000000f00 */
[----:B------:R-:W-:Y:S05]  /*29430*/  WARPSYNC.COLLECTIVE R15, `(.L_x_881) ;  /* 0x000000000f087348 */ /* 0x000fea0003c00000 */
[----:B------:R0:W1:Y:S02]  /*29440*/  SHFL.IDX P6, R14, R13, R12, R11 ;  /* 0x0000000c0d0e7389 */ /* 0x00006400000c000b */
[----:B01----:R-:W-:Y:S01]  /*29450*/  ENDCOLLECTIVE ;  /* 0x000000000000791b */ /* 0x003fe20003800000 */
.L_x_881:
        /* <DEDUP_REMOVED lines=16> */
.L_x_882:
[----:B------:R-:W-:Y:S01]  /*29560*/  MOV R13, R0 ;  /* 0x00000000000d7202 */ /* 0x000fe20000000f00 */
[----:B------:R-:W-:-:S07]  /*29570*/  IMAD.MOV.U32 R8, RZ, RZ, R14 ;  /* 0x000000ffff087224 */ /* 0x000fce00078e000e */
[----:B------:R-:W-:Y:S05]  /*29580*/  WARPSYNC.COLLECTIVE R15, `(.L_x_883) ;  /* 0x000000000f087348 */ /* 0x000fea0003c00000 */
[----:B------:R0:W1:Y:S02]  /*29590*/  SHFL.IDX P6, R14, R13, R12, R11 ;  /* 0x0000000c0d0e7389 */ /* 0x00006400000c000b */
[----:B01----:R-:W-:Y:S01]  /*295a0*/  ENDCOLLECTIVE ;  /* 0x000000000000791b */ /* 0x003fe20003800000 */
.L_x_883:
[----:B------:R-:W-:Y:S01]  /*295b0*/  IMAD.MOV.U32 R0, RZ, RZ, R14 ;  /* 0x000000ffff007224 */ /* 0x000fe200078e000e */
[----:B------:R-:W-:Y:S06]  /*295c0*/  BRA `(.L_x_884) ;  /* 0xffffffa800e07947 */ /* 0x000fec000383ffff */
.L_x_751:
[----:B------:R-:W-:Y:S01]  /*295d0*/  MOV R13, R4 ;  /* 0x00000004000d7202 */ /* 0x000fe20000000f00 */
[----:B------:R-:W-:Y:S01]  /*295e0*/  IMAD.MOV.U32 R12, RZ, RZ, RZ ;  /* 0x000000ffff0c7224 */ /* 0x000fe200078e00ff */
[----:B------:R-:W-:Y:S01]  /*295f0*/  MOV R11, 0x181f ;  /* 0x0000181f000b7802 */ /* 0x000fe20000000f00 */
[----:B------:R-:W-:Y:S02]  /*29600*/  IMAD.MOV.U32 R15, RZ, RZ, -0x1 ;  /* 0xffffffffff0f7424 */ /* 0x000fe400078e00ff */
[----:B-----5:R-:W-:Y:S02]  /*29610*/  IMAD R6, R10, R8, RZ ;  /* 0x000000080a067224 */ /* 0x020fe400078e02ff */
[----:B------:R-:W-:-:S07]  /*29620*/  IMAD.IADD R0, R9, 0x1, R0 ;  /* 0x0000000109007824 */ /* 0x000fce00078e0200 */
[----:B------:R-:W-:Y:S05]  /*29630*/  WARPSYNC.COLLECTIVE R15, `(.L_x_885) ;  /* 0x000000000f087348 */ /* 0x000fea0003c00000 */
[----:B------:R0:W1:Y:S02]  /*29640*/  SHFL.IDX P6, R14, R13, R12, R11 ;  /* 0x0000000c0d0e7389 */ /* 0x00006400000c000b */
[----:B01----:R-:W-:Y:S01]  /*29650*/  ENDCOLLECTIVE ;  /* 0x000000000000791b */ /* 0x003fe20003800000 */
.L_x_885:
[----:B------:R-:W-:Y:S01]  /*29660*/  ISETP.GE.AND P1, PT, R0, R6, PT ;  /* 0x000000060000720c */ /* 0x000fe20003f26270 */
[----:B------:R-:W-:Y:S01]  /*29670*/  IMAD.MOV.U32 R13, RZ, RZ, R5 ;  /* 0x000000ffff0d7224 */ /* 0x000fe200078e0005 */
[----:B------:R-:W-:-:S11]  /*29680*/  MOV R2, R14 ;  /* 0x0000000e00027202 */ /* 0x000fd60000000f00 */
[----:B------:R-:W-:Y:S05]  /*29690*/  WARPSYNC.COLLECTIVE R15, `(.L_x_886) ;  /* 0x000000000f087348 */ /* 0x000fea0003c00000 */
[----:B------:R0:W1:Y:S02]  /*296a0*/  SHFL.IDX P6, R14, R13, R12, R11 ;  /* 0x0000000c0d0e7389 */ /* 0x00006400000c000b */
[----:B01----:R-:W-:Y:S01]  /*296b0*/  ENDCOLLECTIVE ;  /* 0x000000000000791b */ /* 0x003fe20003800000 */
.L_x_886:
[----:B------:R-:W-:Y:S01]  /*296c0*/  ULDC.64 UR4, c[0x0][0x208] ;  /* 0x0000820000047ab9 */ /* 0x000fe20000000a00 */
[----:B------:R-:W-:Y:S01]  /*296d0*/  IMAD.MOV.U32 R13, RZ, RZ, R4 ;  /* 0x000000ffff0d7224 */ /* 0x000fe200078e0004 */
[----:B------:R-:W-:Y:S02]  /*296e0*/  MOV R12, 0x1 ;  /* 0x00000001000c7802 */ /* 0x000fe40000000f00 */
[----:B------:R-:W-:-:S04]  /*296f0*/  MOV R3, R14 ;  /* 0x0000000e00037202 */ /* 0x000fc80000000f00 */
[----:B------:R-:W-:-:S04]  /*29700*/  @!P1 LEA R7, P5, R36, R3, 0x1 ;  /* 0x0000000324079211 */ /* 0x000fc800078a08ff */
[----:B------:R-:W-:Y:S01]  /*29710*/  @!P1 IADD3.X R3, RZ, R2, RZ, P5, !PT ;  /* 0x00000002ff039210 */ /* 0x000fe20002ffe4ff */
[----:B------:R-:W-:Y:S01]  /*29720*/  @!P1 IMAD.MOV.U32 R2, RZ, RZ, R7 ;  /* 0x000000ffff029224 */ /* 0x000fe200078e0007 */
[----:B------:R-:W-:-:S04]  /*29730*/  IADD3 R7, R0, 0x10, RZ ;  /* 0x0000001000077810 */ /* 0x000fc80007ffe0ff */
[----:B------:R-:W-:Y:S01]  /*29740*/  @!PT LDS RZ, [RZ] ;  /* 0x00000000fffff984 */ /* 0x000fe20000000800 */
[----:B------:R-:W-:Y:S01]  /*29750*/  @!PT LDS RZ, [RZ] ;  /* 0x00000000fffff984 */ /* 0x000fe20000000800 */
[----:B------:R-:W-:Y:S01]  /*29760*/  @!PT LDS RZ, [RZ] ;  /* 0x00000000fffff984 */ /* 0x000fe20000000800 */
[----:B------:R0:W-:Y:S04]  /*29770*/  @!P1 LDGSTS.E.BYPASS.LTC128B.128 [R37+0x14400], desc[UR4][R2.64], !P4 ;  /* 0x1440000002259fae */ /* 0x0001e8000e101d44 */
[----:B------:R0:W-:Y:S04]  /*29780*/  @!P1 LDGSTS.E.BYPASS.LTC128B.128 [R37+0x18400], desc[UR4][R2.64+0x80], !P3 ;  /* 0x1840008002259fae */ /* 0x0001e8000d901d44 */
[----:B------:R0:W-:Y:S04]  /*29790*/  @!P1 LDGSTS.E.BYPASS.LTC128B.128 [R37+0x1c400], desc[UR4][R2.64+0x100], !P2 ;  /* 0x1c40010002259fae */ /* 0x0001e8000d101d44 */
[----:B------:R0:W-:Y:S01]  /*297a0*/  @!P1 LDGSTS.E.BYPASS.LTC128B.128 [R37+0x20400], desc[UR4][R2.64+0x180], !P0 ;  /* 0x2040018002259fae */ /* 0x0001e2000c101d44 */
[----:B------:R-:W-:-:S13]  /*297b0*/  ISETP.GE.AND P1, PT, R7, R6, PT ;  /* 0x000000060700720c */ /* 0x000fda0003f26270 */
[----:B0-----:R-:W-:Y:S05]  /*297c0*/  WARPSYNC.COLLECTIVE R15, `(.L_x_887) ;  /* 0x000000000f087348 */ /* 0x001fea0003c00000 */
[----:B------:R1:W2:Y:S02]  /*297d0*/  SHFL.IDX P6, R14, R13, R12, R11 ;  /* 0x0000000c0d0e7389 */ /* 0x0002a400000c000b */
[----:B012---:R-:W-:Y:S01]  /*297e0*/  ENDCOLLECTIVE ;  /* 0x000000000000791b */ /* 0x007fe20003800000 */
.L_x_887:
[----:B------:R-:W-:Y:S01]  /*297f0*/  MOV R13, R5 ;  /* 0x00000005000d7202 */ /* 0x000fe20000000f00 */
[----:B------:R-:W-:-:S07]  /*29800*/  IMAD.MOV.U32 R2, RZ, RZ, R14 ;  /* 0x000000ffff027224 */ /* 0x000fce00078e000e */
[----:B------:R-:W-:Y:S05]  /*29810*/  WARPSYNC.COLLECTIVE R15, `(.L_x_888) ;  /* 0x000000000f087348 */ /* 0x000fea0003c00000 */
[----:B------:R0:W1:Y:S02]  /*29820*/  SHFL.IDX P6, R14, R13, R12, R11 ;  /* 0x0000000c0d0e7389 */ /* 0x00006400000c000b */
[----:B01----:R-:W-:Y:S01]  /*29830*/  ENDCOLLECTIVE ;  /* 0x000000000000791b */ /* 0x003fe20003800000 */
.L_x_888:
[----:B------:R-:W-:Y:S01]  /*29840*/  ULDC.64 UR4, c[0x0][0x208] ;  /* 0x0000820000047ab9 */ /* 0x000fe20000000a00 */
[----:B------:R-:W-:Y:S01]  /*29850*/  MOV R13, R4 ;  /* 0x00000004000d7202 */ /* 0x000fe20000000f00 */
[----:B------:R-:W-:Y:S02]  /*29860*/  IMAD.MOV.U32 R12, RZ, RZ, 0x2 ;  /* 0x00000002ff0c7424 */ /* 0x000fe400078e00ff */
[----:B------:R-:W-:-:S05]  /*29870*/  IMAD.MOV.U32 R3, RZ, RZ, R14 ;  /* 0x000000ffff037224 */ /* 0x000fca00078e000e */
[----:B------:R-:W-:-:S04]  /*29880*/  @!P1 LEA R7, P5, R36, R3, 0x1 ;  /* 0x0000000324079211 */ /* 0x000fc800078a08ff */
[----:B------:R-:W-:Y:S01]  /*29890*/  @!P1 IADD3.X R8, RZ, R2, RZ, P5, !PT ;  /* 0x00000002ff089210 */ /* 0x000fe20002ffe4ff */
[----:B------:R-:W-:Y:S02]  /*298a0*/  @!P1 IMAD.MOV.U32 R2, RZ, RZ, R7 ;  /* 0x000000ffff029224 */ /* 0x000fe400078e0007 */
[----:B------:R-:W-:Y:S01]  /*298b0*/  VIADD R7, R0, 0x20 ;  /* 0x0000002000077836 */ /* 0x000fe20000000000 */
[----:B------:R-:W-:-:S05]  /*298c0*/  @!P1 MOV R3, R8 ;  /* 0x0000000800039202 */ /* 0x000fca0000000f00 */
        /* <DEDUP_REMOVED lines=11> */
.L_x_889:
[----:B------:R-:W-:Y:S01]  /*29980*/  IMAD.MOV.U32 R13, RZ, RZ, R5 ;  /* 0x000000ffff0d7224 */ /* 0x000fe200078e0005 */
[----:B------:R-:W-:-:S07]  /*29990*/  MOV R2, R14 ;  /* 0x0000000e00027202 */ /* 0x000fce0000000f00 */
[----:B------:R-:W-:Y:S05]  /*299a0*/  WARPSYNC.COLLECTIVE R15, `(.L_x_890) ;  /* 0x000000000f087348 */ /* 0x000fea0003c00000 */
[----:B------:R0:W1:Y:S02]  /*299b0*/  SHFL.IDX P6, R14, R13, R12, R11 ;  /* 0x0000000c0d0e7389 */ /* 0x00006400000c000b */
[----:B01----:R-:W-:Y:S01]  /*299c0*/  ENDCOLLECTIVE ;  /* 0x000000000000791b */ /* 0x003fe20003800000 */
.L_x_890:
[----:B------:R-:W-:Y:S01]  /*299d0*/  ULDC.64 UR4, c[0x0][0x208] ;  /* 0x0000820000047ab9 */ /* 0x000fe20000000a00 */
[----:B------:R-:W-:Y:S01]  /*299e0*/  IMAD.MOV.U32 R13, RZ, RZ, R4 ;  /* 0x000000ffff0d7224 */ /* 0x000fe200078e0004 */
[----:B------:R-:W-:Y:S02]  /*299f0*/  MOV R12, 0x3 ;  /* 0x00000003000c7802 */ /* 0x000fe40000000f00 */
[----:B------:R-:W-:-:S04]  /*29a00*/  MOV R3, R14 ;  /* 0x0000000e00037202 */ /* 0x000fc80000000f00 */
[----:B------:R-:W-:-:S05]  /*29a10*/  @!P1 LEA R7, P5, R36, R3, 0x1 ;  /* 0x0000000324079211 */ /* 0x000fca00078a08ff */
[----:B------:R-:W-:Y:S01]  /*29a20*/  @!P1 IMAD.X R8, RZ, RZ, R2, P5 ;  /* 0x000000ffff089224 */ /* 0x000fe200028e0602 */
[----:B------:R-:W-:Y:S02]  /*29a30*/  @!P1 MOV R2, R7 ;  /* 0x0000000700029202 */ /* 0x000fe40000000f00 */
[----:B------:R-:W-:Y:S01]  /*29a40*/  IADD3 R7, R0, 0x30, RZ ;  /* 0x0000003000077810 */ /* 0x000fe20007ffe0ff */
[----:B------:R-:W-:-:S05]  /*29a50*/  @!P1 IMAD.MOV.U32 R3, RZ, RZ, R8 ;  /* 0x000000ffff039224 */ /* 0x000fca00078e0008 */
        /* <DEDUP_REMOVED lines=11> */
.L_x_891:
[----:B------:R-:W-:Y:S01]  /*29b10*/  MOV R13, R5 ;  /* 0x00000005000d7202 */ /* 0x000fe20000000f00 */
[----:B------:R-:W-:-:S07]  /*29b20*/  IMAD.MOV.U32 R2, RZ, RZ, R14 ;  /* 0x000000ffff027224 */ /* 0x000fce00078e000e */
[----:B------:R-:W-:Y:S05]  /*29b30*/  WARPSYNC.COLLECTIVE R15, `(.L_x_892) ;  /* 0x000000000f087348 */ /* 0x000fea0003c00000 */
[----:B------:R0:W1:Y:S02]  /*29b40*/  SHFL.IDX P6, R14, R13, R12, R11 ;  /* 0x0000000c0d0e7389 */ /* 0x00006400000c000b */
[----:B01----:R-:W-:Y:S01]  /*29b50*/  ENDCOLLECTIVE ;  /* 0x000000000000791b */ /* 0x003fe20003800000 */
.L_x_892:
        /* <DEDUP_REMOVED lines=20> */
.L_x_893:
[----:B------:R-:W-:Y:S01]  /*29ca0*/  IMAD.MOV.U32 R13, RZ, RZ, R5 ;  /* 0x000000ffff0d7224 */ /* 0x000fe200078e0005 */
[----:B------:R-:W-:-:S07]  /*29cb0*/  MOV R2, R14 ;  /* 0x0000000e00027202 */ /* 0x000fce0000000f00 */
[----:B------:R-:W-:Y:S05]  /*29cc0*/  WARPSYNC.COLLECTIVE R15, `(.L_x_894) ;  /* 0x000000000f087348 */ /* 0x000fea0003c00000 */
[----:B------:R0:W1:Y:S02]  /*29cd0*/  SHFL.IDX P6, R14, R13, R12, R11 ;  /* 0x0000000c0d0e7389 */ /* 0x00006400000c000b */
[----:B01----:R-:W-:Y:S01]  /*29ce0*/  ENDCOLLECTIVE ;  /* 0x000000000000791b */ /* 0x003fe20003800000 */
.L_x_894:
        /* <DEDUP_REMOVED lines=20> */
.L_x_895:
[----:B------:R-:W-:Y:S01]  /*29e30*/  MOV R13, R5 ;  /* 0x00000005000d7202 */ /* 0x000fe20000000f00 */
[----:B------:R-:W-:-:S07]  /*29e40*/  IMAD.MOV.U32 R2, RZ, RZ, R14 ;  /* 0x000000ffff027224 */ /* 0x000fce00078e000e */
[----:B------:R-:W-:Y:S05]  /*29e50*/  WARPSYNC.COLLECTIVE R15, `(.L_x_896) ;  /* 0x000000000f087348 */ /* 0x000fea0003c00000 */
[----:B------:R0:W1:Y:S02]  /*29e60*/  SHFL.IDX P6, R14, R13, R12, R11 ;  /* 0x0000000c0d0e7389 */ /* 0x00006400000c000b */
[----:B01----:R-:W-:Y:S01]  /*29e70*/  ENDCOLLECTIVE ;  /* 0x000000000000791b */ /* 0x003fe20003800000 */
.L_x_896:
        /* <DEDUP_REMOVED lines=20> */
.L_x_897:
[----:B------:R-:W-:Y:S01]  /*29fc0*/  IMAD.MOV.U32 R13, RZ, RZ, R5 ;  /* 0x000000ffff0d7224 */ /* 0x000fe200078e0005 */
[----:B------:R-:W-:-:S07]  /*29fd0*/  MOV R2, R14 ;  /* 0x0000000e00027202 */ /* 0x000fce0000000f00 */
[----:B------:R-:W-:Y:S05]  /*29fe0*/  WARPSYNC.COLLECTIVE R15, `(.L_x_898) ;  /* 0x000000000f087348 */ /* 0x000fea0003c00000 */
[----:B------:R0:W1:Y:S02]  /*29ff0*/  SHFL.IDX P6, R14, R13, R12, R11 ;  /* 0x0000000c0d0e7389 */ /* 0x00006400000c000b */
[----:B01----:R-:W-:Y:S01]  /*2a000*/  ENDCOLLECTIVE ;  /* 0x000000000000791b */ /* 0x003fe20003800000 */
.L_x_898:
[----:B------:R-:W-:Y:S01]  /*2a010*/  ULDC.64 UR4, c[0x0][0x208] ;  /* 0x0000820000047ab9 */ /* 0x000fe20000000a00 */
[----:B------:R-:W-:Y:S01]  /*2a020*/  MOV R13, R4 ;  /* 0x00000004000d7202 */ /* 0x000fe20000000f00 */
[----:B------:R-:W-:Y:S01]  /*2a030*/  IMAD.MOV.U32 R12, RZ, RZ, 0x7 ;  /* 0x00000007ff0c7424 */ /* 0x000fe200078e00ff */
[----:B------:R-:W-:-:S04]  /*2a040*/  MOV R3, R14 ;  /* 0x0000000e00037202 */ /* 0x000fc80000000f00 */
[----:B------:R-:W-:-:S05]  /*2a050*/  @!P1 LEA R7, P5, R36, R3, 0x1 ;  /* 0x0000000324079211 */ /* 0x000fca00078a08ff */
[----:B------:R-:W-:Y:S01]  /*2a060*/  @!P1 IMAD.X R8, RZ, RZ, R2, P5 ;  /* 0x000000ffff089224 */ /* 0x000fe200028e0602 */
[----:B------:R-:W-:-:S03]  /*2a070*/  @!P1 MOV R2, R7 ;  /* 0x0000000700029202 */ /* 0x000fc60000000f00 */
[----:B------:R-:W-:-:S05]  /*2a080*/  @!P1 IMAD.MOV.U32 R3, RZ, RZ, R8 ;  /* 0x000000ffff039224 */ /* 0x000fca00078e0008 */
[----:B------:R-:W-:Y:S01]  /*2a090*/  @!PT LDS RZ, [RZ] ;  /* 0x00000000fffff984 */ /* 0x000fe20000000800 */
[----:B------:R-:W-:Y:S01]  /*2a0a0*/  @!PT LDS RZ, [RZ] ;  /* 0x00000000fffff984 */ /* 0x000fe20000000800 */
[----:B------:R-:W-:Y:S01]  /*2a0b0*/  @!PT LDS RZ, [RZ] ;  /* 0x00000000fffff984 */ /* 0x000fe20000000800 */
[----:B------:R0:W-:Y:S04]  /*2a0c0*/  @!P1 LDGSTS.E.BYPASS.LTC128B.128 [R37+0x17400], desc[UR4][R2.64], !P4 ;  /* 0x1740000002259fae */ /* 0x0001e8000e101d44 */
[----:B------:R0:W-:Y:S04]  /*2a0d0*/  @!P1 LDGSTS.E.BYPASS.LTC128B.128 [R37+0x1b400], desc[UR4][R2.64+0x80], !P3 ;  /* 0x1b40008002259fae */ /* 0x0001e8000d901d44 */
[----:B------:R0:W-:Y:S04]  /*2a0e0*/  @!P1 LDGSTS.E.BYPASS.LTC128B.128 [R37+0x1f400], desc[UR4][R2.64+0x100], !P2 ;  /* 0x1f40010002259fae */ /* 0x0001e8000d101d44 */
[----:B------:R0:W-:Y:S02]  /*2a0f0*/  @!P1 LDGSTS.E.BYPASS.LTC128B.128 [R37+0x23400], desc[UR4][R2.64+0x180], !P0 ;  /* 0x2340018002259fae */ /* 0x0001e4000c101d44 */
[----:B0-----:R-:W-:Y:S05]  /*2a100*/  WARPSYNC.COLLECTIVE R15, `(.L_x_899) ;  /* 0x000000000f087348 */ /* 0x001fea0003c00000 */
[----:B------:R1:W2:Y:S02]  /*2a110*/  SHFL.IDX P6, R14, R13, R12, R11 ;  /* 0x0000000c0d0e7389 */ /* 0x0002a400000c000b */
[----:B012---:R-:W-:Y:S01]  /*2a120*/  ENDCOLLECTIVE ;  /* 0x000000000000791b */ /* 0x007fe20003800000 */
.L_x_899:
[----:B------:R-:W-:Y:S01]  /*2a130*/  IMAD.MOV.U32 R13, RZ, RZ, R5 ;  /* 0x000000ffff0d7224 */ /* 0x000fe200078e0005 */
[----:B------:R-:W-:-:S07]  /*2a140*/  MOV R7, R14 ;  /* 0x0000000e00077202 */ /* 0x000fce0000000f00 */
[----:B------:R-:W-:Y:S05]  /*2a150*/  WARPSYNC.COLLECTIVE R15, `(.L_x_900) ;  /* 0x000000000f087348 */ /* 0x000fea0003c00000 */
[----:B------:R0:W1:Y:S02]  /*2a160*/  SHFL.IDX P6, R14, R13, R12, R11 ;  /* 0x0000000c0d0e7389 */ /* 0x00006400000c000b */
[----:B01----:R-:W-:Y:S01]  /*2a170*/  ENDCOLLECTIVE ;  /* 0x000000000000791b */ /* 0x003fe20003800000 */
.L_x_900:
[----:B------:R-:W-:Y:S05]  /*2a180*/  BRA `(.L_x_901) ;  /* 0xffffffac00507947 */ /* 0x000fea000383ffff */
.L_x_756:
[----:B0-----:R0:W2:Y:S02]  /*2a190*/  SYNCS.PHASECHK.TRANS64.TRYWAIT P0, [R22+URZ+0x38820], R3 ;  /* 0x03882003160075a7 */ /* 0x0010a4000800017f */
[----:B--2---:R-:W-:Y:S05]  /*2a1a0*/  @!P0 NANOSLEEP.SYNCS 0x989680 ;  /* 0x009896800000895d */ /* 0x004fea0003900000 */
[----:B------:R-:W2:Y:S02]  /*2a1b0*/  @!P0 SYNCS.PHASECHK.TRANS64 P0, [R22+URZ+0x38820], R3 ;  /* 0x03882003160085a7 */ /* 0x000ea4000800007f */
[----:B--2---:R-:W-:Y:S05]  /*2a1c0*/  @!P0 BRA `(.L_x_756) ;  /* 0xfffffffc00f08947 */ /* 0x004fea000383ffff */
[----:B------:R-:W-:Y:S05]  /*2a1d0*/  BRA `(.L_x_902) ;  /* 0xffffffac00c87947 */ /* 0x000fea000383ffff */
.L_x_761:
[----:B0-----:R0:W1:Y:S02]  /*2a1e0*/  SYNCS.PHASECHK.TRANS64.TRYWAIT P0, [R6+URZ+0x38840], R3 ;  /* 0x03884003060075a7 */ /* 0x001064000800017f */
[----:B-1----:R-:W-:Y:S05]  /*2a1f0*/  @!P0 NANOSLEEP.SYNCS 0x989680 ;  /* 0x009896800000895d */ /* 0x002fea0003900000 */
[----:B------:R-:W1:Y:S02]  /*2a200*/  @!P0 SYNCS.PHASECHK.TRANS64 P0, [R6+URZ+0x38840], R3 ;  /* 0x03884003060085a7 */ /* 0x000e64000800007f */
[----:B-1----:R-:W-:Y:S05]  /*2a210*/  @!P0 BRA `(.L_x_761) ;  /* 0xfffffffc00f08947 */ /* 0x002fea000383ffff */
[----:B------:R-:W-:Y:S05]  /*2a220*/  BRA `(.L_x_903) ;  /* 0xffffffb000c07947 */ /* 0x000fea000383ffff */
.L_x_762:
        /* <DEDUP_REMOVED lines=8> */
.L_x_905:
[----:B------:R-:W-:Y:S05]  /*2a2b0*/  BSYNC B1 ;  /* 0x0000000000017941 */ /* 0x000fea0003800000 */
.L_x_904:
[----:B------:R-:W-:Y:S01]  /*2a2c0*/  IMAD.MOV.U32 R13, RZ, RZ, R8 ;  /* 0x000000ffff0d7224 */ /* 0x000fe200078e0008 */
[----:B------:R-:W-:Y:S01]  /*2a2d0*/  MOV R12, RZ ;  /* 0x000000ff000c7202 */ /* 0x000fe20000000f00 */
[----:B------:R-:W-:Y:S01]  /*2a2e0*/  IMAD.MOV.U32 R11, RZ, RZ, 0x181f ;  /* 0x0000181fff0b7424 */ /* 0x000fe200078e00ff */
[----:B------:R-:W-:Y:S02]  /*2a2f0*/  MOV R15, 0xffffffff ;  /* 0xffffffff000f7802 */ /* 0x000fe40000000f00 */
[----:B------:R-:W-:Y:S02]  /*2a300*/  MOV R3, R14 ;  /* 0x0000000e00037202 */ /* 0x000fe40000000f00 */
[----:B------:R-:W-:-:S07]  /*2a310*/  LOP3.LUT R23, R23, 0xfffffdff, RZ, 0xc0, !PT ;  /* 0xfffffdff17177812 */ /* 0x000fce00078ec0ff */
[----:B------:R-:W-:Y:S05]  /*2a320*/  WARPSYNC.COLLECTIVE R15, `(.L_x_906) ;  /* 0x000000000f087348 */ /* 0x000fea0003c00000 */
[----:B------:R0:W1:Y:S02]  /*2a330*/  SHFL.IDX P6, R14, R13, R12, R11 ;  /* 0x0000000c0d0e7389 */ /* 0x00006400000c000b */
[----:B01----:R-:W-:Y:S01]  /*2a340*/  ENDCOLLECTIVE ;  /* 0x000000000000791b */ /* 0x003fe20003800000 */
.L_x_906:
[----:B------:R-:W-:Y:S01]  /*2a350*/  SHF.L.U32 R0, R36, 0x1, RZ ;  /* 0x0000000124007819 */ /* 0x000fe200000006ff */
[----:B------:R-:W-:Y:S01]  /*2a360*/  ULDC.64 UR4, c[0x0][0x208] ;  /* 0x0000820000047ab9 */ /* 0x000fe20000000a00 */
[----:B------:R-:W-:Y:S02]  /*2a370*/  @P3 LOP3.LUT R23, R23, 0x200, RZ, 0xfc, !PT ;  /* 0x0000020017173812 */ /* 0x000fe400078efcff */
[----:B------:R-:W-:Y:S02]  /*2a380*/  LEA R9, R9, R22, 0x1 ;  /* 0x0000001609097211 */ /* 0x000fe400078e08ff */
[C---:B------:R-:W-:Y:S02]  /*2a390*/  LOP3.LUT P3, RZ, R23.reuse, 0x10, RZ, 0xc0, !PT ;  /* 0x0000001017ff7812 */ /* 0x040fe4000786c0ff */
[----:B------:R-:W-:-:S04]  /*2a3a0*/  LOP3.LUT R23, R23, 0xfffffeff, RZ, 0xc0, !PT ;  /* 0xfffffeff17177812 */ /* 0x000fc800078ec0ff */
[----:B------:R-:W-:Y:S01]  /*2a3b0*/  @P2 LOP3.LUT R23, R23, 0x100, RZ, 0xfc, !PT ;  /* 0x0000010017172812 */ /* 0x000fe200078efcff */
[----:B------:R-:W-:Y:S01]  /*2a3c0*/  IMAD.MOV.U32 R13, RZ, RZ, R10 ;  /* 0x000000ffff0d7224 */ /* 0x000fe200078e000a */
[----:B------:R-:W-:Y:S02]  /*2a3d0*/  MOV R12, 0x1 ;  /* 0x00000001000c7802 */ /* 0x000fe40000000f00 */
[C---:B------:R-:W-:Y:S02]  /*2a3e0*/  LOP3.LUT P2, RZ, R23.reuse, 0x8, RZ, 0xc0, !PT ;  /* 0x0000000817ff7812 */ /* 0x040fe4000784c0ff */
[----:B------:R-:W-:-:S04]  /*2a3f0*/  LOP3.LUT R23, R23, 0xffffff7f, RZ, 0xc0, !PT ;  /* 0xffffff7f17177812 */ /* 0x000fc800078ec0ff */
[----:B------:R-:W-:Y:S01]  /*2a400*/  @P1 LOP3.LUT R23, R23, 0x80, RZ, 0xfc, !PT ;  /* 0x0000008017171812 */ /* 0x000fe200078efcff */
[----:B------:R-:W-:-:S03]  /*2a410*/  IMAD.MOV.U32 R2, RZ, RZ, R14 ;  /* 0x000000ffff027224 */ /* 0x000fc600078e000e */
[----:B------:R-:W-:Y:S02]  /*2a420*/  LOP3.LUT P1, RZ, R23, 0x4, RZ, 0xc0, !PT ;  /* 0x0000000417ff7812 */ /* 0x000fe4000782c0ff */
[----:B------:R-:W-:-:S05]  /*2a430*/  IADD3 R2, P0, R2, R0, RZ ;  /* 0x0000000002027210 */ /* 0x000fca0007f1e0ff */
[----:B------:R-:W-:-:S05]  /*2a440*/  IMAD.X R3, RZ, RZ, R3, P0 ;  /* 0x000000ffff037224 */ /* 0x000fca00000e0603 */
[----:B------:R-:W-:Y:S01]  /*2a450*/  @!PT LDS RZ, [RZ] ;  /* 0x00000000fffff984 */ /* 0x000fe20000000800 */
[----:B------:R-:W-:Y:S01]  /*2a460*/  @!PT LDS RZ, [RZ] ;  /* 0x00000000fffff984 */ /* 0x000fe20000000800 */
[----:B------:R-:W-:Y:S01]  /*2a470*/  @!PT LDS RZ, [RZ] ;  /* 0x00000000fffff984 */ /* 0x000fe20000000800 */
[----:B------:R0:W-:Y:S04]  /*2a480*/  LDGSTS.E.BYPASS.LTC128B.128 [R9+0x24400], desc[UR4][R2.64], !P3 ;  /* 0x2440000002097fae */ /* 0x0001e8000d901d44 */
[----:B------:R0:W-:Y:S04]  /*2a490*/  LDGSTS.E.BYPASS.LTC128B.128 [R9+0x26c00], desc[UR4][R2.64+0x80], !P2 ;  /* 0x26c0008002097fae */ /* 0x0001e8000d101d44 */
[----:B------:R0:W-:Y:S04]  /*2a4a0*/  LDGSTS.E.BYPASS.LTC128B.128 [R9+0x29400], desc[UR4][R2.64+0x100], !P1 ;  /* 0x2940010002097fae */ /* 0x0001e8000c901d44 */
[----:B------:R0:W-:Y:S02]  /*2a4b0*/  LDGSTS.E.BYPASS.LTC128B.128 [R9+0x2bc00], desc[UR4][R2.64+0x180], !P5 ;  /* 0x2bc0018002097fae */ /* 0x0001e4000e901d44 */
[----:B0-----:R-:W-:Y:S05]  /*2a4c0*/  WARPSYNC.COLLECTIVE R15, `(.L_x_907) ;  /* 0x000000000f087348 */ /* 0x001fea0003c00000 */
[----:B------:R1:W2:Y:S02]  /*2a4d0*/  SHFL.IDX P6, R14, R13, R12, R11 ;  /* 0x0000000c0d0e7389 */ /* 0x0002a400000c000b */
[----:B012---:R-:W-:Y:S01]  /*2a4e0*/  ENDCOLLECTIVE ;  /* 0x000000000000791b */ /* 0x007fe20003800000 */
.L_x_907:
[----:B------:R-:W-:Y:S01]  /*2a4f0*/  MOV R13, R8 ;  /* 0x00000008000d7202 */ /* 0x000fe20000000f00 */
[----:B------:R-:W-:-:S07]  /*2a500*/  IMAD.MOV.U32 R35, RZ, RZ, R14 ;  /* 0x000000ffff237224 */ /* 0x000fce00078e000e */
[----:B------:R-:W-:Y:S05]  /*2a510*/  WARPSYNC.COLLECTIVE R15, `(.L_x_908) ;  /* 0x000000000f087348 */ /* 0x000fea0003c00000 */
[----:B------:R0:W1:Y:S02]  /*2a520*/  SHFL.IDX P6, R14, R13, R12, R11 ;  /* 0x0000000c0d0e7389 */ /* 0x00006400000c000b */
[----:B01----:R-:W-:Y:S01]  /*2a530*/  ENDCOLLECTIVE ;  /* 0x000000000000791b */ /* 0x003fe20003800000 */
.L_x_908:
[----:B------:R-:W-:Y:S01]  /*2a540*/  ULDC.64 UR4, c[0x0][0x208] ;  /* 0x0000820000047ab9 */ /* 0x000fe20000000a00 */
[----:B------:R-:W-:Y:S01]  /*2a550*/  IMAD.MOV.U32 R13, RZ, RZ, R10 ;  /* 0x000000ffff0d7224 */ /* 0x000fe200078e000a */
[----:B------:R-:W-:Y:S01]  /*2a560*/  MOV R12, 0x2 ;  /* 0x00000002000c7802 */ /* 0x000fe20000000f00 */
[----:B------:R-:W-:-:S05]  /*2a570*/  IMAD.MOV.U32 R2, RZ, RZ, R14 ;  /* 0x000000ffff027224 */ /* 0x000fca00078e000e */
[----:B------:R-:W-:-:S04]  /*2a580*/  IADD3 R2, P0, R2, R0, RZ ;  /* 0x0000000002027210 */ /* 0x000fc80007f1e0ff */
[----:B------:R-:W-:-:S05]  /*2a590*/  IADD3.X R3, RZ, R35, RZ, P0, !PT ;  /* 0x00000023ff037210 */ /* 0x000fca00007fe4ff */
        /* <DEDUP_REMOVED lines=10> */
.L_x_909:
[----:B------:R-:W-:Y:S01]  /*2a640*/  MOV R13, R8 ;  /* 0x00000008000d7202 */ /* 0x000fe20000000f00 */
[----:B------:R-:W-:-:S07]  /*2a650*/  IMAD.MOV.U32 R35, RZ, RZ, R14 ;  /* 0x000000ffff237224 */ /* 0x000fce00078e000e */
[----:B------:R-:W-:Y:S05]  /*2a660*/  WARPSYNC.COLLECTIVE R15, `(.L_x_910) ;  /* 0x000000000f087348 */ /* 0x000fea0003c00000 */
[----:B------:R0:W1:Y:S02]  /*2a670*/  SHFL.IDX P6, R14, R13, R12, R11 ;  /* 0x0000000c0d0e7389 */ /* 0x00006400000c000b */
[----:B01----:R-:W-:Y:S01]  /*2a680*/  ENDCOLLECTIVE ;  /* 0x000000000000791b */ /* 0x003fe20003800000 */
.L_x_910:
        /* <DEDUP_REMOVED lines=16> */
.L_x_911:
[----:B------:R-:W-:Y:S01]  /*2a790*/  MOV R13, R8 ;  /* 0x00000008000d7202 */ /* 0x000fe20000000f00 */
[----:B------:R-:W-:-:S07]  /*2a7a0*/  IMAD.MOV.U32 R35, RZ, RZ, R14 ;  /* 0x000000ffff237224 */ /* 0x000fce00078e000e */
[----:B------:R-:W-:Y:S05]  /*2a7b0*/  WARPSYNC.COLLECTIVE R15, `(.L_x_912) ;  /* 0x000000000f087348 */ /* 0x000fea0003c00000 */
[----:B------:R0:W1:Y:S02]  /*2a7c0*/  SHFL.IDX P6, R14, R13, R12, R11 ;  /* 0x0000000c0d0e7389 */ /* 0x00006400000c000b */
[----:B01----:R-:W-:Y:S01]  /*2a7d0*/  ENDCOLLECTIVE ;  /* 0x000000000000791b */ /* 0x003fe20003800000 */
.L_x_912:
        /* <DEDUP_REMOVED lines=9> */
[----:B------:R0:W-:Y:S01]  /*2a870*/  LDGSTS.E.BYPASS.LTC128B.128 [R9+0x25c00], desc[UR4][R2.64], !P3 ;  /* 0x25c0000002097fae */ /* 0x0001e2000d901d44 */
[----:B------:R-:W-:-:S03]  /*2a880*/  LOP3.LUT P3, RZ, R23, 0x200, RZ, 0xc0, !PT ;  /* 0x0000020017ff7812 */ /* 0x000fc6000786c0ff */
[----:B------:R0:W-:Y:S01]  /*2a890*/  LDGSTS.E.BYPASS.LTC128B.128 [R9+0x28400], desc[UR4][R2.64+0x80], !P2 ;  /* 0x2840008002097fae */ /* 0x0001e2000d101d44 */
[----:B------:R-:W-:-:S03]  /*2a8a0*/  LOP3.LUT P2, RZ, R23, 0x100, RZ, 0xc0, !PT ;  /* 0x0000010017ff7812 */ /* 0x000fc6000784c0ff */
[----:B------:R0:W-:Y:S01]  /*2a8b0*/  LDGSTS.E.BYPASS.LTC128B.128 [R9+0x2ac00], desc[UR4][R2.64+0x100], !P1 ;  /* 0x2ac0010002097fae */ /* 0x0001e2000c901d44 */
[----:B------:R-:W-:-:S03]  /*2a8c0*/  LOP3.LUT P1, RZ, R23, 0x80, RZ, 0xc0, !PT ;  /* 0x0000008017ff7812 */ /* 0x000fc6000782c0ff */
[----:B------:R0:W-:Y:S10]  /*2a8d0*/  LDGSTS.E.BYPASS.LTC128B.128 [R9+0x2d400], desc[UR4][R2.64+0x180], !P5 ;  /* 0x2d40018002097fae */ /* 0x0001f4000e901d44 */
[----:B0-----:R-:W-:Y:S05]  /*2a8e0*/  WARPSYNC.COLLECTIVE R15, `(.L_x_913) ;  /* 0x000000000f087348 */ /* 0x001fea0003c00000 */
[----:B------:R1:W2:Y:S02]  /*2a8f0*/  SHFL.IDX P6, R14, R13, R12, R11 ;  /* 0x0000000c0d0e7389 */ /* 0x0002a400000c000b */
[----:B012---:R-:W-:Y:S01]  /*2a900*/  ENDCOLLECTIVE ;  /* 0x000000000000791b */ /* 0x007fe20003800000 */
.L_x_913:
[----:B------:R-:W-:Y:S01]  /*2a910*/  MOV R13, R8 ;  /* 0x00000008000d7202 */ /* 0x000fe20000000f00 */
[----:B------:R-:W-:-:S07]  /*2a920*/  IMAD.MOV.U32 R35, RZ, RZ, R14 ;  /* 0x000000ffff237224 */ /* 0x000fce00078e000e */
[----:B------:R-:W-:Y:S05]  /*2a930*/  WARPSYNC.COLLECTIVE R15, `(.L_x_914) ;  /* 0x000000000f087348 */ /* 0x000fea0003c00000 */
[----:B------:R0:W1:Y:S02]  /*2a940*/  SHFL.IDX P6, R14, R13, R12, R11 ;  /* 0x0000000c0d0e7389 */ /* 0x00006400000c000b */
[----:B01----:R-:W-:Y:S01]  /*2a950*/  ENDCOLLECTIVE ;  /* 0x000000000000791b */ /* 0x003fe20003800000 */
.L_x_914:
[----:B------:R-:W-:Y:S01]  /*2a960*/  IMAD.MOV.U32 R2, RZ, RZ, R14 ;  /* 0x000000ffff027224 */ /* 0x000fe200078e000e */
[----:B------:R-:W-:Y:S06]  /*2a970*/  BRA `(.L_x_915) ;  /* 0xffffffb000087947 */ /* 0x000fec000383ffff */
.L_x_767:
[----:B-1----:R1:W2:Y:S02]  /*2a980*/  SYNCS.PHASECHK.TRANS64.TRYWAIT P0, [R6+URZ+0x38860], R2 ;  /* 0x03886002060075a7 */ /* 0x0022a4000800017f */
[----:B--2---:R-:W-:Y:S05]  /*2a990*/  @!P0 NANOSLEEP.SYNCS 0x989680 ;  /* 0x009896800000895d */ /* 0x004fea0003900000 */
[----:B------:R-:W2:Y:S02]  /*2a9a0*/  @!P0 SYNCS.PHASECHK.TRANS64 P0, [R6+URZ+0x38860], R2 ;  /* 0x03886002060085a7 */ /* 0x000ea4000800007f */
[----:B--2---:R-:W-:Y:S05]  /*2a9b0*/  @!P0 BRA `(.L_x_767) ;  /* 0xfffffffc00f08947 */ /* 0x004fea000383ffff */
[----:B------:R-:W-:Y:S05]  /*2a9c0*/  BRA `(.L_x_916) ;  /* 0xffffffb000887947 */ /* 0x000fea000383ffff */
.L_x_768:
        /* <DEDUP_REMOVED lines=8> */
.L_x_918:
[----:B------:R-:W-:Y:S05]  /*2aa50*/  BSYNC B1 ;  /* 0x0000000000017941 */ /* 0x000fea0003800000 */
.L_x_917:
[----:B------:R-:W-:Y:S01]  /*2aa60*/  IMAD.MOV.U32 R13, RZ, RZ, R24 ;  /* 0x000000ffff0d7224 */ /* 0x000fe200078e0018 */
[----:B------:R-:W-:Y:S01]  /*2aa70*/  MOV R12, RZ ;  /* 0x000000ff000c7202 */ /* 0x000fe20000000f00 */
[----:B------:R-:W-:Y:S01]  /*2aa80*/  IMAD.MOV.U32 R11, RZ, RZ, 0x181f ;  /* 0x0000181fff0b7424 */ /* 0x000fe200078e00ff */
[----:B------:R-:W-:Y:S01]  /*2aa90*/  MOV R15, 0xffffffff ;  /* 0xffffffff000f7802 */ /* 0x000fe20000000f00 */
[----:B------:R-:W-:Y:S01]  /*2aaa0*/  IMAD R7, R7, 0x2, R22 ;  /* 0x0000000207077824 */ /* 0x000fe200078e0216 */
[----:B------:R-:W-:-:S07]  /*2aab0*/  MOV R3, R14 ;  /* 0x0000000e00037202 */ /* 0x000fce0000000f00 */
[----:B------:R-:W-:Y:S05]  /*2aac0*/  WARPSYNC.COLLECTIVE R15, `(.L_x_919) ;  /* 0x000000000f087348 */ /* 0x000fea0003c00000 */
[----:B------:R0:W1:Y:S02]  /*2aad0*/  SHFL.IDX P6, R14, R13, R12, R11 ;  /* 0x0000000c0d0e7389 */ /* 0x00006400000c000b */
[----:B01----:R-:W-:Y:S01]  /*2aae0*/  ENDCOLLECTIVE ;  /* 0x000000000000791b */ /* 0x003fe20003800000 */
.L_x_919:
[----:B------:R-:W-:Y:S01]  /*2aaf0*/  ULDC.64 UR4, c[0x0][0x208] ;  /* 0x0000820000047ab9 */ /* 0x000fe20000000a00 */
[----:B------:R-:W-:Y:S01]  /*2ab00*/  MOV R13, R25 ;  /* 0x00000019000d7202 */ /* 0x000fe20000000f00 */
[----:B------:R-:W-:Y:S02]  /*2ab10*/  IMAD.MOV.U32 R12, RZ, RZ, 0x1 ;  /* 0x00000001ff0c7424 */ /* 0x000fe400078e00ff */
[----:B------:R-:W-:-:S05]  /*2ab20*/  IMAD.MOV.U32 R2, RZ, RZ, R14 ;  /* 0x000000ffff027224 */ /* 0x000fca00078e000e */
[----:B------:R-:W-:-:S04]  /*2ab30*/  IADD3 R2, P0, R2, R0, RZ ;  /* 0x0000000002027210 */ /* 0x000fc80007f1e0ff */
[----:B------:R-:W-:Y:S02]  /*2ab40*/  IADD3.X R3, RZ, R3, RZ, P0, !PT ;  /* 0x00000003ff037210 */ /* 0x000fe400007fe4ff */
        /* <DEDUP_REMOVED lines=10> */
[----:B------:R0:W-:Y:S02]  /*2abf0*/  LDGSTS.E.BYPASS.LTC128B.128 [R7+0x7c00], desc[UR4][R2.64+0x180], !P0 ;  /* 0x07c0018002077fae */ /* 0x0001e4000c101d44 */
[----:B0-----:R-:W-:Y:S05]  /*2ac00*/  WARPSYNC.COLLECTIVE R15, `(.L_x_920) ;  /* 0x000000000f087348 */ /* 0x001fea0003c00000 */
[----:B------:R1:W2:Y:S02]  /*2ac10*/  SHFL.IDX P6, R14, R13, R12, R11 ;  /* 0x0000000c0d0e7389 */ /* 0x0002a400000c000b */
[----:B012---:R-:W-:Y:S01]  /*2ac20*/  ENDCOLLECTIVE ;  /* 0x000000000000791b */ /* 0x007fe20003800000 */
.L_x_920:
[----:B------:R-:W-:Y:S01]  /*2ac30*/  IMAD.MOV.U32 R13, RZ, RZ, R24 ;  /* 0x000000ffff0d7224 */ /* 0x000fe200078e0018 */
[----:B------:R-:W-:-:S07]  /*2ac40*/  MOV R3, R14 ;  /* 0x0000000e00037202 */ /* 0x000fce0000000f00 */
[----:B------:R-:W-:Y:S05]  /*2ac50*/  WARPSYNC.COLLECTIVE R15, `(.L_x_921) ;  /* 0x000000000f087348 */ /* 0x000fea0003c00000 */
[----:B------:R0:W1:Y:S02]  /*2ac60*/  SHFL.IDX P6, R14, R13, R12, R11 ;  /* 0x0000000c0d0e7389 */ /* 0x00006400000c000b */
[----:B01----:R-:W-:Y:S01]  /*2ac70*/  ENDCOLLECTIVE ;  /* 0x000000000000791b */ /* 0x003fe20003800000 */
.L_x_921:
[----:B------:R-:W-:Y:S01]  /*2ac80*/  ULDC.64 UR4, c[0x0][0x208] ;  /* 0x0000820000047ab9 */ /* 0x000fe20000000a00 */
[----:B------:R-:W-:Y:S01]  /*2ac90*/  MOV R13, R25 ;  /* 0x00000019000d7202 */ /* 0x000fe20000000f00 */
[----:B------:R-:W-:Y:S01]  /*2aca0*/  IMAD.MOV.U32 R12, RZ, RZ, 0x2 ;  /* 0x00000002ff0c7424 */ /* 0x000fe200078e00ff */
[----:B------:R-:W-:-:S04]  /*2acb0*/  MOV R2, R14 ;  /* 0x0000000e00027202 */ /* 0x000fc80000000f00 */
[----:B------:R-:W-:-:S05]  /*2acc0*/  IADD3 R2, P0, R2, R0, RZ ;  /* 0x0000000002027210 */ /* 0x000fca0007f1e0ff */
        /* <DEDUP_REMOVED lines=15> */
.L_x_922:
[----:B------:R-:W-:Y:S01]  /*2adc0*/  IMAD.MOV.U32 R13, RZ, RZ, R24 ;  /* 0x000000ffff0d7224 */ /* 0x000fe200078e0018 */
[----:B------:R-:W-:-:S07]  /*2add0*/  MOV R3, R14 ;  /* 0x0000000e00037202 */ /* 0x000fce0000000f00 */
[----:B------:R-:W-:Y:S05]  /*2ade0*/  WARPSYNC.COLLECTIVE R15, `(.L_x_923) ;  /* 0x000000000f087348 */ /* 0x000fea0003c00000 */
[----:B------:R0:W1:Y:S02]  /*2adf0*/  SHFL.IDX P6, R14, R13, R12, R11 ;  /* 0x0000000c0d0e7389 */ /* 0x00006400000c000b */
[----:B01----:R-:W-:Y:S01]  /*2ae00*/  ENDCOLLECTIVE ;  /* 0x000000000000791b */ /* 0x003fe20003800000 */
.L_x_923:
        /* <DEDUP_REMOVED lines=20> */
.L_x_924:
[----:B------:R-:W-:Y:S01]  /*2af50*/  IMAD.MOV.U32 R13, RZ, RZ, R24 ;  /* 0x000000ffff0d7224 */ /* 0x000fe200078e0018 */
[----:B------:R-:W-:-:S07]  /*2af60*/  MOV R3, R14 ;  /* 0x0000000e00037202 */ /* 0x000fce0000000f00 */
[----:B------:R-:W-:Y:S05]  /*2af70*/  WARPSYNC.COLLECTIVE R15, `(.L_x_925) ;  /* 0x000000000f087348 */ /* 0x000fea0003c00000 */
[----:B------:R0:W1:Y:S02]  /*2af80*/  SHFL.IDX P6, R14, R13, R12, R11 ;  /* 0x0000000c0d0e7389 */ /* 0x00006400000c000b */
[----:B01----:R-:W-:Y:S01]  /*2af90*/  ENDCOLLECTIVE ;  /* 0x000000000000791b */ /* 0x003fe20003800000 */
.L_x_925:
        /* <DEDUP_REMOVED lines=20> */
.L_x_926:
[----:B------:R-:W-:Y:S01]  /*2b0e0*/  IMAD.MOV.U32 R13, RZ, RZ, R24 ;  /* 0x000000ffff0d7224 */ /* 0x000fe200078e0018 */
[----:B------:R-:W-:-:S07]  /*2b0f0*/  MOV R25, R14 ;  /* 0x0000000e00197202 */ /* 0x000fce0000000f00 */
[----:B------:R-:W-:Y:S05]  /*2b100*/  WARPSYNC.COLLECTIVE R15, `(.L_x_927) ;  /* 0x000000000f087348 */ /* 0x000fea0003c00000 */
[----:B------:R0:W1:Y:S02]  /*2b110*/  SHFL.IDX P6, R14, R13, R12, R11 ;  /* 0x0000000c0d0e7389 */ /* 0x00006400000c000b */
[----:B01----:R-:W-:Y:S01]  /*2b120*/  ENDCOLLECTIVE ;  /* 0x000000000000791b */ /* 0x003fe20003800000 */
.L_x_927:
[----:B------:R-:W-:Y:S01]  /*2b130*/  MOV R2, R14 ;  /* 0x0000000e00027202 */ /* 0x000fe20000000f00 */
[----:B------:R-:W-:Y:S06]  /*2b140*/  BRA `(.L_x_928) ;  /* 0xffffffac00a47947 */ /* 0x000fec000383ffff */
.L_x_776:
[----:B0-----:R0:W2:Y:S02]  /*2b150*/  SYNCS.PHASECHK.TRANS64.TRYWAIT P0, [R4+URZ+0x38860], R3 ;  /* 0x03886003040075a7 */ /* 0x0010a4000800017f */
[----:B--2---:R-:W-:Y:S05]  /*2b160*/  @!P0 NANOSLEEP.SYNCS 0x989680 ;  /* 0x009896800000895d */ /* 0x004fea0003900000 */
[----:B------:R-:W2:Y:S02]  /*2b170*/  @!P0 SYNCS.PHASECHK.TRANS64 P0, [R4+URZ+0x38860], R3 ;  /* 0x03886003040085a7 */ /* 0x000ea4000800007f */
[----:B--2---:R-:W-:Y:S05]  /*2b180*/  @!P0 BRA `(.L_x_776) ;  /* 0xfffffffc00f08947 */ /* 0x004fea000383ffff */
[----:B------:R-:W-:Y:S05]  /*2b190*/  BRA `(.L_x_929) ;  /* 0xffffffb000dc7947 */ /* 0x000fea000383ffff */
.L_x_777:
[----:B------:R-:W-:Y:S01]  /*2b1a0*/  BSSY B0, `(.L_x_930) ;  /* 0x0000008000007945 */ /* 0x000fe20003800000 */
[----:B------:R-:W-:Y:S01]  /*2b1b0*/  IMAD.MOV.U32 R13, RZ, RZ, R25 ;  /* 0x000000ffff0d7224 */ /* 0x000fe200078e0019 */
[----:B------:R-:W-:Y:S01]  /*2b1c0*/  MOV R12, RZ ;  /* 0x000000ff000c7202 */ /* 0x000fe20000000f00 */
[----:B------:R-:W-:Y:S01]  /*2b1d0*/  IMAD.MOV.U32 R11, RZ, RZ, 0x181f ;  /* 0x0000181fff0b7424 */ /* 0x000fe200078e00ff */
[----:B------:R-:W-:-:S07]  /*2b1e0*/  MOV R15, 0xffffffff ;  /* 0xffffffff000f7802 */ /* 0x000fce0000000f00 */
[----:B0-----:R-:W-:Y:S05]  /*2b1f0*/  WARPSYNC.COLLECTIVE R15, `(.L_x_931) ;  /* 0x000000000f087348 */ /* 0x001fea0003c00000 */
[----:B------:R1:W2:Y:S02]  /*2b200*/  SHFL.IDX P6, R14, R13, R12, R11 ;  /* 0x0000000c0d0e7389 */ /* 0x0002a400000c000b */
[----:B012---:R-:W-:Y:S01]  /*2b210*/  ENDCOLLECTIVE ;  /* 0x000000000000791b */ /* 0x007fe20003800000 */
.L_x_931:
[----:B------:R-:W-:Y:S05]  /*2b220*/  BSYNC B0 ;  /* 0x0000000000007941 */ /* 0x000fea0003800000 */
.L_x_930:
[----:B------:R-:W-:Y:S01]  /*2b230*/  MOV R13, R24 ;  /* 0x00000018000d7202 */ /* 0x000fe20000000f00 */
[----:B------:R-:W-:Y:S01]  /*2b240*/  IMAD.MOV.U32 R12, RZ, RZ, RZ ;  /* 0x000000ffff0c7224 */ /* 0x000fe200078e00ff */
[----:B------:R-:W-:Y:S01]  /*2b250*/  MOV R11, 0x181f ;  /* 0x0000181f000b7802 */ /* 0x000fe20000000f00 */
[----:B------:R-:W-:Y:S01]  /*2b260*/  IMAD.MOV.U32 R15, RZ, RZ, -0x1 ;  /* 0xffffffffff0f7424 */ /* 0x000fe200078e00ff */
[C---:B------:R-:W-:Y:S01]  /*2b270*/  SHF.L.U32 R8, R36.reuse, 0x1, RZ ;  /* 0x0000000124087819 */ /* 0x040fe200000006ff */
[----:B------:R-:W-:Y:S01]  /*2b280*/  IMAD.MOV.U32 R3, RZ, RZ, R14 ;  /* 0x000000ffff037224 */ /* 0x000fe200078e000e */
[----:B------:R-:W-:-:S07]  /*2b290*/  LOP3.LUT R0, R36, 0x40, RZ, 0xfc, !PT ;  /* 0x0000004024007812 */ /* 0x000fce00078efcff */
[----:B------:R-:W-:Y:S05]  /*2b2a0*/  WARPSYNC.COLLECTIVE R15, `(.L_x_932) ;  /* 0x000000000f087348 */ /* 0x000fea0003c00000 */
[----:B------:R0:W1:Y:S02]  /*2b2b0*/  SHFL.IDX P6, R14, R13, R12, R11 ;  /* 0x0000000c0d0e7389 */ /* 0x00006400000c000b */
[----:B01----:R-:W-:Y:S01]  /*2b2c0*/  ENDCOLLECTIVE ;  /* 0x000000000000791b */ /* 0x003fe20003800000 */
.L_x_932:
[----:B------:R-:W-:Y:S01]  /*2b2d0*/  ULDC UR4, c[0x0][0x2f4] ;  /* 0x0000bd0000047ab9 */ /* 0x000fe20000000800 */
[C---:B------:R-:W-:Y:S01]  /*2b2e0*/  LOP3.LUT R6, R36.reuse, 0x80, RZ, 0xfc, !PT ;  /* 0x0000008024067812 */ /* 0x040fe200078efcff */
[----:B------:R-:W-:Y:S01]  /*2b2f0*/  ULDC.64 UR6, c[0x0][0x208] ;  /* 0x0000820000067ab9 */ /* 0x000fe20000000a00 */
[----:B------:R-:W-:Y:S02]  /*2b300*/  ISETP.GE.AND P3, PT, R36, UR4, PT ;  /* 0x0000000424007c0c */ /* 0x000fe4000bf66270 */
[----:B------:R-:W-:Y:S02]  /*2b310*/  ISETP.GE.AND P2, PT, R0, UR4, PT ;  /* 0x0000000400007c0c */ /* 0x000fe4000bf46270 */
[----:B------:R-:W-:Y:S02]  /*2b320*/  ISETP.LT.OR P4, PT, R5, 0x1, P3 ;  /* 0x000000010500780c */ /* 0x000fe40001f81670 */
[----:B------:R-:W-:Y:S02]  /*2b330*/  LEA R0, R7, R22, 0x1 ;  /* 0x0000001607007211 */ /* 0x000fe400078e08ff */
[----:B------:R-:W-:-:S02]  /*2b340*/  ISETP.GE.AND P1, PT, R6, UR4, PT ;  /* 0x0000000406007c0c */ /* 0x000fc4000bf26270 */
[----:B------:R-:W-:Y:S01]  /*2b350*/  LOP3.LUT R6, R36, 0xc0, RZ, 0xfc, !PT ;  /* 0x000000c024067812 */ /* 0x000fe200078efcff */
[----:B------:R-:W-:Y:S01]  /*2b360*/  IMAD.MOV.U32 R13, RZ, RZ, R25 ;  /* 0x000000ffff0d7224 */ /* 0x000fe200078e0019 */
[----:B------:R-:W-:Y:S02]  /*2b370*/  MOV R12, 0x1 ;  /* 0x00000001000c7802 */ /* 0x000fe40000000f00 */
        /* <DEDUP_REMOVED lines=9> */
[----:B------:R-:W-:-:S04]  /*2b410*/  ISETP.GE.AND P0, PT, R6, UR4, PT ;  /* 0x0000000406007c0c */ /* 0x000fc8000bf06270 */
[----:B------:R0:W-:Y:S01]  /*2b420*/  LDGSTS.E.BYPASS.LTC128B.128 [R0+0x5400], desc[UR6][R2.64+0x100], !P4 ;  /* 0x0540010002007fae */ /* 0x0001e2000e101d46 */
[----:B------:R-:W-:-:S13]  /*2b430*/  ISETP.LT.OR P4, PT, R5, 0x1, P0 ;  /* 0x000000010500780c */ /* 0x000fda0000781670 */
[----:B------:R0:W-:Y:S02]  /*2b440*/  LDGSTS.E.BYPASS.LTC128B.128 [R0+0x7c00], desc[UR6][R2.64+0x180], !P4 ;  /* 0x07c0018002007fae */ /* 0x0001e4000e101d46 */
[----:B0-----:R-:W-:Y:S05]  /*2b450*/  WARPSYNC.COLLECTIVE R15, `(.L_x_933) ;  /* 0x000000000f087348 */ /* 0x001fea0003c00000 */
[----:B------:R1:W2:Y:S02]  /*2b460*/  SHFL.IDX P6, R14, R13, R12, R11 ;  /* 0x0000000c0d0e7389 */ /* 0x0002a400000c000b */
[----:B012---:R-:W-:Y:S01]  /*2b470*/  ENDCOLLECTIVE ;  /* 0x000000000000791b */ /* 0x007fe20003800000 */
.L_x_933:
[----:B------:R-:W-:Y:S01]  /*2b480*/  MOV R13, R24 ;  /* 0x00000018000d7202 */ /* 0x000fe20000000f00 */
[----:B------:R-:W-:-:S07]  /*2b490*/  IMAD.MOV.U32 R3, RZ, RZ, R14 ;  /* 0x000000ffff037224 */ /* 0x000fce00078e000e */
[----:B------:R-:W-:Y:S05]  /*2b4a0*/  WARPSYNC.COLLECTIVE R15, `(.L_x_934) ;  /* 0x000000000f087348 */ /* 0x000fea0003c00000 */
[----:B------:R0:W1:Y:S02]  /*2b4b0*/  SHFL.IDX P6, R14, R13, R12, R11 ;  /* 0x0000000c0d0e7389 */ /* 0x00006400000c000b */
[----:B01----:R-:W-:Y:S01]  /*2b4c0*/  ENDCOLLECTIVE ;  /* 0x000000000000791b */ /* 0x003fe20003800000 */
.L_x_934:
[----:B------:R-:W-:Y:S01]  /*2b4d0*/  ULDC.64 UR4, c[0x0][0x208] ;  /* 0x0000820000047ab9 */ /* 0x000fe20000000a00 */
[----:B------:R-:W-:Y:S01]  /*2b4e0*/  MOV R13, R25 ;  /* 0x00000019000d7202 */ /* 0x000fe20000000f00 */
[----:B------:R-:W-:Y:S01]  /*2b4f0*/  IMAD.MOV.U32 R12, RZ, RZ, 0x2 ;  /* 0x00000002ff0c7424 */ /* 0x000fe200078e00ff */
        /* <DEDUP_REMOVED lines=16> */
.L_x_935:
[----:B------:R-:W-:Y:S01]  /*2b600*/  IMAD.MOV.U32 R13, RZ, RZ, R24 ;  /* 0x000000ffff0d7224 */ /* 0x000fe200078e0018 */
[----:B------:R-:W-:-:S07]  /*2b610*/  MOV R7, R14 ;  /* 0x0000000e00077202 */ /* 0x000fce0000000f00 */
[----:B------:R-:W-:Y:S05]  /*2b620*/  WARPSYNC.COLLECTIVE R15, `(.L_x_936) ;  /* 0x000000000f087348 */ /* 0x000fea0003c00000 */
[----:B------:R0:W1:Y:S02]  /*2b630*/  SHFL.IDX P6, R14, R13, R12, R11 ;  /* 0x0000000c0d0e7389 */ /* 0x00006400000c000b */
[----:B01----:R-:W-:Y:S01]  /*2b640*/  ENDCOLLECTIVE ;  /* 0x000000000000791b */ /* 0x003fe20003800000 */
.L_x_936:
[----:B------:R-:W-:Y:S01]  /*2b650*/  ULDC.64 UR4, c[0x0][0x208] ;  /* 0x0000820000047ab9 */ /* 0x000fe20000000a00 */
[----:B------:R-:W-:Y:S01]  /*2b660*/  IMAD.MOV.U32 R13, RZ, RZ, R25 ;  /* 0x000000ffff0d7224 */ /* 0x000fe200078e0019 */
[----:B------:R-:W-:Y:S02]  /*2b670*/  MOV R12, 0x3 ;  /* 0x00000003000c7802 */ /* 0x000fe40000000f00 */
        /* <DEDUP_REMOVED lines=16> */
.L_x_937:
[----:B------:R-:W-:Y:S01]  /*2b780*/  MOV R13, R24 ;  /* 0x00000018000d7202 */ /* 0x000fe20000000f00 */
[----:B------:R-:W-:-:S07]  /*2b790*/  IMAD.MOV.U32 R3, RZ, RZ, R14 ;  /* 0x000000ffff037224 */ /* 0x000fce00078e000e */
[----:B------:R-:W-:Y:S05]  /*2b7a0*/  WARPSYNC.COLLECTIVE R15, `(.L_x_938) ;  /* 0x000000000f087348 */ /* 0x000fea0003c00000 */
[----:B------:R0:W1:Y:S02]  /*2b7b0*/  SHFL.IDX P6, R14, R13, R12, R11 ;  /* 0x0000000c0d0e7389 */ /* 0x00006400000c000b */
[----:B01----:R-:W-:Y:S01]  /*2b7c0*/  ENDCOLLECTIVE ;  /* 0x000000000000791b */ /* 0x003fe20003800000 */
.L_x_938:
        /* <DEDUP_REMOVED lines=19> */
.L_x_939:
[----:B------:R-:W-:Y:S01]  /*2b900*/  IMAD.MOV.U32 R13, RZ, RZ, R24 ;  /* 0x000000ffff0d7224 */ /* 0x000fe200078e0018 */
[----:B------:R-:W-:-:S07]  /*2b910*/  MOV R25, R14 ;  /* 0x0000000e00197202 */ /* 0x000fce0000000f00 */
[----:B------:R-:W-:Y:S05]  /*2b920*/  WARPSYNC.COLLECTIVE R15, `(.L_x_940) ;  /* 0x000000000f087348 */ /* 0x000fea0003c00000 */
[----:B------:R0:W1:Y:S02]  /*2b930*/  SHFL.IDX P6, R14, R13, R12, R11 ;  /* 0x0000000c0d0e7389 */ /* 0x00006400000c000b */
[----:B01----:R-:W-:Y:S01]  /*2b940*/  ENDCOLLECTIVE ;  /* 0x000000000000791b */ /* 0x003fe20003800000 */
.L_x_940:
[----:B------:R-:W-:Y:S05]  /*2b950*/  BRA `(.L_x_941) ;  /* 0xffffffb000007947 */ /* 0x000fea000383ffff */
.L_x_782:
        /* <DEDUP_REMOVED lines=8> */
.L_x_943:
[----:B------:R-:W-:Y:S05]  /*2b9e0*/  BSYNC B0 ;  /* 0x0000000000007941 */ /* 0x000fea0003800000 */
.L_x_942:
[----:B------:R-:W-:Y:S01]  /*2b9f0*/  IMAD.MOV.U32 R13, RZ, RZ, R16 ;  /* 0x000000ffff0d7224 */ /* 0x000fe200078e0010 */
[----:B------:R-:W-:Y:S01]  /*2ba00*/  MOV R12, 0x1 ;  /* 0x00000001000c7802 */ /* 0x000fe20000000f00 */
[----:B------:R-:W-:Y:S01]  /*2ba10*/  IMAD.MOV.U32 R11, RZ, RZ, 0x1f ;  /* 0x0000001fff0b7424 */ /* 0x000fe200078e00ff */
[----:B------:R-:W-:Y:S02]  /*2ba20*/  MOV R15, 0xffffffff ;  /* 0xffffffff000f7802 */ /* 0x000fe40000000f00 */
[----:B------:R-:W-:Y:S02]  /*2ba30*/  MOV R5, R14 ;  /* 0x0000000e00057202 */ /* 0x000fe40000000f00 */
[----:B------:R-:W-:-:S07]  /*2ba40*/  IADD3 R7, R19, R8, RZ ;  /* 0x0000000813077210 */ /* 0x000fce0007ffe0ff */
[----:B------:R-:W-:Y:S05]  /*2ba50*/  WARPSYNC.COLLECTIVE R15, `(.L_x_944) ;  /* 0x000000000f087348 */ /* 0x000fea0003c00000 */
[----:B------:R0:W1:Y:S02]  /*2ba60*/  SHFL.IDX P6, R14, R13, R12, R11 ;  /* 0x0000000c0d0e7389 */ /* 0x00006400000c000b */
[----:B01----:R-:W-:Y:S01]  /*2ba70*/  ENDCOLLECTIVE ;  /* 0x000000000000791b */ /* 0x003fe20003800000 */
.L_x_944:
[----:B------:R-:W-:Y:S01]  /*2ba80*/  ULDC UR4, c[0x0][0xc3c] ;  /* 0x00030f0000047ab9 */ /* 0x000fe20000000800 */
[----:B------:R-:W-:Y:S01]  /*2ba90*/  ULDC.64 UR6, c[0x0][0x208] ;  /* 0x0000820000067ab9 */ /* 0x000fe20000000a00 */
[----:B------:R-:W-:-:S13]  /*2baa0*/  ISETP.GE.OR P1, PT, R7, UR4, !P0 ;  /* 0x0000000407007c0c */ /* 0x000fda000c726670 */
[----:B------:R-:W0:Y:S01]  /*2bab0*/  @!P1 LDC.64 R2, c[0x0][0xc80] ;  /* 0x00032000ff029b82 */ /* 0x000e220000000a00 */
[----:B------:R-:W-:Y:S01]  /*2bac0*/  IMAD.MOV.U32 R4, RZ, RZ, RZ ;  /* 0x000000ffff047224 */ /* 0x000fe200078e00ff */
[----:B------:R-:W-:Y:S01]  /*2bad0*/  MOV R11, RZ ;  /* 0x000000ff000b7202 */ /* 0x000fe20000000f00 */
[----:B------:R-:W-:Y:S02]  /*2bae0*/  IMAD.MOV.U32 R0, RZ, RZ, R14 ;  /* 0x000000ffff007224 */ /* 0x000fe400078e000e */
[----:B0-----:R-:W-:-:S06]  /*2baf0*/  @!P1 IMAD.WIDE R2, R7, 0x4, R2 ;  /* 0x0000000407029825 */ /* 0x001fcc00078e0202 */
[----:B------:R-:W2:Y:S01]  /*2bb00*/  @!P1 LDG.E R2, desc[UR6][R2.64] ;  /* 0x0000000602029981 */ /* 0x000ea2000c1e1900 */
[C---:B------:R-:W-:Y:S02]  /*2bb10*/  ISETP.GE.U32.AND P2, PT, R8.reuse, 0x2, PT ;  /* 0x000000020800780c */ /* 0x040fe40003f46070 */
[C---:B------:R-:W-:Y:S02]  /*2bb20*/  ISETP.GE.U32.AND P3, PT, R8.reuse, 0x4, PT ;  /* 0x000000040800780c */ /* 0x040fe40003f66070 */
[C---:B------:R-:W-:Y:S02]  /*2bb30*/  ISETP.GE.U32.AND P4, PT, R8.reuse, 0x8, PT ;  /* 0x000000080800780c */ /* 0x040fe40003f86070 */
[C---:B------:R-:W-:Y:S02]  /*2bb40*/  ISETP.GE.U32.AND P5, PT, R8.reuse, 0x10, PT ;  /* 0x000000100800780c */ /* 0x040fe40003fa6070 */
[----:B--2---:R-:W-:Y:S02]  /*2bb50*/  @!P1 MOV R4, R2 ;  /* 0x0000000200049202 */ /* 0x004fe40000000f00 */
[----:B------:R-:W-:-:S03]  /*2bb60*/  ISETP.NE.AND P1, PT, R8, RZ, PT ;  /* 0x000000ff0800720c */ /* 0x000fc60003f25270 */
[----:B------:R-:W-:-:S10]  /*2bb70*/  IMAD.MOV.U32 R13, RZ, RZ, R4 ;  /* 0x000000ffff0d7224 */ /* 0x000fd400078e0004 */
[----:B------:R-:W-:Y:S05]  /*2bb80*/  WARPSYNC.COLLECTIVE R15, `(.L_x_945) ;  /* 0x000000000f087348 */ /* 0x000fea0003c00000 */
[----:B------:R0:W1:Y:S02]  /*2bb90*/  SHFL.UP P6, R14, R13, R12, R11 ;  /* 0x0400000c0d0e7389 */ /* 0x00006400000c000b */
[----:B01----:R-:W-:Y:S01]  /*2bba0*/  ENDCOLLECTIVE ;  /* 0x000000000000791b */ /* 0x003fe20003800000 */
.L_x_945:
[----:B------:R-:W-:Y:S01]  /*2bbb0*/  IMAD.MOV.U32 R12, RZ, RZ, 0x2 ;  /* 0x00000002ff0c7424 */ /* 0x000fe200078e00ff */
[----:B------:R-:W-:-:S05]  /*2bbc0*/  SEL R7, R14, RZ, P1 ;  /* 0x000000ff0e077207 */ /* 0x000fca0000800000 */
[----:B------:R-:W-:-:S05]  /*2bbd0*/  IMAD.IADD R6, R4, 0x1, R7 ;  /* 0x0000000104067824 */ /* 0x000fca00078e0207 */
[----:B------:R-:W-:-:S07]  /*2bbe0*/  MOV R13, R6 ;  /* 0x00000006000d7202 */ /* 0x000fce0000000f00 */
[----:B------:R-:W-:Y:S05]  /*2bbf0*/  WARPSYNC.COLLECTIVE R15, `(.L_x_946) ;  /* 0x000000000f087348 */ /* 0x000fea0003c00000 */
[----:B------:R0:W1:Y:S02]  /*2bc00*/  SHFL.UP P6, R14, R13, R12, R11 ;  /* 0x0400000c0d0e7389 */ /* 0x00006400000c000b */
[----:B01----:R-:W-:Y:S01]  /*2bc10*/  ENDCOLLECTIVE ;  /* 0x000000000000791b */ /* 0x003fe20003800000 */
.L_x_946:
[----:B------:R-:W-:Y:S02]  /*2bc20*/  MOV R12, 0x4 ;  /* 0x00000004000c7802 */ /* 0x000fe40000000f00 */
[----:B------:R-:W-:-:S04]  /*2bc30*/  SEL R7, R14, RZ, P2 ;  /* 0x000000ff0e077207 */ /* 0x000fc80001000000 */
[----:B------:R-:W-:-:S05]  /*2bc40*/  IADD3 R7, R6, R7, RZ ;  /* 0x0000000706077210 */ /* 0x000fca0007ffe0ff */
[----:B------:R-:W-:-:S07]  /*2bc50*/  IMAD.MOV.U32 R13, RZ, RZ, R7 ;  /* 0x000000ffff0d7224 */ /* 0x000fce00078e0007 */
[----:B------:R-:W-:Y:S05]  /*2bc60*/  WARPSYNC.COLLECTIVE R15, `(.L_x_947) ;  /* 0x000000000f087348 */ /* 0x000fea0003c00000 */
[----:B------:R0:W1:Y:S02]  /*2bc70*/  SHFL.UP P6, R14, R13, R12, R11 ;  /* 0x0400000c0d0e7389 */ /* 0x00006400000c000b */
[----:B01----:R-:W-:Y:S01]  /*2bc80*/  ENDCOLLECTIVE ;  /* 0x000000000000791b */ /* 0x003fe20003800000 */
.L_x_947:
[----:B------:R-:W-:Y:S01]  /*2bc90*/  IMAD.MOV.U32 R12, RZ, RZ, 0x8 ;  /* 0x00000008ff0c7424 */ /* 0x000fe200078e00ff */
[----:B------:R-:W-:-:S05]  /*2bca0*/  SEL R2, R14, RZ, P3 ;  /* 0x000000ff0e027207 */ /* 0x000fca0001800000 */
[----:B------:R-:W-:-:S05]  /*2bcb0*/  IMAD.IADD R2, R7, 0x1, R2 ;  /* 0x0000000107027824 */ /* 0x000fca00078e0202 */
[----:B------:R-:W-:-:S07]  /*2bcc0*/  MOV R13, R2 ;  /* 0x00000002000d7202 */ /* 0x000fce0000000f00 */
[----:B------:R-:W-:Y:S05]  /*2bcd0*/  WARPSYNC.COLLECTIVE R15, `(.L_x_948) ;  /* 0x000000000f087348 */ /* 0x000fea0003c00000 */
[----:B------:R0:W1:Y:S02]  /*2bce0*/  SHFL.UP P6, R14, R13, R12, R11 ;  /* 0x0400000c0d0e7389 */ /* 0x00006400000c000b */
[----:B01----:R-:W-:Y:S01]  /*2bcf0*/  ENDCOLLECTIVE ;  /* 0x000000000000791b */ /* 0x003fe20003800000 */
.L_x_948:
[----:B------:R-:W-:Y:S02]  /*2bd00*/  MOV R12, 0x10 ;  /* 0x00000010000c7802 */ /* 0x000fe40000000f00 */
[----:B------:R-:W-:-:S04]  /*2bd10*/  SEL R3, R14, RZ, P4 ;  /* 0x000000ff0e037207 */ /* 0x000fc80002000000 */
[----:B------:R-:W-:-:S05]  /*2bd20*/  IADD3 R3, R2, R3, RZ ;  /* 0x0000000302037210 */ /* 0x000fca0007ffe0ff */
[----:B------:R-:W-:-:S07]  /*2bd30*/  IMAD.MOV.U32 R13, RZ, RZ, R3 ;  /* 0x000000ffff0d7224 */ /* 0x000fce00078e0003 */
[----:B------:R-:W-:Y:S05]  /*2bd40*/  WARPSYNC.COLLECTIVE R15, `(.L_x_949) ;  /* 0x000000000f087348 */ /* 0x000fea0003c00000 */
[----:B------:R0:W1:Y:S02]  /*2bd50*/  SHFL.UP P6, R14, R13, R12, R11 ;  /* 0x0400000c0d0e7389 */ /* 0x00006400000c000b */
[----:B01----:R-:W-:Y:S01]  /*2bd60*/  ENDCOLLECTIVE ;  /* 0x000000000000791b */ /* 0x003fe20003800000 */
.L_x_949:
[----:B------:R-:W-:Y:S01]  /*2bd70*/  IMAD.MOV.U32 R12, RZ, RZ, 0x1f ;  /* 0x0000001fff0c7424 */ /* 0x000fe200078e00ff */
[----:B------:R-:W-:Y:S02]  /*2bd80*/  MOV R11, 0x1f ;  /* 0x0000001f000b7802 */ /* 0x000fe40000000f00 */
[----:B------:R-:W-:-:S05]  /*2bd90*/  SEL R2, R14, RZ, P5 ;  /* 0x000000ff0e027207 */ /* 0x000fca0002800000 */
[----:B------:R-:W-:-:S05]  /*2bda0*/  IMAD.IADD R2, R3, 0x1, R2 ;  /* 0x0000000103027824 */ /* 0x000fca00078e0202 */
[----:B------:R-:W-:-:S07]  /*2bdb0*/  MOV R13, R2 ;  /* 0x00000002000d7202 */ /* 0x000fce0000000f00 */
[----:B------:R-:W-:Y:S05]  /*2bdc0*/  WARPSYNC.COLLECTIVE R15, `(.L_x_950) ;  /* 0x000000000f087348 */ /* 0x000fea0003c00000 */
[----:B------:R0:W1:Y:S02]  /*2bdd0*/  SHFL.IDX P6, R14, R13, R12, R11 ;  /* 0x0000000c0d0e7389 */ /* 0x00006400000c000b */
[----:B01----:R-:W-:Y:S01]  /*2bde0*/  ENDCOLLECTIVE ;  /* 0x000000000000791b */ /* 0x003fe20003800000 */
.L_x_950:
[----:B------:R-:W-:Y:S05]  /*2bdf0*/  BRA `(.L_x_951) ;  /* 0xffffffb000207947 */ /* 0x000fea000383ffff */
.L_x_787:
[----:B------:R-:W-:Y:S01]  /*2be00*/  BSSY B0, `(.L_x_952) ;  /* 0x0000008000007945 */ /* 0x000fe20003800000 */
[----:B-----5:R-:W-:Y:S01]  /*2be10*/  IMAD.MOV.U32 R13, RZ, RZ, R4 ;  /* 0x000000ffff0d7224 */ /* 0x020fe200078e0004 */
[----:B------:R-:W-:Y:S01]  /*2be20*/  MOV R12, 0x1 ;  /* 0x00000001000c7802 */ /* 0x000fe20000000f00 */
[----:B------:R-:W-:Y:S01]  /*2be30*/  IMAD.MOV.U32 R11, RZ, RZ, RZ ;  /* 0x000000ffff0b7224 */ /* 0x000fe200078e00ff */
[----:B------:R-:W-:-:S07]  /*2be40*/  MOV R15, 0xffffffff ;  /* 0xffffffff000f7802 */ /* 0x000fce0000000f00 */
[----:B0-----:R-:W-:Y:S05]  /*2be50*/  WARPSYNC.COLLECTIVE R15, `(.L_x_953) ;  /* 0x000000000f087348 */ /* 0x001fea0003c00000 */
[----:B------:R1:W2:Y:S02]  /*2be60*/  SHFL.UP P6, R14, R13, R12, R11 ;  /* 0x0400000c0d0e7389 */ /* 0x0002a400000c000b */
[----:B012---:R-:W-:Y:S01]  /*2be70*/  ENDCOLLECTIVE ;  /* 0x000000000000791b */ /* 0x007fe20003800000 */
.L_x_953:
[----:B------:R-:W-:Y:S05]  /*2be80*/  BSYNC B0 ;  /* 0x0000000000007941 */ /* 0x000fea0003800000 */
.L_x_952:
[----:B------:R-:W-:Y:S01]  /*2be90*/  SEL R13, R14, RZ, P1 ;  /* 0x000000ff0e0d7207 */ /* 0x000fe20000800000 */
[----:B------:R-:W-:Y:S01]  /*2bea0*/  IMAD.MOV.U32 R11, RZ, RZ, RZ ;  /* 0x000000ffff0b7224 */ /* 0x000fe200078e00ff */
[----:B------:R-:W-:Y:S02]  /*2beb0*/  MOV R12, 0x2 ;  /* 0x00000002000c7802 */ /* 0x000fe40000000f00 */
[----:B------:R-:W-:Y:S01]  /*2bec0*/  MOV R15, 0xffffffff ;  /* 0xffffffff000f7802 */ /* 0x000fe20000000f00 */
[----:B------:R-:W-:-:S07]  /*2bed0*/  IMAD.IADD R13, R4, 0x1, R13 ;  /* 0x00000001040d7824 */ /* 0x000fce00078e020d */
[----:B------:R-:W-:Y:S05]  /*2bee0*/  WARPSYNC.COLLECTIVE R15, `(.L_x_954) ;  /* 0x000000000f087348 */ /* 0x000fea0003c00000 */
[----:B------:R0:W1:Y:S02]  /*2bef0*/  SHFL.UP P6, R14, R13, R12, R11 ;  /* 0x0400000c0d0e7389 */ /* 0x00006400000c000b */
[----:B01----:R-:W-:Y:S01]  /*2bf00*/  ENDCOLLECTIVE ;  /* 0x000000000000791b */ /* 0x003fe20003800000 */
.L_x_954:
[----:B------:R-:W-:Y:S01]  /*2bf10*/  IMAD.MOV.U32 R12, RZ, RZ, 0x4 ;  /* 0x00000004ff0c7424 */ /* 0x000fe200078e00ff */
[----:B------:R-:W-:-:S05]  /*2bf20*/  SEL R0, R14, RZ, P2 ;  /* 0x000000ff0e007207 */ /* 0x000fca0001000000 */
[----:B------:R-:W-:-:S05]  /*2bf30*/  IMAD.IADD R0, R13, 0x1, R0 ;  /* 0x000000010d007824 */ /* 0x000fca00078e0200 */
[----:B------:R-:W-:-:S07]  /*2bf40*/  MOV R13, R0 ;  /* 0x00000000000d7202 */ /* 0x000fce0000000f00 */
[----:B------:R-:W-:Y:S05]  /*2bf50*/  WARPSYNC.COLLECTIVE R15, `(.L_x_955) ;  /* 0x000000000f087348 */ /* 0x000fea0003c00000 */
[----:B------:R0:W1:Y:S02]  /*2bf60*/  SHFL.UP P6, R14, R13, R12, R11 ;  /* 0x0400000c0d0e7389 */ /* 0x00006400000c000b */
[----:B01----:R-:W-:Y:S01]  /*2bf70*/  ENDCOLLECTIVE ;  /* 0x000000000000791b */ /* 0x003fe20003800000 */
.L_x_955:
[----:B------:R-:W-:Y:S02]  /*2bf80*/  MOV R12, 0x8 ;  /* 0x00000008000c7802 */ /* 0x000fe40000000f00 */
[----:B------:R-:W-:-:S04]  /*2bf90*/  SEL R3, R14, RZ, P3 ;  /* 0x000000ff0e037207 */ /* 0x000fc80001800000 */
[----:B------:R-:W-:-:S05]  /*2bfa0*/  IADD3 R2, R0, R3, RZ ;  /* 0x0000000300027210 */ /* 0x000fca0007ffe0ff */
[----:B------:R-:W-:-:S07]  /*2bfb0*/  IMAD.MOV.U32 R13, RZ, RZ, R2 ;  /* 0x000000ffff0d7224 */ /* 0x000fce00078e0002 */
[----:B------:R-:W-:Y:S05]  /*2bfc0*/  WARPSYNC.COLLECTIVE R15, `(.L_x_956) ;  /* 0x000000000f087348 */ /* 0x000fea0003c00000 */
[----:B------:R0:W1:Y:S02]  /*2bfd0*/  SHFL.UP P6, R14, R13, R12, R11 ;  /* 0x0400000c0d0e7389 */ /* 0x00006400000c000b */
[----:B01----:R-:W-:Y:S01]  /*2bfe0*/  ENDCOLLECTIVE ;  /* 0x000000000000791b */ /* 0x003fe20003800000 */
.L_x_956:
[----:B------:R-:W-:Y:S01]  /*2bff0*/  IMAD.MOV.U32 R12, RZ, RZ, 0x10 ;  /* 0x00000010ff0c7424 */ /* 0x000fe200078e00ff */
[----:B------:R-:W-:-:S05]  /*2c000*/  SEL R3, R14, RZ, P4 ;  /* 0x000000ff0e037207 */ /* 0x000fca0002000000 */
[----:B------:R-:W-:-:S05]  /*2c010*/  IMAD.IADD R3, R2, 0x1, R3 ;  /* 0x0000000102037824 */ /* 0x000fca00078e0203 */
[----:B------:R-:W-:-:S07]  /*2c020*/  MOV R13, R3 ;  /* 0x00000003000d7202 */ /* 0x000fce0000000f00 */
[----:B------:R-:W-:Y:S05]  /*2c030*/  WARPSYNC.COLLECTIVE R15, `(.L_x_957) ;  /* 0x000000000f087348 */ /* 0x000fea0003c00000 */
[----:B------:R0:W1:Y:S02]  /*2c040*/  SHFL.UP P6, R14, R13, R12, R11 ;  /* 0x0400000c0d0e7389 */ /* 0x00006400000c000b */
[----:B01----:R-:W-:Y:S01]  /*2c050*/  ENDCOLLECTIVE ;  /* 0x000000000000791b */ /* 0x003fe20003800000 */
.L_x_957:
[----:B------:R-:W-:Y:S01]  /*2c060*/  MOV R12, 0x1f ;  /* 0x0000001f000c7802 */ /* 0x000fe20000000f00 */
[----:B------:R-:W-:Y:S01]  /*2c070*/  IMAD.MOV.U32 R11, RZ, RZ, 0x1f ;  /* 0x0000001fff0b7424 */ /* 0x000fe200078e00ff */
[----:B------:R-:W-:-:S04]  /*2c080*/  SEL R2, R14, RZ, P5 ;  /* 0x000000ff0e027207 */ /* 0x000fc80002800000 */
[----:B------:R-:W-:-:S05]  /*2c090*/  IADD3 R2, R3, R2, RZ ;  /* 0x0000000203027210 */ /* 0x000fca0007ffe0ff */
[----:B------:R-:W-:-:S07]  /*2c0a0*/  IMAD.MOV.U32 R13, RZ, RZ, R2 ;  /* 0x000000ffff0d7224 */ /* 0x000fce00078e0002 */
[----:B------:R-:W-:Y:S05]  /*2c0b0*/  WARPSYNC.COLLECTIVE R15, `(.L_x_958) ;  /* 0x000000000f087348 */ /* 0x000fea0003c00000 */
[----:B------:R0:W1:Y:S02]  /*2c0c0*/  SHFL.IDX P6, R14, R13, R12, R11 ;  /* 0x0000000c0d0e7389 */ /* 0x00006400000c000b */
[----:B01----:R-:W-:Y:S01]  /*2c0d0*/  ENDCOLLECTIVE ;  /* 0x000000000000791b */ /* 0x003fe20003800000 */
.L_x_958:
[----:B------:R-:W-:Y:S05]  /*2c0e0*/  BRA `(.L_x_959) ;  /* 0xffffffb000047947 */ /* 0x000fea000383ffff */
.L_x_789:
[----:B------:R-:W-:Y:S01]  /*2c0f0*/  BSSY B0, `(.L_x_960) ;  /* 0x0000006000007945 */ /* 0x000fe20003800000 */
[----:B------:R-:W-:Y:S02]  /*2c100*/  PLOP3.LUT P6, PT, P6, PT, PT, 0x8, 0x0 ;  /* 0x000000000000781c */ /* 0x000fe400037ce170 */
[----:B------:R-:W-:-:S11]  /*2c110*/  MOV R15, 0xffffffff ;  /* 0xffffffff000f7802 */ /* 0x000fd60000000f00 */
[----:B0-----:R-:W-:Y:S05]  /*2c120*/  WARPSYNC.COLLECTIVE R15, `(.L_x_961) ;  /* 0x000000000f087348 */ /* 0x001fea0003c00000 */
[----:B------:R-:W-:Y:S01]  /*2c130*/  VOTE.ANY R14, PT, P6 ;  /* 0x00000000000e7806 */ /* 0x000fe200030e0100 */
[----:B0-----:R-:W-:Y:S06]  /*2c140*/  ENDCOLLECTIVE ;  /* 0x000000000000791b */ /* 0x001fec0003800000 */
.L_x_961:
[----:B------:R-:W-:Y:S05]  /*2c150*/  BSYNC B0 ;  /* 0x0000000000007941 */ /* 0x000fea0003800000 */
.L_x_960:
[----:B------:R-:W-:Y:S01]  /*2c160*/  IMAD.MOV.U32 R3, RZ, RZ, R14 ;  /* 0x000000ffff037224 */ /* 0x000fe200078e000e */
[----:B------:R-:W-:Y:S01]  /*2c170*/  MOV R13, R4 ;  /* 0x00000004000d7202 */ /* 0x000fe20000000f00 */
[----:B------:R-:W-:Y:S01]  /*2c180*/  IMAD.MOV.U32 R15, RZ, RZ, -0x1 ;  /* 0xffffffffff0f7424 */ /* 0x000fe200078e00ff */
[----:B------:R-:W-:Y:S01]  /*2c190*/  MOV R11, 0x1f ;  /* 0x0000001f000b7802 */ /* 0x000fe20000000f00 */
[----:B------:R-:W0:Y:S02]  /*2c1a0*/  POPC R0, R3 ;  /* 0x0000000300007309 */ /* 0x000e240000000000 */
[----:B0-----:R-:W-:-:S07]  /*2c1b0*/  IMAD.MOV.U32 R12, RZ, RZ, R0 ;  /* 0x000000ffff0c7224 */ /* 0x001fce00078e0000 */
[----:B------:R-:W-:Y:S05]  /*2c1c0*/  WARPSYNC.COLLECTIVE R15, `(.L_x_962) ;  /* 0x000000000f087348 */ /* 0x000fea0003c00000 */
[----:B------:R0:W1:Y:S02]  /*2c1d0*/  SHFL.IDX P6, R14, R13, R12, R11 ;  /* 0x0000000c0d0e7389 */ /* 0x00006400000c000b */
[----:B01----:R-:W-:Y:S01]  /*2c1e0*/  ENDCOLLECTIVE ;  /* 0x000000000000791b */ /* 0x003fe20003800000 */
.L_x_962:
[----:B------:R-:W-:Y:S01]  /*2c1f0*/  MOV R4, R14 ;  /* 0x0000000e00047202 */ /* 0x000fe20000000f00 */
[----:B------:R-:W-:Y:S06]  /*2c200*/  BRA `(.L_x_963) ;  /* 0xffffffac00f47947 */ /* 0x000fec000383ffff */
.L_x_791:
[----:B------:R-:W-:Y:S01]  /*2c210*/  BSSY B0, `(.L_x_964) ;  /* 0x0000007000007945 */ /* 0x000fe20003800000 */
[----:B------:R-:W-:Y:S01]  /*2c220*/  IMAD.MOV.U32 R13, RZ, RZ, R2 ;  /* 0x000000ffff0d7224 */ /* 0x000fe200078e0002 */
[----:B------:R-:W-:Y:S01]  /*2c230*/  MOV R11, 0x1f ;  /* 0x0000001f000b7802 */ /* 0x000fe20000000f00 */
[----:B------:R-:W-:-:S07]  /*2c240*/  IMAD.MOV.U32 R15, RZ, RZ, -0x1 ;  /* 0xffffffffff0f7424 */ /* 0x000fce00078e00ff */
[----:B012---:R-:W-:Y:S05]  /*2c250*/  WARPSYNC.COLLECTIVE R15, `(.L_x_965) ;  /* 0x000000000f087348 */ /* 0x007fea0003c00000 */
[----:B------:R3:W4:Y:S02]  /*2c260*/  SHFL.IDX P6, R14, R13, R12, R11 ;  /* 0x0000000c0d0e7389 */ /* 0x00072400000c000b */
[----:B01234-:R-:W-:Y:S01]  /*2c270*/  ENDCOLLECTIVE ;  /* 0x000000000000791b */ /* 0x01ffe20003800000 */
.L_x_965:
[----:B------:R-:W-:Y:S05]  /*2c280*/  BSYNC B0 ;  /* 0x0000000000007941 */ /* 0x000fea0003800000 */
.L_x_964:
[----:B------:R-:W-:Y:S05]  /*2c290*/  BRA `(.L_x_790) ;  /* 0xffffffac00ec7947 */ /* 0x000fea000383ffff */
.L_x_795:
[----:B0-----:R0:W1:Y:S02]  /*2c2a0*/  SYNCS.PHASECHK.TRANS64.TRYWAIT P0, [R5+URZ+0x38820], R0 ;  /* 0x03882000050075a7 */ /* 0x001064000800017f */
[----:B-1----:R-:W-:Y:S05]  /*2c2b0*/  @!P0 NANOSLEEP.SYNCS 0x989680 ;  /* 0x009896800000895d */ /* 0x002fea0003900000 */
[----:B------:R-:W1:Y:S02]  /*2c2c0*/  @!P0 SYNCS.PHASECHK.TRANS64 P0, [R5+URZ+0x38820], R0 ;  /* 0x03882000050085a7 */ /* 0x000e64000800007f */
[----:B-1----:R-:W-:Y:S05]  /*2c2d0*/  @!P0 BRA `(.L_x_795) ;  /* 0xfffffffc00f08947 */ /* 0x002fea000383ffff */
[----:B------:R-:W-:Y:S05]  /*2c2e0*/  BRA `(.L_x_966) ;  /* 0xffffffb000d87947 */ /* 0x000fea000383ffff */
.L_x_796:
[----:B------:R-:W1:Y:S01]  /*2c2f0*/  S2R R2, SR_TID.X ;  /* 0x0000000000027919 */ /* 0x000e620000002100 */
[----:B------:R-:W-:Y:S01]  /*2c300*/  BSSY B0, `(.L_x_967) ;  /* 0x000000a000007945 */ /* 0x000fe20003800000 */
[----:B------:R-:W-:Y:S01]  /*2c310*/  IMAD.MOV.U32 R12, RZ, RZ, RZ ;  /* 0x000000ffff0c7224 */ /* 0x000fe200078e00ff */
[----:B------:R-:W-:Y:S01]  /*2c320*/  MOV R11, 0x1f ;  /* 0x0000001f000b7802 */ /* 0x000fe20000000f00 */
[----:B------:R-:W-:Y:S01]  /*2c330*/  IMAD.MOV.U32 R15, RZ, RZ, -0x1 ;  /* 0xffffffffff0f7424 */ /* 0x000fe200078e00ff */
[----:B-1----:R-:W-:-:S04]  /*2c340*/  SHF.R.U32.HI R2, RZ, 0x5, R2 ;  /* 0x00000005ff027819 */ /* 0x002fc80000011602 */
[----:B------:R-:W-:-:S04]  /*2c350*/  LOP3.LUT R2, R2, 0x3, RZ, 0xc0, !PT ;  /* 0x0000000302027812 */ /* 0x000fc800078ec0ff */
[----:B------:R-:W-:-:S07]  /*2c360*/  MOV R13, R2 ;  /* 0x00000002000d7202 */ /* 0x000fce0000000f00 */
[----:B0-2---:R-:W-:Y:S05]  /*2c370*/  WARPSYNC.COLLECTIVE R15, `(.L_x_968) ;  /* 0x000000000f087348 */ /* 0x005fea0003c00000 */
[----:B------:R1:W3:Y:S02]  /*2c380*/  SHFL.IDX P6, R14, R13, R12, R11 ;  /* 0x0000000c0d0e7389 */ /* 0x0002e400000c000b */
[----:B0123--:R-:W-:Y:S01]  /*2c390*/  ENDCOLLECTIVE ;  /* 0x000000000000791b */ /* 0x00ffe20003800000 */
.L_x_968:
[----:B------:R-:W-:Y:S05]  /*2c3a0*/  BSYNC B0 ;  /* 0x0000000000007941 */ /* 0x000fea0003800000 */
.L_x_967:
[----:B------:R-:W-:Y:S05]  /*2c3b0*/  BRA `(.L_x_969) ;  /* 0xffffffb000c07947 */ /* 0x000fea000383ffff */
.L_x_797:
[----:B------:R-:W-:Y:S01]  /*2c3c0*/  BSSY B0, `(.L_x_970) ;  /* 0x0000006000007945 */ /* 0x000fe20003800000 */
[----:B------:R-:W-:-:S07]  /*2c3d0*/  MOV R15, 0xffffffff ;  /* 0xffffffff000f7802 */ /* 0x000fce0000000f00 */
[----:B0-2---:R-:W-:Y:S05]  /*2c3e0*/  WARPSYNC.COLLECTIVE R15, `(.L_x_971) ;  /* 0x000000000f0c7348 */ /* 0x005fea0003c00000 */
[----:B------:R-:W-:Y:S02]  /*2c3f0*/  ELECT P6, UR62, PT ;  /* 0x00000000003e782f */ /* 0x000fe400038c0000 */
[----:B------:R-:W-:Y:S01]  /*2c400*/  MOV R14, UR62 ;  /* 0x0000003e000e7c02 */ /* 0x000fe20008000f00 */
[----:B0-2---:R-:W-:Y:S10]  /*2c410*/  ENDCOLLECTIVE ;  /* 0x000000000000791b */ /* 0x005ff40003800000 */
.L_x_971:
[----:B------:R-:W-:Y:S05]  /*2c420*/  BSYNC B0 ;  /* 0x0000000000007941 */ /* 0x000fea0003800000 */
.L_x_970:
[----:B------:R-:W-:Y:S05]  /*2c430*/  BRA `(.L_x_972) ;  /* 0xffffffb000b47947 */ /* 0x000fea000383ffff */
.L_x_799:
[----:B0-----:R0:W1:Y:S02]  /*2c440*/  SYNCS.PHASECHK.TRANS64.TRYWAIT P1, [R3+URZ+0x38840], R2 ;  /* 0x03884002030075a7 */ /* 0x001064000802017f */
[----:B-1----:R-:W-:Y:S05]  /*2c450*/  @!P1 NANOSLEEP.SYNCS 0x989680 ;  /* 0x009896800000995d */ /* 0x002fea0003900000 */
[----:B------:R-:W1:Y:S02]  /*2c460*/  @!P1 SYNCS.PHASECHK.TRANS64 P1, [R3+URZ+0x38840], R2 ;  /* 0x03884002030095a7 */ /* 0x000e64000802007f */
[----:B-1----:R-:W-:Y:S05]  /*2c470*/  @!P1 BRA `(.L_x_799) ;  /* 0xfffffffc00f09947 */ /* 0x002fea000383ffff */
[----:B------:R-:W-:Y:S05]  /*2c480*/  BRA `(.L_x_973) ;  /* 0xffffffb000d47947 */ /* 0x000fea000383ffff */
.L_x_801:
[----:B-1----:R1:W3:Y:S02]  /*2c490*/  SYNCS.PHASECHK.TRANS64.TRYWAIT P1, [R27+URZ+0x38840], R0 ;  /* 0x038840001b0075a7 */ /* 0x0022e4000802017f */
[----:B---3--:R-:W-:Y:S05]  /*2c4a0*/  @!P1 NANOSLEEP.SYNCS 0x989680 ;  /* 0x009896800000995d */ /* 0x008fea0003900000 */
[----:B------:R-:W3:Y:S02]  /*2c4b0*/  @!P1 SYNCS.PHASECHK.TRANS64 P1, [R27+URZ+0x38840], R0 ;  /* 0x038840001b0095a7 */ /* 0x000ee4000802007f */
[----:B---3--:R-:W-:Y:S05]  /*2c4c0*/  @!P1 BRA `(.L_x_801) ;  /* 0xfffffffc00f09947 */ /* 0x008fea000383ffff */
[----:B------:R-:W-:Y:S05]  /*2c4d0*/  BRA `(.L_x_974) ;  /* 0xffffffb000e07947 */ /* 0x000fea000383ffff */
.L_x_803:
[----:B---3--:R3:W4:Y:S02]  /*2c4e0*/  SYNCS.PHASECHK.TRANS64.TRYWAIT P1, [R3+URZ+0x38860], R2 ;  /* 0x03886002030075a7 */ /* 0x008724000802017f */
[----:B----4-:R-:W-:Y:S05]  /*2c4f0*/  @!P1 NANOSLEEP.SYNCS 0x989680 ;  /* 0x009896800000995d */ /* 0x010fea0003900000 */
[----:B------:R-:W4:Y:S02]  /*2c500*/  @!P1 SYNCS.PHASECHK.TRANS64 P1, [R3+URZ+0x38860], R2 ;  /* 0x03886002030095a7 */ /* 0x000f24000802007f */
[----:B----4-:R-:W-:Y:S05]  /*2c510*/  @!P1 BRA `(.L_x_803) ;  /* 0xfffffffc00f09947 */ /* 0x010fea000383ffff */
[----:B------:R-:W-:Y:S05]  /*2c520*/  BRA `(.L_x_975) ;  /* 0xffffffb000dc7947 */ /* 0x000fea000383ffff */
.L_x_976:
        /* <DEDUP_REMOVED lines=13> */
.L_x_3296:


//--------------------- .text._ZN7cutlass13device_kernelIN5flash11enable_sm90INS1_16FlashAttnFwdSm90INS1_25CollectiveMainloopFwdSm90ILi2EN4cute5tupleIJNS5_1CILi1EEES8_S8_EEENS6_IJNS7_ILi128EEENS7_ILi64EEENS7_ILi256EEEEEELi256ENS_6half_tEfNS_4arch4Sm90ELb0ELb1ELb1ELb0ELb1ELb0ELb0ELb1ELb1ELb1ELb0ELb0EEENS1_21CollectiveEpilogueFwdINS6_IJSA_SC_SB_EEES9_SE_SG_Li256ELb0ELb1ELb0ELb0EEENS1_30DynamicPersistentTileSchedulerILi256ELi128ELb0ELb1ELb1EEEEEEEEEvNT_6ParamsE --------------------------
	.section	.text._ZN7cutlass13device_kernelIN5flash11enable_sm90INS1_16FlashAttnFwdSm90INS1_25CollectiveMainloopFwdSm90ILi2EN4cute5tupleIJNS5_1CILi1EEES8_S8_EEENS6_IJNS7_ILi128EEENS7_ILi64EEENS7_ILi256EEEEEELi256ENS_6half_tEfNS_4arch4Sm90ELb0ELb1ELb1ELb0ELb1ELb0ELb0ELb1ELb1ELb1ELb0ELb0EEENS1_21CollectiveEpilogueFwdINS6_IJSA_SC_SB_EEES9_SE_SG_Li256ELb0ELb1ELb0ELb0EEENS1_30DynamicPersistentTileSchedulerILi256ELi128ELb0ELb1ELb1EEEEEEEEEvNT_6ParamsE,"ax",@progbits
	.align	128
.text._ZN7cutlass13device_kernelIN5flash11enable_sm90INS1_16FlashAttnFwdSm90INS1_25CollectiveMainloopFwdSm90ILi2EN4cute5tupleIJNS5_1CILi1EEES8_S8_EEENS6_IJNS7_ILi128EEENS7_ILi64EEENS7_ILi256EEEEEELi256ENS_6half_tEfNS_4arch4Sm90ELb0ELb1ELb1ELb0ELb1ELb0ELb0ELb1ELb1ELb1ELb0ELb0EEENS1_21CollectiveEpilogueFwdINS6_IJSA_SC_SB_EEES9_SE_SG_Li256ELb0ELb1ELb0ELb0EEENS1_30DynamicPersistentTileSchedulerILi256ELi128ELb0ELb1ELb1EEEEEEEEEvNT_6ParamsE:
        .type           _ZN7cutlass13device_kernelIN5flash11enable_sm90INS1_16FlashAttnFwdSm90INS1_25CollectiveMainloopFwdSm90ILi2EN4cute5tupleIJNS5_1CILi1EEES8_S8_EEENS6_IJNS7_ILi128EEENS7_ILi64EEENS7_ILi256EEEEEELi256ENS_6half_tEfNS_4arch4Sm90ELb0ELb1ELb1ELb0ELb1ELb0ELb0ELb1ELb1ELb1ELb0ELb0EEENS1_21CollectiveEpilogueFwdINS6_IJSA_SC_SB_EEES9_SE_SG_Li256ELb0ELb1ELb0ELb0EEENS1_30DynamicPersistentTileSchedulerILi256ELi128ELb0ELb1ELb1EEEEEEEEEvNT_6ParamsE,@function
        .size           _ZN7cutlass13device_kernelIN5flash11enable_sm90INS1_16FlashAttnFwdSm90INS1_25CollectiveMainloopFwdSm90ILi2EN4cute5tupleIJNS5_1CILi1EEES8_S8_EEENS6_IJNS7_ILi128EEENS7_ILi64EEENS7_ILi256EEEEEELi256ENS_6half_tEfNS_4arch4Sm90ELb0ELb1ELb1ELb0ELb1ELb0ELb0ELb1ELb1ELb1ELb0ELb0EEENS1_21CollectiveEpilogueFwdINS6_IJSA_SC_SB_EEES9_SE_SG_Li256ELb0ELb1ELb0ELb0EEENS1_30DynamicPersistentTileSchedulerILi256ELi128ELb0ELb1ELb1EEEEEEEEEvNT_6ParamsE,(.L_x_3297 - _ZN7cutlass13device_kernelIN5flash11enable_sm90INS1_16FlashAttnFwdSm90INS1_25CollectiveMainloopFwdSm90ILi2EN4cute5tupleIJNS5_1CILi1EEES8_S8_EEENS6_IJNS7_ILi128EEENS7_ILi64EEENS7_ILi256EEEEEELi256ENS_6half_tEfNS_4arch4Sm90ELb0ELb1ELb1ELb0ELb1ELb0ELb0ELb1ELb1ELb1ELb0ELb0EEENS1_21CollectiveEpilogueFwdINS6_IJSA_SC_SB_EEES9_SE_SG_Li256ELb0ELb1ELb0ELb0EEENS1_30DynamicPersistentTileSchedulerILi256ELi128ELb0ELb1ELb1EEEEEEEEEvNT_6ParamsE)
        .other          _ZN7cutlass13device_kernelIN5flash11enable_sm90INS1_16FlashAttnFwdSm90INS1_25CollectiveMainloopFwdSm90ILi2EN4cute5tupleIJNS5_1CILi1EEES8_S8_EEENS6_IJNS7_ILi128EEENS7_ILi64EEENS7_ILi256EEEEEELi256ENS_6half_tEfNS_4arch4Sm90ELb0ELb1ELb1ELb0ELb1ELb0ELb0ELb1ELb1ELb1ELb0ELb0EEENS1_21CollectiveEpilogueFwdINS6_IJSA_SC_SB_EEES9_SE_SG_Li256ELb0ELb1ELb0ELb0EEENS1_30DynamicPersistentTileSchedulerILi256ELi128ELb0ELb1ELb1EEEEEEEEEvNT_6ParamsE,@"STO_CUDA_ENTRY STV_DEFAULT"
_ZN7cutlass13device_kernelIN5flash11enable_sm90INS1_16FlashAttnFwdSm90INS1_25CollectiveMainloopFwdSm90ILi2EN4cute5tupleIJNS5_1CILi1EEES8_S8_EEENS6_IJNS7_ILi128EEENS7_ILi64EEENS7_ILi256EEEEEELi256ENS_6half_tEfNS_4arch4Sm90ELb0ELb1ELb1ELb0ELb1ELb0ELb0ELb1ELb1ELb1ELb0ELb0EEENS1_21CollectiveEpilogueFwdINS6_IJSA_SC_SB_EEES9_SE_SG_Li256ELb0ELb1ELb0ELb0EEENS1_30DynamicPersistentTileSchedulerILi256ELi128ELb0ELb1ELb1EEEEEEEEEvNT_6ParamsE:
        /* <DEDUP_REMOVED lines=45> */
.L_x_977:
        /* <DEDUP_REMOVED lines=22> */
.L_x_978:
        /* <DEDUP_REMOVED lines=18> */
.L_x_979:
        /* <DEDUP_REMOVED lines=22> */
.L_x_980:
        /* <DEDUP_REMOVED lines=23> */
.L_x_981:
        /* <DEDUP_REMOVED lines=10> */
.L_x_983:
[----:B------:R-:W-:-:S08]  /*08c0*/  NOP ;  /* 0x0000000000007918 */ /* 0x000fd00000000000 */
[----:B------:R-:W1:Y:S02]  /*08d0*/  USETMAXREG.TRY_ALLOC.CTAPOOL UP0, 0xe8 ;  /* 0x000000e8000079c8 */ /* 0x000e640008000600 */
[----:B-1----:R-:W-:-:S13]  /*08e0*/  PLOP3.LUT P0, PT, PT, PT, UP0, 0x80, 0x0 ;  /* 0x000000000000781c */ /* 0x002fda0003f0f008 */
[----:B------:R-:W-:Y:S05]  /*08f0*/  @!P0 BRA `(.L_x_983) ;  /* 0xfffffffc00f08947 */ /* 0x000fea000383ffff */
[----:B------:R-:W1:Y:S08]  /*0900*/  S2UR UR4, SR_CTAID.X ;  /* 0x00000000000479c3 */ /* 0x000e700000002500 */
[----:B------:R-:W-:Y:S08]  /*0910*/  BAR.ARV 0x4, 0x180 ;  /* 0x0106000000007b1d */ /* 0x000ff00000002000 */
[----:B------:R-:W1:Y:S08]  /*0920*/  LDC R0, c[0x0][0xc38] ;  /* 0x00030e00ff007b82 */ /* 0x000e700000000800 */
[----:B------:R-:W-:Y:S06]  /*0930*/  BAR.ARV 0x8, 0x180 ;  /* 0x0206000000007b1d */ /* 0x000fec0000002000 */
[----:B-1----:R-:W-:-:S13]  /*0940*/  ISETP.LE.AND P0, PT, R0, UR4, PT ;  /* 0x0000000400007c0c */ /* 0x002fda000bf03270 */
[----:B------:R-:W-:Y:S05]  /*0950*/  @P0 EXIT ;  /* 0x000000000000094d */ /* 0x000fea0003800000 */
[----:B0-----:R-:W2:Y:S01]  /*0960*/  LDL R2, [R1+0x4] ;  /* 0x0000040001027983 */ /* 0x001ea20000100800 */
[----:B------:R-:W-:Y:S01]  /*0970*/  VIADD R219, R5, 0xffffff80 ;  /* 0xffffff8005db7836 */ /* 0x000fe20000000000 */
[----:B------:R-:W-:Y:S01]  /*0980*/  UMOV UR39, URZ ;  /* 0x0000003f00277c82 */ /* 0x000fe20008000000 */
[----:B------:R-:W-:-:S03]  /*0990*/  UMOV UR38, URZ ;  /* 0x0000003f00267c82 */ /* 0x000fc60008000000 */
[----:B------:R-:W-:-:S04]  /*09a0*/  SHF.R.S32.HI R0, RZ, 0x1f, R219 ;  /* 0x0000001fff007819 */ /* 0x000fc800000114db */
[CC--:B------:R-:W-:Y:S02]  /*09b0*/  LEA.HI R3, R0.reuse, R219.reuse, RZ, 0x4 ;  /* 0x000000db00037211 */ /* 0x0c0fe400078f20ff */
[CC--:B------:R-:W-:Y:S02]  /*09c0*/  LEA.HI R4, R0.reuse, R219.reuse, RZ, 0x5 ;  /* 0x000000db00047211 */ /* 0x0c0fe400078f28ff */
[----:B------:R-:W-:Y:S02]  /*09d0*/  SHF.R.S32.HI R6, RZ, 0x4, R3 ;  /* 0x00000004ff067819 */ /* 0x000fe40000011403 */
[----:B------:R-:W-:Y:S01]  /*09e0*/  LEA.HI R11, R0, R219, RZ, 0x2 ;  /* 0x000000db000b7211 */ /* 0x000fe200078f10ff */
[----:B------:R-:W-:Y:S01]  /*09f0*/  IMAD.SHL.U32 R5, R4, 0x20, RZ ;  /* 0x0000002004057824 */ /* 0x000fe200078e00ff */
[C---:B------:R-:W-:Y:S02]  /*0a00*/  LOP3.LUT R4, R3.reuse, 0x3fffff0, RZ, 0xc0, !PT ;  /* 0x03fffff003047812 */ /* 0x040fe400078ec0ff */
[----:B------:R-:W-:-:S02]  /*0a10*/  LEA.HI R3, R3, R6, RZ, 0x1 ;  /* 0x0000000603037211 */ /* 0x000fc400078f08ff */
[----:B------:R-:W-:Y:S01]  /*0a20*/  LOP3.LUT R5, R5, 0xfffffc00, RZ, 0xc0, !PT ;  /* 0xfffffc0005057812 */ /* 0x000fe200078ec0ff */
[----:B------:R-:W-:Y:S01]  /*0a30*/  IMAD.IADD R4, R219, 0x1, -R4 ;  /* 0x00000001db047824 */ /* 0x000fe200078e0a04 */
[----:B------:R-:W-:-:S04]  /*0a40*/  LOP3.LUT R3, R3, 0x1ffffffe, RZ, 0xc0, !PT ;  /* 0x1ffffffe03037812 */ /* 0x000fc800078ec0ff */
[----:B------:R-:W-:Y:S01]  /*0a50*/  LEA R4, R4, R5, 0x6 ;  /* 0x0000000504047211 */ /* 0x000fe200078e30ff */
[----:B------:R-:W-:Y:S01]  /*0a60*/  IMAD.IADD R3, R6, 0x1, -R3 ;  /* 0x0000000106037824 */ /* 0x000fe200078e0a03 */
[----:B------:R-:W-:-:S03]  /*0a70*/  LOP3.LUT R6, R11, 0xfffffffc, RZ, 0xc0, !PT ;  /* 0xfffffffc0b067812 */ /* 0x000fc600078ec0ff */
[----:B------:R-:W-:Y:S02]  /*0a80*/  IMAD R213, R3, 0x8, R4 ;  /* 0x0000000803d57824 */ /* 0x000fe400078e0204 */
[----:B------:R-:W-:Y:S01]  /*0a90*/  IMAD.IADD R5, R219, 0x1, -R6 ;  /* 0x00000001db057824 */ /* 0x000fe200078e0a06 */
[----:B--2---:R-:W-:Y:S02]  /*0aa0*/  R2UR UR5, R2 ;  /* 0x00000000020572ca */ /* 0x004fe400000e0000 */
[CC--:B------:R-:W-:Y:S02]  /*0ab0*/  LEA.HI R2, R0.reuse, R219.reuse, RZ, 0x7 ;  /* 0x000000db00027211 */ /* 0x0c0fe400078f38ff */
[----:B------:R-:W-:Y:S02]  /*0ac0*/  LEA.HI R0, R0, R219, RZ, 0x3 ;  /* 0x000000db00007211 */ /* 0x000fe400078f18ff */
[----:B------:R-:W-:Y:S02]  /*0ad0*/  LOP3.LUT R210, R2, 0xffffff80, RZ, 0xc0, !PT ;  /* 0xffffff8002d27812 */ /* 0x000fe400078ec0ff */
[----:B------:R-:W-:-:S02]  /*0ae0*/  SHF.R.S32.HI R211, RZ, 0x7, R2 ;  /* 0x00000007ffd37819 */ /* 0x000fc40000011402 */
[----:B------:R-:W-:Y:S01]  /*0af0*/  SHF.R.S32.HI R208, RZ, 0x3, R0 ;  /* 0x00000003ffd07819 */ /* 0x000fe20000011400 */
[----:B------:R-:W-:Y:S01]  /*0b00*/  IMAD.IADD R210, R219, 0x1, -R210 ;  /* 0x00000001dbd27824 */ /* 0x000fe200078e0ad2 */
[----:B------:R-:W-:Y:S01]  /*0b10*/  LEA.HI R2, R2, R211, RZ, 0x1 ;  /* 0x000000d302027211 */ /* 0x000fe200078f08ff */
[----:B------:R-:W-:-:S03]  /*0b20*/  ULOP3.LUT UR6, UR5, 0x1, URZ, 0xfc, !UPT ;  /* 0x0000000105067892 */ /* 0x000fc6000f8efc3f */
[----:B------:R-:W-:Y:S01]  /*0b30*/  SHF.R.S32.HI R7, RZ, 0x1f, R210 ;  /* 0x0000001fff077819 */ /* 0x000fe200000114d2 */
[----:B------:R-:W-:Y:S01]  /*0b40*/  UMOV UR5, URZ ;  /* 0x0000003f00057c82 */ /* 0x000fe20008000000 */
[----:B------:R-:W-:Y:S01]  /*0b50*/  LOP3.LUT R6, R2, 0x3fffffe, RZ, 0xc0, !PT ;  /* 0x03fffffe02067812 */ /* 0x000fe200078ec0ff */
[----:B------:R-:W-:Y:S01]  /*0b60*/  IMAD.U32 R214, RZ, RZ, UR6 ;  /* 0x00000006ffd67e24 */ /* 0x000fe2000f8e00ff */
[CC--:B------:R-:W-:Y:S01]  /*0b70*/  LEA.HI R8, R7.reuse, R210.reuse, RZ, 0x2 ;  /* 0x000000d207087211 */ /* 0x0c0fe200078f10ff */
[----:B------:R-:W-:Y:S01]  /*0b80*/  IMAD.U32 R209, RZ, RZ, UR5 ;  /* 0x00000005ffd17e24 */ /* 0x000fe2000f8e00ff */
[----:B------:R-:W-:Y:S01]  /*0b90*/  LEA.HI R7, R7, R210, RZ, 0x5 ;  /* 0x000000d207077211 */ /* 0x000fe200078f28ff */
[----:B------:R-:W-:Y:S01]  /*0ba0*/  IMAD.IADD R6, R211, 0x1, -R6 ;  /* 0x00000001d3067824 */ /* 0x000fe200078e0a06 */
[--C-:B------:R-:W-:Y:S02]  /*0bb0*/  SHF.R.S32.HI R9, RZ, 0x2, R8.reuse ;  /* 0x00000002ff097819 */ /* 0x100fe40000011408 */
[----:B------:R-:W-:-:S02]  /*0bc0*/  SHF.R.S32.HI R10, RZ, 0x1f, R8 ;  /* 0x0000001fff0a7819 */ /* 0x000fc40000011408 */
[----:B------:R-:W-:Y:S02]  /*0bd0*/  LOP3.LUT R2, R0, 0xfffffff8, RZ, 0xc0, !PT ;  /* 0xfffffff800027812 */ /* 0x000fe400078ec0ff */
[----:B------:R-:W-:Y:S02]  /*0be0*/  LEA.HI R10, R10, R9, RZ, 0x3 ;  /* 0x000000090a0a7211 */ /* 0x000fe400078f18ff */
[----:B------:R-:W-:Y:S02]  /*0bf0*/  SHF.R.S32.HI R7, RZ, 0x5, R7 ;  /* 0x00000005ff077819 */ /* 0x000fe40000011407 */
[----:B------:R-:W-:Y:S02]  /*0c00*/  LOP3.LUT R10, R10, 0xfffffff8, RZ, 0xc0, !PT ;  /* 0xfffffff80a0a7812 */ /* 0x000fe400078ec0ff */
[----:B------:R-:W-:Y:S02]  /*0c10*/  IADD3 R205, R219, -R2, RZ ;  /* 0x80000002dbcd7210 */ /* 0x000fe40007ffe0ff */
[----:B------:R-:W-:Y:S01]  /*0c20*/  LOP3.LUT R19, R8, 0x7ffffffc, RZ, 0xc0, !PT ;  /* 0x7ffffffc08137812 */ /* 0x000fe200078ec0ff */
[----:B------:R-:W-:Y:S01]  /*0c30*/  IMAD.IADD R10, R9, 0x1, -R10 ;  /* 0x00000001090a7824 */ /* 0x000fe200078e0a0a */
[----:B------:R-:W-:Y:S01]  /*0c40*/  LEA.HI R9, R5, R5, RZ, 0x1 ;  /* 0x0000000505097211 */ /* 0x000fe200078f08ff */
[----:B------:R-:W-:-:S02]  /*0c50*/  IMAD.SHL.U32 R23, R205, 0x8, RZ ;  /* 0x00000008cd177824 */ /* 0x000fc400078e00ff */
[----:B------:R-:W-:Y:S01]  /*0c60*/  IMAD R7, R7, 0x10, R10 ;  /* 0x0000001007077824 */ /* 0x000fe200078e020a */
[----:B------:R-:W-:Y:S01]  /*0c70*/  LOP3.LUT R10, R9, 0x1ffffffe, RZ, 0xc0, !PT ;  /* 0x1ffffffe090a7812 */ /* 0x000fe200078ec0ff */
[C---:B------:R-:W-:Y:S01]  /*0c80*/  VIADD R203, R23.reuse, 0x40 ;  /* 0x0000004017cb7836 */ /* 0x040fe20000000000 */
[C---:B------:R-:W-:Y:S01]  /*0c90*/  IADD3 R202, R23.reuse, 0x80, RZ ;  /* 0x0000008017ca7810 */ /* 0x040fe20007ffe0ff */
[----:B------:R-:W-:Y:S01]  /*0ca0*/  VIADD R204, R23, 0xc0 ;  /* 0x000000c017cc7836 */ /* 0x000fe20000000000 */
[----:B------:R-:W-:Y:S01]  /*0cb0*/  SHF.R.S32.HI R218, RZ, 0x1f, R23 ;  /* 0x0000001fffda7819 */ /* 0x000fe20000011417 */
[----:B------:R-:W-:Y:S01]  /*0cc0*/  IMAD.IADD R5, R5, 0x1, -R10 ;  /* 0x0000000105057824 */ /* 0x000fe200078e0a0a */
[----:B------:R-:W-:Y:S01]  /*0cd0*/  SHF.R.S32.HI R217, RZ, 0x1f, R203 ;  /* 0x0000001fffd97819 */ /* 0x000fe200000114cb */
[----:B------:R-:W-:Y:S01]  /*0ce0*/  IMAD R212, R6, 0x40, R7 ;  /* 0x0000004006d47824 */ /* 0x000fe200078e0207 */
[----:B------:R-:W-:Y:S01]  /*0cf0*/  SHF.R.S32.HI R216, RZ, 0x1f, R202 ;  /* 0x0000001fffd87819 */ /* 0x000fe200000114ca */
[----:B------:R-:W-:Y:S01]  /*0d00*/  IMAD.IADD R19, R210, 0x1, -R19 ;  /* 0x00000001d2137824 */ /* 0x000fe200078e0a13 */
[----:B------:R-:W-:Y:S01]  /*0d10*/  SHF.R.S32.HI R215, RZ, 0x1f, R204 ;  /* 0x0000001fffd77819 */ /* 0x000fe200000114cc */
[----:B------:R-:W-:-:S07]  /*0d20*/  IMAD R200, R5, 0x8, R212 ;  /* 0x0000000805c87824 */ /* 0x000fce00078e02d4 */
.L_x_1088:
[----:B------:R-:W-:Y:S01]  /*0d30*/  ULDC UR5, c[0x0][0xc60] ;  /* 0x0003180000057ab9 */ /* 0x000fe20000000800 */
[----:B------:R-:W-:Y:S01]  /*0d40*/  UMOV UR8, UR4 ;  /* 0x0000000400087c82 */ /* 0x000fe20008000000 */
[----:B------:R-:W-:-:S11]  /*0d50*/  UISETP.NE.AND UP0, UPT, UR5, 0x1, UPT ;  /* 0x000000010500788c */ /* 0x000fd6000bf05270 */
[----:B------:R-:W-:Y:S01]  /*0d60*/  @UP0 ULDC UR6, c[0x0][0xc64] ;  /* 0x0003190000060ab9 */ /* 0x000fe20000000800 */
[----:B------:R-:W-:Y:S01]  /*0d70*/  @UP0 ULDC UR9, c[0x0][0xc68] ;  /* 0x00031a0000090ab9 */ /* 0x000fe20000000800 */
[----:B------:R-:W-:-:S04]  /*0d80*/  UIMAD.WIDE.U32 UR6, UR4, UR6, URZ ;  /* 0x00000006040672a5 */ /* 0x000fc8000f8e003f */
[----:B------:R-:W-:-:S03]  /*0d90*/  @UP0 USHF.R.U32.HI UR8, URZ, UR9, UR7 ;  /* 0x000000093f080299 */ /* 0x000fc60008011607 */
[----:B------:R-:W-:Y:S02]  /*0da0*/  ULDC UR6, c[0x0][0xc78] ;  /* 0x00031e0000067ab9 */ /* 0x000fe40000000800 */
[----:B------:R-:W-:Y:S02]  /*0db0*/  UISETP.GE.AND UP0, UPT, UR8, UR6, UPT ;  /* 0x000000060800728c */ /* 0x000fe4000bf06270 */
[----:B------:R-:W-:-:S04]  /*0dc0*/  UIADD3 UR6, -UR8, URZ, URZ ;  /* 0x0000003f08067290 */ /* 0x000fc8000fffe13f */
[----:B------:R-:W-:Y:S01]  /*0dd0*/  PLOP3.LUT P0, PT, PT, PT, UP0, 0x80, 0x0 ;  /* 0x000000000000781c */ /* 0x000fe20003f0f008 */
[----:B------:R-:W-:-:S12]  /*0de0*/  UIMAD UR9, UR5, UR6, UR4 ;  /* 0x00000006050972a4 */ /* 0x000fd8000f8e0204 */
[----:B01234-:R-:W-:Y:S05]  /*0df0*/  @!P0 BRA `(.L_x_984) ;  /* 0x0000000000208947 */ /* 0x01ffea0003800000 */
[----:B------:R-:W-:Y:S01]  /*0e00*/  ULDC UR7, c[0x0][0xc6c] ;  /* 0x00031b0000077ab9 */ /* 0x000fe20000000800 */
[----:B------:R-:W-:Y:S01]  /*0e10*/  UMOV UR6, UR9 ;  /* 0x0000000900067c82 */ /* 0x000fe20008000000 */
[----:B------:R-:W-:-:S11]  /*0e20*/  UISETP.NE.AND UP0, UPT, UR7, 0x1, UPT ;  /* 0x000000010700788c */ /* 0x000fd6000bf05270 */
[----:B------:R-:W-:Y:S02]  /*0e30*/  @UP0 ULDC.64 UR10, c[0x0][0xc70] ;  /* 0x00031c00000a0ab9 */ /* 0x000fe40000000a00 */
[----:B------:R-:W-:-:S04]  /*0e40*/  UIMAD.WIDE.U32 UR4, UR9, UR10, URZ ;  /* 0x0000000a090472a5 */ /* 0x000fc8000f8e003f */
[----:B------:R-:W-:-:S04]  /*0e50*/  @UP0 USHF.R.U32.HI UR6, URZ, UR11, UR5 ;  /* 0x0000000b3f060299 */ /* 0x000fc80008011605 */
[----:B------:R-:W-:Y:S01]  /*0e60*/  UIMAD UR4, UR6, UR7, URZ ;  /* 0x00000007060472a4 */ /* 0x000fe2000f8e023f */
[----:B------:R-:W-:Y:S11]  /*0e70*/  BRA `(.L_x_985) ;  /* 0x00000000001c7947 */ /* 0x000ff60003800000 */
.L_x_984:
[----:B------:R-:W-:Y:S01]  /*0e80*/  ULDC UR7, c[0x0][0xc54] ;  /* 0x0003150000077ab9 */ /* 0x000fe20000000800 */
[----:B------:R-:W-:Y:S01]  /*0e90*/  UMOV UR6, UR9 ;  /* 0x0000000900067c82 */ /* 0x000fe20008000000 */
[----:B------:R-:W-:-:S11]  /*0ea0*/  UISETP.NE.AND UP0, UPT, UR7, 0x1, UPT ;  /* 0x000000010700788c */ /* 0x000fd6000bf05270 */
[----:B------:R-:W-:Y:S02]  /*0eb0*/  @UP0 ULDC.64 UR10, c[0x0][0xc58] ;  /* 0x00031600000a0ab9 */ /* 0x000fe40000000a00 */
[----:B------:R-:W-:-:S04]  /*0ec0*/  UIMAD.WIDE.U32 UR4, UR9, UR10, URZ ;  /* 0x0000000a090472a5 */ /* 0x000fc8000f8e003f */
[----:B------:R-:W-:-:S04]  /*0ed0*/  @UP0 USHF.R.U32.HI UR6, URZ, UR11, UR5 ;  /* 0x0000000b3f060299 */ /* 0x000fc80008011605 */
[----:B------:R-:W-:-:S12]  /*0ee0*/  UIMAD UR4, UR6, UR7, URZ ;  /* 0x00000007060472a4 */ /* 0x000fd8000f8e023f */
.L_x_985:
[----:B------:R-:W-:Y:S01]  /*0ef0*/  ULOP3.LUT UR6, URZ, UR6, URZ, 0x33, !UPT ;  /* 0x000000063f067292 */ /* 0x000fe2000f8e333f */
[----:B------:R-:W-:Y:S01]  /*0f00*/  ULDC UR12, c[0x0][0xc48] ;  /* 0x00031200000c7ab9 */ /* 0x000fe20000000800 */
[----:B------:R-:W-:Y:S01]  /*0f10*/  ULDC UR7, c[0x0][0x448] ;  /* 0x0001120000077ab9 */ /* 0x000fe20000000800 */
[----:B------:R-:W-:Y:S01]  /*0f20*/  ULDC UR5, c[0x0][0xc3c] ;  /* 0x00030f0000057ab9 */ /* 0x000fe20000000800 */
[----:B------:R-:W-:Y:S02]  /*0f30*/  UISETP.NE.AND UP1, UPT, UR12, 0x1, UPT ;  /* 0x000000010c00788c */ /* 0x000fe4000bf25270 */
[----:B------:R-:W-:Y:S02]  /*0f40*/  UISETP.NE.AND UP3, UPT, UR7, 0x1, UPT ;  /* 0x000000010700788c */ /* 0x000fe4000bf65270 */
[----:B------:R-:W-:Y:S01]  /*0f50*/  UIADD3 UR6, UR6, UR5, URZ ;  /* 0x0000000506067290 */ /* 0x000fe2000fffe03f */
[----:B------:R-:W-:Y:S01]  /*0f60*/  ULDC.64 UR10, c[0x0][0x418] ;  /* 0x00010600000a7ab9 */ /* 0x000fe20000000a00 */
[----:B------:R-:W-:-:S02]  /*0f70*/  UIADD3 UR4, UR9, -UR4, URZ ;  /* 0x8000000409047290 */ /* 0x000fc4000fffe03f */
[----:B------:R-:W-:Y:S02]  /*0f80*/  UISETP.NE.U32.AND UP0, UPT, UR10, URZ, UPT ;  /* 0x0000003f0a00728c */ /* 0x000fe4000bf05070 */
[----:B------:R-:W-:Y:S02]  /*0f90*/  USHF.L.U32 UR60, UR6, 0x7, URZ ;  /* 0x00000007063c7899 */ /* 0x000fe4000800063f */
[----:B------:R-:W-:Y:S01]  /*0fa0*/  UP2UR UR7, UPR, URZ, 0x8 ;  /* 0x000000083f077883 */ /* 0x000fe20008000000 */
[----:B------:R-:W-:Y:S01]  /*0fb0*/  ULDC UR14, c[0x0][0xc54] ;  /* 0x00031500000e7ab9 */ /* 0x000fe20000000800 */
[----:B------:R-:W-:Y:S02]  /*0fc0*/  UISETP.NE.AND.EX UP0, UPT, UR11, URZ, UPT, UP0 ;  /* 0x0000003f0b00728c */ /* 0x000fe4000bf05300 */
[----:B------:R-:W-:Y:S02]  /*0fd0*/  UIMAD UR14, UR8, UR14, UR4 ;  /* 0x0000000e080e72a4 */ /* 0x000fe4000f8e0204 */
[----:B------:R-:W-:Y:S01]  /*0fe0*/  IMAD.U32 R22, RZ, RZ, UR7 ;  /* 0x00000007ff167e24 */ /* 0x000fe2000f8e00ff */
[----:B------:R-:W-:Y:S01]  /*0ff0*/  UIADD3 UR10, UR60, 0x7f, URZ ;  /* 0x0000007f3c0a7890 */ /* 0x000fe2000fffe03f */
[----:B------:R-:W-:Y:S01]  /*1000*/  ULDC UR42, c[0x0][0x424] ;  /* 0x00010900002a7ab9 */ /* 0x000fe20000000800 */
[----:B------:R-:W-:Y:S01]  /*1010*/  ULDC UR41, c[0x0][0x288] ;  /* 0x0000a20000297ab9 */ /* 0x000fe20000000800 */
[----:B------:R-:W-:Y:S01]  /*1020*/  ULDC.64 UR4, c[0x0][0x9e0] ;  /* 0x0002780000047ab9 */ /* 0x000fe20000000a00 */
[----:B------:R-:W-:Y:S01]  /*1030*/  @UP1 ULDC UR6, c[0x0][0xc4c] ;  /* 0x0003130000061ab9 */ /* 0x000fe20000000800 */
[----:B------:R-:W-:Y:S01]  /*1040*/  @UP3 ULDC UR8, c[0x0][0x44c] ;  /* 0x0001130000083ab9 */ /* 0x000fe20000000800 */
[----:B------:R-:W-:-:S02]  /*1050*/  UIADD3 UR11, -UR41, 0x1, URZ ;  /* 0x00000001290b7890 */ /* 0x000fc4000fffe13f */
[----:B------:R-:W-:Y:S02]  /*1060*/  UISETP.GE.AND UP2, UPT, UR5, 0x1, UPT ;  /* 0x000000010500788c */ /* 0x000fe4000bf46270 */
[----:B------:R-:W-:Y:S02]  /*1070*/  USEL UR42, UR42, 0x1, UP0 ;  /* 0x000000012a2a7887 */ /* 0x000fe40008000000 */
[----:B------:R-:W-:Y:S02]  /*1080*/  UIMAD.WIDE.U32 UR8, UR10, UR8, URZ ;  /* 0x000000080a0872a5 */ /* 0x000fe4000f8e003f */
[----:B------:R-:W-:Y:S01]  /*1090*/  UIMAD.WIDE.U32 UR6, UR14, UR6, URZ ;  /* 0x000000060e0672a5 */ /* 0x000fe2000f8e003f */
[----:B------:R-:W-:Y:S01]  /*10a0*/  PLOP3.LUT P0, PT, PT, PT, UP2, 0x40, 0x0 ;  /* 0x000000000000781c */ /* 0x000fe20003f0e828 */
[----:B------:R-:W-:Y:S01]  /*10b0*/  ULDC UR13, c[0x0][0x2f0] ;  /* 0x0000bc00000d7ab9 */ /* 0x000fe20000000800 */
[----:B------:R-:W-:Y:S01]  /*10c0*/  @UP1 ULDC UR15, c[0x0][0xc50] ;  /* 0x00031400000f1ab9 */ /* 0x000fe20000000800 */
[----:B------:R-:W-:Y:S01]  /*10d0*/  @UP3 ULDC UR16, c[0x0][0x450] ;  /* 0x0001140000103ab9 */ /* 0x000fe20000000800 */
[----:B------:R-:W-:Y:S01]  /*10e0*/  UMOV UR17, UR14 ;  /* 0x0000000e00117c82 */ /* 0x000fe20008000000 */
[----:B------:R-:W-:-:S02]  /*10f0*/  UIMAD UR11, UR42, UR13, UR11 ;  /* 0x0000000d2a0b72a4 */ /* 0x000fc4000f8e020b */
[----:B------:R-:W-:Y:S02]  /*1100*/  @UP3 USHF.R.U32.HI UR10, URZ, UR16, UR9 ;  /* 0x000000103f0a3299 */ /* 0x000fe40008011609 */
[----:B------:R-:W-:Y:S02]  /*1110*/  @UP1 USHF.R.U32.HI UR17, URZ, UR15, UR7 ;  /* 0x0000000f3f111299 */ /* 0x000fe40008011607 */
[----:B------:R-:W-:Y:S02]  /*1120*/  UIADD3 UR10, UR11, UR10, URZ ;  /* 0x0000000a0b0a7290 */ /* 0x000fe4000fffe03f */
[----:B------:R-:W-:Y:S02]  /*1130*/  UIADD3 UR6, -UR17, URZ, URZ ;  /* 0x0000003f11067290 */ /* 0x000fe4000fffe13f */
[----:B------:R-:W-:Y:S01]  /*1140*/  UIADD3 UR4, UR10, UR4, URZ ;  /* 0x000000040a047290 */ /* 0x000fe2000fffe03f */
[----:B------:R-:W-:Y:S01]  /*1150*/  IMAD.U32 R207, RZ, RZ, UR17 ;  /* 0x00000011ffcf7e24 */ /* 0x000fe2000f8e00ff */
[----:B------:R-:W-:-:S02]  /*1160*/  UIMAD UR6, UR12, UR6, UR14 ;  /* 0x000000060c0672a4 */ /* 0x000fc4000f8e020e */
[----:B------:R-:W-:Y:S02]  /*1170*/  UP2UR UR43, UPR, URZ, 0x4 ;  /* 0x000000043f2b7883 */ /* 0x000fe40008000000 */
[----:B------:R-:W-:Y:S02]  /*1180*/  IMAD.U32 R0, RZ, RZ, UR4 ;  /* 0x00000004ff007e24 */ /* 0x000fe4000f8e00ff */
[----:B------:R-:W-:Y:S01]  /*1190*/  MOV R206, UR6 ;  /* 0x0000000600ce7c02 */ /* 0x000fe20008000f00 */
[----:B------:R-:W-:Y:S07]  /*11a0*/  @P0 BRA `(.L_x_986) ;  /* 0x0000000000400947 */ /* 0x000fee0003800000 */
[----:B------:R-:W-:Y:S01]  /*11b0*/  ISETP.LT.AND P0, PT, RZ, UR10, PT ;  /* 0x0000000aff007c0c */ /* 0x000fe2000bf01270 */
[----:B------:R-:W-:-:S12]  /*11c0*/  UIADD3 UR4, UR10, -0x1, URZ ;  /* 0xffffffff0a047890 */ /* 0x000fd8000fffe03f */
[----:B------:R-:W-:Y:S05]  /*11d0*/  @P0 BRA `(.L_x_987) ;  /* 0x00000000001c0947 */ /* 0x000fea0003800000 */
[----:B------:R-:W-:Y:S02]  /*11e0*/  UISETP.NE.AND UP0, UPT, UR5, 0x1, UPT ;  /* 0x000000010500788c */ /* 0x000fe4000bf05270 */
[----:B------:R-:W-:-:S09]  /*11f0*/  UIADD3 UR4, -UR10, URZ, URZ ;  /* 0x0000003f0a047290 */ /* 0x000fd2000fffe13f */
[----:B------:R-:W-:Y:S02]  /*1200*/  @UP0 ULDC.64 UR8, c[0x0][0x9e8] ;  /* 0x00027a0000080ab9 */ /* 0x000fe40000000a00 */
[----:B------:R-:W-:-:S04]  /*1210*/  UIMAD.WIDE.U32 UR6, UR4, UR8, URZ ;  /* 0x00000008040672a5 */ /* 0x000fc8000f8e003f */
[----:B------:R-:W-:-:S04]  /*1220*/  @UP0 USHF.R.U32.HI UR4, URZ, UR9, UR7 ;  /* 0x000000093f040299 */ /* 0x000fc80008011607 */
[----:B------:R-:W-:Y:S01]  /*1230*/  ULOP3.LUT UR4, URZ, UR4, URZ, 0x33, !UPT ;  /* 0x000000043f047292 */ /* 0x000fe2000f8e333f */
[----:B------:R-:W-:Y:S11]  /*1240*/  BRA `(.L_x_988) ;  /* 0x0000000000107947 */ /* 0x000ff60003800000 */
.L_x_987:
[----:B------:R-:W-:-:S11]  /*1250*/  UISETP.NE.AND UP0, UPT, UR5, 0x1, UPT ;  /* 0x000000010500788c */ /* 0x000fd6000bf05270 */
[----:B------:R-:W-:Y:S02]  /*1260*/  @UP0 ULDC.64 UR8, c[0x0][0x9e8] ;  /* 0x00027a0000080ab9 */ /* 0x000fe40000000a00 */
[----:B------:R-:W-:-:S04]  /*1270*/  UIMAD.WIDE.U32 UR6, UR4, UR8, URZ ;  /* 0x00000008040672a5 */ /* 0x000fc8000f8e003f */
[----:B------:R-:W-:-:S12]  /*1280*/  @UP0 USHF.R.U32.HI UR4, URZ, UR9, UR7 ;  /* 0x000000093f040299 */ /* 0x000fd80008011607 */
.L_x_988:
[----:B------:R-:W-:-:S06]  /*1290*/  UIMAD UR4, UR4, UR5, UR5 ;  /* 0x00000005040472a4 */ /* 0x000fcc000f8e0205 */
[----:B------:R-:W-:-:S07]  /*12a0*/  VIMNMX R0, R0, UR4, PT ;  /* 0x0000000400007c48 */ /* 0x000fce000bfe0100 */
.L_x_986:
[----:B------:R-:W-:Y:S01]  /*12b0*/  R2UR UR4, R22 ;  /* 0x00000000160472ca */ /* 0x000fe200000e0000 */
[----:B------:R-:W-:Y:S01]  /*12c0*/  UMOV UR9, UR60 ;  /* 0x0000003c00097c82 */ /* 0x000fe20008000000 */
[----:B------:R-:W-:Y:S01]  /*12d0*/  VIADD R0, R0, 0x3f ;  /* 0x0000003f00007836 */ /* 0x000fe20000000000 */
[----:B------:R-:W-:Y:S01]  /*12e0*/  UIMAD UR41, UR42, UR13, -UR41 ;  /* 0x0000000d2a2972a4 */ /* 0x000fe2000f8e0a29 */
[----:B------:R-:W-:-:S03]  /*12f0*/  ULDC UR10, c[0x0][0x9dc] ;  /* 0x00027700000a7ab9 */ /* 0x000fc60000000800 */
[----:B------:R-:W-:-:S04]  /*1300*/  SHF.R.S32.HI R3, RZ, 0x1f, R0 ;  /* 0x0000001fff037819 */ /* 0x000fc80000011400 */
[----:B------:R-:W-:Y:S02]  /*1310*/  LEA.HI R3, R3, R0, RZ, 0x6 ;  /* 0x0000000003037211 */ /* 0x000fe400078f30ff */
[----:B------:R-:W-:Y:S02]  /*1320*/  UISETP.NE.AND UP0, UPT, UR4, URZ, UPT ;  /* 0x0000003f0400728c */ /* 0x000fe4000bf05270 */
[----:B------:R-:W-:Y:S01]  /*1330*/  UIMAD UR4, UR42, UR13, 0x3f ;  /* 0x0000003f2a0474a4 */ /* 0x000fe2000f8e020d */
[----:B------:R-:W-:-:S03]  /*1340*/  SHF.R.S32.HI R3, RZ, 0x6, R3 ;  /* 0x00000006ff037819 */ /* 0x000fc60000011403 */
[----:B------:R-:W-:-:S04]  /*1350*/  USHF.R.S32.HI UR8, URZ, 0x1f, UR4 ;  /* 0x0000001f3f087899 */ /* 0x000fc80008011404 */
[----:B------:R-:W-:Y:S01]  /*1360*/  ULEA.HI UR8, UR8, UR4, URZ, 0x6 ;  /* 0x0000000408087291 */ /* 0x000fe2000f8f303f */
[----:B------:R-:W-:Y:S01]  /*1370*/  @UP0 ULDC UR6, c[0x0][0x44c] ;  /* 0x0001130000060ab9 */ /* 0x000fe20000000800 */
[----:B------:R-:W-:Y:S01]  /*1380*/  @UP0 ULDC UR11, c[0x0][0x450] ;  /* 0x00011400000b0ab9 */ /* 0x000fe20000000800 */
[----:B------:R-:W-:Y:S02]  /*1390*/  UIMAD.WIDE.U32 UR6, UR60, UR6, URZ ;  /* 0x000000063c0672a5 */ /* 0x000fe4000f8e003f */
[----:B------:R-:W-:Y:S02]  /*13a0*/  USHF.R.S32.HI UR8, URZ, 0x6, UR8 ;  /* 0x000000063f087899 */ /* 0x000fe40008011408 */
[----:B------:R-:W-:Y:S02]  /*13b0*/  @UP0 USHF.R.U32.HI UR9, URZ, UR11, UR7 ;  /* 0x0000000b3f090299 */ /* 0x000fe40008011607 */
[----:B------:R-:W-:Y:S02]  /*13c0*/  UISETP.GE.AND UP0, UPT, UR5, 0x1, UPT ;  /* 0x000000010500788c */ /* 0x000fe4000bf06270 */
[----:B------:R-:W-:Y:S01]  /*13d0*/  UIADD3 UR4, UR41, UR9, URZ ;  /* 0x0000000929047290 */ /* 0x000fe2000fffe03f */
[----:B------:R-:W-:-:S03]  /*13e0*/  VIMNMX R102, R3, UR8, PT ;  /* 0x0000000803667c48 */ /* 0x000fc6000bfe0100 */
[----:B------:R-:W-:Y:S01]  /*13f0*/  PLOP3.LUT P0, PT, PT, PT, UP0, 0x40, 0x0 ;  /* 0x000000000000781c */ /* 0x000fe20003f0e808 */
[----:B------:R-:W-:-:S12]  /*1400*/  UIADD3 UR9, UR4, -UR10, URZ ;  /* 0x8000000a04097290 */ /* 0x000fd8000fffe03f */
[----:B------:R-:W-:Y:S05]  /*1410*/  @P0 BRA `(.L_x_989) ;  /* 0x0000000000440947 */ /* 0x000fea0003800000 */
[----:B------:R-:W-:-:S06]  /*1420*/  UISETP.GT.AND UP0, UPT, UR4, -0x1, UPT ;  /* 0xffffffff0400788c */ /* 0x000fcc000bf04270 */
[----:B------:R-:W-:-:S13]  /*1430*/  PLOP3.LUT P0, PT, PT, PT, UP0, 0x80, 0x0 ;  /* 0x000000000000781c */ /* 0x000fda0003f0f008 */
[----:B------:R-:W-:Y:S05]  /*1440*/  @P0 BRA `(.L_x_990) ;  /* 0x00000000001c0947 */ /* 0x000fea0003800000 */
[----:B------:R-:W-:Y:S02]  /*1450*/  UISETP.NE.AND UP0, UPT, UR5, 0x1, UPT ;  /* 0x000000010500788c */ /* 0x000fe4000bf05270 */
[----:B------:R-:W-:-:S09]  /*1460*/  ULOP3.LUT UR4, URZ, UR4, URZ, 0x33, !UPT ;  /* 0x000000043f047292 */ /* 0x000fd2000f8e333f */
[----:B------:R-:W-:Y:S02]  /*1470*/  @UP0 ULDC.64 UR10, c[0x0][0x9e8] ;  /* 0x00027a00000a0ab9 */ /* 0x000fe40000000a00 */
[----:B------:R-:W-:-:S04]  /*1480*/  UIMAD.WIDE.U32 UR6, UR4, UR10, URZ ;  /* 0x0000000a040672a5 */ /* 0x000fc8000f8e003f */
[----:B------:R-:W-:-:S04]  /*1490*/  @UP0 USHF.R.U32.HI UR4, URZ, UR11, UR7 ;  /* 0x0000000b3f040299 */ /* 0x000fc80008011607 */
[----:B------:R-:W-:Y:S01]  /*14a0*/  ULOP3.LUT UR4, URZ, UR4, URZ, 0x33, !UPT ;  /* 0x000000043f047292 */ /* 0x000fe2000f8e333f */
[----:B------:R-:W-:Y:S11]  /*14b0*/  BRA `(.L_x_991) ;  /* 0x0000000000107947 */ /* 0x000ff60003800000 */
.L_x_990:
[----:B------:R-:W-:-:S11]  /*14c0*/  UISETP.NE.AND UP0, UPT, UR5, 0x1, UPT ;  /* 0x000000010500788c */ /* 0x000fd6000bf05270 */
[----:B------:R-:W-:Y:S02]  /*14d0*/  @UP0 ULDC.64 UR10, c[0x0][0x9e8] ;  /* 0x00027a00000a0ab9 */ /* 0x000fe40000000a00 */
[----:B------:R-:W-:-:S04]  /*14e0*/  UIMAD.WIDE.U32 UR6, UR4, UR10, URZ ;  /* 0x0000000a040672a5 */ /* 0x000fc8000f8e003f */
[----:B------:R-:W-:-:S12]  /*14f0*/  @UP0 USHF.R.U32.HI UR4, URZ, UR11, UR7 ;  /* 0x0000000b3f040299 */ /* 0x000fd80008011607 */
.L_x_991:
[----:B------:R-:W-:-:S04]  /*1500*/  UIMAD UR4, UR4, UR5, URZ ;  /* 0x00000005040472a4 */ /* 0x000fc8000f8e023f */
[----:B------:R-:W-:-:S04]  /*1510*/  UISETP.LT.AND UP0, UPT, UR9, UR4, UPT ;  /* 0x000000040900728c */ /* 0x000fc8000bf01270 */
[----:B------:R-:W-:-:S12]  /*1520*/  USEL UR9, UR9, UR4, !UP0 ;  /* 0x0000000409097287 */ /* 0x000fd8000c000000 */
.L_x_989:
[----:B------:R-:W-:Y:S01]  /*1530*/  USHF.R.S32.HI UR4, URZ, 0x1f, UR9 ;  /* 0x0000001f3f047899 */ /* 0x000fe20008011409 */
[----:B------:R-:W-:Y:S02]  /*1540*/  PLOP3.LUT P0, PT, PT, PT, PT, 0x80, 0x0 ;  /* 0x000000000000781c */ /* 0x000fe40003f0f070 */
[----:B------:R-:W-:Y:S01]  /*1550*/  CS2R R2, SRZ ;  /* 0x0000000000027805 */ /* 0x000fe2000001ff00 */
[----:B------:R-:W-:Y:S01]  /*1560*/  IMAD.MOV.U32 R0, RZ, RZ, RZ ;  /* 0x000000ffff007224 */ /* 0x000fe200078e00ff */
[----:B------:R-:W-:Y:S01]  /*1570*/  ULEA.HI UR4, UR4, UR9, URZ, 0x6 ;  /* 0x0000000904047291 */ /* 0x000fe2000f8f303f */
[----:B------:R-:W-:Y:S02]  /*1580*/  CS2R R166, SRZ ;  /* 0x0000000000a67805 */ /* 0x000fe4000001ff00 */
[----:B------:R-:W-:Y:S02]  /*1590*/  CS2R R164, SRZ ;  /* 0x0000000000a47805 */ /* 0x000fe4000001ff00 */
[----:B------:R-:W-:Y:S01]  /*15a0*/  CS2R R148, SRZ ;  /* 0x0000000000947805 */ /* 0x000fe2000001ff00 */
[----:B------:R-:W-:Y:S01]  /*15b0*/  USHF.R.S32.HI UR4, URZ, 0x6, UR4 ;  /* 0x000000063f047899 */ /* 0x000fe20008011404 */
[----:B------:R-:W-:-:S02]  /*15c0*/  CS2R R162, SRZ ;  /* 0x0000000000a27805 */ /* 0x000fc4000001ff00 */
[----:B------:R-:W-:Y:S02]  /*15d0*/  CS2R R144, SRZ ;  /* 0x0000000000907805 */ /* 0x000fe4000001ff00 */
[----:B------:R-:W-:Y:S01]  /*15e0*/  CS2R R128, SRZ ;  /* 0x0000000000807805 */ /* 0x000fe2000001ff00 */
[----:B------:R-:W-:Y:S01]  /*15f0*/  UISETP.LT.AND UP0, UPT, URZ, UR4, UPT ;  /* 0x000000043f00728c */ /* 0x000fe2000bf01270 */
[----:B------:R-:W-:Y:S02]  /*1600*/  CS2R R140, SRZ ;  /* 0x00000000008c7805 */ /* 0x000fe4000001ff00 */
[----:B------:R-:W-:Y:S02]  /*1610*/  CS2R R100, SRZ ;  /* 0x0000000000647805 */ /* 0x000fe4000001ff00 */
[----:B------:R-:W-:Y:S01]  /*1620*/  CS2R R96, SRZ ;  /* 0x0000000000607805 */ /* 0x000fe2000001ff00 */
[----:B------:R-:W-:Y:S01]  /*1630*/  USEL UR5, URZ, UR4, !UP0 ;  /* 0x000000043f057287 */ /* 0x000fe2000c000000 */
[----:B------:R-:W-:-:S02]  /*1640*/  CS2R R136, SRZ ;  /* 0x0000000000887805 */ /* 0x000fc4000001ff00 */
[----:B------:R-:W-:Y:S02]  /*1650*/  CS2R R92, SRZ ;  /* 0x00000000005c7805 */ /* 0x000fe4000001ff00 */
[----:B------:R-:W-:Y:S02]  /*1660*/  CS2R R88, SRZ ;  /* 0x0000000000587805 */ /* 0x000fe4000001ff00 */
[----:B------:R-:W-:Y:S02]  /*1670*/  CS2R R132, SRZ ;  /* 0x0000000000847805 */ /* 0x000fe4000001ff00 */
[----:B------:R-:W-:Y:S02]  /*1680*/  CS2R R84, SRZ ;  /* 0x0000000000547805 */ /* 0x000fe4000001ff00 */
[----:B------:R-:W-:Y:S01]  /*1690*/  ISETP.GT.AND P1, PT, R102, UR5, PT ;  /* 0x0000000566007c0c */ /* 0x000fe2000bf24270 */
        /* <DEDUP_REMOVED lines=51> */
[----:B------:R-:W-:Y:S06]  /*19d0*/  @!P1 BRA `(.L_x_992) ;  /* 0x000000c0006c9947 */ /* 0x000fec0003800000 */
        /* <DEDUP_REMOVED lines=31> */
.L_x_993:
[----:B------:R-:W-:Y:S02]  /*1bd0*/  R2UR UR6, R209 ;  /* 0x00000000d10672ca */ /* 0x000fe400000e0000 */
[----:B------:R-:W-:-:S11]  /*1be0*/  R2UR UR5, R214 ;  /* 0x00000000d60572ca */ /* 0x000fd600000e0000 */
[----:B------:R-:W-:Y:S02]  /*1bf0*/  ULEA.HI UR4, UR6, UR6, URZ, 0x1 ;  /* 0x0000000606047291 */ /* 0x000fe4000f8f083f */
[----:B------:R-:W-:Y:S02]  /*1c00*/  IMAD.U32 R2, RZ, RZ, UR5 ;  /* 0x00000005ff027e24 */ /* 0x000fe4000f8e00ff */
[----:B------:R-:W-:-:S03]  /*1c10*/  ULOP3.LUT UR4, UR4, 0xfffffffe, URZ, 0xc0, !UPT ;  /* 0xfffffffe04047892 */ /* 0x000fc6000f8ec03f */
[----:B------:R-:W-:Y:S01]  /*1c20*/  ISETP.NE.AND P0, PT, R2, 0x3, PT ;  /* 0x000000030200780c */ /* 0x000fe20003f05270 */
[----:B------:R-:W-:-:S06]  /*1c30*/  UIADD3 UR4, UR6, -UR4, URZ ;  /* 0x8000000406047290 */ /* 0x000fcc000fffe03f */
[----:B------:R-:W-:-:S04]  /*1c40*/  MOV R0, UR4 ;  /* 0x0000000400007c02 */ /* 0x000fc80008000f00 */
[----:B------:R-:W-:-:S04]  /*1c50*/  SHF.L.U32 R0, R0, 0x1f, RZ ;  /* 0x0000001f00007819 */ /* 0x000fc800000006ff */
[----:B------:R-:W0:Y:S02]  /*1c60*/  SYNCS.PHASECHK.TRANS64.TRYWAIT P1, [UR40+0x30800], R0 ;  /* 0x03080000ff0075a7 */ /* 0x000e240008020168 */
[----:B0-----:R-:W-:Y:S05]  /*1c70*/  @!P1 BRA `(.L_x_994) ;  /* 0x0000012c00509947 */ /* 0x001fea0003800000 */
.L_x_1158:
[----:B------:R-:W-:Y:S05]  /*1c80*/  @!P0 BRA `(.L_x_995) ;  /* 0x0000000000048947 */ /* 0x000fea0003800000 */
[----:B------:R-:W-:Y:S01]  /*1c90*/  BPT.TRAP 0x1 ;  /* 0x000000040000795c */ /* 0x000fe20000300000 */
.L_x_995:
[----:B0-----:R-:W-:Y:S02]  /*1ca0*/  IMAD.U32 R3, RZ, RZ, UR38 ;  /* 0x00000026ff037e24 */ /* 0x001fe4000f8e00ff */
[----:B------:R-:W-:-:S03]  /*1cb0*/  IMAD.U32 R0, RZ, RZ, UR39 ;  /* 0x00000027ff007e24 */ /* 0x000fc6000f8e00ff */
[----:B------:R-:W-:Y:S02]  /*1cc0*/  LEA R3, R3, UR40, 0x3 ;  /* 0x0000002803037c11 */ /* 0x000fe4000f8e18ff */
[----:B------:R-:W-:-:S04]  /*1cd0*/  SHF.L.U32 R0, R0, 0x1f, RZ ;  /* 0x0000001f00007819 */ /* 0x000fc800000006ff */
[----:B------:R0:W1:Y:S01]  /*1ce0*/  SYNCS.PHASECHK.TRANS64.TRYWAIT P1, [R3+URZ+0x30830], R0 ;  /* 0x03083000030075a7 */ /* 0x000062000802017f */
[----:B------:R-:W-:Y:S05]  /*1cf0*/  @!P0 BRA `(.L_x_996) ;  /* 0x0000000000048947 */ /* 0x000fea0003800000 */
[----:B------:R-:W-:Y:S01]  /*1d00*/  BPT.TRAP 0x1 ;  /* 0x000000040000795c */ /* 0x000fe20000300000 */
.L_x_996:
[----:B-1----:R-:W-:Y:S05]  /*1d10*/  @P1 BRA `(.L_x_997) ;  /* 0x0000000000081947 */ /* 0x002fea0003800000 */
[----:B------:R-:W1:Y:S02]  /*1d20*/  SYNCS.PHASECHK.TRANS64.TRYWAIT P1, [R3+URZ+0x30830], R0 ;  /* 0x03083000030075a7 */ /* 0x000e64000802017f */
[----:B-1----:R-:W-:Y:S05]  /*1d30*/  @!P1 BRA `(.L_x_998) ;  /* 0x0000012c00389947 */ /* 0x002fea0003800000 */
.L_x_997:
[----:B------:R-:W-:Y:S05]  /*1d40*/  WARPSYNC.ALL ;  /* 0x0000000000007948 */ /* 0x000fea0003800000 */
[----:B------:R-:W-:Y:S01]  /*1d50*/  UIADD3 UR4, UR40, 0x20400, URZ ;  /* 0x0002040028047890 */ /* 0x000fe2000fffe03f */
[----:B------:R-:W-:Y:S01]  /*1d60*/  WARPGROUP.ARRIVE ;  /* 0x00000000000079c5 */ /* 0x000fe20000000000 */
[----:B------:R-:W-:Y:S01]  /*1d70*/  UMOV UR9, 0x40000040 ;  /* 0x4000004000097882 */ /* 0x000fe20000000000 */
[----:B------:R-:W-:Y:S01]  /*1d80*/  UMOV UR11, 0x40000040 ;  /* 0x40000040000b7882 */ /* 0x000fe20000000000 */
[----:B------:R-:W-:Y:S01]  /*1d90*/  USHF.R.U32.HI UR4, URZ, 0x4, UR4 ;  /* 0x000000043f047899 */ /* 0x000fe20008011604 */
[----:B------:R-:W-:Y:S01]  /*1da0*/  IMAD.U32 R17, RZ, RZ, UR9 ;  /* 0x00000009ff117e24 */ /* 0x000fe2000f8e00ff */
[----:B------:R-:W-:Y:S01]  /*1db0*/  UMOV UR57, 0x40000040 ;  /* 0x4000004000397882 */ /* 0x000fe20000000000 */
[----:B------:R-:W-:Y:S01]  /*1dc0*/  UMOV UR59, 0x40000040 ;  /* 0x40000040003b7882 */ /* 0x000fe20000000000 */
[----:B------:R-:W-:Y:S01]  /*1dd0*/  ULOP3.LUT UR4, UR4, 0x3fff, URZ, 0xc0, !UPT ;  /* 0x00003fff04047892 */ /* 0x000fe2000f8ec03f */
[----:B------:R-:W-:Y:S01]  /*1de0*/  UMOV UR53, 0x40000040 ;  /* 0x4000004000357882 */ /* 0x000fe20000000000 */
[----:B------:R-:W-:-:S02]  /*1df0*/  UMOV UR55, 0x40000040 ;  /* 0x4000004000377882 */ /* 0x000fc40000000000 */
[----:B------:R-:W-:Y:S02]  /*1e00*/  ULOP3.LUT UR61, UR4, 0x10000, URZ, 0xfc, !UPT ;  /* 0x00010000043d7892 */ /* 0x000fe4000f8efc3f */
[----:B------:R-:W-:Y:S02]  /*1e10*/  ULOP3.LUT UR4, UR44, 0x10000, URZ, 0xfc, !UPT ;  /* 0x000100002c047892 */ /* 0x000fe4000f8efc3f */
[----:B------:R-:W-:Y:S02]  /*1e20*/  ULEA UR5, UR38, UR61, 0xb ;  /* 0x0000003d26057291 */ /* 0x000fe4000f8e583f */
[----:B------:R-:W-:Y:S02]  /*1e30*/  UIADD3 UR6, UR4, 0x2, URZ ;  /* 0x0000000204067890 */ /* 0x000fe4000fffe03f */
[----:B------:R-:W-:Y:S01]  /*1e40*/  UIADD3 UR7, UR5, 0x2, URZ ;  /* 0x0000000205077890 */ /* 0x000fe2000fffe03f */
[----:B------:R-:W-:Y:S02]  /*1e50*/  UMOV UR8, UR4 ;  /* 0x0000000400087c82 */ /* 0x000fe40008000000 */
[----:B------:R-:W-:Y:S01]  /*1e60*/  UMOV UR10, UR5 ;  /* 0x00000005000a7c82 */ /* 0x000fe20008000000 */
[----:B------:R-:W-:Y:S01]  /*1e70*/  IMAD.U32 R16, RZ, RZ, UR8 ;  /* 0x00000008ff107e24 */ /* 0x000fe2000f8e00ff */
[----:B------:R-:W-:Y:S01]  /*1e80*/  HGMMA.64x64x16.F32 R24, gdesc[UR8], RZ, !UPT, gsb0 ;  /* 0x00e00000081879f0 */ /* 0x000fe2000c0008ff */
[----:B------:R-:W-:Y:S01]  /*1e90*/  UMOV UR8, UR6 ;  /* 0x0000000600087c82 */ /* 0x000fe20008000000 */
[----:B------:R-:W-:Y:S01]  /*1ea0*/  UMOV UR9, 0x40000040 ;  /* 0x4000004000097882 */ /* 0x000fe20000000000 */
[----:B------:R-:W-:Y:S01]  /*1eb0*/  UMOV UR10, UR7 ;  /* 0x00000007000a7c82 */ /* 0x000fe20008000000 */
[----:B------:R-:W-:Y:S01]  /*1ec0*/  UMOV UR11, 0x40000040 ;  /* 0x40000040000b7882 */ /* 0x000fe20000000000 */
[----:B------:R-:W-:Y:S01]  /*1ed0*/  UIADD3 UR6, UR4, 0x4, URZ ;  /* 0x0000000404067890 */ /* 0x000fe2000fffe03f */
[----:B------:R-:W-:Y:S01]  /*1ee0*/  IMAD.U32 R14, RZ, RZ, UR8 ;  /* 0x00000008ff0e7e24 */ /* 0x000fe2000f8e00ff */
[----:B------:R-:W-:Y:S01]  /*1ef0*/  UIADD3 UR7, UR5, 0x4, URZ ;  /* 0x0000000405077890 */ /* 0x000fe2000fffe03f */
[----:B------:R-:W-:Y:S01]  /*1f00*/  MOV R15, UR9 ;  /* 0x00000009000f7c02 */ /* 0x000fe20008000f00 */
[----:B------:R-:W-:-:S02]  /*1f10*/  UIADD3 UR56, UR4, 0x404, URZ ;  /* 0x0000040404387890 */ /* 0x000fc4000fffe03f */
[----:B------:R-:W-:Y:S02]  /*1f20*/  UIADD3 UR58, UR5, 0x204, URZ ;  /* 0x00000204053a7890 */ /* 0x000fe4000fffe03f */
[----:B------:R-:W-:Y:S02]  /*1f30*/  UIADD3 UR52, UR4, 0x406, URZ ;  /* 0x0000040604347890 */ /* 0x000fe4000fffe03f */
[----:B------:R-:W-:Y:S02]  /*1f40*/  UIADD3 UR54, UR5, 0x206, URZ ;  /* 0x0000020605367890 */ /* 0x000fe4000fffe03f */
[----:B------:R-:W-:Y:S02]  /*1f50*/  UIADD3 UR12, UR4, 0x802, URZ ;  /* 0x00000802040c7890 */ /* 0x000fe4000fffe03f */
[----:B------:R-:W-:Y:S01]  /*1f60*/  UIADD3 UR14, UR5, 0x402, URZ ;  /* 0x00000402050e7890 */ /* 0x000fe2000fffe03f */
[----:B------:R-:W-:Y:S01]  /*1f70*/  UMOV UR13, 0x40000040 ;  /* 0x40000040000d7882 */ /* 0x000fe20000000000 */
[----:B------:R-:W-:Y:S01]  /*1f80*/  UMOV UR15, 0x40000040 ;  /* 0x40000040000f7882 */ /* 0x000fe20000000000 */
[----:B------:R-:W-:-:S02]  /*1f90*/  UIADD3 UR16, UR4, 0x804, URZ ;  /* 0x0000080404107890 */ /* 0x000fc4000fffe03f */
[----:B------:R-:W-:Y:S01]  /*1fa0*/  UIADD3 UR18, UR5, 0x404, URZ ;  /* 0x0000040405127890 */ /* 0x000fe2000fffe03f */
[----:B------:R-:W-:Y:S01]  /*1fb0*/  UMOV UR17, 0x40000040 ;  /* 0x4000004000117882 */ /* 0x000fe20000000000 */
[----:B------:R-:W-:Y:S01]  /*1fc0*/  UMOV UR19, 0x40000040 ;  /* 0x4000004000137882 */ /* 0x000fe20000000000 */
[----:B------:R-:W-:Y:S02]  /*1fd0*/  UIADD3 UR20, UR4, 0x806, URZ ;  /* 0x0000080604147890 */ /* 0x000fe4000fffe03f */
[----:B------:R-:W-:Y:S01]  /*1fe0*/  UIADD3 UR22, UR5, 0x406, URZ ;  /* 0x0000040605167890 */ /* 0x000fe2000fffe03f */
[----:B------:R-:W-:Y:S01]  /*1ff0*/  UMOV UR21, 0x40000040 ;  /* 0x4000004000157882 */ /* 0x000fe20000000000 */
[----:B------:R-:W-:Y:S01]  /*2000*/  UMOV UR23, 0x40000040 ;  /* 0x4000004000177882 */ /* 0x000fe20000000000 */
        /* <DEDUP_REMOVED lines=16> */
[----:B------:R-:W-:-:S02]  /*2110*/  WARPGROUP.DEPBAR.LE gsb0, 0x0 ;  /* 0x00008000000079c5 */ /* 0x000fc40000010000 */
[----:B------:R-:W-:-:S06]  /*2120*/  WARPGROUP.ARRIVE ;  /* 0x00000000000079c5 */ /* 0x000fcc0000000000 */
[----:B------:R-:W-:Y:S01]  /*2130*/  HGMMA.64x64x16.F32 R24, gdesc[UR8], R24, gsb0 ;  /* 0x00e00000081879f0 */ /* 0x000fe20008000818 */
[----:B------:R-:W-:Y:S01]  /*2140*/  UMOV UR8, UR6 ;  /* 0x0000000600087c82 */ /* 0x000fe20008000000 */
[----:B------:R-:W-:Y:S01]  /*2150*/  UMOV UR9, 0x40000040 ;  /* 0x4000004000097882 */ /* 0x000fe20000000000 */
[----:B------:R-:W-:Y:S01]  /*2160*/  UMOV UR10, UR7 ;  /* 0x00000007000a7c82 */ /* 0x000fe20008000000 */
[----:B------:R-:W-:Y:S01]  /*2170*/  UMOV UR11, 0x40000040 ;  /* 0x40000040000b7882 */ /* 0x000fe20000000000 */
[----:B------:R-:W-:Y:S01]  /*2180*/  UIADD3 UR6, UR4, 0x6, URZ ;  /* 0x0000000604067890 */ /* 0x000fe2000fffe03f */
[----:B------:R-:W-:Y:S01]  /*2190*/  IMAD.U32 R12, RZ, RZ, UR8 ;  /* 0x00000008ff0c7e24 */ /* 0x000fe2000f8e00ff */
[----:B------:R-:W-:Y:S01]  /*21a0*/  UIADD3 UR7, UR5, 0x6, URZ ;  /* 0x0000000605077890 */ /* 0x000fe2000fffe03f */
[----:B------:R-:W-:Y:S01]  /*21b0*/  IMAD.U32 R13, RZ, RZ, UR9 ;  /* 0x00000009ff0d7e24 */ /* 0x000fe2000f8e00ff */
[----:B------:R-:W-:Y:S02]  /*21c0*/  WARPGROUP.DEPBAR.LE gsb0, 0x0 ;  /* 0x00008000000079c5 */ /* 0x000fe40000010000 */
        /* <DEDUP_REMOVED lines=28> */
[----:B------:R-:W-:Y:S01]  /*2390*/  MOV R6, UR8 ;  /* 0x0000000800067c02 */ /* 0x000fe20008000f00 */
[----:B------:R-:W-:Y:S01]  /*23a0*/  IMAD.U32 R7, RZ, RZ, UR9 ;  /* 0x00000009ff077e24 */ /* 0x000fe2000f8e00ff */
[----:B------:R-:W-:Y:S02]  /*23b0*/  WARPGROUP.DEPBAR.LE gsb0, 0x0 ;  /* 0x00008000000079c5 */ /* 0x000fe40000010000 */
[----:B------:R-:W-:-:S06]  /*23c0*/  WARPGROUP.ARRIVE ;  /* 0x00000000000079c5 */ /* 0x000fcc0000000000 */
[----:B------:R-:W-:Y:S01]  /*23d0*/  HGMMA.64x64x16.F32 R24, gdesc[UR8], R24, gsb0 ;  /* 0x00e00000081879f0 */ /* 0x000fe20008000818 */
[----:B------:R-:W-:Y:S02]  /*23e0*/  UIADD3 UR8, UR4, 0x800, URZ ;  /* 0x0000080004087890 */ /* 0x000fe4000fffe03f */
[----:B------:R-:W-:Y:S01]  /*23f0*/  UIADD3 UR10, UR5, 0x400, URZ ;  /* 0x00000400050a7890 */ /* 0x000fe2000fffe03f */
[----:B------:R-:W-:Y:S01]  /*2400*/  UMOV UR9, 0x40000040 ;  /* 0x4000004000097882 */ /* 0x000fe20000000000 */
[----:B------:R-:W-:Y:S01]  /*2410*/  UMOV UR11, 0x40000040 ;  /* 0x40000040000b7882 */ /* 0x000fe20000000000 */
[----:B------:R-:W-:Y:S02]  /*2420*/  WARPGROUP.DEPBAR.LE gsb0, 0x0 ;  /* 0x00008000000079c5 */ /* 0x000fe40000010000 */
[----:B------:R-:W-:-:S06]  /*2430*/  WARPGROUP.ARRIVE ;  /* 0x00000000000079c5 */ /* 0x000fcc0000000000 */
[----:B------:R-:W-:Y:S03]  /*2440*/  HGMMA.64x64x16.F32 R24, gdesc[UR56], R24, gsb0 ;  /* 0x00e00000381879f0 */ /* 0x000fe60008000818 */
        /* <DEDUP_REMOVED lines=28> */
[----:B------:R-:W-:Y:S05]  /*2610*/  @!P0 BRA `(.L_x_999) ;  /* 0x0000000000048947 */ /* 0x000fea0003800000 */
[----:B------:R-:W-:Y:S01]  /*2620*/  BPT.TRAP 0x1 ;  /* 0x000000040000795c */ /* 0x000fe20000300000 */
.L_x_999:
[----:B------:R-:W-:Y:S01]  /*2630*/  R2UR UR4, R22 ;  /* 0x00000000160472ca */ /* 0x000fe200000e0000 */
[----:B------:R-:W2:Y:S01]  /*2640*/  S2UR UR10, SR_CgaCtaId ;  /* 0x00000000000a79c3 */ /* 0x000ea20000008800 */
[----:B01----:R-:W-:Y:S01]  /*2650*/  VIADD R0, R200, UR60 ;  /* 0x0000003cc8007c36 */ /* 0x003fe20008000000 */
[----:B------:R-:W-:Y:S01]  /*2660*/  ULDC UR5, c[0x0][0x9d8] ;  /* 0x0002760000057ab9 */ /* 0x000fe20000000800 */
[----:B------:R-:W-:Y:S02]  /*2670*/  IMAD.MOV.U32 R5, RZ, RZ, -0x40 ;  /* 0xffffffc0ff057424 */ /* 0x000fe400078e00ff */
[----:B------:R-:W-:Y:S01]  /*2680*/  FMUL.FTZ R31, R31, UR5 ;  /* 0x000000051f1f7c20 */ /* 0x000fe20008410000 */
[----:B------:R-:W-:Y:S01]  /*2690*/  IMAD.MOV.U32 R2, RZ, RZ, R0 ;  /* 0x000000ffff027224 */ /* 0x000fe200078e0000 */
[----:B------:R-:W-:Y:S01]  /*26a0*/  UISETP.NE.AND UP0, UPT, UR43, URZ, UPT ;  /* 0x0000003f2b00728c */ /* 0x000fe2000bf05270 */
[----:B------:R-:W-:Y:S01]  /*26b0*/  FMUL.FTZ R24, R24, UR5 ;  /* 0x0000000518187c20 */ /* 0x000fe20008410000 */
[----:B------:R-:W0:Y:S01]  /*26c0*/  LDC R154, c[0x0][0x2f0] ;  /* 0x0000bc00ff9a7b82 */ /* 0x000e220000000800 */
[----:B------:R1:W3:Y:S01]  /*26d0*/  MUFU.TANH R20, R31 ;  /* 0x0000001f00147308 */ /* 0x0002e20000002400 */
[----:B------:R-:W-:Y:S01]  /*26e0*/  FMUL.FTZ R25, R25, UR5 ;  /* 0x0000000519197c20 */ /* 0x000fe20008410000 */
[----:B------:R-:W-:Y:S01]  /*26f0*/  FMUL.FTZ R27, R27, UR5 ;  /* 0x000000051b1b7c20 */ /* 0x000fe20008410000 */
[----:B------:R-:W-:Y:S01]  /*2700*/  UISETP.NE.AND UP1, UPT, UR4, URZ, UPT ;  /* 0x0000003f0400728c */ /* 0x000fe2000bf25270 */
[----:B------:R-:W-:Y:S01]  /*2710*/  R2UR UR4, R3 ;  /* 0x00000000030472ca */ /* 0x000fe200000e0000 */
[----:B------:R-:W-:Y:S01]  /*2720*/  FMUL.FTZ R28, R28, UR5 ;  /* 0x000000051c1c7c20 */ /* 0x000fe20008410000 */
[----:B------:R-:W-:Y:S01]  /*2730*/  FMUL.FTZ R29, R29, UR5 ;  /* 0x000000051d1d7c20 */ /* 0x000fe20008410000 */
[----:B------:R-:W4:Y:S01]  /*2740*/  LDC R153, c[0x0][0x288] ;  /* 0x0000a200ff997b82 */ /* 0x000f220000000800 */
[----:B------:R-:W-:Y:S01]  /*2750*/  FMUL.FTZ R32, R32, UR5 ;  /* 0x0000000520207c20 */ /* 0x000fe20008410000 */
[----:B------:R-:W-:Y:S01]  /*2760*/  PLOP3.LUT P1, PT, PT, PT, UP1, 0x80, 0x0 ;  /* 0x000000000000781c */ /* 0x000fe20003f2f018 */
[----:B-1----:R-:W-:Y:S01]  /*2770*/  IMAD R31, R102, R5, 0x40 ;  /* 0x00000040661f7424 */ /* 0x002fe200078e0205 */
[----:B------:R-:W-:Y:S01]  /*2780*/  PLOP3.LUT P2, PT, PT, PT, UP1, 0x80, 0x0 ;  /* 0x000000000000781c */ /* 0x000fe20003f4f018 */
[----:B------:R-:W-:Y:S01]  /*2790*/  FMUL.FTZ R33, R33, UR5 ;  /* 0x0000000521217c20 */ /* 0x000fe20008410000 */
[----:B------:R-:W-:Y:S01]  /*27a0*/  FMUL.FTZ R35, R35, UR5 ;  /* 0x0000000523237c20 */ /* 0x000fe20008410000 */
[----:B------:R-:W-:Y:S01]  /*27b0*/  @UP1 ULDC UR6, c[0x0][0x44c] ;  /* 0x0001130000061ab9 */ /* 0x000fe20000000800 */
[----:B------:R-:W-:Y:S01]  /*27c0*/  @UP1 ULDC UR7, c[0x0][0x450] ;  /* 0x0001140000071ab9 */ /* 0x000fe20000000800 */
[----:B------:R-:W-:Y:S01]  /*27d0*/  FMUL.FTZ R36, R36, UR5 ;  /* 0x0000000524247c20 */ /* 0x000fe20008410000 */
[----:B------:R-:W-:Y:S01]  /*27e0*/  UIADD3 UR4, UR4, 0x30840, URZ ;  /* 0x0003084004047890 */ /* 0x000fe2000fffe03f */
[----:B------:R-:W-:Y:S01]  /*27f0*/  FMUL.FTZ R37, R37, UR5 ;  /* 0x0000000525257c20 */ /* 0x000fe20008410000 */
[----:B------:R-:W-:Y:S01]  /*2800*/  FMUL.FTZ R38, R38, UR5 ;  /* 0x0000000526267c20 */ /* 0x000fe20008410000 */
[----:B------:R-:W-:Y:S01]  /*2810*/  FMUL.FTZ R40, R40, UR5 ;  /* 0x0000000528287c20 */ /* 0x000fe20008410000 */
[----:B--2---:R-:W-:Y:S01]  /*2820*/  UPRMT UR4, UR10, 0x654, UR4 ;  /* 0x000006540a047896 */ /* 0x004fe20008000004 */
[----:B------:R-:W-:-:S04]  /*2830*/  @P1 IMAD.HI.U32 R3, R0, UR6, RZ ;  /* 0x0000000600031c27 */ /* 0x000fc8000f8e00ff */
[----:B------:R-:W-:Y:S01]  /*2840*/  FMUL.FTZ R41, R41, UR5 ;  /* 0x0000000529297c20 */ /* 0x000fe20008410000 */
[----:B------:R-:W-:Y:S01]  /*2850*/  FMUL.FTZ R42, R42, UR5 ;  /* 0x000000052a2a7c20 */ /* 0x000fe20008410000 */
[----:B------:R-:W-:Y:S01]  /*2860*/  FMUL.FTZ R43, R43, UR5 ;  /* 0x000000052b2b7c20 */ /* 0x000fe20008410000 */
[----:B------:R-:W-:Y:S01]  /*2870*/  VIADD R0, R31, 0x1 ;  /* 0x000000011f007836 */ /* 0x000fe20000000000 */
[----:B------:R-:W-:Y:S01]  /*2880*/  @P2 SHF.R.U32.HI R2, RZ, UR7, R3 ;  /* 0x00000007ff022c19 */ /* 0x000fe20008011603 */
[----:B------:R-:W-:Y:S01]  /*2890*/  FMUL.FTZ R44, R44, UR5 ;  /* 0x000000052c2c7c20 */ /* 0x000fe20008410000 */
[----:B------:R-:W-:Y:S01]  /*28a0*/  FMUL.FTZ R45, R45, UR5 ;  /* 0x000000052d2d7c20 */ /* 0x000fe20008410000 */
[----:B------:R-:W-:Y:S01]  /*28b0*/  FMUL.FTZ R46, R46, UR5 ;  /* 0x000000052e2e7c20 */ /* 0x000fe20008410000 */
[----:B------:R-:W-:Y:S01]  /*28c0*/  FMUL.FTZ R47, R47, UR5 ;  /* 0x000000052f2f7c20 */ /* 0x000fe20008410000 */
[----:B------:R-:W1:Y:S01]  /*28d0*/  SHFL.IDX PT, R5, R2, RZ, 0x1c1f ;  /* 0x001c1fff02057589 */ /* 0x000e6200000e0000 */
[----:B------:R-:W-:Y:S01]  /*28e0*/  FMUL.FTZ R48, R48, UR5 ;  /* 0x0000000530307c20 */ /* 0x000fe20008410000 */
[----:B------:R-:W-:Y:S01]  /*28f0*/  FMUL.FTZ R49, R49, UR5 ;  /* 0x0000000531317c20 */ /* 0x000fe20008410000 */
[----:B------:R-:W-:Y:S01]  /*2900*/  FMUL.FTZ R50, R50, UR5 ;  /* 0x0000000532327c20 */ /* 0x000fe20008410000 */
[----:B------:R-:W-:Y:S01]  /*2910*/  FMUL.FTZ R51, R51, UR5 ;  /* 0x0000000533337c20 */ /* 0x000fe20008410000 */
[----:B------:R-:W-:Y:S01]  /*2920*/  FMUL.FTZ R52, R52, UR5 ;  /* 0x0000000534347c20 */ /* 0x000fe20008410000 */
[----:B------:R-:W-:Y:S01]  /*2930*/  FMUL.FTZ R53, R53, UR5 ;  /* 0x0000000535357c20 */ /* 0x000fe20008410000 */
[----:B------:R-:W-:Y:S01]  /*2940*/  FMUL.FTZ R54, R54, UR5 ;  /* 0x0000000536367c20 */ /* 0x000fe20008410000 */
[----:B------:R-:W-:Y:S01]  /*2950*/  FMUL.FTZ R55, R55, UR5 ;  /* 0x0000000537377c20 */ /* 0x000fe20008410000 */
[----:B------:R-:W-:Y:S01]  /*2960*/  IMAD R3, R19, -0x2, R0 ;  /* 0xfffffffe13037824 */ /* 0x000fe200078e0200 */
[----:B------:R-:W-:Y:S01]  /*2970*/  PLOP3.LUT P1, PT, PT, PT, UP0, 0x40, 0x0 ;  /* 0x000000000000781c */ /* 0x000fe20003f2e808 */
[----:B------:R-:W2:Y:S01]  /*2980*/  MUFU.TANH R24, R24 ;  /* 0x0000001800187308 */ /* 0x000ea20000002400 */
[----:B------:R-:W-:Y:S01]  /*2990*/  ULDC UR7, c[0x0][0x9dc] ;  /* 0x0002770000077ab9 */ /* 0x000fe20000000800 */
[----:B0-----:R-:W-:-:S02]  /*29a0*/  IMAD R4, R154, UR42, R3 ;  /* 0x0000002a9a047c24 */ /* 0x001fc4000f8e0203 */
[----:B------:R-:W-:Y:S01]  /*29b0*/  FMUL.FTZ R26, R26, UR5 ;  /* 0x000000051a1a7c20 */ /* 0x000fe20008410000 */
[----:B------:R-:W-:Y:S01]  /*29c0*/  SYNCS.ARRIVE.TRANS64.RED.A1T0 RZ, [UR4], RZ ;  /* 0x000000ffffff79a7 */ /* 0x000fe20008100404 */
[----:B------:R-:W-:Y:S01]  /*29d0*/  FMUL.FTZ R34, R34, UR5 ;  /* 0x0000000522227c20 */ /* 0x000fe20008410000 */
[----:B------:R-:W-:Y:S01]  /*29e0*/  ULOP3.LUT UR4, URZ, UR7, URZ, 0x33, !UPT ;  /* 0x000000073f047292 */ /* 0x000fe2000f8e333f */
[----:B------:R-:W-:Y:S01]  /*29f0*/  FMUL.FTZ R39, R39, UR5 ;  /* 0x0000000527277c20 */ /* 0x000fe20008410000 */
[----:B------:R-:W0:Y:S01]  /*2a00*/  MUFU.TANH R25, R25 ;  /* 0x0000001900197308 */ /* 0x000e220000002400 */
[----:B------:R-:W-:Y:S01]  /*2a10*/  IMAD R0, R154, UR42, R31 ;  /* 0x0000002a9a007c24 */ /* 0x000fe2000f8e021f */
[----:B------:R-:W-:Y:S01]  /*2a20*/  ULDC UR6, c[0x0][0x9e0] ;  /* 0x0002780000067ab9 */ /* 0x000fe20000000800 */
[----:B----4-:R-:W-:Y:S02]  /*2a30*/  IMAD.IADD R4, R4, 0x1, -R153 ;  /* 0x0000000104047824 */ /* 0x010fe400078e0a99 */
[----:B------:R-:W-:-:S02]  /*2a40*/  FMUL.FTZ R30, R30, UR5 ;  /* 0x000000051e1e7c20 */ /* 0x000fc40008410000 */
[----:B------:R-:W-:Y:S01]  /*2a50*/  VIADD R57, R4, UR4 ;  /* 0x0000000404397c36 */ /* 0x000fe20008000000 */
[----:B------:R-:W4:Y:S03]  /*2a60*/  MUFU.TANH R27, R27 ;  /* 0x0000001b001b7308 */ /* 0x000f260000002400 */
[----:B-1----:R-:W-:-:S05]  /*2a70*/  IMAD.IADD R3, R57, 0x1, R5 ;  /* 0x0000000139037824 */ /* 0x002fca00078e0205 */
[----:B------:R-:W1:Y:S08]  /*2a80*/  MUFU.TANH R28, R28 ;  /* 0x0000001c001c7308 */ /* 0x000e700000002400 */
[----:B------:R-:W0:Y:S08]  /*2a90*/  MUFU.TANH R29, R29 ;  /* 0x0000001d001d7308 */ /* 0x000e300000002400 */
        /* <DEDUP_REMOVED lines=23> */
[----:B------:R5:W0:Y:S08]  /*2c10*/  MUFU.TANH R21, R34 ;  /* 0x0000002200157308 */ /* 0x000a300000002400 */
[----:B------:R3:W0:Y:S01]  /*2c20*/  MUFU.TANH R26, R39 ;  /* 0x00000027001a7308 */ /* 0x0006220000002400 */
[----:B-----5:R-:W-:-:S07]  /*2c30*/  IMAD R34, R19, -0x2, R0 ;  /* 0xfffffffe13227824 */ /* 0x020fce00078e0200 */
[----:B------:R5:W0:Y:S01]  /*2c40*/  MUFU.TANH R18, R30 ;  /* 0x0000001e00127308 */ /* 0x000a220000002400 */
[----:B---3--:R-:W-:-:S04]  /*2c50*/  IADD3 R39, R4, UR6, RZ ;  /* 0x0000000604277c10 */ /* 0x008fc8000fffe0ff */
[----:B------:R-:W-:Y:S02]  /*2c60*/  VIADDMNMX R0, R5, R39, R34, PT ;  /* 0x0000002705007246 */ /* 0x000fe40003800122 */
[----:B-----5:R-:W-:Y:S01]  /*2c70*/  LEA R30, R102, 0xffffffc0, 0x6 ;  /* 0xffffffc0661e7811 */ /* 0x020fe200078e30ff */
[----:B-12-4-:R-:W-:Y:S06]  /*2c80*/  @P1 BRA `(.L_x_1000) ;  /* 0x0000000000641947 */ /* 0x016fec0003800000 */
[----:B------:R-:W-:Y:S01]  /*2c90*/  IMAD R4, R154, UR42, R5 ;  /* 0x0000002a9a047c24 */ /* 0x000fe2000f8e0205 */
[----:B------:R-:W-:Y:S03]  /*2ca0*/  BSSY B0, `(.L_x_1001) ;  /* 0x0000013000007945 */ /* 0x000fe60003800000 */
[----:B------:R-:W-:-:S05]  /*2cb0*/  IMAD.IADD R5, R4, 0x1, -R153 ;  /* 0x0000000104057824 */ /* 0x000fca00078e0a99 */
[----:B------:R-:W-:-:S13]  /*2cc0*/  ISETP.GT.AND P1, PT, R5, -0x1, PT ;  /* 0xffffffff0500780c */ /* 0x000fda0003f24270 */
[----:B------:R-:W-:Y:S05]  /*2cd0*/  @P1 BRA `(.L_x_1002) ;  /* 0x0000000000241947 */ /* 0x000fea0003800000 */
[----:B------:R-:W-:Y:S01]  /*2ce0*/  ULDC UR4, c[0x0][0x9e4] ;  /* 0x0002790000047ab9 */ /* 0x000fe20000000800 */
[----:B------:R-:W-:Y:S01]  /*2cf0*/  LOP3.LUT R5, RZ, R5, RZ, 0x33, !PT ;  /* 0x00000005ff057212 */ /* 0x000fe200078e33ff */
[----:B------:R-:W-:-:S05]  /*2d00*/  IMAD.U32 R59, RZ, RZ, UR4 ;  /* 0x00000004ff3b7e24 */ /* 0x000fca000f8e00ff */
[----:B------:R-:W-:-:S13]  /*2d10*/  ISETP.NE.AND P1, PT, R59, 0x1, PT ;  /* 0x000000013b00780c */ /* 0x000fda0003f25270 */
[----:B------:R-:W1:Y:S02]  /*2d20*/  @P1 LDC.64 R60, c[0x0][0x9e8] ;  /* 0x00027a00ff3c1b82 */ /* 0x000e640000000a00 */
[----:B-1----:R-:W-:-:S05]  /*2d30*/  @P1 IMAD.HI.U32 R4, R5, R60, RZ ;  /* 0x0000003c05041227 */ /* 0x002fca00078e00ff */
[----:B------:R-:W-:-:S04]  /*2d40*/  @P1 SHF.R.U32.HI R5, RZ, R61, R4 ;  /* 0x0000003dff051219 */ /* 0x000fc80000011604 */
[----:B------:R-:W-:Y:S01]  /*2d50*/  LOP3.LUT R5, RZ, R5, RZ, 0x33, !PT ;  /* 0x00000005ff057212 */ /* 0x000fe200078e33ff */
[----:B------:R-:W-:Y:S06]  /*2d60*/  BRA `(.L_x_1003) ;  /* 0x0000000000187947 */ /* 0x000fec0003800000 */
.L_x_1002:
[----:B------:R-:W-:Y:S02]  /*2d70*/  ULDC UR4, c[0x0][0x9e4] ;  /* 0x0002790000047ab9 */ /* 0x000fe40000000800 */
[----:B------:R-:W-:-:S05]  /*2d80*/  IMAD.U32 R59, RZ, RZ, UR4 ;  /* 0x00000004ff3b7e24 */ /* 0x000fca000f8e00ff */
[----:B------:R-:W-:-:S13]  /*2d90*/  ISETP.NE.AND P1, PT, R59, 0x1, PT ;  /* 0x000000013b00780c */ /* 0x000fda0003f25270 */
[----:B------:R-:W1:Y:S02]  /*2da0*/  @P1 LDC.64 R60, c[0x0][0x9e8] ;  /* 0x00027a00ff3c1b82 */ /* 0x000e640000000a00 */
[----:B-1----:R-:W-:-:S05]  /*2db0*/  @P1 IMAD.HI.U32 R4, R5, R60, RZ ;  /* 0x0000003c05041227 */ /* 0x002fca00078e00ff */
[----:B------:R-:W-:-:S07]  /*2dc0*/  @P1 SHF.R.U32.HI R5, RZ, R61, R4 ;  /* 0x0000003dff051219 */ /* 0x000fce0000011604 */
.L_x_1003:
[----:B------:R-:W-:Y:S05]  /*2dd0*/  BSYNC B0 ;  /* 0x0000000000007941 */ /* 0x000fea0003800000 */
.L_x_1001:
[----:B------:R-:W-:-:S04]  /*2de0*/  IMAD R4, R5, R59, -R30 ;  /* 0x0000003b05047224 */ /* 0x000fc800078e0a1e */
[----:B------:R-:W-:-:S05]  /*2df0*/  IMAD R4, R19, -0x2, R4 ;  /* 0xfffffffe13047824 */ /* 0x000fca00078e0204 */
[----:B------:R-:W-:Y:S02]  /*2e00*/  VIADDMNMX R0, R4, R59, R0, PT ;  /* 0x0000003b04007246 */ /* 0x000fe40003800100 */
[----:B------:R-:W-:-:S07]  /*2e10*/  VIMNMX R3, R3, R4, !PT ;  /* 0x0000000403037248 */ /* 0x000fce0007fe0100 */
.L_x_1000:
[C---:B------:R-:W-:Y:S01]  /*2e20*/  ISETP.GE.AND P2, PT, R31.reuse, 0x9, PT ;  /* 0x000000091f00780c */ /* 0x040fe20003f46270 */
[----:B------:R-:W1:Y:S01]  /*2e30*/  SHFL.IDX PT, R2, R2, 0x1, 0x1c1f ;  /* 0x003c1f0002027f89 */ /* 0x000e6200000e0000 */
[----:B------:R-:W-:Y:S01]  /*2e40*/  ISETP.GE.AND P1, PT, R31, 0x2, PT ;  /* 0x000000021f00780c */ /* 0x000fe20003f26270 */
[----:B------:R-:W-:Y:S01]  /*2e50*/  UISETP.NE.AND UP0, UPT, UR43, URZ, UPT ;  /* 0x0000003f2b00728c */ /* 0x000fe2000bf05270 */
[C---:B------:R-:W-:Y:S02]  /*2e60*/  ISETP.GT.AND P3, PT, R3.reuse, 0x8, !P2 ;  /* 0x000000080300780c */ /* 0x040fe40005764270 */
[----:B------:R-:W-:Y:S02]  /*2e70*/  ISETP.GT.AND P4, PT, R3, 0x1, !P1 ;  /* 0x000000010300780c */ /* 0x000fe40004f84270 */
[----:B------:R-:W-:Y:S02]  /*2e80*/  ISETP.LT.OR P3, PT, R0, 0x9, P3 ;  /* 0x000000090000780c */ /* 0x000fe40001f61670 */
[----:B------:R-:W-:-:S02]  /*2e90*/  ISETP.GE.AND P5, PT, R31, 0x11, PT ;  /* 0x000000111f00780c */ /* 0x000fc40003fa6270 */
[----:B------:R-:W-:Y:S02]  /*2ea0*/  FSEL R61, R28, -INF , !P3 ;  /* 0xff8000001c3d7808 */ /* 0x000fe40005800000 */
[----:B------:R-:W-:Y:S02]  /*2eb0*/  ISETP.LT.OR P4, PT, R0, 0x2, P4 ;  /* 0x000000020000780c */ /* 0x000fe40002781670 */
[----:B------:R-:W-:Y:S02]  /*2ec0*/  ISETP.GT.AND P3, PT, R3, 0x10, !P5 ;  /* 0x000000100300780c */ /* 0x000fe40006f64270 */
[----:B------:R-:W-:Y:S02]  /*2ed0*/  ISETP.GE.AND P6, PT, R31, 0xa, PT ;  /* 0x0000000a1f00780c */ /* 0x000fe40003fc6270 */
[----:B0-----:R-:W-:Y:S02]  /*2ee0*/  FSEL R59, R25, -INF , !P4 ;  /* 0xff800000193b7808 */ /* 0x001fe40006000000 */
[----:B------:R-:W-:-:S02]  /*2ef0*/  P2R R60, PR, RZ, 0x20 ;  /* 0x00000020ff3c7803 */ /* 0x000fc40000000000 */
[----:B------:R-:W-:Y:S02]  /*2f00*/  ISETP.LT.OR P3, PT, R0, 0x11, P3 ;  /* 0x000000110000780c */ /* 0x000fe40001f61670 */
[----:B------:R-:W-:Y:S02]  /*2f10*/  ISETP.GT.AND P4, PT, R3, 0x9, !P6 ;  /* 0x000000090300780c */ /* 0x000fe40007784270 */
[----:B------:R-:W-:Y:S02]  /*2f20*/  ISETP.GE.AND P5, PT, R31, 0x12, PT ;  /* 0x000000121f00780c */ /* 0x000fe40003fa6270 */
[----:B------:R-:W-:Y:S02]  /*2f30*/  FSEL R65, R32, -INF , !P3 ;  /* 0xff80000020417808 */ /* 0x000fe40005800000 */
[----:B------:R-:W-:Y:S02]  /*2f40*/  ISETP.LT.OR P4, PT, R0, 0xa, P4 ;  /* 0x0000000a0000780c */ /* 0x000fe40002781670 */
[----:B------:R-:W-:-:S02]  /*2f50*/  ISETP.GT.AND P3, PT, R3, 0x11, !P5 ;  /* 0x000000110300780c */ /* 0x000fc40006f64270 */
[----:B------:R-:W-:Y:S02]  /*2f60*/  FSEL R63, R29, -INF , !P4 ;  /* 0xff8000001d3f7808 */ /* 0x000fe40006000000 */
[----:B------:R-:W-:Y:S02]  /*2f70*/  ISETP.LT.OR P3, PT, R0, 0x12, P3 ;  /* 0x000000120000780c */ /* 0x000fe40001f61670 */
[----:B------:R-:W-:Y:S02]  /*2f80*/  ISETP.GE.AND P4, PT, R31, 0x19, PT ;  /* 0x000000191f00780c */ /* 0x000fe40003f86270 */
[----:B------:R-:W-:Y:S02]  /*2f90*/  FSEL R67, R33, -INF , !P3 ;  /* 0xff80000021437808 */ /* 0x000fe40005800000 */
[----:B------:R-:W-:Y:S02]  /*2fa0*/  ISETP.GT.AND P3, PT, R3, 0x18, !P4 ;  /* 0x000000180300780c */ /* 0x000fe40006764270 */
[----:B------:R-:W-:-:S02]  /*2fb0*/  P2R R33, PR, RZ, 0x10 ;  /* 0x00000010ff217803 */ /* 0x000fc40000000000 */
[----:B------:R-:W-:Y:S02]  /*2fc0*/  ISETP.LT.OR P3, PT, R0, 0x19, P3 ;  /* 0x000000190000780c */ /* 0x000fe40001f61670 */
[----:B------:R-:W-:Y:S02]  /*2fd0*/  ISETP.GE.AND P4, PT, R31, 0x1a, PT ;  /* 0x0000001a1f00780c */ /* 0x000fe40003f86270 */
[----:B------:R-:W-:Y:S02]  /*2fe0*/  FSEL R69, R36, -INF , !P3 ;  /* 0xff80000024457808 */ /* 0x000fe40005800000 */
[----:B------:R-:W-:Y:S02]  /*2ff0*/  ISETP.GT.AND P3, PT, R3, 0x19, !P4 ;  /* 0x000000190300780c */ /* 0x000fe40006764270 */
[----:B------:R-:W-:Y:S02]  /*3000*/  P2R R36, PR, RZ, 0x10 ;  /* 0x00000010ff247803 */ /* 0x000fe40000000000 */
[----:B------:R-:W-:-:S02]  /*3010*/  ISETP.LT.OR P3, PT, R0, 0x1a, P3 ;  /* 0x0000001a0000780c */ /* 0x000fc40001f61670 */
[----:B------:R-:W-:Y:S02]  /*3020*/  ISETP.GE.AND P4, PT, R31, 0x21, PT ;  /* 0x000000211f00780c */ /* 0x000fe40003f86270 */
[----:B------:R-:W-:Y:S02]  /*3030*/  FSEL R71, R37, -INF , !P3 ;  /* 0xff80000025477808 */ /* 0x000fe40005800000 */
[----:B------:R-:W-:Y:S02]  /*3040*/  ISETP.GT.AND P3, PT, R3, 0x20, !P4 ;  /* 0x000000200300780c */ /* 0x000fe40006764270 */
[----:B------:R-:W-:Y:S02]  /*3050*/  P2R R62, PR, RZ, 0x10 ;  /* 0x00000010ff3e7803 */ /* 0x000fe40000000000 */
[----:B------:R-:W-:Y:S02]  /*3060*/  ISETP.LT.OR P3, PT, R0, 0x21, P3 ;  /* 0x000000210000780c */ /* 0x000fe40001f61670 */
[----:B------:R-:W-:-:S02]  /*3070*/  ISETP.GE.AND P4, PT, R31, 0x22, PT ;  /* 0x000000221f00780c */ /* 0x000fc40003f86270 */
[----:B------:R-:W-:Y:S02]  /*3080*/  FSEL R73, R40, -INF , !P3 ;  /* 0xff80000028497808 */ /* 0x000fe40005800000 */
[----:B------:R-:W-:Y:S02]  /*3090*/  ISETP.GT.AND P3, PT, R3, 0x21, !P4 ;  /* 0x000000210300780c */ /* 0x000fe40006764270 */
[----:B------:R-:W-:Y:S02]  /*30a0*/  P2R R40, PR, RZ, 0x10 ;  /* 0x00000010ff287803 */ /* 0x000fe40000000000 */
[----:B------:R-:W-:Y:S02]  /*30b0*/  ISETP.LT.OR P3, PT, R0, 0x22, P3 ;  /* 0x000000220000780c */ /* 0x000fe40001f61670 */
[----:B------:R-:W-:Y:S02]  /*30c0*/  ISETP.GE.AND P4, PT, R31, 0x29, PT ;  /* 0x000000291f00780c */ /* 0x000fe40003f86270 */
[----:B------:R-:W-:-:S02]  /*30d0*/  FSEL R75, R41, -INF , !P3 ;  /* 0xff800000294b7808 */ /* 0x000fc40005800000 */
[----:B------:R-:W-:Y:S02]  /*30e0*/  ISETP.GT.AND P3, PT, R3, 0x28, !P4 ;  /* 0x000000280300780c */ /* 0x000fe40006764270 */
[----:B------:R-:W-:Y:S02]  /*30f0*/  P2R R41, PR, RZ, 0x10 ;  /* 0x00000010ff297803 */ /* 0x000fe40000000000 */
[----:B------:R-:W-:Y:S02]  /*3100*/  ISETP.LT.OR P3, PT, R0, 0x29, P3 ;  /* 0x000000290000780c */ /* 0x000fe40001f61670 */
[----:B------:R-:W-:Y:S02]  /*3110*/  ISETP.GE.AND P4, PT, R31, 0x2a, PT ;  /* 0x0000002a1f00780c */ /* 0x000fe40003f86270 */
[----:B------:R-:W-:Y:S02]  /*3120*/  FSEL R77, R44, -INF , !P3 ;  /* 0xff8000002c4d7808 */ /* 0x000fe40005800000 */
[----:B------:R-:W-:-:S02]  /*3130*/  ISETP.GT.AND P3, PT, R3, 0x29, !P4 ;  /* 0x000000290300780c */ /* 0x000fc40006764270 */
[----:B------:R-:W-:Y:S02]  /*3140*/  P2R R44, PR, RZ, 0x10 ;  /* 0x00000010ff2c7803 */ /* 0x000fe40000000000 */
[----:B------:R-:W-:Y:S02]  /*3150*/  ISETP.LT.OR P3, PT, R0, 0x2a, P3 ;  /* 0x0000002a0000780c */ /* 0x000fe40001f61670 */
[----:B------:R-:W-:Y:S02]  /*3160*/  P2R R32, PR, RZ, 0x20 ;  /* 0x00000020ff207803 */ /* 0x000fe40000000000 */
[----:B------:R-:W-:Y:S02]  /*3170*/  FSEL R79, R45, -INF , !P3 ;  /* 0xff8000002d4f7808 */ /* 0x000fe40005800000 */
[----:B------:R-:W-:Y:S02]  /*3180*/  ISETP.GE.AND P3, PT, R31, 0x31, PT ;  /* 0x000000311f00780c */ /* 0x000fe40003f66270 */
[----:B------:R-:W-:-:S02]  /*3190*/  P2R R58, PR, RZ, 0x40 ;  /* 0x00000040ff3a7803 */ /* 0x000fc40000000000 */
[----:B------:R-:W-:-:S04]  /*31a0*/  ISETP.GT.AND P4, PT, R3, 0x30, !P3 ;  /* 0x000000300300780c */ /* 0x000fc80005f84270 */
[----:B------:R-:W-:-:S04]  /*31b0*/  ISETP.LT.OR P4, PT, R0, 0x31, P4 ;  /* 0x000000310000780c */ /* 0x000fc80002781670 */
[----:B------:R-:W-:Y:S02]  /*31c0*/  FSEL R81, R48, -INF , !P4 ;  /* 0xff80000030517808 */ /* 0x000fe40006000000 */
[----:B------:R-:W-:-:S04]  /*31d0*/  ISETP.GE.AND P4, PT, R31, 0x32, PT ;  /* 0x000000321f00780c */ /* 0x000fc80003f86270 */
        /* <DEDUP_REMOVED lines=8> */
[----:B------:R-:W-:Y:S02]  /*3260*/  P2R R4, PR, RZ, 0x40 ;  /* 0x00000040ff047803 */ /* 0x000fe40000000000 */
[----:B------:R-:W-:-:S04]  /*3270*/  ISETP.GT.AND P6, PT, R3, RZ, !P6 ;  /* 0x000000ff0300720c */ /* 0x000fc800077c4270 */
[----:B------:R-:W-:-:S04]  /*3280*/  ISETP.LT.OR P6, PT, R0, 0x1, P6 ;  /* 0x000000010000780c */ /* 0x000fc800037c1670 */
[----:B------:R-:W-:Y:S02]  /*3290*/  FSEL R37, R24, -INF , !P6 ;  /* 0xff80000018257808 */ /* 0x000fe40007000000 */
[----:B------:R-:W-:-:S04]  /*32a0*/  ISETP.GE.AND P6, PT, R31, 0x3a, PT ;  /* 0x0000003a1f00780c */ /* 0x000fc80003fc6270 */
[----:B------:R-:W-:Y:S02]  /*32b0*/  P2R R31, PR, RZ, 0x40 ;  /* 0x00000040ff1f7803 */ /* 0x000fe40000000000 */
[----:B------:R-:W-:Y:S01]  /*32c0*/  ISETP.GT.AND P6, PT, R3, 0x39, !P6 ;  /* 0x000000390300780c */ /* 0x000fe200077c4270 */
[----:B-1----:R-:W-:-:S03]  /*32d0*/  IMAD.IADD R3, R57, 0x1, R2 ;  /* 0x0000000139037824 */ /* 0x002fc600078e0202 */
[----:B------:R-:W-:Y:S02]  /*32e0*/  ISETP.LT.OR P6, PT, R0, 0x3a, P6 ;  /* 0x0000003a0000780c */ /* 0x000fe400037c1670 */
[----:B------:R-:W-:Y:S02]  /*32f0*/  VIADDMNMX R0, R2, R39, R34, PT ;  /* 0x0000002702007246 */ /* 0x000fe40003800122 */
[----:B------:R-:W-:Y:S02]  /*3300*/  FSEL R53, R53, -INF , !P6 ;  /* 0xff80000035357808 */ /* 0x000fe40007000000 */
[----:B------:R-:W-:-:S13]  /*3310*/  PLOP3.LUT P6, PT, PT, PT, UP0, 0x40, 0x0 ;  /* 0x000000000000781c */ /* 0x000fda0003fce808 */
[----:B------:R-:W-:Y:S05]  /*3320*/  @P6 BRA `(.L_x_1004) ;  /* 0x0000000000646947 */ /* 0x000fea0003800000 */
[----:B------:R-:W-:Y:S01]  /*3330*/  IMAD R2, R154, UR42, R2 ;  /* 0x0000002a9a027c24 */ /* 0x000fe2000f8e0202 */
[----:B------:R-:W-:Y:S04]  /*3340*/  BSSY B0, `(.L_x_1005) ;  /* 0x0000013000007945 */ /* 0x000fe80003800000 */
[----:B------:R-:W-:-:S04]  /*3350*/  IADD3 R5, R2, -R153, RZ ;  /* 0x8000009902057210 */ /* 0x000fc80007ffe0ff */
[----:B------:R-:W-:-:S13]  /*3360*/  ISETP.GT.AND P6, PT, R5, -0x1, PT ;  /* 0xffffffff0500780c */ /* 0x000fda0003fc4270 */
[----:B------:R-:W-:Y:S05]  /*3370*/  @P6 BRA `(.L_x_1006) ;  /* 0x0000000000246947 */ /* 0x000fea0003800000 */
[----:B------:R-:W-:Y:S01]  /*3380*/  ULDC UR4, c[0x0][0x9e4] ;  /* 0x0002790000047ab9 */ /* 0x000fe20000000800 */
[----:B------:R-:W-:Y:S01]  /*3390*/  LOP3.LUT R5, RZ, R5, RZ, 0x33, !PT ;  /* 0x00000005ff057212 */ /* 0x000fe200078e33ff */
[----:B------:R-:W-:-:S05]  /*33a0*/  IMAD.U32 R25, RZ, RZ, UR4 ;  /* 0x00000004ff197e24 */ /* 0x000fca000f8e00ff */
[----:B------:R-:W-:-:S13]  /*33b0*/  ISETP.NE.AND P6, PT, R25, 0x1, PT ;  /* 0x000000011900780c */ /* 0x000fda0003fc5270 */
[----:B------:R-:W0:Y:S02]  /*33c0*/  @P6 LDC.64 R28, c[0x0][0x9e8] ;  /* 0x00027a00ff1c6b82 */ /* 0x000e240000000a00 */
[----:B0-----:R-:W-:-:S05]  /*33d0*/  @P6 IMAD.HI.U32 R2, R5, R28, RZ ;  /* 0x0000001c05026227 */ /* 0x001fca00078e00ff */
[----:B------:R-:W-:-:S04]  /*33e0*/  @P6 SHF.R.U32.HI R5, RZ, R29, R2 ;  /* 0x0000001dff056219 */ /* 0x000fc80000011602 */
[----:B------:R-:W-:Y:S01]  /*33f0*/  LOP3.LUT R5, RZ, R5, RZ, 0x33, !PT ;  /* 0x00000005ff057212 */ /* 0x000fe200078e33ff */
[----:B------:R-:W-:Y:S06]  /*3400*/  BRA `(.L_x_1007) ;  /* 0x0000000000187947 */ /* 0x000fec0003800000 */
.L_x_1006:
[----:B------:R-:W-:Y:S02]  /*3410*/  ULDC UR4, c[0x0][0x9e4] ;  /* 0x0002790000047ab9 */ /* 0x000fe40000000800 */
[----:B------:R-:W-:-:S05]  /*3420*/  IMAD.U32 R25, RZ, RZ, UR4 ;  /* 0x00000004ff197e24 */ /* 0x000fca000f8e00ff */
[----:B------:R-:W-:-:S13]  /*3430*/  ISETP.NE.AND P6, PT, R25, 0x1, PT ;  /* 0x000000011900780c */ /* 0x000fda0003fc5270 */
[----:B------:R-:W0:Y:S02]  /*3440*/  @P6 LDC.64 R28, c[0x0][0x9e8] ;  /* 0x00027a00ff1c6b82 */ /* 0x000e240000000a00 */
[----:B0-----:R-:W-:-:S05]  /*3450*/  @P6 IMAD.HI.U32 R2, R5, R28, RZ ;  /* 0x0000001c05026227 */ /* 0x001fca00078e00ff */
[----:B------:R-:W-:-:S07]  /*3460*/  @P6 SHF.R.U32.HI R5, RZ, R29, R2 ;  /* 0x0000001dff056219 */ /* 0x000fce0000011602 */
.L_x_1007:
[----:B------:R-:W-:Y:S05]  /*3470*/  BSYNC B0 ;  /* 0x0000000000007941 */ /* 0x000fea0003800000 */
.L_x_1005:
[----:B------:R-:W-:-:S04]  /*3480*/  IMAD R2, R5, R25, -R30 ;  /* 0x0000001905027224 */ /* 0x000fc800078e0a1e */
[----:B------:R-:W-:-:S05]  /*3490*/  IMAD R2, R19, -0x2, R2 ;  /* 0xfffffffe13027824 */ /* 0x000fca00078e0202 */
[----:B------:R-:W-:Y:S02]  /*34a0*/  VIADDMNMX R0, R2, R25, R0, PT ;  /* 0x0000001902007246 */ /* 0x000fe40003800100 */
[----:B------:R-:W-:-:S07]  /*34b0*/  VIMNMX R3, R3, R2, !PT ;  /* 0x0000000203037248 */ /* 0x000fce0007fe0100 */
.L_x_1004:
[----:B------:R-:W-:Y:S01]  /*34c0*/  ISETP.GT.AND P1, PT, R3, 0x1, !P1 ;  /* 0x000000010300780c */ /* 0x000fe20004f24270 */
[----:B------:R-:W-:Y:S01]  /*34d0*/  ULDC UR10, c[0x0][0x988] ;  /* 0x00026200000a7ab9 */ /* 0x000fe20000000800 */
[----:B------:R-:W-:Y:S01]  /*34e0*/  ISETP.NE.AND P6, PT, R4, RZ, PT ;  /* 0x000000ff0400720c */ /* 0x000fe20003fc5270 */
[----:B------:R-:W-:Y:S01]  /*34f0*/  UISETP.NE.AND UP0, UPT, UR43, URZ, UPT ;  /* 0x0000003f2b00728c */ /* 0x000fe2000bf05270 */
[----:B------:R-:W-:Y:S01]  /*3500*/  ISETP.LT.OR P1, PT, R0, 0x2, P1 ;  /* 0x000000020000780c */ /* 0x000fe20000f21670 */
[----:B------:R-:W-:Y:S01]  /*3510*/  UMOV UR11, UR60 ;  /* 0x0000003c000b7c82 */ /* 0x000fe20008000000 */
[----:B------:R-:W-:Y:S01]  /*3520*/  FMNMX.FTZ R4, R37, R59, !PT ;  /* 0x0000003b25047209 */ /* 0x000fe20007810000 */
[----:B------:R-:W-:Y:S01]  /*3530*/  VIADD R220, R102, 0xfffffffe ;  /* 0xfffffffe66dc7836 */ /* 0x000fe20000000000 */
[----:B------:R-:W-:Y:S02]  /*3540*/  FSEL R5, R27, -INF , !P1 ;  /* 0xff8000001b057808 */ /* 0x000fe40004800000 */
[----:B------:R-:W-:-:S02]  /*3550*/  ISETP.NE.AND P1, PT, R58, RZ, PT ;  /* 0x000000ff3a00720c */ /* 0x000fc40003f25270 */
[----:B------:R-:W-:Y:S02]  /*3560*/  FMNMX.FTZ R4, R61, R4, !PT ;  /* 0x000000043d047209 */ /* 0x000fe40007810000 */
[----:B------:R-:W-:Y:S02]  /*3570*/  ISETP.GT.AND P1, PT, R3, 0x9, !P1 ;  /* 0x000000090300780c */ /* 0x000fe40004f24270 */
[----:B------:R-:W-:Y:S02]  /*3580*/  FMNMX.FTZ R4, R63, R4, !PT ;  /* 0x000000043f047209 */ /* 0x000fe40007810000 */
[----:B------:R-:W-:Y:S02]  /*3590*/  ISETP.LT.OR P1, PT, R0, 0xa, P1 ;  /* 0x0000000a0000780c */ /* 0x000fe40000f21670 */
[----:B------:R-:W-:Y:S02]  /*35a0*/  FMNMX.FTZ R4, R65, R4, !PT ;  /* 0x0000000441047209 */ /* 0x000fe40007810000 */
[----:B------:R-:W-:-:S02]  /*35b0*/  FSEL R20, R20, -INF , !P1 ;  /* 0xff80000014147808 */ /* 0x000fc40004800000 */
[----:B------:R-:W-:Y:S02]  /*35c0*/  ISETP.NE.AND P1, PT, R60, RZ, PT ;  /* 0x000000ff3c00720c */ /* 0x000fe40003f25270 */
[----:B------:R-:W-:Y:S02]  /*35d0*/  FMNMX.FTZ R4, R67, R4, !PT ;  /* 0x0000000443047209 */ /* 0x000fe40007810000 */
[----:B------:R-:W-:Y:S02]  /*35e0*/  ISETP.GT.AND P1, PT, R3, 0x10, !P1 ;  /* 0x000000100300780c */ /* 0x000fe40004f24270 */
[----:B------:R-:W-:Y:S02]  /*35f0*/  FMNMX.FTZ R4, R69, R4, !PT ;  /* 0x0000000445047209 */ /* 0x000fe40007810000 */
[----:B------:R-:W-:Y:S02]  /*3600*/  ISETP.LT.OR P1, PT, R0, 0x11, P1 ;  /* 0x000000110000780c */ /* 0x000fe40000f21670 */
[----:B------:R-:W-:-:S02]  /*3610*/  FMNMX.FTZ R4, R71, R4, !PT ;  /* 0x0000000447047209 */ /* 0x000fc40007810000 */
[----:B------:R-:W-:Y:S02]  /*3620*/  FSEL R21, R21, -INF , !P1 ;  /* 0xff80000015157808 */ /* 0x000fe40004800000 */
[----:B------:R-:W-:Y:S02]  /*3630*/  ISETP.NE.AND P1, PT, R32, RZ, PT ;  /* 0x000000ff2000720c */ /* 0x000fe40003f25270 */
[----:B------:R-:W-:Y:S02]  /*3640*/  FMNMX.FTZ R4, R73, R4, !PT ;  /* 0x0000000449047209 */ /* 0x000fe40007810000 */
[C---:B------:R-:W-:Y:S02]  /*3650*/  ISETP.GT.AND P1, PT, R3.reuse, 0x11, !P1 ;  /* 0x000000110300780c */ /* 0x040fe40004f24270 */
[----:B------:R-:W-:Y:S02]  /*3660*/  ISETP.GT.AND P2, PT, R3, 0x8, !P2 ;  /* 0x000000080300780c */ /* 0x000fe40005744270 */
[----:B------:R-:W-:-:S02]  /*3670*/  ISETP.LT.OR P1, PT, R0, 0x12, P1 ;  /* 0x000000120000780c */ /* 0x000fc40000f21670 */
[----:B------:R-:W-:Y:S02]  /*3680*/  FMNMX.FTZ R4, R75, R4, !PT ;  /* 0x000000044b047209 */ /* 0x000fe40007810000 */
[----:B------:R-:W-:Y:S02]  /*3690*/  FSEL R24, R35, -INF , !P1 ;  /* 0xff80000023187808 */ /* 0x000fe40004800000 */
[----:B------:R-:W-:Y:S02]  /*36a0*/  ISETP.NE.AND P1, PT, R33, RZ, PT ;  /* 0x000000ff2100720c */ /* 0x000fe40003f25270 */
[----:B------:R-:W-:Y:S02]  /*36b0*/  ISETP.LT.OR P2, PT, R0, 0x9, P2 ;  /* 0x000000090000780c */ /* 0x000fe40001741670 */
[----:B------:R-:W-:Y:S02]  /*36c0*/  ISETP.GT.AND P1, PT, R3, 0x18, !P1 ;  /* 0x000000180300780c */ /* 0x000fe40004f24270 */
[----:B------:R-:W-:-:S02]  /*36d0*/  FMNMX.FTZ R4, R77, R4, !PT ;  /* 0x000000044d047209 */ /* 0x000fc40007810000 */
[----:B------:R-:W-:Y:S02]  /*36e0*/  ISETP.LT.OR P1, PT, R0, 0x19, P1 ;  /* 0x000000190000780c */ /* 0x000fe40000f21670 */
[----:B------:R-:W-:Y:S02]  /*36f0*/  FSEL R18, R18, -INF , !P2 ;  /* 0xff80000012127808 */ /* 0x000fe40005000000 */
[----:B------:R-:W-:Y:S02]  /*3700*/  FSEL R25, R38, -INF , !P1 ;  /* 0xff80000026197808 */ /* 0x000fe40004800000 */
[----:B------:R-:W-:Y:S02]  /*3710*/  ISETP.NE.AND P1, PT, R36, RZ, PT ;  /* 0x000000ff2400720c */ /* 0x000fe40003f25270 */
[----:B------:R-:W-:Y:S02]  /*3720*/  FMNMX.FTZ R4, R79, R4, !PT ;  /* 0x000000044f047209 */ /* 0x000fe40007810000 */
[----:B------:R-:W-:-:S02]  /*3730*/  ISETP.GT.AND P1, PT, R3, 0x19, !P1 ;  /* 0x000000190300780c */ /* 0x000fc40004f24270 */
[----:B------:R-:W-:Y:S02]  /*3740*/  ISETP.NE.AND P2, PT, R40, RZ, PT ;  /* 0x000000ff2800720c */ /* 0x000fe40003f45270 */
[----:B------:R-:W-:Y:S02]  /*3750*/  ISETP.LT.OR P1, PT, R0, 0x1a, P1 ;  /* 0x0000001a0000780c */ /* 0x000fe40000f21670 */
[----:B------:R-:W-:Y:S02]  /*3760*/  FMNMX.FTZ R4, R81, R4, !PT ;  /* 0x0000000451047209 */ /* 0x000fe40007810000 */
[----:B------:R-:W-:Y:S02]  /*3770*/  FSEL R26, R26, -INF , !P1 ;  /* 0xff8000001a1a7808 */ /* 0x000fe40004800000 */
[----:B------:R-:W-:Y:S02]  /*3780*/  ISETP.NE.AND P1, PT, R62, RZ, PT ;  /* 0x000000ff3e00720c */ /* 0x000fe40003f25270 */
[----:B------:R-:W-:-:S02]  /*3790*/  FMNMX.FTZ R4, R49, R4, !PT ;  /* 0x0000000431047209 */ /* 0x000fc40007810000 */
[----:B------:R-:W-:Y:S02]  /*37a0*/  ISETP.GT.AND P1, PT, R3, 0x20, !P1 ;  /* 0x000000200300780c */ /* 0x000fe40004f24270 */
[----:B------:R-:W-:Y:S02]  /*37b0*/  FMNMX.FTZ R4, R83, R4, !PT ;  /* 0x0000000453047209 */ /* 0x000fe40007810000 */
[----:B------:R-:W-:Y:S02]  /*37c0*/  ISETP.LT.OR P1, PT, R0, 0x21, P1 ;  /* 0x000000210000780c */ /* 0x000fe40000f21670 */
[C---:B------:R-:W-:Y:S02]  /*37d0*/  ISETP.GT.AND P3, PT, R3.reuse, 0x30, !P3 ;  /* 0x000000300300780c */ /* 0x040fe40005f64270 */
[----:B------:R-:W-:Y:S02]  /*37e0*/  FSEL R27, R42, -INF , !P1 ;  /* 0xff8000002a1b7808 */ /* 0x000fe40004800000 */
[----:B------:R-:W-:-:S02]  /*37f0*/  ISETP.GT.AND P1, PT, R3, 0x21, !P2 ;  /* 0x000000210300780c */ /* 0x000fc40005724270 */
[----:B------:R-:W-:Y:S02]  /*3800*/  ISETP.NE.AND P2, PT, R44, RZ, PT ;  /* 0x000000ff2c00720c */ /* 0x000fe40003f45270 */
[----:B------:R-:W-:Y:S02]  /*3810*/  ISETP.LT.OR P1, PT, R0, 0x22, P1 ;  /* 0x000000220000780c */ /* 0x000fe40000f21670 */
[----:B------:R-:W-:Y:S02]  /*3820*/  ISETP.GT.AND P2, PT, R3, 0x29, !P2 ;  /* 0x000000290300780c */ /* 0x000fe40005744270 */
[----:B------:R-:W-:Y:S02]  /*3830*/  FSEL R28, R43, -INF , !P1 ;  /* 0xff8000002b1c7808 */ /* 0x000fe40004800000 */
[----:B------:R-:W-:Y:S02]  /*3840*/  ISETP.GT.AND P1, PT, R3, RZ, !P6 ;  /* 0x000000ff0300720c */ /* 0x000fe40007724270 */
[----:B------:R-:W-:-:S02]  /*3850*/  ISETP.NE.AND P6, PT, R31, RZ, PT ;  /* 0x000000ff1f00720c */ /* 0x000fc40003fc5270 */
[----:B------:R-:W-:Y:S02]  /*3860*/  FMNMX.FTZ R31, R53, R4, !PT ;  /* 0x00000004351f7209 */ /* 0x000fe40007810000 */
[C---:B------:R-:W-:Y:S02]  /*3870*/  ISETP.LT.OR P1, PT, R0.reuse, 0x1, P1 ;  /* 0x000000010000780c */ /* 0x040fe40000f21670 */
[----:B------:R-:W-:Y:S01]  /*3880*/  ISETP.LT.OR P2, PT, R0, 0x2a, P2 ;  /* 0x0000002a0000780c */ /* 0x000fe20001741670 */
[----:B------:R-:W0:Y:S01]  /*3890*/  SHFL.BFLY PT, R4, R31, 0x2, 0x1f ;  /* 0x0c401f001f047f89 */ /* 0x000e2200000e0000 */
[----:B------:R-:W-:Y:S02]  /*38a0*/  FSEL R2, R56, -INF , !P1 ;  /* 0xff80000038027808 */ /* 0x000fe40004800000 */
[----:B------:R-:W-:Y:S02]  /*38b0*/  ISETP.NE.AND P1, PT, R41, RZ, PT ;  /* 0x000000ff2900720c */ /* 0x000fe40003f25270 */
[----:B------:R-:W-:-:S02]  /*38c0*/  FMNMX.FTZ R29, R2, R5, !PT ;  /* 0x00000005021d7209 */ /* 0x000fc40007810000 */
[C---:B------:R-:W-:Y:S02]  /*38d0*/  ISETP.GT.AND P1, PT, R3.reuse, 0x28, !P1 ;  /* 0x000000280300780c */ /* 0x040fe40004f24270 */
[----:B------:R-:W-:Y:S02]  /*38e0*/  FMNMX.FTZ R29, R18, R29, !PT ;  /* 0x0000001d121d7209 */ /* 0x000fe40007810000 */
[C---:B------:R-:W-:Y:S02]  /*38f0*/  ISETP.LT.OR P1, PT, R0.reuse, 0x29, P1 ;  /* 0x000000290000780c */ /* 0x040fe40000f21670 */
[C---:B------:R-:W-:Y:S02]  /*3900*/  ISETP.GT.AND P4, PT, R3.reuse, 0x31, !P4 ;  /* 0x000000310300780c */ /* 0x040fe40006784270 */
[----:B------:R-:W-:Y:S02]  /*3910*/  ISETP.GT.AND P5, PT, R3, 0x38, !P5 ;  /* 0x000000380300780c */ /* 0x000fe40006fa4270 */
[----:B------:R-:W-:-:S02]  /*3920*/  ISETP.LT.OR P3, PT, R0, 0x31, P3 ;  /* 0x000000310000780c */ /* 0x000fc40001f61670 */
[C---:B------:R-:W-:Y:S02]  /*3930*/  ISETP.LT.OR P4, PT, R0.reuse, 0x32, P4 ;  /* 0x000000320000780c */ /* 0x040fe40002781670 */
[----:B------:R-:W-:Y:S02]  /*3940*/  ISETP.LT.OR P5, PT, R0, 0x39, P5 ;  /* 0x000000390000780c */ /* 0x000fe40002fa1670 */
[----:B------:R-:W-:Y:S02]  /*3950*/  R2UR UR4, R22 ;  /* 0x00000000160472ca */ /* 0x000fe400000e0000 */
[----:B0-----:R-:W-:Y:S02]  /*3960*/  FMNMX.FTZ R32, R31, R4, !PT ;  /* 0x000000041f207209 */ /* 0x001fe40007810000 */
[----:B------:R-:W-:-:S03]  /*3970*/  FMNMX.FTZ R4, R20, R29, !PT ;  /* 0x0000001d14047209 */ /* 0x000fc60007810000 */
[----:B------:R-:W0:Y:S01]  /*3980*/  SHFL.BFLY PT, R33, R32, 0x1, 0x1f ;  /* 0x0c201f0020217f89 */ /* 0x000e2200000e0000 */
[----:B------:R-:W-:-:S04]  /*3990*/  FMNMX.FTZ R29, R21, R4, !PT ;  /* 0x00000004151d7209 */ /* 0x000fc80007810000 */
[----:B------:R-:W-:Y:S01]  /*39a0*/  FMNMX.FTZ R30, R24, R29, !PT ;  /* 0x0000001d181e7209 */ /* 0x000fe20007810000 */
[----:B------:R-:W-:Y:S01]  /*39b0*/  UISETP.NE.AND UP1, UPT, UR4, URZ, UPT ;  /* 0x0000003f0400728c */ /* 0x000fe2000bf25270 */
[----:B------:R-:W-:Y:S02]  /*39c0*/  FSEL R29, R46, -INF , !P1 ;  /* 0xff8000002e1d7808 */ /* 0x000fe40004800000 */
[----:B------:R-:W-:-:S04]  /*39d0*/  FMNMX.FTZ R31, R25, R30, !PT ;  /* 0x0000001e191f7209 */ /* 0x000fc80007810000 */
[----:B------:R-:W-:-:S04]  /*39e0*/  FMNMX.FTZ R30, R26, R31, !PT ;  /* 0x0000001f1a1e7209 */ /* 0x000fc80007810000 */
[----:B------:R-:W-:Y:S01]  /*39f0*/  FMNMX.FTZ R31, R27, R30, !PT ;  /* 0x0000001e1b1f7209 */ /* 0x000fe20007810000 */
[----:B------:R-:W-:Y:S01]  /*3a00*/  @UP1 ULDC UR4, c[0x0][0x44c] ;  /* 0x0001130000041ab9 */ /* 0x000fe20000000800 */
[----:B------:R-:W-:Y:S01]  /*3a10*/  FSEL R30, R47, -INF , !P2 ;  /* 0xff8000002f1e7808 */ /* 0x000fe20005000000 */
[----:B------:R-:W-:Y:S01]  /*3a20*/  UIMAD.WIDE.U32 UR4, UR60, UR4, URZ ;  /* 0x000000043c0472a5 */ /* 0x000fe2000f8e003f */
[----:B------:R-:W-:Y:S01]  /*3a30*/  @UP1 ULDC UR14, c[0x0][0x450] ;  /* 0x00011400000e1ab9 */ /* 0x000fe20000000800 */
[----:B0-----:R-:W-:Y:S02]  /*3a40*/  FMNMX.FTZ R4, R32, R33, !PT ;  /* 0x0000002120047209 */ /* 0x001fe40007810000 */
[----:B------:R-:W-:Y:S02]  /*3a50*/  @UP1 USHF.R.U32.HI UR11, URZ, UR14, UR5 ;  /* 0x0000000e3f0b1299 */ /* 0x000fe40008011605 */
[C---:B------:R-:W-:Y:S01]  /*3a60*/  FSETP.NEU.FTZ.AND P1, PT, R4.reuse, -INF , PT ;  /* 0xff8000000400780b */ /* 0x040fe20003f3d000 */
[----:B------:R-:W-:Y:S01]  /*3a70*/  FMUL.FTZ R32, R4, UR10 ;  /* 0x0000000a04207c20 */ /* 0x000fe20008410000 */
[----:B------:R-:W-:-:S04]  /*3a80*/  UIADD3 UR41, UR41, UR11, URZ ;  /* 0x0000000b29297290 */ /* 0x000fc8000fffe03f */
[----:B------:R-:W-:Y:S01]  /*3a90*/  FSEL R36, R32, RZ, P1 ;  /* 0x000000ff20247208 */ /* 0x000fe20000800000 */
[----:B------:R-:W-:Y:S01]  /*3aa0*/  UIADD3 UR6, UR41, UR6, URZ ;  /* 0x0000000629067290 */ /* 0x000fe2000fffe03f */
[----:B------:R-:W-:Y:S02]  /*3ab0*/  FMNMX.FTZ R32, R28, R31, !PT ;  /* 0x0000001f1c207209 */ /* 0x000fe40007810000 */
[----:B------:R-:W-:Y:S01]  /*3ac0*/  ISETP.GT.AND P1, PT, R3, 0x39, !P6 ;  /* 0x000000390300780c */ /* 0x000fe20007724270 */
[--C-:B------:R-:W-:Y:S01]  /*3ad0*/  FFMA.FTZ R35, R37, UR10, -R36.reuse ;  /* 0x0000000a25237c23 */ /* 0x100fe20008010824 */
[----:B------:R-:W-:Y:S01]  /*3ae0*/  FMNMX.FTZ R3, R29, R32, !PT ;  /* 0x000000201d037209 */ /* 0x000fe20007810000 */
[--C-:B------:R-:W-:Y:S01]  /*3af0*/  FFMA.FTZ R37, R59, UR10, -R36.reuse ;  /* 0x0000000a3b257c23 */ /* 0x100fe20008010824 */
[----:B------:R-:W-:Y:S01]  /*3b00*/  FSEL R31, R50, -INF , !P3 ;  /* 0xff800000321f7808 */ /* 0x000fe20005800000 */
[----:B------:R0:W-:Y:S01]  /*3b10*/  MUFU.EX2 R196, R35 ;  /* 0x0000002300c47308 */ /* 0x0001e20000000800 */
[----:B------:R-:W-:Y:S01]  /*3b20*/  FMNMX.FTZ R34, R30, R3, !PT ;  /* 0x000000031e227209 */ /* 0x000fe20007810000 */
[--C-:B------:R-:W-:Y:S01]  /*3b30*/  FFMA.FTZ R38, R63, UR10, -R36.reuse ;  /* 0x0000000a3f267c23 */ /* 0x100fe20008010824 */
[----:B------:R-:W-:Y:S01]  /*3b40*/  FSEL R32, R51, -INF , !P4 ;  /* 0xff80000033207808 */ /* 0x000fe20006000000 */
[--C-:B------:R-:W-:Y:S01]  /*3b50*/  FFMA.FTZ R40, R65, UR10, -R36.reuse ;  /* 0x0000000a41287c23 */ /* 0x100fe20008010824 */
[----:B------:R-:W-:Y:S01]  /*3b60*/  FMNMX.FTZ R3, R31, R34, !PT ;  /* 0x000000221f037209 */ /* 0x000fe20007810000 */
[--C-:B------:R-:W-:Y:S01]  /*3b70*/  FFMA.FTZ R41, R67, UR10, -R36.reuse ;  /* 0x0000000a43297c23 */ /* 0x100fe20008010824 */
[----:B------:R-:W-:Y:S01]  /*3b80*/  ISETP.LT.OR P1, PT, R0, 0x3a, P1 ;  /* 0x0000003a0000780c */ /* 0x000fe20000f21670 */
[----:B------:R-:W-:Y:S01]  /*3b90*/  MUFU.EX2 R37, R37 ;  /* 0x0000002500257308 */ /* 0x000fe20000000800 */
[----:B------:R-:W-:Y:S01]  /*3ba0*/  FSEL R0, R54, -INF , !P5 ;  /* 0xff80000036007808 */ /* 0x000fe20006800000 */
[--C-:B0-----:R-:W-:Y:S01]  /*3bb0*/  FFMA.FTZ R35, R61, UR10, -R36.reuse ;  /* 0x0000000a3d237c23 */ /* 0x101fe20008010824 */
[----:B------:R-:W-:Y:S01]  /*3bc0*/  FMNMX.FTZ R3, R32, R3, !PT ;  /* 0x0000000320037209 */ /* 0x000fe20007810000 */
[--C-:B------:R-:W-:Y:S01]  /*3bd0*/  FFMA.FTZ R42, R69, UR10, -R36.reuse ;  /* 0x0000000a452a7c23 */ /* 0x100fe20008010824 */
[----:B------:R-:W-:Y:S01]  /*3be0*/  FSEL R33, R55, -INF , !P1 ;  /* 0xff80000037217808 */ /* 0x000fe20004800000 */
        /* <DEDUP_REMOVED lines=8> */
[----:B------:R-:W-:-:S02]  /*3c70*/  FFMA.FTZ R49, R49, UR10, -R36 ;  /* 0x0000000a31317c23 */ /* 0x000fc40008010824 */
[----:B------:R-:W0:Y:S01]  /*3c80*/  SHFL.BFLY PT, R3, R34, 0x2, 0x1f ;  /* 0x0c401f0022037f89 */ /* 0x000e2200000e0000 */
[----:B------:R1:W-:Y:S08]  /*3c90*/  MUFU.EX2 R39, R38 ;  /* 0x0000002600277308 */ /* 0x0003f00000000800 */
[----:B------:R-:W-:Y:S01]  /*3ca0*/  MUFU.EX2 R40, R40 ;  /* 0x0000002800287308 */ /* 0x000fe20000000800 */
[----:B-1----:R-:W-:-:S07]  /*3cb0*/  FFMA.FTZ R38, R75, UR10, -R36 ;  /* 0x0000000a4b267c23 */ /* 0x002fce0008010824 */
[----:B------:R-:W1:Y:S01]  /*3cc0*/  MUFU.EX2 R41, R41 ;  /* 0x0000002900297308 */ /* 0x000e620000000800 */
[----:B0-----:R-:W-:-:S07]  /*3cd0*/  FMNMX.FTZ R35, R34, R3, !PT ;  /* 0x0000000322237209 */ /* 0x001fce0007810000 */
[----:B------:R-:W-:Y:S01]  /*3ce0*/  MUFU.EX2 R42, R42 ;  /* 0x0000002a002a7308 */ /* 0x000fe20000000800 */
[----:B------:R-:W0:Y:S07]  /*3cf0*/  SHFL.BFLY PT, R34, R35, 0x1, 0x1f ;  /* 0x0c201f0023227f89 */ /* 0x000e2e00000e0000 */
[----:B------:R-:W2:Y:S01]  /*3d00*/  MUFU.EX2 R43, R43 ;  /* 0x0000002b002b7308 */ /* 0x000ea20000000800 */
[----:B-1----:R-:W-:-:S07]  /*3d10*/  F2FP.F16.F32.PACK_AB R192, R41, R40 ;  /* 0x0000002829c0723e */ /* 0x002fce00000000ff */
[----:B------:R-:W-:Y:S08]  /*3d20*/  MUFU.EX2 R44, R44 ;  /* 0x0000002c002c7308 */ /* 0x000ff00000000800 */
[----:B------:R-:W1:Y:S01]  /*3d30*/  MUFU.EX2 R45, R38 ;  /* 0x00000026002d7308 */ /* 0x000e620000000800 */
[----:B--2---:R-:W-:Y:S02]  /*3d40*/  F2FP.F16.F32.PACK_AB R194, R43, R42 ;  /* 0x0000002a2bc2723e */ /* 0x004fe400000000ff */
[----:B0-----:R-:W-:Y:S01]  /*3d50*/  FMNMX.FTZ R3, R35, R34, !PT ;  /* 0x0000002223037209 */ /* 0x001fe20007810000 */
[--C-:B------:R-:W-:Y:S01]  /*3d60*/  FFMA.FTZ R34, R83, UR10, -R36.reuse ;  /* 0x0000000a53227c23 */ /* 0x100fe20008010824 */
[----:B------:R-:W-:Y:S01]  /*3d70*/  FFMA.FTZ R36, R53, UR10, -R36 ;  /* 0x0000000a35247c23 */ /* 0x000fe20008010824 */
[----:B------:R-:W-:Y:S01]  /*3d80*/  FADD.FTZ R53, R196, R37 ;  /* 0x00000025c4357221 */ /* 0x000fe20000010000 */
[C---:B------:R-:W-:Y:S01]  /*3d90*/  FSETP.NEU.FTZ.AND P1, PT, R3.reuse, -INF , PT ;  /* 0xff8000000300780b */ /* 0x040fe20003f3d000 */
[----:B------:R-:W-:Y:S01]  /*3da0*/  FMUL.FTZ R35, R3, UR10 ;  /* 0x0000000a03237c20 */ /* 0x000fe20008410000 */
[----:B------:R-:W-:Y:S01]  /*3db0*/  MUFU.EX2 R46, R46 ;  /* 0x0000002e002e7308 */ /* 0x000fe20000000800 */
[----:B------:R-:W-:-:S03]  /*3dc0*/  F2FP.F16.F32.PACK_AB R196, R37, R196 ;  /* 0x000000c425c4723e */ /* 0x000fc600000000ff */
        /* <DEDUP_REMOVED lines=8> */
[--C-:B------:R-:W-:Y:S01]  /*3e50*/  FFMA.FTZ R24, R24, UR10, -R51.reuse ;  /* 0x0000000a18187c23 */ /* 0x100fe20008010833 */
[--C-:B------:R-:W-:Y:S01]  /*3e60*/  FFMA.FTZ R25, R25, UR10, -R51.reuse ;  /* 0x0000000a19197c23 */ /* 0x100fe20008010833 */
        /* <DEDUP_REMOVED lines=8> */
[----:B------:R-:W0:Y:S01]  /*3ef0*/  MUFU.EX2 R5, R5 ;  /* 0x0000000500057308 */ /* 0x000e220000000800 */
[--C-:B------:R-:W-:Y:S01]  /*3f00*/  FFMA.FTZ R0, R0, UR10, -R51.reuse ;  /* 0x0000000a00007c23 */ /* 0x100fe20008010833 */
[----:B------:R-:W-:Y:S01]  /*3f10*/  FFMA.FTZ R33, R33, UR10, -R51 ;  /* 0x0000000a21217c23 */ /* 0x000fe20008010833 */
[----:B-1----:R-:W-:-:S05]  /*3f20*/  F2FP.F16.F32.PACK_AB R188, R45, R44 ;  /* 0x0000002c2dbc723e */ /* 0x002fca00000000ff */
[----:B------:R1:W2:Y:S08]  /*3f30*/  MUFU.EX2 R199, R18 ;  /* 0x0000001200c77308 */ /* 0x0002b00000000800 */
[----:B------:R-:W3:Y:S01]  /*3f40*/  MUFU.EX2 R20, R20 ;  /* 0x0000001400147308 */ /* 0x000ee20000000800 */
[----:B-1----:R-:W-:Y:S01]  /*3f50*/  FADD.FTZ R18, R198, R53 ;  /* 0x00000035c6127221 */ /* 0x002fe20000010000 */
[----:B------:R-:W-:-:S02]  /*3f60*/  F2FP.F16.F32.PACK_AB R198, R39, R198 ;  /* 0x000000c627c6723e */ /* 0x000fc400000000ff */
[----:B0-----:R-:W-:Y:S01]  /*3f70*/  F2FP.F16.F32.PACK_AB R197, R5, R2 ;  /* 0x0000000205c5723e */ /* 0x001fe200000000ff */
[----:B------:R-:W-:-:S03]  /*3f80*/  FADD.FTZ R53, R39, R18 ;  /* 0x0000001227357221 */ /* 0x000fc60000010000 */
[----:B------:R-:W0:Y:S01]  /*3f90*/  MUFU.EX2 R21, R21 ;  /* 0x0000001500157308 */ /* 0x000e220000000800 */
[----:B------:R-:W-:-:S04]  /*3fa0*/  FADD.FTZ R18, R40, R53 ;  /* 0x0000003528127221 */ /* 0x000fc80000010000 */
[----:B------:R-:W-:Y:S01]  /*3fb0*/  FADD.FTZ R53, R41, R18 ;  /* 0x0000001229357221 */ /* 0x000fe20000010000 */
[----:B------:R-:W-:Y:S02]  /*3fc0*/  FADD.FTZ R18, R2, R5 ;  /* 0x0000000502127221 */ /* 0x000fe40000010000 */
[----:B------:R-:W1:Y:S01]  /*3fd0*/  MUFU.EX2 R24, R24 ;  /* 0x0000001800187308 */ /* 0x000e620000000800 */
[----:B------:R-:W-:Y:S01]  /*3fe0*/  FADD.FTZ R36, R42, R53 ;  /* 0x000000352a247221 */ /* 0x000fe20000010000 */
[----:B--2---:R-:W-:Y:S01]  /*3ff0*/  FADD.FTZ R53, R199, R18 ;  /* 0x00000012c7357221 */ /* 0x004fe20000010000 */
[C---:B---3--:R-:W-:Y:S02]  /*4000*/  F2FP.F16.F32.PACK_AB R199, R20.reuse, R199 ;  /* 0x000000c714c7723e */ /* 0x048fe400000000ff */
[----:B------:R-:W-:Y:S01]  /*4010*/  FADD.FTZ R55, R43, R36 ;  /* 0x000000242b377221 */ /* 0x000fe20000010000 */
[----:B------:R-:W-:Y:S02]  /*4020*/  FADD.FTZ R18, R20, R53 ;  /* 0x0000003514127221 */ /* 0x000fe40000010000 */
[----:B------:R-:W2:Y:S01]  /*4030*/  MUFU.EX2 R25, R25 ;  /* 0x0000001900197308 */ /* 0x000ea20000000800 */
[----:B------:R-:W-:Y:S01]  /*4040*/  FADD.FTZ R36, R44, R55 ;  /* 0x000000372c247221 */ /* 0x000fe20000010000 */
[----:B0-----:R-:W-:-:S03]  /*4050*/  FADD.FTZ R51, R21, R18 ;  /* 0x0000001215337221 */ /* 0x001fc60000010000 */
[----:B------:R-:W-:-:S03]  /*4060*/  FADD.FTZ R53, R45, R36 ;  /* 0x000000242d357221 */ /* 0x000fc60000010000 */
[----:B------:R-:W0:Y:S01]  /*4070*/  MUFU.EX2 R47, R47 ;  /* 0x0000002f002f7308 */ /* 0x000e220000000800 */
[----:B-1----:R-:W-:Y:S01]  /*4080*/  FADD.FTZ R18, R24, R51 ;  /* 0x0000003318127221 */ /* 0x002fe20000010000 */
[----:B------:R-:W-:Y:S01]  /*4090*/  FADD.FTZ R36, R46, R53 ;  /* 0x000000352e247221 */ /* 0x000fe20000010000 */
[----:B------:R-:W-:-:S05]  /*40a0*/  F2FP.F16.F32.PACK_AB R193, R24, R21 ;  /* 0x0000001518c1723e */ /* 0x000fca00000000ff */
[----:B------:R-:W1:Y:S01]  /*40b0*/  MUFU.EX2 R26, R26 ;  /* 0x0000001a001a7308 */ /* 0x000e620000000800 */
[----:B--2---:R-:W-:-:S07]  /*40c0*/  FADD.FTZ R37, R25, R18 ;  /* 0x0000001219257221 */ /* 0x004fce0000010000 */
[----:B------:R-:W2:Y:S01]  /*40d0*/  MUFU.EX2 R48, R48 ;  /* 0x0000003000307308 */ /* 0x000ea20000000800 */
[C---:B0-----:R-:W-:Y:S01]  /*40e0*/  FADD.FTZ R51, R47.reuse, R36 ;  /* 0x000000242f337221 */ /* 0x041fe20000010000 */
[----:B------:R-:W-:-:S06]  /*40f0*/  F2FP.F16.F32.PACK_AB R190, R47, R46 ;  /* 0x0000002e2fbe723e */ /* 0x000fcc00000000ff */
[----:B------:R-:W0:Y:S01]  /*4100*/  MUFU.EX2 R27, R27 ;  /* 0x0000001b001b7308 */ /* 0x000e220000000800 */
[C---:B-1----:R-:W-:Y:S01]  /*4110*/  FADD.FTZ R18, R26.reuse, R37 ;  /* 0x000000251a127221 */ /* 0x042fe20000010000 */
[----:B------:R-:W-:-:S06]  /*4120*/  F2FP.F16.F32.PACK_AB R195, R26, R25 ;  /* 0x000000191ac3723e */ /* 0x000fcc00000000ff */
[----:B------:R-:W1:Y:S01]  /*4130*/  MUFU.EX2 R49, R49 ;  /* 0x0000003100317308 */ /* 0x000e620000000800 */
[----:B--2---:R-:W-:-:S07]  /*4140*/  FADD.FTZ R36, R48, R51 ;  /* 0x0000003330247221 */ /* 0x004fce0000010000 */
[----:B------:R-:W2:Y:S01]  /*4150*/  MUFU.EX2 R28, R28 ;  /* 0x0000001c001c7308 */ /* 0x000ea20000000800 */
[----:B0-----:R-:W-:-:S07]  /*4160*/  FADD.FTZ R37, R27, R18 ;  /* 0x000000121b257221 */ /* 0x001fce0000010000 */
[----:B------:R-:W0:Y:S01]  /*4170*/  MUFU.EX2 R29, R29 ;  /* 0x0000001d001d7308 */ /* 0x000e220000000800 */
[C---:B-1----:R-:W-:Y:S01]  /*4180*/  FADD.FTZ R39, R49.reuse, R36 ;  /* 0x0000002431277221 */ /* 0x042fe20000010000 */
[----:B------:R-:W-:-:S06]  /*4190*/  F2FP.F16.F32.PACK_AB R184, R49, R48 ;  /* 0x0000003031b8723e */ /* 0x000fcc00000000ff */
[----:B------:R-:W1:Y:S01]  /*41a0*/  MUFU.EX2 R30, R30 ;  /* 0x0000001e001e7308 */ /* 0x000e620000000800 */
[C---:B--2---:R-:W-:Y:S01]  /*41b0*/  FADD.FTZ R36, R28.reuse, R37 ;  /* 0x000000251c247221 */ /* 0x044fe20000010000 */
[----:B------:R-:W-:-:S06]  /*41c0*/  F2FP.F16.F32.PACK_AB R189, R28, R27 ;  /* 0x0000001b1cbd723e */ /* 0x000fcc00000000ff */
[----:B------:R-:W2:Y:S01]  /*41d0*/  MUFU.EX2 R31, R31 ;  /* 0x0000001f001f7308 */ /* 0x000ea20000000800 */
[----:B0-----:R-:W-:-:S07]  /*41e0*/  FADD.FTZ R5, R29, R36 ;  /* 0x000000241d057221 */ /* 0x001fce0000010000 */
[----:B------:R-:W0:Y:S01]  /*41f0*/  MUFU.EX2 R32, R32 ;  /* 0x0000002000207308 */ /* 0x000e220000000800 */
[C---:B-1----:R-:W-:Y:S01]  /*4200*/  FADD.FTZ R2, R30.reuse, R5 ;  /* 0x000000051e027221 */ /* 0x042fe20000010000 */
[----:B------:R-:W-:-:S06]  /*4210*/  F2FP.F16.F32.PACK_AB R191, R30, R29 ;  /* 0x0000001d1ebf723e */ /* 0x000fcc00000000ff */
[----:B------:R-:W1:Y:S01]  /*4220*/  MUFU.EX2 R34, R34 ;  /* 0x0000002200227308 */ /* 0x000e620000000800 */
[----:B--2---:R-:W-:-:S07]  /*4230*/  FADD.FTZ R5, R31, R2 ;  /* 0x000000021f057221 */ /* 0x004fce0000010000 */
[----:B------:R-:W2:Y:S01]  /*4240*/  MUFU.EX2 R0, R0 ;  /* 0x0000000000007308 */ /* 0x000ea20000000800 */
[C---:B0-----:R-:W-:Y:S01]  /*4250*/  FADD.FTZ R5, R32.reuse, R5 ;  /* 0x0000000520057221 */ /* 0x041fe20000010000 */
[----:B------:R-:W-:-:S06]  /*4260*/  F2FP.F16.F32.PACK_AB R185, R32, R31 ;  /* 0x0000001f20b9723e */ /* 0x000fcc00000000ff */
[----:B------:R-:W0:Y:S01]  /*4270*/  MUFU.EX2 R33, R33 ;  /* 0x0000002100217308 */ /* 0x000e220000000800 */
[----:B-1----:R-:W-:Y:S01]  /*4280*/  FADD.FTZ R18, R34, R39 ;  /* 0x0000002722127221 */ /* 0x002fe20000010000 */
[----:B------:R-:W-:-:S03]  /*4290*/  F2FP.F16.F32.PACK_AB R186, R35, R34 ;  /* 0x0000002223ba723e */ /* 0x000fc600000000ff */
[----:B------:R-:W-:Y:S01]  /*42a0*/  FADD.FTZ R18, R35, R18 ;  /* 0x0000001223127221 */ /* 0x000fe20000010000 */
[----:B--2---:R-:W-:-:S04]  /*42b0*/  FADD.FTZ R2, R0, R5 ;  /* 0x0000000500027221 */ /* 0x004fc80000010000 */
[C---:B0-----:R-:W-:Y:S01]  /*42c0*/  FADD.FTZ R5, R33.reuse, R2 ;  /* 0x0000000221057221 */ /* 0x041fe20000010000 */
[----:B------:R-:W-:Y:S01]  /*42d0*/  F2FP.F16.F32.PACK_AB R187, R33, R0 ;  /* 0x0000000021bb723e */ /* 0x000fe200000000ff */
[----:B------:R-:W-:Y:S06]  /*42e0*/  @P1 BRA `(.L_x_1008) ;  /* 0x00000000004c1947 */ /* 0x000fec0003800000 */
[----:B------:R-:W-:Y:S01]  /*42f0*/  ISETP.LT.AND P1, PT, RZ, UR41, PT ;  /* 0x00000029ff007c0c */ /* 0x000fe2000bf21270 */
[----:B------:R-:W-:-:S12]  /*4300*/  UIADD3 UR18, UR41, -0x1, URZ ;  /* 0xffffffff29127890 */ /* 0x000fd8000fffe03f */
[----:B------:R-:W-:Y:S05]  /*4310*/  @P1 BRA `(.L_x_1009) ;  /* 0x0000000000201947 */ /* 0x000fea0003800000 */
[----:B------:R-:W-:Y:S01]  /*4320*/  ULDC UR11, c[0x0][0x9e4] ;  /* 0x00027900000b7ab9 */ /* 0x000fe20000000800 */
[----:B------:R-:W-:Y:S02]  /*4330*/  UIADD3 UR18, -UR41, URZ, URZ ;  /* 0x0000003f29127290 */ /* 0x000fe4000fffe13f */
[----:B------:R-:W-:-:S11]  /*4340*/  UISETP.NE.AND UP0, UPT, UR11, 0x1, UPT ;  /* 0x000000010b00788c */ /* 0x000fd6000bf05270 */
[----:B------:R-:W-:Y:S02]  /*4350*/  @UP0 ULDC.64 UR4, c[0x0][0x9e8] ;  /* 0x00027a0000040ab9 */ /* 0x000fe40000000a00 */
[----:B------:R-:W-:-:S04]  /*4360*/  UIMAD.WIDE.U32 UR14, UR18, UR4, URZ ;  /* 0x00000004120e72a5 */ /* 0x000fc8000f8e003f */
[----:B------:R-:W-:-:S04]  /*4370*/  @UP0 USHF.R.U32.HI UR18, URZ, UR5, UR15 ;  /* 0x000000053f120299 */ /* 0x000fc8000801160f */
[----:B------:R-:W-:Y:S01]  /*4380*/  ULOP3.LUT UR18, URZ, UR18, URZ, 0x33, !UPT ;  /* 0x000000123f127292 */ /* 0x000fe2000f8e333f */
[----:B------:R-:W-:Y:S11]  /*4390*/  BRA `(.L_x_1010) ;  /* 0x0000000000147947 */ /* 0x000ff60003800000 */
.L_x_1009:
[----:B------:R-:W-:Y:S02]  /*43a0*/  ULDC UR11, c[0x0][0x9e4] ;  /* 0x00027900000b7ab9 */ /* 0x000fe40000000800 */
[----:B------:R-:W-:-:S11]  /*43b0*/  UISETP.NE.AND UP0, UPT, UR11, 0x1, UPT ;  /* 0x000000010b00788c */ /* 0x000fd6000bf05270 */
[----:B------:R-:W-:Y:S02]  /*43c0*/  @UP0 ULDC.64 UR4, c[0x0][0x9e8] ;  /* 0x00027a0000040ab9 */ /* 0x000fe40000000a00 */
[----:B------:R-:W-:-:S04]  /*43d0*/  UIMAD.WIDE.U32 UR14, UR18, UR4, URZ ;  /* 0x00000004120e72a5 */ /* 0x000fc8000f8e003f */
[----:B------:R-:W-:-:S12]  /*43e0*/  @UP0 USHF.R.U32.HI UR18, URZ, UR5, UR15 ;  /* 0x000000053f120299 */ /* 0x000fd8000801160f */
.L_x_1010:
[----:B------:R-:W-:-:S04]  /*43f0*/  UIMAD UR11, UR18, UR11, UR11 ;  /* 0x0000000b120b72a4 */ /* 0x000fc8000f8e020b */
[----:B------:R-:W-:-:S04]  /*4400*/  UISETP.LT.AND UP0, UPT, UR6, UR11, UPT ;  /* 0x0000000b0600728c */ /* 0x000fc8000bf01270 */
[----:B------:R-:W-:-:S12]  /*4410*/  USEL UR6, UR6, UR11, UP0 ;  /* 0x0000000b06067287 */ /* 0x000fd80008000000 */
.L_x_1008:
[----:B------:R-:W-:Y:S01]  /*4420*/  R2UR UR5, R201 ;  /* 0x00000000c90572ca */ /* 0x000fe200000e0000 */
[----:B------:R-:W-:Y:S01]  /*4430*/  USHF.R.S32.HI UR4, URZ, 0x1f, UR6 ;  /* 0x0000001f3f047899 */ /* 0x000fe20008011406 */
[----:B------:R-:W-:Y:S01]  /*4440*/  IMAD.MOV.U32 R2, RZ, RZ, 0x3f800000 ;  /* 0x3f800000ff027424 */ /* 0x000fe200078e00ff */
[----:B------:R-:W-:Y:S01]  /*4450*/  CS2R R150, SRZ ;  /* 0x0000000000967805 */ /* 0x000fe2000001ff00 */
[----:B------:R-:W-:Y:S01]  /*4460*/  IMAD.MOV.U32 R0, RZ, RZ, 0x3f800000 ;  /* 0x3f800000ff007424 */ /* 0x000fe200078e00ff */
        /* <DEDUP_REMOVED lines=8> */
[----:B------:R-:W-:Y:S01]  /*44f0*/  UISETP.LT.AND UP0, UPT, UR5, UR4, UPT ;  /* 0x000000040500728c */ /* 0x000fe2000bf01270 */
[----:B------:R-:W-:Y:S02]  /*4500*/  CS2R R136, SRZ ;  /* 0x0000000000887805 */ /* 0x000fe4000001ff00 */
[----:B------:R-:W-:Y:S02]  /*4510*/  CS2R R134, SRZ ;  /* 0x0000000000867805 */ /* 0x000fe4000001ff00 */
[----:B------:R-:W-:Y:S01]  /*4520*/  CS2R R132, SRZ ;  /* 0x0000000000847805 */ /* 0x000fe2000001ff00 */
[----:B------:R-:W-:Y:S01]  /*4530*/  USEL UR50, UR5, UR4, !UP0 ;  /* 0x0000000405327287 */ /* 0x000fe2000c000000 */
[----:B------:R-:W-:-:S02]  /*4540*/  CS2R R130, SRZ ;  /* 0x0000000000827805 */ /* 0x000fc4000001ff00 */
[----:B------:R-:W-:Y:S02]  /*4550*/  CS2R R128, SRZ ;  /* 0x0000000000807805 */ /* 0x000fe4000001ff00 */
[----:B------:R-:W-:Y:S02]  /*4560*/  CS2R R126, SRZ ;  /* 0x00000000007e7805 */ /* 0x000fe4000001ff00 */
[----:B------:R-:W-:Y:S02]  /*4570*/  CS2R R124, SRZ ;  /* 0x00000000007c7805 */ /* 0x000fe4000001ff00 */
[----:B------:R-:W-:Y:S02]  /*4580*/  CS2R R122, SRZ ;  /* 0x00000000007a7805 */ /* 0x000fe4000001ff00 */
[----:B------:R-:W-:Y:S02]  /*4590*/  ISETP.GE.AND P1, PT, R220, UR50, PT ;  /* 0x00000032dc007c0c */ /* 0x000fe4000bf26270 */
        /* <DEDUP_REMOVED lines=49> */
[----:B------:R-:W-:Y:S06]  /*48b0*/  @!P1 BRA `(.L_x_1011) ;  /* 0x0000002c003c9947 */ /* 0x000fec0003800000 */
[----:B------:R-:W-:Y:S01]  /*48c0*/  IMAD.MOV.U32 R20, RZ, RZ, R3 ;  /* 0x000000ffff147224 */ /* 0x000fe200078e0003 */
[----:B------:R-:W-:Y:S01]  /*48d0*/  MOV R21, R4 ;  /* 0x0000000400157202 */ /* 0x000fe20000000f00 */
[----:B------:R-:W-:Y:S01]  /*48e0*/  IMAD.MOV.U32 R2, RZ, RZ, 0x3f800000 ;  /* 0x3f800000ff027424 */ /* 0x000fe200078e00ff */
[----:B------:R-:W-:Y:S01]  /*48f0*/  UMOV UR41, UR39 ;  /* 0x0000002700297c82 */ /* 0x000fe20008000000 */
[----:B------:R-:W-:Y:S01]  /*4900*/  IMAD.MOV.U32 R151, RZ, RZ, RZ ;  /* 0x000000ffff977224 */ /* 0x000fe200078e00ff */
[----:B------:R-:W-:Y:S01]  /*4910*/  UMOV UR4, UR38 ;  /* 0x0000002600047c82 */ /* 0x000fe20008000000 */
[----:B------:R-:W-:Y:S01]  /*4920*/  ULDC UR51, c[0x0][0x9e4] ;  /* 0x0002790000337ab9 */ /* 0x000fe20000000800 */
[----:B------:R-:W-:Y:S01]  /*4930*/  ULDC UR55, c[0x0][0x9dc] ;  /* 0x0002770000377ab9 */ /* 0x000fe20000000800 */
[----:B------:R-:W-:Y:S01]  /*4940*/  ULDC UR5, c[0x0][0x9d8] ;  /* 0x0002760000057ab9 */ /* 0x000fe20000000800 */
[----:B------:R-:W-:-:S05]  /*4950*/  ULDC UR54, c[0x0][0x988] ;  /* 0x0002620000367ab9 */ /* 0x000fca0000000800 */
.L_x_1030:
[----:B------:R-:W-:-:S04]  /*4960*/  UISETP.NE.AND UP0, UPT, UR4, 0x1, UPT ;  /* 0x000000010400788c */ /* 0x000fc8000bf05270 */
[----:B------:R-:W-:-:S04]  /*4970*/  USEL UR39, URZ, 0x1, UP0 ;  /* 0x000000013f277887 */ /* 0x000fc80008000000 */
[----:B------:R-:W-:Y:S01]  /*4980*/  ULOP3.LUT UR39, UR41, UR39, URZ, 0x3c, !UPT ;  /* 0x0000002729277292 */ /* 0x000fe2000f8e3c3f */
[----:B------:R-:W-:Y:S11]  /*4990*/  @!P0 BRA `(.L_x_1012) ;  /* 0x0000000000048947 */ /* 0x000ff60003800000 */
[----:B------:R-:W-:Y:S01]  /*49a0*/  BPT.TRAP 0x1 ;  /* 0x000000040000795c */ /* 0x000fe20000300000 */
.L_x_1012:
[----:B------:R-:W-:Y:S01]  /*49b0*/  UIADD3 UR38, UR4, 0x1, URZ ;  /* 0x0000000104267890 */ /* 0x000fe2000fffe03f */
[----:B------:R-:W-:-:S03]  /*49c0*/  IMAD.U32 R3, RZ, RZ, UR39 ;  /* 0x00000027ff037e24 */ /* 0x000fc6000f8e00ff */
[----:B------:R-:W-:Y:S02]  /*49d0*/  UISETP.NE.AND UP0, UPT, UR38, 0x2, UPT ;  /* 0x000000022600788c */ /* 0x000fe4000bf05270 */
[----:B------:R-:W-:Y:S02]  /*49e0*/  SHF.L.U32 R3, R3, 0x1f, RZ ;  /* 0x0000001f03037819 */ /* 0x000fe400000006ff */
[----:B------:R-:W-:-:S04]  /*49f0*/  USEL UR38, UR38, URZ, UP0 ;  /* 0x0000003f26267287 */ /* 0x000fc80008000000 */
[----:B------:R-:W-:-:S09]  /*4a00*/  ULEA UR7, UR38, UR40, 0x3 ;  /* 0x0000002826077291 */ /* 0x000fd2000f8e183f */
[----:B------:R0:W1:Y:S01]  /*4a10*/  SYNCS.PHASECHK.TRANS64.TRYWAIT P1, [UR7+0x30830], R3 ;  /* 0x03083003ff0075a7 */ /* 0x0000620008020147 */
[----:B------:R-:W-:Y:S05]  /*4a20*/  @!P0 BRA `(.L_x_1013) ;  /* 0x0000000000048947 */ /* 0x000fea0003800000 */
[----:B------:R-:W-:Y:S01]  /*4a30*/  BPT.TRAP 0x1 ;  /* 0x000000040000795c */ /* 0x000fe20000300000 */
.L_x_1013:
[----:B-1----:R-:W-:Y:S05]  /*4a40*/  @P1 BRA `(.L_x_1014) ;  /* 0x0000000000081947 */ /* 0x002fea0003800000 */
[----:B------:R-:W1:Y:S02]  /*4a50*/  SYNCS.PHASECHK.TRANS64.TRYWAIT P1, [UR7+0x30830], R3 ;  /* 0x03083003ff0075a7 */ /* 0x000e640008020147 */
[----:B-1----:R-:W-:Y:S05]  /*4a60*/  @!P1 BRA `(.L_x_1015) ;  /* 0x0000010000009947 */ /* 0x002fea0003800000 */
.L_x_1014:
[----:B------:R-:W-:Y:S01]  /*4a70*/  R2UR UR44, R16 ;  /* 0x00000000102c72ca */ /* 0x000fe200000e0000 */
[----:B------:R-:W-:Y:S01]  /*4a80*/  ULEA UR6, UR38, UR61, 0xb ;  /* 0x0000003d26067291 */ /* 0x000fe2000f8e583f */
[----:B------:R-:W-:Y:S01]  /*4a90*/  R2UR UR45, R17 ;  /* 0x00000000112d72ca */ /* 0x000fe200000e0000 */
[----:B------:R-:W-:Y:S01]  /*4aa0*/  WARPGROUP.ARRIVE ;  /* 0x00000000000079c5 */ /* 0x000fe20000000000 */
[----:B------:R-:W-:Y:S01]  /*4ab0*/  UMOV UR47, 0x40000040 ;  /* 0x40000040002f7882 */ /* 0x000fe20000000000 */
[----:B------:R-:W-:Y:S01]  /*4ac0*/  UIADD3 UR10, UR6, 0x400, URZ ;  /* 0x00000400060a7890 */ /* 0x000fe2000fffe03f */
[-C--:B------:R-:W-:Y:S01]  /*4ad0*/  FMUL.FTZ R24, R24, R0.reuse ;  /* 0x0000000018187220 */ /* 0x080fe20000410000 */
[----:B------:R-:W-:Y:S01]  /*4ae0*/  UMOV UR11, 0x40000040 ;  /* 0x40000040000b7882 */ /* 0x000fe20000000000 */
[----:B------:R-:W-:Y:S01]  /*4af0*/  UMOV UR46, UR6 ;  /* 0x00000006002e7c82 */ /* 0x000fe20008000000 */
[----:B------:R-:W-:Y:S01]  /*4b00*/  UIADD3 UR14, UR6, 0x402, URZ ;  /* 0x00000402060e7890 */ /* 0x000fe2000fffe03f */
[-C--:B------:R-:W-:Y:S01]  /*4b10*/  FMUL.FTZ R25, R25, R0.reuse ;  /* 0x0000000019197220 */ /* 0x080fe20000410000 */
[----:B------:R-:W-:Y:S01]  /*4b20*/  UMOV UR15, 0x40000040 ;  /* 0x40000040000f7882 */ /* 0x000fe20000000000 */
[----:B------:R-:W-:Y:S01]  /*4b30*/  UIADD3 UR18, UR6, 0x404, URZ ;  /* 0x0000040406127890 */ /* 0x000fe2000fffe03f */
[-C--:B------:R-:W-:Y:S01]  /*4b40*/  FMUL.FTZ R28, R28, R0.reuse ;  /* 0x000000001c1c7220 */ /* 0x080fe20000410000 */
[----:B------:R-:W-:Y:S01]  /*4b50*/  UMOV UR19, 0x40000040 ;  /* 0x4000004000137882 */ /* 0x000fe20000000000 */
[----:B------:R-:W-:Y:S01]  /*4b60*/  HGMMA.64x64x16.F32 R152, gdesc[UR44], RZ, !UPT, gsb0 ;  /* 0x00e000002c9879f0 */ /* 0x000fe2000c0008ff */
[----:B------:R-:W-:Y:S01]  /*4b70*/  R2UR UR44, R14 ;  /* 0x000000000e2c72ca */ /* 0x000fe200000e0000 */
[----:B------:R-:W-:Y:S01]  /*4b80*/  UIADD3 UR46, UR6, 0x2, URZ ;  /* 0x00000002062e7890 */ /* 0x000fe2000fffe03f */
[----:B------:R-:W-:Y:S01]  /*4b90*/  R2UR UR45, R15 ;  /* 0x000000000f2d72ca */ /* 0x000fe200000e0000 */
[----:B------:R-:W-:Y:S01]  /*4ba0*/  UMOV UR47, 0x40000040 ;  /* 0x40000040002f7882 */ /* 0x000fe20000000000 */
        /* <DEDUP_REMOVED lines=78> */
[----:B------:R-:W-:Y:S01]  /*5090*/  HGMMA.64x64x16.F32 R152, gdesc[UR44], R152, gsb0 ;  /* 0x00e000002c9879f0 */ /* 0x000fe20008000898 */
[----:B------:R-:W-:Y:S01]  /*50a0*/  R2UR UR44, R12 ;  /* 0x000000000c2c72ca */ /* 0x000fe200000e0000 */
[----:B------:R-:W-:Y:S01]  /*50b0*/  UIADD3 UR46, UR6, 0x4, URZ ;  /* 0x00000004062e7890 */ /* 0x000fe2000fffe03f */
[----:B------:R-:W-:Y:S01]  /*50c0*/  R2UR UR45, R13 ;  /* 0x000000000d2d72ca */ /* 0x000fe200000e0000 */
        /* <DEDUP_REMOVED lines=60> */
[----:B------:R-:W-:Y:S01]  /*5490*/  HGMMA.64x64x16.F32 R152, gdesc[UR44], R152, gsb0 ;  /* 0x00e000002c9879f0 */ /* 0x000fe20008000898 */
[----:B------:R-:W-:Y:S01]  /*54a0*/  R2UR UR44, R10 ;  /* 0x000000000a2c72ca */ /* 0x000fe200000e0000 */
[----:B------:R-:W-:Y:S01]  /*54b0*/  UIADD3 UR46, UR6, 0x6, URZ ;  /* 0x00000006062e7890 */ /* 0x000fe2000fffe03f */
[----:B------:R-:W-:Y:S01]  /*54c0*/  R2UR UR45, R11 ;  /* 0x000000000b2d72ca */ /* 0x000fe200000e0000 */
[----:B------:R-:W-:Y:S01]  /*54d0*/  UMOV UR47, 0x40000040 ;  /* 0x40000040002f7882 */ /* 0x000fe20000000000 */
[----:B------:R-:W-:Y:S02]  /*54e0*/  WARPGROUP.DEPBAR.LE gsb0, 0x0 ;  /* 0x00008000000079c5 */ /* 0x000fe40000010000 */
[----:B------:R-:W-:-:S09]  /*54f0*/  WARPGROUP.ARRIVE ;  /* 0x00000000000079c5 */ /* 0x000fd20000000000 */
        /* <DEDUP_REMOVED lines=15> */
[----:B------:R-:W-:Y:S01]  /*55f0*/  UIADD3 UR46, UR6, 0x204, URZ ;  /* 0x00000204062e7890 */ /* 0x000fe2000fffe03f */
[----:B------:R-:W-:Y:S01]  /*5600*/  UMOV UR47, 0x40000040 ;  /* 0x40000040002f7882 */ /* 0x000fe20000000000 */
[----:B------:R-:W-:Y:S01]  /*5610*/  UMOV UR44, UR56 ;  /* 0x00000038002c7c82 */ /* 0x000fe20008000000 */
[----:B------:R-:W-:Y:S01]  /*5620*/  UMOV UR45, UR57 ;  /* 0x00000039002d7c82 */ /* 0x000fe20008000000 */
[----:B------:R-:W-:Y:S02]  /*5630*/  WARPGROUP.DEPBAR.LE gsb0, 0x0 ;  /* 0x00008000000079c5 */ /* 0x000fe40000010000 */
[----:B------:R-:W-:-:S06]  /*5640*/  WARPGROUP.ARRIVE ;  /* 0x00000000000079c5 */ /* 0x000fcc0000000000 */
        /* <DEDUP_REMOVED lines=9> */
[----:B------:R-:W-:Y:S01]  /*56e0*/  UMOV UR44, UR48 ;  /* 0x00000030002c7c82 */ /* 0x000fe20008000000 */
[----:B------:R-:W-:Y:S01]  /*56f0*/  UMOV UR45, UR49 ;  /* 0x00000031002d7c82 */ /* 0x000fe20008000000 */
        /* <DEDUP_REMOVED lines=28> */
.L_x_1016:
[----:B------:R-:W-:Y:S01]  /*58c0*/  ULEA UR6, UR4, UR40, 0x3 ;  /* 0x0000002804067291 */ /* 0x000fe2000f8e183f */
[----:B------:R-:W-:-:S05]  /*58d0*/  IMAD.U32 R0, RZ, RZ, UR41 ;  /* 0x00000029ff007e24 */ /* 0x000fca000f8e00ff */
[----:B------:R-:W-:-:S04]  /*58e0*/  SHF.L.U32 R0, R0, 0x1f, RZ ;  /* 0x0000001f00007819 */ /* 0x000fc800000006ff */
[----:B------:R2:W3:Y:S01]  /*58f0*/  SYNCS.PHASECHK.TRANS64.TRYWAIT P1, [UR6+0x30850], R0 ;  /* 0x03085000ff0075a7 */ /* 0x0004e20008020146 */
[----:B------:R-:W-:Y:S05]  /*5900*/  @!P0 BRA `(.L_x_1017) ;  /* 0x0000000000048947 */ /* 0x000fea0003800000 */
[----:B------:R-:W-:Y:S01]  /*5910*/  BPT.TRAP 0x1 ;  /* 0x000000040000795c */ /* 0x000fe20000300000 */
.L_x_1017:
[----:B---3--:R-:W-:Y:S05]  /*5920*/  @P1 BRA `(.L_x_1018) ;  /* 0x0000000000081947 */ /* 0x008fea0003800000 */
[----:B------:R-:W3:Y:S02]  /*5930*/  SYNCS.PHASECHK.TRANS64.TRYWAIT P1, [UR6+0x30850], R0 ;  /* 0x03085000ff0075a7 */ /* 0x000ee40008020146 */
[----:B---3--:R-:W-:Y:S05]  /*5940*/  @!P1 BRA `(.L_x_1019) ;  /* 0x000000f000609947 */ /* 0x008fea0003800000 */
.L_x_1018:
[----:B------:R-:W-:Y:S01]  /*5950*/  UIADD3 UR10, UR40, 0x400, URZ ;  /* 0x00000400280a7890 */ /* 0x000fe2000fffe03f */
[----:B------:R-:W-:Y:S01]  /*5960*/  WARPGROUP.ARRIVE ;  /* 0x00000000000079c5 */ /* 0x000fe20000000000 */
[----:B------:R-:W-:Y:S02]  /*5970*/  UMOV UR11, 0x40000040 ;  /* 0x40000040000b7882 */ /* 0x000fe40000000000 */
[----:B------:R-:W-:-:S04]  /*5980*/  USHF.R.U32.HI UR10, URZ, 0x4, UR10 ;  /* 0x000000043f0a7899 */ /* 0x000fc8000801160a */
[----:B------:R-:W-:-:S04]  /*5990*/  ULOP3.LUT UR10, UR10, 0x3fff, URZ, 0xc0, !UPT ;  /* 0x00003fff0a0a7892 */ /* 0x000fc8000f8ec03f */
[----:B------:R-:W-:-:S04]  /*59a0*/  ULOP3.LUT UR10, UR10, 0x2000000, URZ, 0xfc, !UPT ;  /* 0x020000000a0a7892 */ /* 0x000fc8000f8efc3f */
[----:B------:R-:W-:-:S07]  /*59b0*/  ULEA UR4, UR4, UR10, 0xb ;  /* 0x0000000a04047291 */ /* 0x000fce000f8e583f */
        /* <DEDUP_REMOVED lines=23> */
.L_x_1020:
[----:B------:R-:W-:Y:S01]  /*5b30*/  R2UR UR4, R22 ;  /* 0x00000000160472ca */ /* 0x000fe200000e0000 */
[----:B------:R-:W3:Y:S01]  /*5b40*/  S2UR UR10, SR_CgaCtaId ;  /* 0x00000000000a79c3 */ /* 0x000ee20000008800 */
[----:B------:R-:W-:Y:S01]  /*5b50*/  FMUL.FTZ R186, R156, UR5 ;  /* 0x000000059cba7c20 */ /* 0x000fe20008410000 */
[----:B------:R-:W-:Y:S01]  /*5b60*/  FMUL.FTZ R156, R159, UR5 ;  /* 0x000000059f9c7c20 */ /* 0x000fe20008410000 */
[----:B------:R-:W-:Y:S01]  /*5b70*/  FMUL.FTZ R159, R166, UR5 ;  /* 0x00000005a69f7c20 */ /* 0x000fe20008410000 */
[----:B0-2---:R-:W-:Y:S01]  /*5b80*/  FMUL.FTZ R0, R154, UR5 ;  /* 0x000000059a007c20 */ /* 0x005fe20008410000 */
[----:B------:R-:W-:Y:S01]  /*5b90*/  FMUL.FTZ R166, R179, UR5 ;  /* 0x00000005b3a67c20 */ /* 0x000fe20008410000 */
[----:B------:R-:W-:Y:S02]  /*5ba0*/  VIADD R179, R200, UR60 ;  /* 0x0000003cc8b37c36 */ /* 0x000fe40008000000 */
[----:B-1----:R-:W-:Y:S01]  /*5bb0*/  FMUL.FTZ R4, R153, UR5 ;  /* 0x0000000599047c20 */ /* 0x002fe20008410000 */
[----:B------:R-:W0:Y:S01]  /*5bc0*/  LDC R154, c[0x0][0x2f0] ;  /* 0x0000bc00ff9a7b82 */ /* 0x000e220000000800 */
[----:B------:R-:W-:Y:S01]  /*5bd0*/  FMUL.FTZ R187, R161, UR5 ;  /* 0x00000005a1bb7c20 */ /* 0x000fe20008410000 */
[----:B------:R-:W-:Y:S01]  /*5be0*/  FMUL.FTZ R161, R170, UR5 ;  /* 0x00000005aaa17c20 */ /* 0x000fe20008410000 */
[----:B------:R-:W-:Y:S01]  /*5bf0*/  IMAD.SHL.U32 R170, R220, 0x40, RZ ;  /* 0x00000040dcaa7824 */ /* 0x000fe200078e00ff */
[----:B------:R-:W-:Y:S01]  /*5c00*/  UISETP.NE.AND UP1, UPT, UR4, URZ, UPT ;  /* 0x0000003f0400728c */ /* 0x000fe2000bf25270 */
[----:B------:R-:W-:Y:S01]  /*5c10*/  FMUL.FTZ R191, R169, UR5 ;  /* 0x00000005a9bf7c20 */ /* 0x000fe20008410000 */
[----:B------:R-:W-:Y:S01]  /*5c20*/  UIADD3 UR7, UR7, 0x30840, URZ ;  /* 0x0003084007077890 */ /* 0x000fe2000fffe03f */
[----:B------:R-:W-:Y:S01]  /*5c30*/  FMUL.FTZ R184, R152, UR5 ;  /* 0x0000000598b87c20 */ /* 0x000fe20008410000 */
[----:B------:R-:W1:Y:S01]  /*5c40*/  LDC R153, c[0x0][0x288] ;  /* 0x0000a200ff997b82 */ /* 0x000e620000000800 */
[----:B------:R-:W-:Y:S01]  /*5c50*/  FMUL.FTZ R152, R155, UR5 ;  /* 0x000000059b987c20 */ /* 0x000fe20008410000 */
[----:B------:R-:W-:Y:S01]  /*5c60*/  PLOP3.LUT P1, PT, PT, PT, UP1, 0x80, 0x0 ;  /* 0x000000000000781c */ /* 0x000fe20003f2f018 */
[----:B------:R-:W-:Y:S01]  /*5c70*/  FMUL.FTZ R185, R157, UR5 ;  /* 0x000000059db97c20 */ /* 0x000fe20008410000 */
[----:B------:R-:W-:Y:S01]  /*5c80*/  PLOP3.LUT P2, PT, PT, PT, UP1, 0x80, 0x0 ;  /* 0x000000000000781c */ /* 0x000fe20003f4f018 */
[----:B------:R-:W-:Y:S01]  /*5c90*/  FMUL.FTZ R155, R158, UR5 ;  /* 0x000000059e9b7c20 */ /* 0x000fe20008410000 */
[----:B------:R-:W-:Y:S01]  /*5ca0*/  UISETP.NE.AND UP0, UPT, UR43, URZ, UPT ;  /* 0x0000003f2b00728c */ /* 0x000fe2000bf05270 */
[----:B------:R-:W-:Y:S01]  /*5cb0*/  FMUL.FTZ R157, R162, UR5 ;  /* 0x00000005a29d7c20 */ /* 0x000fe20008410000 */
[----:B------:R-:W-:Y:S01]  /*5cc0*/  @UP1 ULDC UR4, c[0x0][0x44c] ;  /* 0x0001130000041ab9 */ /* 0x000fe20000000800 */
[----:B---3--:R-:W-:Y:S01]  /*5cd0*/  UPRMT UR7, UR10, 0x654, UR7 ;  /* 0x000006540a077896 */ /* 0x008fe20008000007 */
[----:B------:R-:W-:Y:S01]  /*5ce0*/  FMUL.FTZ R158, R163, UR5 ;  /* 0x00000005a39e7c20 */ /* 0x000fe20008410000 */
[----:B------:R-:W-:Y:S01]  /*5cf0*/  FMUL.FTZ R190, R164, UR5 ;  /* 0x00000005a4be7c20 */ /* 0x000fe20008410000 */
[----:B------:R-:W-:Y:S01]  /*5d00*/  FMUL.FTZ R188, R160, UR5 ;  /* 0x00000005a0bc7c20 */ /* 0x000fe20008410000 */
[----:B------:R-:W-:Y:S01]  /*5d10*/  FMUL.FTZ R162, R171, UR5 ;  /* 0x00000005aba27c20 */ /* 0x000fe20008410000 */
[----:B------:R-:W-:Y:S01]  /*5d20*/  FMUL.FTZ R163, R174, UR5 ;  /* 0x00000005aea37c20 */ /* 0x000fe20008410000 */
[----:B------:R-:W-:Y:S01]  /*5d30*/  @P1 IMAD.HI.U32 R2, R179, UR4, RZ ;  /* 0x00000004b3021c27 */ /* 0x000fe2000f8e00ff */
[----:B------:R-:W-:-:S03]  /*5d40*/  @UP1 ULDC UR4, c[0x0][0x450] ;  /* 0x0001140000041ab9 */ /* 0x000fc60000000800 */
[----:B------:R-:W-:Y:S01]  /*5d50*/  FMUL.FTZ R164, R175, UR5 ;  /* 0x00000005afa47c20 */ /* 0x000fe20008410000 */
[----:B------:R-:W-:Y:S01]  /*5d60*/  FMUL.FTZ R189, R165, UR5 ;  /* 0x00000005a5bd7c20 */ /* 0x000fe20008410000 */
[----:B------:R-:W-:Y:S01]  /*5d70*/  FMUL.FTZ R160, R167, UR5 ;  /* 0x00000005a7a07c20 */ /* 0x000fe20008410000 */
[----:B------:R-:W-:Y:S01]  /*5d80*/  @P2 SHF.R.U32.HI R179, RZ, UR4, R2 ;  /* 0x00000004ffb32c19 */ /* 0x000fe20008011602 */
[----:B------:R-:W-:Y:S01]  /*5d90*/  FMUL.FTZ R192, R168, UR5 ;  /* 0x00000005a8c07c20 */ /* 0x000fe20008410000 */
[----:B------:R-:W-:Y:S01]  /*5da0*/  IADD3 R2, -R170, 0x1, RZ ;  /* 0x00000001aa027810 */ /* 0x000fe20007ffe1ff */
[----:B------:R-:W-:Y:S01]  /*5db0*/  FMUL.FTZ R171, R172, UR5 ;  /* 0x00000005acab7c20 */ /* 0x000fe20008410000 */
[----:B------:R-:W-:Y:S01]  /*5dc0*/  FMUL.FTZ R174, R176, UR5 ;  /* 0x00000005b0ae7c20 */ /* 0x000fe20008410000 */
[----:B------:R-:W2:Y:S01]  /*5dd0*/  SHFL.IDX PT, R169, R179, RZ, 0x1c1f ;  /* 0x001c1fffb3a97589 */ /* 0x000ea200000e0000 */
[----:B------:R-:W-:Y:S01]  /*5de0*/  FMUL.FTZ R175, R177, UR5 ;  /* 0x00000005b1af7c20 */ /* 0x000fe20008410000 */
[----:B------:R-:W-:Y:S01]  /*5df0*/  FMUL.FTZ R172, R173, UR5 ;  /* 0x00000005adac7c20 */ /* 0x000fe20008410000 */
[----:B------:R-:W-:Y:S01]  /*5e00*/  FMUL.FTZ R165, R178, UR5 ;  /* 0x00000005b2a57c20 */ /* 0x000fe20008410000 */
[----:B------:R-:W-:Y:S01]  /*5e10*/  FMUL.FTZ R177, R180, UR5 ;  /* 0x00000005b4b17c20 */ /* 0x000fe20008410000 */
[----:B------:R-:W-:Y:S01]  /*5e20*/  FMUL.FTZ R176, R181, UR5 ;  /* 0x00000005b5b07c20 */ /* 0x000fe20008410000 */
[----:B------:R-:W-:Y:S01]  /*5e30*/  FMUL.FTZ R167, R182, UR5 ;  /* 0x00000005b6a77c20 */ /* 0x000fe20008410000 */
[----:B------:R-:W-:-:S02]  /*5e40*/  IMAD R3, R19, -0x2, R2 ;  /* 0xfffffffe13037824 */ /* 0x000fc400078e0202 */
[----:B------:R-:W-:Y:S01]  /*5e50*/  FMUL.FTZ R168, R183, UR5 ;  /* 0x00000005b7a87c20 */ /* 0x000fe20008410000 */
[----:B------:R-:W-:Y:S01]  /*5e60*/  PLOP3.LUT P1, PT, PT, PT, UP0, 0x40, 0x0 ;  /* 0x000000000000781c */ /* 0x000fe20003f2e808 */
[----:B------:R-:W-:Y:S01]  /*5e70*/  SYNCS.ARRIVE.TRANS64.RED.A1T0 RZ, [UR7], RZ ;  /* 0x000000ffffff79a7 */ /* 0x000fe20008100407 */
[----:B0-----:R-:W-:Y:S01]  /*5e80*/  IMAD R2, R154, UR42, R3 ;  /* 0x0000002a9a027c24 */ /* 0x001fe2000f8e0203 */
[----:B------:R-:W0:Y:S01]  /*5e90*/  MUFU.TANH R184, R184 ;  /* 0x000000b800b87308 */ /* 0x000e220000002400 */
[----:B------:R-:W-:Y:S01]  /*5ea0*/  UMOV UR7, UR55 ;  /* 0x0000003700077c82 */ /* 0x000fe20008000000 */
[----:B------:R-:W-:Y:S01]  /*5eb0*/  ULDC UR10, c[0x0][0x9e0] ;  /* 0x00027800000a7ab9 */ /* 0x000fe20000000800 */
[----:B------:R-:W-:Y:S01]  /*5ec0*/  ULOP3.LUT UR4, URZ, UR7, URZ, 0x33, !UPT ;  /* 0x000000073f047292 */ /* 0x000fe2000f8e333f */
[----:B-1----:R-:W-:-:S04]  /*5ed0*/  IADD3 R2, R2, -R153, RZ ;  /* 0x8000009902027210 */ /* 0x002fc80007ffe0ff */
[----:B------:R-:W1:Y:S01]  /*5ee0*/  MUFU.TANH R4, R4 ;  /* 0x0000000400047308 */ /* 0x000e620000002400 */
[C---:B------:R-:W-:Y:S02]  /*5ef0*/  VIADD R173, R2.reuse, UR10 ;  /* 0x0000000a02ad7c36 */ /* 0x040fe40008000000 */
[----:B------:R-:W-:Y:S02]  /*5f00*/  VIADD R178, R2, UR4 ;  /* 0x0000000402b27c36 */ /* 0x000fe40008000000 */
[--C-:B--2---:R-:W-:Y:S02]  /*5f10*/  IMAD.IADD R180, R173, 0x1, R169.reuse ;  /* 0x00000001adb47824 */ /* 0x104fe400078e02a9 */
[----:B------:R-:W-:Y:S01]  /*5f20*/  IMAD.IADD R181, R178, 0x1, R169 ;  /* 0x00000001b2b57824 */ /* 0x000fe200078e02a9 */
[----:B------:R-:W2:Y:S08]  /*5f30*/  MUFU.TANH R0, R0 ;  /* 0x0000000000007308 */ /* 0x000eb00000002400 */
[----:B------:R-:W3:Y:S08]  /*5f40*/  MUFU.TANH R152, R152 ;  /* 0x0000009800987308 */ /* 0x000ef00000002400 */
[----:B------:R-:W4:Y:S08]  /*5f50*/  MUFU.TANH R186, R186 ;  /* 0x000000ba00ba7308 */ /* 0x000f300000002400 */
        /* <DEDUP_REMOVED lines=26> */
[----:B------:R-:W0:Y:S01]  /*6100*/  MUFU.TANH R168, R168 ;  /* 0x000000a800a87308 */ /* 0x000e220000002400 */
[----:B-1234-:R-:W-:Y:S05]  /*6110*/  @P1 BRA `(.L_x_1021) ;  /* 0x00000000005c1947 */ /* 0x01efea0003800000 */
[----:B------:R-:W-:Y:S01]  /*6120*/  IMAD R2, R154, UR42, R169 ;  /* 0x0000002a9a027c24 */ /* 0x000fe2000f8e02a9 */
[----:B------:R-:W-:Y:S03]  /*6130*/  BSSY B0, `(.L_x_1022) ;  /* 0x0000011000007945 */ /* 0x000fe60003800000 */
[----:B------:R-:W-:-:S05]  /*6140*/  IMAD.IADD R169, R2, 0x1, -R153 ;  /* 0x0000000102a97824 */ /* 0x000fca00078e0a99 */
[----:B------:R-:W-:-:S13]  /*6150*/  ISETP.GT.AND P1, PT, R169, -0x1, PT ;  /* 0xffffffffa900780c */ /* 0x000fda0003f24270 */
[----:B------:R-:W-:Y:S05]  /*6160*/  @P1 BRA `(.L_x_1023) ;  /* 0x0000000000201947 */ /* 0x000fea0003800000 */
[----:B------:R-:W-:Y:S01]  /*6170*/  IMAD.U32 R183, RZ, RZ, UR51 ;  /* 0x00000033ffb77e24 */ /* 0x000fe2000f8e00ff */
[----:B------:R-:W-:-:S04]  /*6180*/  LOP3.LUT R169, RZ, R169, RZ, 0x33, !PT ;  /* 0x000000a9ffa97212 */ /* 0x000fc800078e33ff */
[----:B------:R-:W-:-:S13]  /*6190*/  ISETP.NE.AND P1, PT, R183, 0x1, PT ;  /* 0x00000001b700780c */ /* 0x000fda0003f25270 */
[----:B------:R-:W1:Y:S02]  /*61a0*/  @P1 LDC.64 R2, c[0x0][0x9e8] ;  /* 0x00027a00ff021b82 */ /* 0x000e640000000a00 */
[----:B-1----:R-:W-:-:S05]  /*61b0*/  @P1 IMAD.HI.U32 R2, R169, R2, RZ ;  /* 0x00000002a9021227 */ /* 0x002fca00078e00ff */
[----:B------:R-:W-:-:S04]  /*61c0*/  @P1 SHF.R.U32.HI R169, RZ, R3, R2 ;  /* 0x00000003ffa91219 */ /* 0x000fc80000011602 */
[----:B------:R-:W-:Y:S01]  /*61d0*/  LOP3.LUT R169, RZ, R169, RZ, 0x33, !PT ;  /* 0x000000a9ffa97212 */ /* 0x000fe200078e33ff */
[----:B------:R-:W-:Y:S06]  /*61e0*/  BRA `(.L_x_1024) ;  /* 0x0000000000147947 */ /* 0x000fec0003800000 */
.L_x_1023:
[----:B------:R-:W-:-:S04]  /*61f0*/  MOV R183, UR51 ;  /* 0x0000003300b77c02 */ /* 0x000fc80008000f00 */
[----:B------:R-:W-:-:S13]  /*6200*/  ISETP.NE.AND P1, PT, R183, 0x1, PT ;  /* 0x00000001b700780c */ /* 0x000fda0003f25270 */
[----:B------:R-:W1:Y:S02]  /*6210*/  @P1 LDC.64 R2, c[0x0][0x9e8] ;  /* 0x00027a00ff021b82 */ /* 0x000e640000000a00 */
[----:B-1----:R-:W-:-:S05]  /*6220*/  @P1 IMAD.HI.U32 R2, R169, R2, RZ ;  /* 0x00000002a9021227 */ /* 0x002fca00078e00ff */
[----:B------:R-:W-:-:S07]  /*6230*/  @P1 SHF.R.U32.HI R169, RZ, R3, R2 ;  /* 0x00000003ffa91219 */ /* 0x000fce0000011602 */
.L_x_1024:
[----:B------:R-:W-:Y:S05]  /*6240*/  BSYNC B0 ;  /* 0x0000000000007941 */ /* 0x000fea0003800000 */
.L_x_1022:
[----:B------:R-:W-:-:S04]  /*6250*/  IMAD R2, R169, R183, -R170 ;  /* 0x000000b7a9027224 */ /* 0x000fc800078e0aaa */
[----:B------:R-:W-:-:S05]  /*6260*/  IMAD R2, R19, -0x2, R2 ;  /* 0xfffffffe13027824 */ /* 0x000fca00078e0202 */
[----:B------:R-:W-:Y:S02]  /*6270*/  VIADDMNMX R180, R2, R183, R180, PT ;  /* 0x000000b702b47246 */ /* 0x000fe400038001b4 */
[----:B------:R-:W-:-:S07]  /*6280*/  VIMNMX R181, R181, R2, !PT ;  /* 0x00000002b5b57248 */ /* 0x000fce0007fe0100 */
.L_x_1021:
[----:B------:R-:W-:Y:S01]  /*6290*/  ISETP.GT.AND P1, PT, R220, -0x1, PT ;  /* 0xffffffffdc00780c */ /* 0x000fe20003f24270 */
[----:B------:R-:W1:Y:S01]  /*62a0*/  SHFL.IDX PT, R179, R179, 0x1, 0x1c1f ;  /* 0x003c1f00b3b37f89 */ /* 0x000e6200000e0000 */
[----:B------:R-:W-:Y:S02]  /*62b0*/  UISETP.NE.AND UP0, UPT, UR43, URZ, UPT ;  /* 0x0000003f2b00728c */ /* 0x000fe4000bf05270 */
[C---:B------:R-:W-:Y:S02]  /*62c0*/  ISETP.GT.AND P4, PT, R181.reuse, 0x1, P1 ;  /* 0x00000001b500780c */ /* 0x040fe40000f84270 */
[----:B------:R-:W-:Y:S02]  /*62d0*/  ISETP.GT.AND P5, PT, R181, RZ, P1 ;  /* 0x000000ffb500720c */ /* 0x000fe40000fa4270 */
[C---:B------:R-:W-:Y:S02]  /*62e0*/  ISETP.LT.OR P4, PT, R180.reuse, 0x2, P4 ;  /* 0x00000002b400780c */ /* 0x040fe40002781670 */
[----:B------:R-:W-:-:S02]  /*62f0*/  ISETP.LT.OR P5, PT, R180, 0x1, P5 ;  /* 0x00000001b400780c */ /* 0x000fc40002fa1670 */
[----:B------:R-:W-:Y:S02]  /*6300*/  FSEL R169, R4, -INF , !P4 ;  /* 0xff80000004a97808 */ /* 0x000fe40006000000 */
[C---:B------:R-:W-:Y:S02]  /*6310*/  ISETP.GT.AND P4, PT, R181.reuse, 0x18, P1 ;  /* 0x00000018b500780c */ /* 0x040fe40000f84270 */
[----:B0-----:R-:W-:Y:S02]  /*6320*/  FSEL R184, R184, -INF , !P5 ;  /* 0xff800000b8b87808 */ /* 0x001fe40006800000 */
[----:B------:R-:W-:Y:S02]  /*6330*/  ISETP.LT.OR P4, PT, R180, 0x19, P4 ;  /* 0x00000019b400780c */ /* 0x000fe40002781670 */
[C---:B------:R-:W-:Y:S02]  /*6340*/  ISETP.GT.AND P6, PT, R181.reuse, 0x8, P1 ;  /* 0x00000008b500780c */ /* 0x040fe40000fc4270 */
[----:B------:R-:W-:-:S02]  /*6350*/  ISETP.GT.AND P2, PT, R181, 0x9, P1 ;  /* 0x00000009b500780c */ /* 0x000fc40000f44270 */
[----:B------:R-:W-:Y:S01]  /*6360*/  ISETP.GT.AND P3, PT, R181, 0x10, P1 ;  /* 0x00000010b500780c */ /* 0x000fe20000f64270 */
[--C-:B-1----:R-:W-:Y:S01]  /*6370*/  IMAD.IADD R173, R173, 0x1, R179.reuse ;  /* 0x00000001adad7824 */ /* 0x102fe200078e02b3 */
[C---:B------:R-:W-:Y:S01]  /*6380*/  ISETP.GT.AND P5, PT, R181.reuse, 0x11, P1 ;  /* 0x00000011b500780c */ /* 0x040fe20000fa4270 */
[----:B------:R-:W-:Y:S01]  /*6390*/  IMAD.IADD R178, R178, 0x1, R179 ;  /* 0x00000001b2b27824 */ /* 0x000fe200078e02b3 */
[----:B------:R-:W-:Y:S02]  /*63a0*/  FSEL R190, R190, -INF , !P4 ;  /* 0xff800000bebe7808 */ /* 0x000fe40006000000 */
[----:B------:R-:W-:Y:S02]  /*63b0*/  ISETP.GT.AND P4, PT, R181, 0x29, P1 ;  /* 0x00000029b500780c */ /* 0x000fe40000f84270 */
[C---:B------:R-:W-:Y:S02]  /*63c0*/  ISETP.LT.OR P6, PT, R180.reuse, 0x9, P6 ;  /* 0x00000009b400780c */ /* 0x040fe400037c1670 */
[----:B------:R-:W-:-:S02]  /*63d0*/  ISETP.LT.OR P2, PT, R180, 0xa, P2 ;  /* 0x0000000ab400780c */ /* 0x000fc40001741670 */
[C---:B------:R-:W-:Y:S02]  /*63e0*/  ISETP.LT.OR P3, PT, R180.reuse, 0x11, P3 ;  /* 0x00000011b400780c */ /* 0x040fe40001f61670 */
[C---:B------:R-:W-:Y:S02]  /*63f0*/  ISETP.LT.OR P5, PT, R180.reuse, 0x12, P5 ;  /* 0x00000012b400780c */ /* 0x040fe40002fa1670 */
[----:B------:R-:W-:Y:S02]  /*6400*/  ISETP.LT.OR P4, PT, R180, 0x2a, P4 ;  /* 0x0000002ab400780c */ /* 0x000fe40002781670 */
[----:B------:R-:W-:Y:S02]  /*6410*/  FSEL R186, R186, -INF , !P6 ;  /* 0xff800000baba7808 */ /* 0x000fe40007000000 */
[----:B------:R-:W-:Y:S02]  /*6420*/  FSEL R185, R185, -INF , !P2 ;  /* 0xff800000b9b97808 */ /* 0x000fe40005000000 */
[----:B------:R-:W-:-:S02]  /*6430*/  FSEL R188, R188, -INF , !P3 ;  /* 0xff800000bcbc7808 */ /* 0x000fc40005800000 */
[----:B------:R-:W-:Y:S02]  /*6440*/  FSEL R187, R187, -INF , !P5 ;  /* 0xff800000bbbb7808 */ /* 0x000fe40006800000 */
[C---:B------:R-:W-:Y:S02]  /*6450*/  ISETP.GT.AND P6, PT, R181.reuse, 0x19, P1 ;  /* 0x00000019b500780c */ /* 0x040fe40000fc4270 */
[C---:B------:R-:W-:Y:S02]  /*6460*/  ISETP.GT.AND P2, PT, R181.reuse, 0x20, P1 ;  /* 0x00000020b500780c */ /* 0x040fe40000f44270 */
[C---:B------:R-:W-:Y:S02]  /*6470*/  ISETP.GT.AND P3, PT, R181.reuse, 0x21, P1 ;  /* 0x00000021b500780c */ /* 0x040fe40000f64270 */
[----:B------:R-:W-:Y:S02]  /*6480*/  ISETP.GT.AND P5, PT, R181, 0x28, P1 ;  /* 0x00000028b500780c */ /* 0x000fe40000fa4270 */
[----:B------:R-:W-:-:S02]  /*6490*/  FSEL R172, R172, -INF , !P4 ;  /* 0xff800000acac7808 */ /* 0x000fc40006000000 */
[----:B------:R-:W-:Y:S02]  /*64a0*/  PLOP3.LUT P4, PT, PT, PT, UP0, 0x40, 0x0 ;  /* 0x000000000000781c */ /* 0x000fe40003f8e808 */
[C---:B------:R-:W-:Y:S02]  /*64b0*/  ISETP.LT.OR P6, PT, R180.reuse, 0x1a, P6 ;  /* 0x0000001ab400780c */ /* 0x040fe400037c1670 */
[C---:B------:R-:W-:Y:S02]  /*64c0*/  ISETP.LT.OR P2, PT, R180.reuse, 0x21, P2 ;  /* 0x00000021b400780c */ /* 0x040fe40001741670 */
[C---:B------:R-:W-:Y:S02]  /*64d0*/  ISETP.LT.OR P3, PT, R180.reuse, 0x22, P3 ;  /* 0x00000022b400780c */ /* 0x040fe40001f61670 */
[----:B------:R-:W-:Y:S02]  /*64e0*/  ISETP.LT.OR P5, PT, R180, 0x29, P5 ;  /* 0x00000029b400780c */ /* 0x000fe40002fa1670 */
[----:B------:R-:W-:-:S02]  /*64f0*/  FSEL R189, R189, -INF , !P6 ;  /* 0xff800000bdbd7808 */ /* 0x000fc40007000000 */
[----:B------:R-:W-:Y:S02]  /*6500*/  FSEL R192, R192, -INF , !P2 ;  /* 0xff800000c0c07808 */ /* 0x000fe40005000000 */
[----:B------:R-:W-:Y:S02]  /*6510*/  FSEL R191, R191, -INF , !P3 ;  /* 0xff800000bfbf7808 */ /* 0x000fe40005800000 */
[----:B------:R-:W-:Y:S02]  /*6520*/  FSEL R171, R171, -INF , !P5 ;  /* 0xff800000abab7808 */ /* 0x000fe40006800000 */
[C---:B------:R-:W-:Y:S02]  /*6530*/  ISETP.GT.AND P6, PT, R181.reuse, 0x30, P1 ;  /* 0x00000030b500780c */ /* 0x040fe40000fc4270 */
[C---:B------:R-:W-:Y:S02]  /*6540*/  ISETP.GT.AND P2, PT, R181.reuse, 0x31, P1 ;  /* 0x00000031b500780c */ /* 0x040fe40000f44270 */
[----:B------:R-:W-:-:S02]  /*6550*/  ISETP.GT.AND P3, PT, R181, 0x38, P1 ;  /* 0x00000038b500780c */ /* 0x000fc40000f64270 */
[----:B------:R-:W-:Y:S02]  /*6560*/  ISETP.GT.AND P5, PT, R181, 0x39, P1 ;  /* 0x00000039b500780c */ /* 0x000fe40000fa4270 */
[C---:B------:R-:W-:Y:S02]  /*6570*/  ISETP.LT.OR P6, PT, R180.reuse, 0x31, P6 ;  /* 0x00000031b400780c */ /* 0x040fe400037c1670 */
[C---:B------:R-:W-:Y:S02]  /*6580*/  ISETP.LT.OR P2, PT, R180.reuse, 0x32, P2 ;  /* 0x00000032b400780c */ /* 0x040fe40001741670 */
[C---:B------:R-:W-:Y:S02]  /*6590*/  ISETP.LT.OR P3, PT, R180.reuse, 0x39, P3 ;  /* 0x00000039b400780c */ /* 0x040fe40001f61670 */
[----:B------:R-:W-:Y:S02]  /*65a0*/  ISETP.LT.OR P5, PT, R180, 0x3a, P5 ;  /* 0x0000003ab400780c */ /* 0x000fe40002fa1670 */
[----:B------:R-:W-:-:S02]  /*65b0*/  FSEL R174, R174, -INF , !P6 ;  /* 0xff800000aeae7808 */ /* 0x000fc40007000000 */
[----:B------:R-:W-:Y:S02]  /*65c0*/  FSEL R175, R175, -INF , !P2 ;  /* 0xff800000afaf7808 */ /* 0x000fe40005000000 */
[----:B------:R-:W-:Y:S02]  /*65d0*/  FSEL R177, R177, -INF , !P3 ;  /* 0xff800000b1b17808 */ /* 0x000fe40005800000 */
[----:B------:R-:W-:Y:S01]  /*65e0*/  FSEL R176, R176, -INF , !P5 ;  /* 0xff800000b0b07808 */ /* 0x000fe20006800000 */
[----:B------:R-:W-:Y:S06]  /*65f0*/  @P4 BRA `(.L_x_1025) ;  /* 0x00000000005c4947 */ /* 0x000fec0003800000 */
        /* <DEDUP_REMOVED lines=8> */
[----:B------:R-:W0:Y:S02]  /*6680*/  @P2 LDC.64 R2, c[0x0][0x9e8] ;  /* 0x00027a00ff022b82 */ /* 0x000e240000000a00 */
[----:B0-----:R-:W-:-:S05]  /*6690*/  @P2 IMAD.HI.U32 R2, R179, R2, RZ ;  /* 0x00000002b3022227 */ /* 0x001fca00078e00ff */
[----:B------:R-:W-:-:S04]  /*66a0*/  @P2 SHF.R.U32.HI R179, RZ, R3, R2 ;  /* 0x00000003ffb32219 */ /* 0x000fc80000011602 */
[----:B------:R-:W-:Y:S01]  /*66b0*/  LOP3.LUT R179, RZ, R179, RZ, 0x33, !PT ;  /* 0x000000b3ffb37212 */ /* 0x000fe200078e33ff */
[----:B------:R-:W-:Y:S06]  /*66c0*/  BRA `(.L_x_1028) ;  /* 0x0000000000147947 */ /* 0x000fec0003800000 */
.L_x_1027:
[----:B------:R-:W-:-:S05]  /*66d0*/  IMAD.U32 R4, RZ, RZ, UR51 ;  /* 0x00000033ff047e24 */ /* 0x000fca000f8e00ff */
[----:B------:R-:W-:-:S13]  /*66e0*/  ISETP.NE.AND P2, PT, R4, 0x1, PT ;  /* 0x000000010400780c */ /* 0x000fda0003f45270 */
[----:B------:R-:W0:Y:S02]  /*66f0*/  @P2 LDC.64 R2, c[0x0][0x9e8] ;  /* 0x00027a00ff022b82 */ /* 0x000e240000000a00 */
[----:B0-----:R-:W-:-:S05]  /*6700*/  @P2 IMAD.HI.U32 R2, R179, R2, RZ ;  /* 0x00000002b3022227 */ /* 0x001fca00078e00ff */
[----:B------:R-:W-:-:S07]  /*6710*/  @P2 SHF.R.U32.HI R179, RZ, R3, R2 ;  /* 0x00000003ffb32219 */ /* 0x000fce0000011602 */
.L_x_1028:
[----:B------:R-:W-:Y:S05]  /*6720*/  BSYNC B0 ;  /* 0x0000000000007941 */ /* 0x000fea0003800000 */
.L_x_1026:
[----:B------:R-:W-:-:S04]  /*6730*/  IMAD R170, R179, R4, -R170 ;  /* 0x00000004b3aa7224 */ /* 0x000fc800078e0aaa */
[----:B------:R-:W-:-:S05]  /*6740*/  IMAD R170, R19, -0x2, R170 ;  /* 0xfffffffe13aa7824 */ /* 0x000fca00078e02aa */
[----:B------:R-:W-:Y:S02]  /*6750*/  VIADDMNMX R173, R170, R4, R173, PT ;  /* 0x00000004aaad7246 */ /* 0x000fe400038001ad */
[----:B------:R-:W-:-:S07]  /*6760*/  VIMNMX R178, R178, R170, !PT ;  /* 0x000000aab2b27248 */ /* 0x000fce0007fe0100 */
.L_x_1025:
[----:B------:R-:W-:Y:S01]  /*6770*/  FMNMX.FTZ R2, R184, R21, !PT ;  /* 0x00000015b8027209 */ /* 0x000fe20007810000 */
[----:B------:R-:W-:Y:S01]  /*6780*/  UMOV UR10, UR54 ;  /* 0x00000036000a7c82 */ /* 0x000fe20008000000 */
[C---:B------:R-:W-:Y:S02]  /*6790*/  ISETP.GT.AND P3, PT, R178.reuse, RZ, P1 ;  /* 0x000000ffb200720c */ /* 0x040fe40000f64270 */
[----:B------:R-:W-:Y:S02]  /*67a0*/  FMNMX.FTZ R3, R169, R2, !PT ;  /* 0x00000002a9037209 */ /* 0x000fe40007810000 */
[----:B------:R-:W-:Y:S02]  /*67b0*/  ISETP.GT.AND P4, PT, R178, 0x1, P1 ;  /* 0x00000001b200780c */ /* 0x000fe40000f84270 */
[----:B------:R-:W-:Y:S02]  /*67c0*/  FMNMX.FTZ R2, R186, R3, !PT ;  /* 0x00000003ba027209 */ /* 0x000fe40007810000 */
[----:B------:R-:W-:-:S02]  /*67d0*/  ISETP.LT.OR P3, PT, R173, 0x1, P3 ;  /* 0x00000001ad00780c */ /* 0x000fc40001f61670 */
[----:B------:R-:W-:Y:S02]  /*67e0*/  FMNMX.FTZ R3, R185, R2, !PT ;  /* 0x00000002b9037209 */ /* 0x000fe40007810000 */
[----:B------:R-:W-:Y:S02]  /*67f0*/  ISETP.GT.AND P6, PT, R178, 0x8, P1 ;  /* 0x00000008b200780c */ /* 0x000fe40000fc4270 */
[----:B------:R-:W-:Y:S02]  /*6800*/  FMNMX.FTZ R2, R188, R3, !PT ;  /* 0x00000003bc027209 */ /* 0x000fe40007810000 */
[----:B------:R-:W-:Y:S02]  /*6810*/  ISETP.LT.OR P4, PT, R173, 0x2, P4 ;  /* 0x00000002ad00780c */ /* 0x000fe40002781670 */
[----:B------:R-:W-:Y:S02]  /*6820*/  FMNMX.FTZ R3, R187, R2, !PT ;  /* 0x00000002bb037209 */ /* 0x000fe40007810000 */
[----:B------:R-:W-:-:S02]  /*6830*/  ISETP.GT.AND P2, PT, R178, 0x9, P1 ;  /* 0x00000009b200780c */ /* 0x000fc40000f44270 */
[----:B------:R-:W-:Y:S02]  /*6840*/  FMNMX.FTZ R2, R190, R3, !PT ;  /* 0x00000003be027209 */ /* 0x000fe40007810000 */
[----:B------:R-:W-:Y:S02]  /*6850*/  ISETP.LT.OR P6, PT, R173, 0x9, P6 ;  /* 0x00000009ad00780c */ /* 0x000fe400037c1670 */
[----:B------:R-:W-:Y:S02]  /*6860*/  FMNMX.FTZ R3, R189, R2, !PT ;  /* 0x00000002bd037209 */ /* 0x000fe40007810000 */
[----:B------:R-:W-:Y:S02]  /*6870*/  FSEL R152, R152, -INF , !P4 ;  /* 0xff80000098987808 */ /* 0x000fe40006000000 */
        /* <DEDUP_REMOVED lines=9> */
[----:B------:R-:W-:Y:S02]  /*6910*/  FSEL R156, R156, -INF , !P2 ;  /* 0xff8000009c9c7808 */ /* 0x000fe40005000000 */
[----:B------:R-:W-:Y:S02]  /*6920*/  FMNMX.FTZ R2, R175, R2, !PT ;  /* 0x00000002af027209 */ /* 0x000fe40007810000 */
[----:B------:R-:W-:Y:S02]  /*6930*/  ISETP.LT.OR P5, PT, R173, 0x11, P5 ;  /* 0x00000011ad00780c */ /* 0x000fe40002fa1670 */
[----:B------:R-:W-:Y:S02]  /*6940*/  FMNMX.FTZ R3, R177, R2, !PT ;  /* 0x00000002b1037209 */ /* 0x000fe40007810000 */
[----:B------:R-:W-:-:S02]  /*6950*/  ISETP.GT.AND P6, PT, R178, 0x18, P1 ;  /* 0x00000018b200780c */ /* 0x000fc40000fc4270 */
[----:B------:R-:W-:Y:S02]  /*6960*/  FMNMX.FTZ R3, R176, R3, !PT ;  /* 0x00000003b0037209 */ /* 0x000fe40007810000 */
[----:B------:R-:W-:Y:S02]  /*6970*/  ISETP.LT.OR P4, PT, R173, 0x12, P4 ;  /* 0x00000012ad00780c */ /* 0x000fe40002781670 */
[----:B------:R-:W-:Y:S01]  /*6980*/  FSEL R157, R157, -INF , !P5 ;  /* 0xff8000009d9d7808 */ /* 0x000fe20006800000 */
[----:B------:R-:W0:Y:S01]  /*6990*/  SHFL.BFLY PT, R2, R3, 0x2, 0x1f ;  /* 0x0c401f0003027f89 */ /* 0x000e2200000e0000 */
[----:B------:R-:W-:Y:S02]  /*69a0*/  ISETP.GT.AND P2, PT, R178, 0x19, P1 ;  /* 0x00000019b200780c */ /* 0x000fe40000f44270 */
[----:B------:R-:W-:Y:S02]  /*69b0*/  ISETP.LT.OR P6, PT, R173, 0x19, P6 ;  /* 0x00000019ad00780c */ /* 0x000fe400037c1670 */
[----:B------:R-:W-:-:S02]  /*69c0*/  FSEL R158, R158, -INF , !P4 ;  /* 0xff8000009e9e7808 */ /* 0x000fc40006000000 */
[----:B------:R-:W-:Y:S02]  /*69d0*/  FSEL R159, R159, -INF , !P6 ;  /* 0xff8000009f9f7808 */ /* 0x000fe40007000000 */
[C---:B------:R-:W-:Y:S02]  /*69e0*/  ISETP.LT.OR P2, PT, R173.reuse, 0x1a, P2 ;  /* 0x0000001aad00780c */ /* 0x040fe40001741670 */
[----:B------:R-:W-:Y:S02]  /*69f0*/  ISETP.GT.AND P5, PT, R178, 0x21, P1 ;  /* 0x00000021b200780c */ /* 0x000fe40000fa4270 */
[----:B------:R-:W-:Y:S02]  /*6a00*/  FSEL R160, R160, -INF , !P2 ;  /* 0xff800000a0a07808 */ /* 0x000fe40005000000 */
[----:B------:R-:W-:Y:S02]  /*6a10*/  ISETP.GT.AND P4, PT, R178, 0x28, P1 ;  /* 0x00000028b200780c */ /* 0x000fe40000f84270 */
[----:B------:R-:W-:-:S02]  /*6a20*/  ISETP.LT.OR P5, PT, R173, 0x22, P5 ;  /* 0x00000022ad00780c */ /* 0x000fc40002fa1670 */
[----:B------:R-:W-:Y:S02]  /*6a30*/  ISETP.GT.AND P6, PT, R178, 0x29, P1 ;  /* 0x00000029b200780c */ /* 0x000fe40000fc4270 */
[----:B------:R-:W-:Y:S02]  /*6a40*/  ISETP.LT.OR P4, PT, R173, 0x29, P4 ;  /* 0x00000029ad00780c */ /* 0x000fe40002781670 */
[----:B------:R-:W-:Y:S02]  /*6a50*/  FSEL R162, R162, -INF , !P5 ;  /* 0xff800000a2a27808 */ /* 0x000fe40006800000 */
[----:B0-----:R-:W-:Y:S02]  /*6a60*/  FMNMX.FTZ R2, R3, R2, !PT ;  /* 0x0000000203027209 */ /* 0x001fe40007810000 */
[----:B------:R-:W-:Y:S02]  /*6a70*/  ISETP.GT.AND P2, PT, R178, 0x30, P1 ;  /* 0x00000030b200780c */ /* 0x000fe40000f44270 */
[----:B------:R-:W-:Y:S01]  /*6a80*/  FSEL R170, R163, -INF , !P4 ;  /* 0xff800000a3aa7808 */ /* 0x000fe20006000000 */
[----:B------:R-:W0:Y:S01]  /*6a90*/  SHFL.BFLY PT, R179, R2, 0x1, 0x1f ;  /* 0x0c201f0002b37f89 */ /* 0x000e2200000e0000 */
[----:B------:R-:W-:-:S02]  /*6aa0*/  ISETP.LT.OR P6, PT, R173, 0x2a, P6 ;  /* 0x0000002aad00780c */ /* 0x000fc400037c1670 */
[----:B------:R-:W-:Y:S02]  /*6ab0*/  ISETP.GT.AND P5, PT, R178, 0x31, P1 ;  /* 0x00000031b200780c */ /* 0x000fe40000fa4270 */
[C---:B------:R-:W-:Y:S02]  /*6ac0*/  ISETP.LT.OR P2, PT, R173.reuse, 0x31, P2 ;  /* 0x00000031ad00780c */ /* 0x040fe40001741670 */
[----:B------:R-:W-:Y:S02]  /*6ad0*/  FSEL R164, R164, -INF , !P6 ;  /* 0xff800000a4a47808 */ /* 0x000fe40007000000 */
[----:B------:R-:W-:Y:S02]  /*6ae0*/  ISETP.GT.AND P4, PT, R178, 0x38, P1 ;  /* 0x00000038b200780c */ /* 0x000fe40000f84270 */
[----:B------:R-:W-:Y:S02]  /*6af0*/  ISETP.LT.OR P5, PT, R173, 0x32, P5 ;  /* 0x00000032ad00780c */ /* 0x000fe40002fa1670 */
[----:B------:R-:W-:-:S02]  /*6b00*/  FSEL R165, R165, -INF , !P2 ;  /* 0xff800000a5a57808 */ /* 0x000fc40005000000 */
[----:B------:R-:W-:Y:S02]  /*6b10*/  ISETP.LT.OR P4, PT, R173, 0x39, P4 ;  /* 0x00000039ad00780c */ /* 0x000fe40002781670 */
[----:B------:R-:W-:Y:S02]  /*6b20*/  FSEL R166, R166, -INF , !P5 ;  /* 0xff800000a6a67808 */ /* 0x000fe40006800000 */
[----:B0-----:R-:W-:Y:S02]  /*6b30*/  FMNMX.FTZ R4, R2, R179, !PT ;  /* 0x000000b302047209 */ /* 0x001fe40007810000 */
[----:B------:R-:W-:Y:S02]  /*6b40*/  FSEL R179, R0, -INF , !P3 ;  /* 0xff80000000b37808 */ /* 0x000fe40005800000 */
[----:B------:R-:W-:Y:S02]  /*6b50*/  ISETP.GT.AND P3, PT, R178, 0x20, P1 ;  /* 0x00000020b200780c */ /* 0x000fe40000f64270 */
[----:B------:R-:W-:-:S02]  /*6b60*/  FMNMX.FTZ R3, R179, R20, !PT ;  /* 0x00000014b3037209 */ /* 0x000fc40007810000 */
[----:B------:R-:W-:Y:S02]  /*6b70*/  ISETP.LT.OR P3, PT, R173, 0x21, P3 ;  /* 0x00000021ad00780c */ /* 0x000fe40001f61670 */
[----:B------:R-:W-:Y:S02]  /*6b80*/  FMNMX.FTZ R0, R152, R3, !PT ;  /* 0x0000000398007209 */ /* 0x000fe40007810000 */
[----:B------:R-:W-:Y:S02]  /*6b90*/  FSEL R161, R161, -INF , !P3 ;  /* 0xff800000a1a17808 */ /* 0x000fe40005800000 */
[----:B------:R-:W-:Y:S02]  /*6ba0*/  FMNMX.FTZ R3, R155, R0, !PT ;  /* 0x000000009b037209 */ /* 0x000fe40007810000 */
[----:B------:R-:W-:Y:S02]  /*6bb0*/  ISETP.GT.AND P1, PT, R178, 0x39, P1 ;  /* 0x00000039b200780c */ /* 0x000fe40000f24270 */
[----:B------:R-:W-:-:S02]  /*6bc0*/  FMNMX.FTZ R0, R156, R3, !PT ;  /* 0x000000039c007209 */ /* 0x000fc40007810000 */
[----:B------:R-:W-:Y:S02]  /*6bd0*/  ISETP.LT.OR P1, PT, R173, 0x3a, P1 ;  /* 0x0000003aad00780c */ /* 0x000fe40000f21670 */
[----:B------:R-:W-:Y:S01]  /*6be0*/  FMNMX.FTZ R3, R157, R0, !PT ;  /* 0x000000009d037209 */ /* 0x000fe20007810000 */
[----:B------:R-:W-:Y:S01]  /*6bf0*/  FMUL.FTZ R0, R4, UR10 ;  /* 0x0000000a04007c20 */ /* 0x000fe20008410000 */
[----:B------:R-:W-:Y:S02]  /*6c00*/  FSEL R178, R167, -INF , !P4 ;  /* 0xff800000a7b27808 */ /* 0x000fe40006000000 */
[----:B------:R-:W-:Y:S02]  /*6c10*/  FMNMX.FTZ R2, R158, R3, !PT ;  /* 0x000000039e027209 */ /* 0x000fe40007810000 */
[----:B------:R-:W-:Y:S02]  /*6c20*/  FSEL R180, R168, -INF , !P1 ;  /* 0xff800000a8b47808 */ /* 0x000fe40004800000 */
[----:B------:R-:W-:-:S02]  /*6c30*/  FMNMX.FTZ R3, R159, R2, !PT ;  /* 0x000000029f037209 */ /* 0x000fc40007810000 */
[----:B------:R-:W-:Y:S02]  /*6c40*/  FSETP.NEU.FTZ.AND P3, PT, R4, -INF , PT ;  /* 0xff8000000400780b */ /* 0x000fe40003f7d000 */
[----:B------:R-:W-:Y:S02]  /*6c50*/  FMNMX.FTZ R2, R160, R3, !PT ;  /* 0x00000003a0027209 */ /* 0x000fe40007810000 */
[----:B------:R-:W-:Y:S02]  /*6c60*/  FSEL R0, R0, RZ, P3 ;  /* 0x000000ff00007208 */ /* 0x000fe40001800000 */
[----:B------:R-:W-:-:S03]  /*6c70*/  FMNMX.FTZ R3, R161, R2, !PT ;  /* 0x00000002a1037209 */ /* 0x000fc60007810000 */
[--C-:B------:R-:W-:Y:S01]  /*6c80*/  FFMA.FTZ R196, R169, UR10, -R0.reuse ;  /* 0x0000000aa9c47c23 */ /* 0x100fe20008010800 */
[----:B------:R-:W-:Y:S01]  /*6c90*/  FMNMX.FTZ R3, R162, R3, !PT ;  /* 0x00000003a2037209 */ /* 0x000fe20007810000 */
[--C-:B------:R-:W-:Y:S01]  /*6ca0*/  FFMA.FTZ R169, R175, UR10, -R0.reuse ;  /* 0x0000000aafa97c23 */ /* 0x100fe20008010800 */
[--C-:B------:R-:W-:Y:S01]  /*6cb0*/  FFMA.FTZ R194, R190, UR10, -R0.reuse ;  /* 0x0000000abec27c23 */ /* 0x100fe20008010800 */
[--C-:B------:R-:W-:Y:S01]  /*6cc0*/  FFMA.FTZ R190, R171, UR10, -R0.reuse ;  /* 0x0000000aabbe7c23 */ /* 0x100fe20008010800 */
[----:B------:R-:W-:Y:S01]  /*6cd0*/  FMNMX.FTZ R3, R170, R3, !PT ;  /* 0x00000003aa037209 */ /* 0x000fe20007810000 */
[--C-:B------:R-:W-:Y:S01]  /*6ce0*/  FFMA.FTZ R171, R172, UR10, -R0.reuse ;  /* 0x0000000aacab7c23 */ /* 0x100fe20008010800 */
[----:B------:R-:W-:Y:S01]  /*6cf0*/  FSEL R172, R4, RZ, P3 ;  /* 0x000000ff04ac7208 */ /* 0x000fe20001800000 */
[--C-:B------:R-:W-:Y:S01]  /*6d00*/  FFMA.FTZ R184, R184, UR10, -R0.reuse ;  /* 0x0000000ab8b87c23 */ /* 0x100fe20008010800 */
[----:B------:R-:W-:Y:S01]  /*6d10*/  FMNMX.FTZ R2, R164, R3, !PT ;  /* 0x00000003a4027209 */ /* 0x000fe20007810000 */
[--C-:B------:R-:W-:Y:S01]  /*6d20*/  FFMA.FTZ R198, R186, UR10, -R0.reuse ;  /* 0x0000000abac67c23 */ /* 0x100fe20008010800 */
[--C-:B------:R-:W-:Y:S01]  /*6d30*/  FFMA.FTZ R167, R188, UR10, -R0.reuse ;  /* 0x0000000abca77c23 */ /* 0x100fe20008010800 */
[----:B------:R-:W-:Y:S01]  /*6d40*/  FADD.FTZ R172, -R172, R21 ;  /* 0x00000015acac7221 */ /* 0x000fe20000010100 */
[----:B------:R-:W-:Y:S01]  /*6d50*/  FMNMX.FTZ R3, R165, R2, !PT ;  /* 0x00000002a5037209 */ /* 0x000fe20007810000 */
[----:B------:R0:W-:Y:S01]  /*6d60*/  MUFU.EX2 R163, R184 ;  /* 0x000000b800a37308 */ /* 0x0001e20000000800 */
[--C-:B------:R-:W-:Y:S01]  /*6d70*/  FFMA.FTZ R183, R185, UR10, -R0.reuse ;  /* 0x0000000ab9b77c23 */ /* 0x100fe20008010800 */
[----:B------:R-:W-:Y:S01]  /*6d80*/  FMUL.FTZ R172, R172, UR10 ;  /* 0x0000000aacac7c20 */ /* 0x000fe20008410000 */
[----:B------:R-:W-:Y:S01]  /*6d90*/  FMNMX.FTZ R3, R166, R3, !PT ;  /* 0x00000003a6037209 */ /* 0x000fe20007810000 */
[--C-:B------:R-:W-:Y:S01]  /*6da0*/  FFMA.FTZ R168, R187, UR10, -R0.reuse ;  /* 0x0000000abba87c23 */ /* 0x100fe20008010800 */
[--C-:B------:R-:W-:Y:S01]  /*6db0*/  FFMA.FTZ R181, R189, UR10, -R0.reuse ;  /* 0x0000000abdb57c23 */ /* 0x100fe20008010800 */
[--C-:B------:R-:W-:Y:S01]  /*6dc0*/  FFMA.FTZ R188, R192, UR10, -R0.reuse ;  /* 0x0000000ac0bc7c23 */ /* 0x100fe20008010800 */
[----:B------:R-:W-:Y:S01]  /*6dd0*/  FMNMX.FTZ R3, R178, R3, !PT ;  /* 0x00000003b2037209 */ /* 0x000fe20007810000 */
[--C-:B------:R-:W-:Y:S01]  /*6de0*/  FFMA.FTZ R173, R191, UR10, -R0.reuse ;  /* 0x0000000abfad7c23 */ /* 0x100fe20008010800 */
[--C-:B0-----:R-:W-:Y:S01]  /*6df0*/  FFMA.FTZ R184, R174, UR10, -R0.reuse ;  /* 0x0000000aaeb87c23 */ /* 0x101fe20008010800 */
[--C-:B------:R-:W-:Y:S01]  /*6e00*/  FFMA.FTZ R186, R177, UR10, -R0.reuse ;  /* 0x0000000ab1ba7c23 */ /* 0x100fe20008010800 */
[----:B------:R-:W-:Y:S01]  /*6e10*/  FMNMX.FTZ R3, R180, R3, !PT ;  /* 0x00000003b4037209 */ /* 0x000fe20007810000 */
[----:B------:R-:W-:Y:S01]  /*6e20*/  FFMA.FTZ R176, R176, UR10, -R0 ;  /* 0x0000000ab0b07c23 */ /* 0x000fe20008010800 */
[----:B------:R-:W-:Y:S03]  /*6e30*/  MUFU.EX2 R196, R196 ;  /* 0x000000c400c47308 */ /* 0x000fe60000000800 */
[----:B------:R-:W0:Y:S05]  /*6e40*/  SHFL.BFLY PT, R2, R3, 0x2, 0x1f ;  /* 0x0c401f0003027f89 */ /* 0x000e2a00000e0000 */
[----:B------:R-:W1:Y:S08]  /*6e50*/  MUFU.EX2 R0, R172 ;  /* 0x000000ac00007308 */ /* 0x000e700000000800 */
[----:B------:R-:W2:Y:S08]  /*6e60*/  MUFU.EX2 R198, R198 ;  /* 0x000000c600c67308 */ /* 0x000eb00000000800 */
[----:B------:R-:W3:Y:S01]  /*6e70*/  MUFU.EX2 R183, R183 ;  /* 0x000000b700b77308 */ /* 0x000ee20000000800 */
[----:B0-----:R-:W-:-:S05]  /*6e80*/  FMNMX.FTZ R2, R3, R2, !PT ;  /* 0x0000000203027209 */ /* 0x001fca0007810000 */
[----:B------:R-:W0:Y:S02]  /*6e90*/  SHFL.BFLY PT, R3, R2, 0x1, 0x1f ;  /* 0x0c201f0002037f89 */ /* 0x000e2400000e0000 */
[----:B------:R-:W-:Y:S08]  /*6ea0*/  MUFU.EX2 R167, R167 ;  /* 0x000000a700a77308 */ /* 0x000ff00000000800 */
[----:B------:R-:W-:Y:S08]  /*6eb0*/  MUFU.EX2 R168, R168 ;  /* 0x000000a800a87308 */ /* 0x000ff00000000800 */
[----:B------:R-:W-:Y:S01]  /*6ec0*/  MUFU.EX2 R194, R194 ;  /* 0x000000c200c27308 */ /* 0x000fe20000000800 */
[----:B0-----:R-:W-:-:S07]  /*6ed0*/  FMNMX.FTZ R3, R2, R3, !PT ;  /* 0x0000000302037209 */ /* 0x001fce0007810000 */
[----:B------:R-:W-:Y:S01]  /*6ee0*/  MUFU.EX2 R181, R181 ;  /* 0x000000b500b57308 */ /* 0x000fe20000000800 */
[C---:B------:R-:W-:Y:S01]  /*6ef0*/  FSETP.NEU.FTZ.AND P1, PT, R3.reuse, -INF , PT ;  /* 0xff8000000300780b */ /* 0x040fe20003f3d000 */
[----:B------:R-:W-:-:S06]  /*6f00*/  FMUL.FTZ R175, R3, UR10 ;  /* 0x0000000a03af7c20 */ /* 0x000fcc0008410000 */
[----:B------:R-:W-:Y:S01]  /*6f10*/  MUFU.EX2 R188, R188 ;  /* 0x000000bc00bc7308 */ /* 0x000fe20000000800 */
[----:B------:R-:W-:-:S05]  /*6f20*/  FSEL R175, R175, RZ, P1 ;  /* 0x000000ffafaf7208 */ /* 0x000fca0000800000 */
[--C-:B------:R-:W-:Y:S01]  /*6f30*/  FFMA.FTZ R199, R155, UR10, -R175.reuse ;  /* 0x0000000a9bc77c23 */ /* 0x100fe200080108af */
[----:B------:R-:W-:Y:S01]  /*6f40*/  FSEL R155, R3, RZ, P1 ;  /* 0x000000ff039b7208 */ /* 0x000fe20000800000 */
[--C-:B------:R-:W-:Y:S01]  /*6f50*/  FFMA.FTZ R197, R179, UR10, -R175.reuse ;  /* 0x0000000ab3c57c23 */ /* 0x100fe200080108af */
[--C-:B------:R-:W-:Y:S01]  /*6f60*/  FFMA.FTZ R152, R152, UR10, -R175.reuse ;  /* 0x0000000a98987c23 */ /* 0x100fe200080108af */
[--C-:B------:R-:W-:Y:S01]  /*6f70*/  FFMA.FTZ R156, R156, UR10, -R175.reuse ;  /* 0x0000000a9c9c7c23 */ /* 0x100fe200080108af */
[--C-:B------:R-:W-:Y:S01]  /*6f80*/  FFMA.FTZ R193, R157, UR10, -R175.reuse ;  /* 0x0000000a9dc17c23 */ /* 0x100fe200080108af */
[----:B------:R-:W-:Y:S01]  /*6f90*/  FADD.FTZ R155, -R155, R20 ;  /* 0x000000149b9b7221 */ /* 0x000fe20000010100 */
[----:B------:R-:W-:Y:S01]  /*6fa0*/  MUFU.EX2 R199, R199 ;  /* 0x000000c700c77308 */ /* 0x000fe20000000800 */
[----:B------:R-:W-:Y:S01]  /*6fb0*/  FFMA.FTZ R158, R158, UR10, -R175 ;  /* 0x0000000a9e9e7c23 */ /* 0x000fe200080108af */
[----:B-1----:R-:W-:Y:S01]  /*6fc0*/  FFMA.FTZ R157, R0, R18, R163 ;  /* 0x00000012009d7223 */ /* 0x002fe200000100a3 */
[----:B------:R-:W-:Y:S01]  /*6fd0*/  FMUL.FTZ R155, R155, UR10 ;  /* 0x0000000a9b9b7c20 */ /* 0x000fe20008410000 */
[--C-:B------:R-:W-:Y:S01]  /*6fe0*/  FFMA.FTZ R195, R159, UR10, -R175.reuse ;  /* 0x0000000a9fc37c23 */ /* 0x100fe200080108af */
[----:B------:R-:W-:Y:S01]  /*6ff0*/  FFMA.FTZ R20, R160, UR10, -R175 ;  /* 0x0000000aa0147c23 */ /* 0x000fe200080108af */
[----:B------:R-:W-:Y:S01]  /*7000*/  FADD.FTZ R157, R196, R157 ;  /* 0x0000009dc49d7221 */ /* 0x000fe20000010000 */
[--C-:B------:R-:W-:Y:S01]  /*7010*/  FFMA.FTZ R160, R162, UR10, -R175.reuse ;  /* 0x0000000aa2a07c23 */ /* 0x100fe200080108af */
[----:B------:R-:W-:Y:S01]  /*7020*/  MUFU.EX2 R197, R197 ;  /* 0x000000c500c57308 */ /* 0x000fe20000000800 */
[----:B------:R-:W-:Y:S01]  /*7030*/  FFMA.FTZ R162, R164, UR10, -R175 ;  /* 0x0000000aa4a27c23 */ /* 0x000fe200080108af */
[----:B--2---:R-:W-:Y:S01]  /*7040*/  FADD.FTZ R164, R198, R157 ;  /* 0x0000009dc6a47221 */ /* 0x004fe20000010000 */
[--C-:B------:R-:W-:Y:S01]  /*7050*/  FFMA.FTZ R189, R161, UR10, -R175.reuse ;  /* 0x0000000aa1bd7c23 */ /* 0x100fe200080108af */
[--C-:B------:R-:W-:Y:S01]  /*7060*/  FFMA.FTZ R191, R170, UR10, -R175.reuse ;  /* 0x0000000aaabf7c23 */ /* 0x100fe200080108af */
[--C-:B------:R-:W-:Y:S01]  /*7070*/  FFMA.FTZ R185, R165, UR10, -R175.reuse ;  /* 0x0000000aa5b97c23 */ /* 0x100fe200080108af */
[----:B---3--:R-:W-:Y:S01]  /*7080*/  FADD.FTZ R164, R183, R164 ;  /* 0x000000a4b7a47221 */ /* 0x008fe20000010000 */
[----:B------:R-:W-:Y:S01]  /*7090*/  FFMA.FTZ R187, R178, UR10, -R175 ;  /* 0x0000000ab2bb7c23 */ /* 0x000fe200080108af */
[----:B------:R-:W0:Y:S08]  /*70a0*/  MUFU.EX2 R2, R155 ;  /* 0x0000009b00027308 */ /* 0x000e300000000800 */
[----:B------:R-:W1:Y:S08]  /*70b0*/  MUFU.EX2 R152, R152 ;  /* 0x0000009800987308 */ /* 0x000e700000000800 */
[----:B------:R-:W2:Y:S01]  /*70c0*/  MUFU.EX2 R156, R156 ;  /* 0x0000009c009c7308 */ /* 0x000ea20000000800 */
[----:B0-----:R-:W-:-:S07]  /*70d0*/  FFMA.FTZ R5, R2, R5, R197 ;  /* 0x0000000502057223 */ /* 0x001fce00000100c5 */
[----:B------:R-:W0:Y:S01]  /*70e0*/  MUFU.EX2 R193, R193 ;  /* 0x000000c100c17308 */ /* 0x000e220000000800 */
[----:B-1----:R-:W-:-:S04]  /*70f0*/  FADD.FTZ R18, R152, R5 ;  /* 0x0000000598127221 */ /* 0x002fc80000010000 */
[----:B------:R-:W-:-:S03]  /*7100*/  FADD.FTZ R5, R199, R18 ;  /* 0x00000012c7057221 */ /* 0x000fc60000010000 */
[----:B------:R-:W1:Y:S01]  /*7110*/  MUFU.EX2 R158, R158 ;  /* 0x0000009e009e7308 */ /* 0x000e620000000800 */
[----:B--2---:R-:W-:Y:S01]  /*7120*/  FADD.FTZ R18, R156, R5 ;  /* 0x000000059c127221 */ /* 0x004fe20000010000 */
[----:B------:R-:W-:Y:S01]  /*7130*/  FADD.FTZ R5, R167, R164 ;  /* 0x000000a4a7057221 */ /* 0x000fe20000010000 */
[----:B------:R-:W-:-:S03]  /*7140*/  FFMA.FTZ R164, R166, UR10, -R175 ;  /* 0x0000000aa6a47c23 */ /* 0x000fc600080108af */
[----:B------:R-:W-:Y:S02]  /*7150*/  FADD.FTZ R5, R168, R5 ;  /* 0x00000005a8057221 */ /* 0x000fe40000010000 */
[----:B------:R-:W2:Y:S01]  /*7160*/  MUFU.EX2 R195, R195 ;  /* 0x000000c300c37308 */ /* 0x000ea20000000800 */
[----:B0-----:R-:W-:Y:S01]  /*7170*/  FADD.FTZ R155, R193, R18 ;  /* 0x00000012c19b7221 */ /* 0x001fe20000010000 */
[----:B------:R-:W-:-:S06]  /*7180*/  FADD.FTZ R166, R194, R5 ;  /* 0x00000005c2a67221 */ /* 0x000fcc0000010000 */
[----:B------:R-:W0:Y:S01]  /*7190*/  MUFU.EX2 R20, R20 ;  /* 0x0000001400147308 */ /* 0x000e220000000800 */
[----:B-1----:R-:W-:Y:S01]  /*71a0*/  FADD.FTZ R18, R158, R155 ;  /* 0x0000009b9e127221 */ /* 0x002fe20000010000 */
[----:B------:R-:W-:-:S04]  /*71b0*/  FADD.FTZ R155, R181, R166 ;  /* 0x000000a6b59b7221 */ /* 0x000fc80000010000 */
[----:B------:R-:W-:Y:S02]  /*71c0*/  FADD.FTZ R166, R188, R155 ;  /* 0x0000009bbca67221 */ /* 0x000fe40000010000 */
[----:B------:R-:W1:Y:S01]  /*71d0*/  MUFU.EX2 R189, R189 ;  /* 0x000000bd00bd7308 */ /* 0x000e620000000800 */
[----:B--2---:R-:W-:-:S07]  /*71e0*/  FADD.FTZ R5, R195, R18 ;  /* 0x00000012c3057221 */ /* 0x004fce0000010000 */
[----:B------:R-:W2:Y:S01]  /*71f0*/  MUFU.EX2 R173, R173 ;  /* 0x000000ad00ad7308 */ /* 0x000ea20000000800 */
[----:B0-----:R-:W-:-:S07]  /*7200*/  FADD.FTZ R18, R20, R5 ;  /* 0x0000000514127221 */ /* 0x001fce0000010000 */
[----:B------:R-:W0:Y:S01]  /*7210*/  MUFU.EX2 R160, R160 ;  /* 0x000000a000a07308 */ /* 0x000e220000000800 */
[----:B-1----:R-:W-:-:S07]  /*7220*/  FADD.FTZ R5, R189, R18 ;  /* 0x00000012bd057221 */ /* 0x002fce0000010000 */
[----:B------:R-:W1:Y:S01]  /*7230*/  MUFU.EX2 R190, R190 ;  /* 0x000000be00be7308 */ /* 0x000e620000000800 */
[----:B--2---:R-:W-:Y:S01]  /*7240*/  FADD.FTZ R155, R173, R166 ;  /* 0x000000a6ad9b7221 */ /* 0x004fe20000010000 */
[----:B------:R-:W-:-:S06]  /*7250*/  FFMA.FTZ R166, R180, UR10, -R175 ;  /* 0x0000000ab4a67c23 */ /* 0x000fcc00080108af */
        /* <DEDUP_REMOVED lines=26> */
.L_x_1029:
[----:B------:R-:W0:Y:S01]  /*7400*/  S2UR UR4, SR_CgaCtaId ;  /* 0x00000000000479c3 */ /* 0x000e220000008800 */
[----:B------:R-:W-:Y:S01]  /*7410*/  UIADD3 UR6, UR6, 0x30860, URZ ;  /* 0x0003086006067890 */ /* 0x000fe2000fffe03f */
[----:B------:R-:W-:Y:S01]  /*7420*/  ISETP.GT.AND P1, PT, R220, UR50, PT ;  /* 0x00000032dc007c0c */ /* 0x000fe2000bf24270 */
[----:B------:R-:W-:Y:S01]  /*7430*/  UMOV UR41, UR39 ;  /* 0x0000002700297c82 */ /* 0x000fe20008000000 */
[----:B------:R-:W-:Y:S01]  /*7440*/  F2FP.F16.F32.PACK_AB R195, R20, R195 ;  /* 0x000000c314c3723e */ /* 0x000fe200000000ff */
[----:B------:R-:W-:Y:S01]  /*7450*/  VIADD R220, R220, 0xffffffff ;  /* 0xffffffffdcdc7836 */ /* 0x000fe20000000000 */
[----:B------:R-:W-:Y:S01]  /*7460*/  F2FP.F16.F32.PACK_AB R186, R21, R186 ;  /* 0x000000ba15ba723e */ /* 0x000fe200000000ff */
[----:B------:R-:W-:Y:S01]  /*7470*/  IMAD.MOV.U32 R21, RZ, RZ, R4 ;  /* 0x000000ffff157224 */ /* 0x000fe200078e0004 */
[----:B------:R-:W-:Y:S02]  /*7480*/  F2FP.F16.F32.PACK_AB R196, R196, R163 ;  /* 0x000000a3c4c4723e */ /* 0x000fe400000000ff */
[----:B------:R-:W-:-:S02]  /*7490*/  F2FP.F16.F32.PACK_AB R197, R152, R197 ;  /* 0x000000c598c5723e */ /* 0x000fc400000000ff */
[----:B------:R-:W-:Y:S02]  /*74a0*/  F2FP.F16.F32.PACK_AB R198, R183, R198 ;  /* 0x000000c6b7c6723e */ /* 0x000fe400000000ff */
[----:B------:R-:W-:Y:S02]  /*74b0*/  F2FP.F16.F32.PACK_AB R199, R156, R199 ;  /* 0x000000c79cc7723e */ /* 0x000fe400000000ff */
[----:B------:R-:W-:Y:S02]  /*74c0*/  F2FP.F16.F32.PACK_AB R192, R168, R167 ;  /* 0x000000a7a8c0723e */ /* 0x000fe400000000ff */
[----:B------:R-:W-:Y:S02]  /*74d0*/  F2FP.F16.F32.PACK_AB R193, R158, R193 ;  /* 0x000000c19ec1723e */ /* 0x000fe400000000ff */
[----:B------:R-:W-:Y:S02]  /*74e0*/  F2FP.F16.F32.PACK_AB R194, R181, R194 ;  /* 0x000000c2b5c2723e */ /* 0x000fe400000000ff */
[----:B------:R-:W-:Y:S01]  /*74f0*/  F2FP.F16.F32.PACK_AB R188, R173, R188 ;  /* 0x000000bcadbc723e */ /* 0x000fe200000000ff */
[----:B0-----:R-:W-:Y:S01]  /*7500*/  UPRMT UR6, UR4, 0x654, UR6 ;  /* 0x0000065404067896 */ /* 0x001fe20008000006 */
[----:B------:R-:W-:-:S02]  /*7510*/  F2FP.F16.F32.PACK_AB R189, R160, R189 ;  /* 0x000000bda0bd723e */ /* 0x000fc400000000ff */
[----:B------:R-:W-:Y:S01]  /*7520*/  UMOV UR4, UR38 ;  /* 0x0000002600047c82 */ /* 0x000fe20008000000 */
[----:B------:R-:W-:Y:S02]  /*7530*/  F2FP.F16.F32.PACK_AB R190, R171, R190 ;  /* 0x000000beabbe723e */ /* 0x000fe400000000ff */
[----:B------:R-:W-:Y:S02]  /*7540*/  F2FP.F16.F32.PACK_AB R191, R162, R191 ;  /* 0x000000bfa2bf723e */ /* 0x000fe400000000ff */
[----:B------:R-:W-:Y:S01]  /*7550*/  F2FP.F16.F32.PACK_AB R184, R169, R184 ;  /* 0x000000b8a9b8723e */ /* 0x000fe200000000ff */
[----:B------:R-:W-:Y:S01]  /*7560*/  SYNCS.ARRIVE.TRANS64.RED.A1T0 RZ, [UR6], RZ ;  /* 0x000000ffffff79a7 */ /* 0x000fe20008100406 */
[----:B------:R-:W-:Y:S02]  /*7570*/  F2FP.F16.F32.PACK_AB R185, R164, R185 ;  /* 0x000000b9a4b9723e */ /* 0x000fe400000000ff */
[----:B------:R-:W-:Y:S02]  /*7580*/  F2FP.F16.F32.PACK_AB R187, R166, R187 ;  /* 0x000000bba6bb723e */ /* 0x000fe400000000ff */
[----:B------:R-:W-:Y:S01]  /*7590*/  MOV R20, R3 ;  /* 0x0000000300147202 */ /* 0x000fe20000000f00 */
[----:B------:R-:W-:Y:S06]  /*75a0*/  @P1 BRA `(.L_x_1030) ;  /* 0xffffffd000ec1947 */ /* 0x000fec000383ffff */
.L_x_1011:
[----:B------:R-:W-:Y:S01]  /*75b0*/  R2UR UR4, R22 ;  /* 0x00000000160472ca */ /* 0x000fe200000e0000 */
[----:B------:R-:W-:Y:S01]  /*75c0*/  UISETP.NE.AND UP0, UPT, UR43, URZ, UPT ;  /* 0x0000003f2b00728c */ /* 0x000fe2000bf05270 */
[----:B------:R-:W-:Y:S01]  /*75d0*/  IADD3 R153, -R153, 0x1, RZ ;  /* 0x0000000199997810 */ /* 0x000fe20007ffe1ff */
[----:B------:R-:W-:-:S04]  /*75e0*/  UIADD3 UR6, UR60, 0x7f, URZ ;  /* 0x0000007f3c067890 */ /* 0x000fc8000fffe03f */
[----:B------:R-:W-:Y:S01]  /*75f0*/  PLOP3.LUT P1, PT, PT, PT, UP0, 0x40, 0x0 ;  /* 0x000000000000781c */ /* 0x000fe20003f2e808 */
[----:B------:R-:W-:-:S05]  /*7600*/  IMAD R20, R154, UR42, R153 ;  /* 0x0000002a9a147c24 */ /* 0x000fca000f8e0299 */
[----:B------:R-:W-:-:S11]  /*7610*/  UISETP.NE.AND UP1, UPT, UR4, URZ, UPT ;  /* 0x0000003f0400728c */ /* 0x000fd6000bf25270 */
[----:B------:R-:W-:Y:S01]  /*7620*/  @UP1 ULDC UR4, c[0x0][0x44c] ;  /* 0x0001130000041ab9 */ /* 0x000fe20000000800 */
[----:B------:R-:W-:Y:S01]  /*7630*/  @UP1 ULDC UR11, c[0x0][0x450] ;  /* 0x00011400000b1ab9 */ /* 0x000fe20000000800 */
[----:B------:R-:W-:-:S04]  /*7640*/  UIMAD.WIDE.U32 UR4, UR6, UR4, URZ ;  /* 0x00000004060472a5 */ /* 0x000fc8000f8e003f */
[----:B------:R-:W-:-:S06]  /*7650*/  @UP1 USHF.R.U32.HI UR6, URZ, UR11, UR5 ;  /* 0x0000000b3f061299 */ /* 0x000fcc0008011605 */
[----:B------:R-:W-:-:S04]  /*7660*/  VIADD R20, R20, UR6 ;  /* 0x0000000614147c36 */ /* 0x000fc80008000000 */
[----:B------:R-:W-:Y:S01]  /*7670*/  VIADD R152, R20, -UR7 ;  /* 0x8000000714987c36 */ /* 0x000fe20008000000 */
[----:B------:R-:W-:Y:S06]  /*7680*/  @P1 BRA `(.L_x_1031) ;  /* 0x0000000000481947 */ /* 0x000fec0003800000 */
[----:B------:R-:W-:-:S05]  /*7690*/  IMAD.MOV.U32 R153, RZ, RZ, R20 ;  /* 0x000000ffff997224 */ /* 0x000fca00078e0014 */
[----:B------:R-:W-:-:S13]  /*76a0*/  ISETP.GT.AND P1, PT, R153, -0x1, PT ;  /* 0xffffffff9900780c */ /* 0x000fda0003f24270 */
[----:B------:R-:W-:Y:S05]  /*76b0*/  @P1 BRA `(.L_x_1032) ;  /* 0x0000000000201947 */ /* 0x000fea0003800000 */
[----:B------:R-:W0:Y:S01]  /*76c0*/  LDC R154, c[0x0][0x9e4] ;  /* 0x00027900ff9a7b82 */ /* 0x000e220000000800 */
[----:B------:R-:W-:Y:S02]  /*76d0*/  LOP3.LUT R153, RZ, R153, RZ, 0x33, !PT ;  /* 0x00000099ff997212 */ /* 0x000fe400078e33ff */
[----:B0-----:R-:W-:-:S13]  /*76e0*/  ISETP.NE.AND P1, PT, R154, 0x1, PT ;  /* 0x000000019a00780c */ /* 0x001fda0003f25270 */
[----:B------:R-:W0:Y:S02]  /*76f0*/  @P1 LDC.64 R20, c[0x0][0x9e8] ;  /* 0x00027a00ff141b82 */ /* 0x000e240000000a00 */
[----:B0-----:R-:W-:-:S05]  /*7700*/  @P1 IMAD.HI.U32 R20, R153, R20, RZ ;  /* 0x0000001499141227 */ /* 0x001fca00078e00ff */
[----:B------:R-:W-:-:S04]  /*7710*/  @P1 SHF.R.U32.HI R153, RZ, R21, R20 ;  /* 0x00000015ff991219 */ /* 0x000fc80000011614 */
[----:B------:R-:W-:Y:S01]  /*7720*/  LOP3.LUT R153, RZ, R153, RZ, 0x33, !PT ;  /* 0x00000099ff997212 */ /* 0x000fe200078e33ff */
[----:B------:R-:W-:Y:S06]  /*7730*/  BRA `(.L_x_1033) ;  /* 0x0000000000147947 */ /* 0x000fec0003800000 */
.L_x_1032:
[----:B------:R-:W0:Y:S02]  /*7740*/  LDC R154, c[0x0][0x9e4] ;  /* 0x00027900ff9a7b82 */ /* 0x000e240000000800 */
[----:B0-----:R-:W-:-:S13]  /*7750*/  ISETP.NE.AND P1, PT, R154, 0x1, PT ;  /* 0x000000019a00780c */ /* 0x001fda0003f25270 */
[----:B------:R-:W0:Y:S02]  /*7760*/  @P1 LDC.64 R20, c[0x0][0x9e8] ;  /* 0x00027a00ff141b82 */ /* 0x000e240000000a00 */
[----:B0-----:R-:W-:-:S05]  /*7770*/  @P1 IMAD.HI.U32 R20, R153, R20, RZ ;  /* 0x0000001499141227 */ /* 0x001fca00078e00ff */
[----:B------:R-:W-:-:S07]  /*7780*/  @P1 SHF.R.U32.HI R153, RZ, R21, R20 ;  /* 0x00000015ff991219 */ /* 0x000fce0000011614 */
.L_x_1033:
[----:B------:R-:W-:-:S05]  /*7790*/  IMAD R153, R153, R154, RZ ;  /* 0x0000009a99997224 */ /* 0x000fca00078e02ff */
[----:B------:R-:W-:-:S07]  /*77a0*/  VIMNMX R152, R152, R153, !PT ;  /* 0x0000009998987248 */ /* 0x000fce0007fe0100 */
.L_x_1031:
[----:B------:R-:W-:Y:S01]  /*77b0*/  VIADD R152, R152, 0x3f ;  /* 0x0000003f98987836 */ /* 0x000fe20000000000 */
[----:B------:R-:W-:-:S04]  /*77c0*/  R2UR UR4, R201 ;  /* 0x00000000c90472ca */ /* 0x000fc800000e0000 */
[----:B------:R-:W-:-:S04]  /*77d0*/  SHF.R.S32.HI R21, RZ, 0x1f, R152 ;  /* 0x0000001fff157819 */ /* 0x000fc80000011498 */
[----:B------:R-:W-:-:S04]  /*77e0*/  LEA.HI R21, R21, R152, RZ, 0x6 ;  /* 0x0000009815157211 */ /* 0x000fc800078f30ff */
[----:B------:R-:W-:-:S04]  /*77f0*/  SHF.R.S32.HI R21, RZ, 0x6, R21 ;  /* 0x00000006ff157819 */ /* 0x000fc80000011415 */
[----:B------:R-:W-:-:S04]  /*7800*/  VIMNMX R221, R21, UR4, !PT ;  /* 0x0000000415dd7c48 */ /* 0x000fc8000ffe0100 */
[----:B------:R-:W-:-:S13]  /*7810*/  ISETP.GE.AND P1, PT, R220, R221, PT ;  /* 0x000000dddc00720c */ /* 0x000fda0003f26270 */
[----:B------:R-:W-:Y:S05]  /*7820*/  @!P1 BRA `(.L_x_1034) ;  /* 0x0000002000549947 */ /* 0x000fea0003800000 */
[----:B------:R-:W-:Y:S01]  /*7830*/  IMAD.MOV.U32 R20, RZ, RZ, R3 ;  /* 0x000000ffff147224 */ /* 0x000fe200078e0003 */
[----:B------:R-:W-:Y:S01]  /*7840*/  MOV R21, R4 ;  /* 0x0000000400157202 */ /* 0x000fe20000000f00 */
[----:B------:R-:W-:Y:S01]  /*7850*/  UMOV UR41, UR39 ;  /* 0x0000002700297c82 */ /* 0x000fe20008000000 */
[----:B------:R-:W-:Y:S01]  /*7860*/  UMOV UR4, UR38 ;  /* 0x0000002600047c82 */ /* 0x000fe20008000000 */
[----:B------:R-:W-:Y:S01]  /*7870*/  ULDC UR5, c[0x0][0x9d8] ;  /* 0x0002760000057ab9 */ /* 0x000fe20000000800 */
[----:B------:R-:W-:-:S05]  /*7880*/  ULDC UR50, c[0x0][0x988] ;  /* 0x0002620000327ab9 */ /* 0x000fca0000000800 */
.L_x_1045:
[----:B------:R-:W-:-:S04]  /*7890*/  UISETP.NE.AND UP0, UPT, UR4, 0x1, UPT ;  /* 0x000000010400788c */ /* 0x000fc8000bf05270 */
[----:B------:R-:W-:-:S04]  /*78a0*/  USEL UR39, URZ, 0x1, UP0 ;  /* 0x000000013f277887 */ /* 0x000fc80008000000 */
[----:B------:R-:W-:Y:S01]  /*78b0*/  ULOP3.LUT UR39, UR41, UR39, URZ, 0x3c, !UPT ;  /* 0x0000002729277292 */ /* 0x000fe2000f8e3c3f */
[----:B------:R-:W-:Y:S11]  /*78c0*/  @!P0 BRA `(.L_x_1035) ;  /* 0x0000000000048947 */ /* 0x000ff60003800000 */
[----:B------:R-:W-:Y:S01]  /*78d0*/  BPT.TRAP 0x1 ;  /* 0x000000040000795c */ /* 0x000fe20000300000 */
.L_x_1035:
        /* <DEDUP_REMOVED lines=9> */
.L_x_1036:
[----:B-1----:R-:W-:Y:S05]  /*7970*/  @P1 BRA `(.L_x_1037) ;  /* 0x0000000000081947 */ /* 0x002fea0003800000 */
[----:B------:R-:W1:Y:S02]  /*7980*/  SYNCS.PHASECHK.TRANS64.TRYWAIT P1, [UR7+0x30830], R3 ;  /* 0x03083003ff0075a7 */ /* 0x000e640008020147 */
[----:B-1----:R-:W-:Y:S05]  /*7990*/  @!P1 BRA `(.L_x_1038) ;  /* 0x000000d000649947 */ /* 0x002fea0003800000 */
.L_x_1037:
        /* <DEDUP_REMOVED lines=185> */
[----:B------:R-:W-:Y:S01]  /*8530*/  UMOV UR44, UR56 ;  /* 0x00000038002c7c82 */ /* 0x000fe20008000000 */
[----:B------:R-:W-:Y:S01]  /*8540*/  UMOV UR45, UR57 ;  /* 0x00000039002d7c82 */ /* 0x000fe20008000000 */
[----:B------:R-:W-:Y:S01]  /*8550*/  UMOV UR47, 0x40000040 ;  /* 0x40000040002f7882 */ /* 0x000fe20000000000 */
        /* <DEDUP_REMOVED lines=41> */
.L_x_1039:
[----:B------:R-:W-:Y:S01]  /*87f0*/  ULEA UR6, UR4, UR40, 0x3 ;  /* 0x0000002804067291 */ /* 0x000fe2000f8e183f */
[----:B------:R-:W-:-:S05]  /*8800*/  IMAD.U32 R0, RZ, RZ, UR41 ;  /* 0x00000029ff007e24 */ /* 0x000fca000f8e00ff */
[----:B------:R-:W-:-:S04]  /*8810*/  SHF.L.U32 R0, R0, 0x1f, RZ ;  /* 0x0000001f00007819 */ /* 0x000fc800000006ff */
[----:B------:R2:W3:Y:S01]  /*8820*/  SYNCS.PHASECHK.TRANS64.TRYWAIT P1, [UR6+0x30850], R0 ;  /* 0x03085000ff0075a7 */ /* 0x0004e20008020146 */
[----:B------:R-:W-:Y:S05]  /*8830*/  @!P0 BRA `(.L_x_1040) ;  /* 0x0000000000048947 */ /* 0x000fea0003800000 */
[----:B------:R-:W-:Y:S01]  /*8840*/  BPT.TRAP 0x1 ;  /* 0x000000040000795c */ /* 0x000fe20000300000 */
.L_x_1040:
[----:B---3--:R-:W-:Y:S05]  /*8850*/  @P1 BRA `(.L_x_1041) ;  /* 0x0000000000081947 */ /* 0x008fea0003800000 */
[----:B------:R-:W3:Y:S02]  /*8860*/  SYNCS.PHASECHK.TRANS64.TRYWAIT P1, [UR6+0x30850], R0 ;  /* 0x03085000ff0075a7 */ /* 0x000ee40008020146 */
[----:B---3--:R-:W-:Y:S05]  /*8870*/  @!P1 BRA `(.L_x_1042) ;  /* 0x000000c000c49947 */ /* 0x008fea0003800000 */
.L_x_1041:
        /* <DEDUP_REMOVED lines=30> */
.L_x_1043:
[----:B------:R-:W-:Y:S01]  /*8a60*/  FMUL.FTZ R152, R152, UR5 ;  /* 0x0000000598987c20 */ /* 0x000fe20008410000 */
[----:B------:R-:W-:Y:S01]  /*8a70*/  FMUL.FTZ R185, R154, UR5 ;  /* 0x000000059ab97c20 */ /* 0x000fe20008410000 */
[----:B------:R-:W-:Y:S01]  /*8a80*/  FMUL.FTZ R153, R153, UR5 ;  /* 0x0000000599997c20 */ /* 0x000fe20008410000 */
[----:B------:R-:W-:Y:S01]  /*8a90*/  FMUL.FTZ R154, R155, UR5 ;  /* 0x000000059b9a7c20 */ /* 0x000fe20008410000 */
[----:B------:R-:W-:Y:S01]  /*8aa0*/  FMUL.FTZ R184, R156, UR5 ;  /* 0x000000059cb87c20 */ /* 0x000fe20008410000 */
[----:B------:R-:W-:Y:S01]  /*8ab0*/  FMUL.FTZ R155, R158, UR5 ;  /* 0x000000059e9b7c20 */ /* 0x000fe20008410000 */
[----:B------:R-:W0:Y:S01]  /*8ac0*/  MUFU.TANH R152, R152 ;  /* 0x0000009800987308 */ /* 0x000e220000002400 */
[----:B------:R-:W-:Y:S01]  /*8ad0*/  FMUL.FTZ R186, R157, UR5 ;  /* 0x000000059dba7c20 */ /* 0x000fe20008410000 */
        /* <DEDUP_REMOVED lines=15> */
[----:B0-2---:R-:W-:Y:S01]  /*8bd0*/  FMNMX.FTZ R0, R152, R21, !PT ;  /* 0x0000001598007209 */ /* 0x005fe20007810000 */
[----:B------:R-:W-:Y:S01]  /*8be0*/  FMUL.FTZ R189, R172, UR5 ;  /* 0x00000005acbd7c20 */ /* 0x000fe20008410000 */
[----:B------:R-:W-:Y:S01]  /*8bf0*/  FMUL.FTZ R165, R174, UR5 ;  /* 0x00000005aea57c20 */ /* 0x000fe20008410000 */
[----:B------:R-:W-:Y:S01]  /*8c00*/  FMUL.FTZ R191, R173, UR5 ;  /* 0x00000005adbf7c20 */ /* 0x000fe20008410000 */
[----:B------:R-:W-:Y:S01]  /*8c10*/  FMUL.FTZ R166, R175, UR5 ;  /* 0x00000005afa67c20 */ /* 0x000fe20008410000 */
[----:B------:R-:W-:Y:S01]  /*8c20*/  FMUL.FTZ R174, R176, UR5 ;  /* 0x00000005b0ae7c20 */ /* 0x000fe20008410000 */
[----:B------:R-:W-:Y:S01]  /*8c30*/  FMUL.FTZ R169, R178, UR5 ;  /* 0x00000005b2a97c20 */ /* 0x000fe20008410000 */
[----:B------:R-:W0:Y:S01]  /*8c40*/  MUFU.TANH R154, R154 ;  /* 0x0000009a009a7308 */ /* 0x000e220000002400 */
[----:B-1----:R-:W-:Y:S01]  /*8c50*/  FMNMX.FTZ R3, R185, R20, !PT ;  /* 0x00000014b9037209 */ /* 0x002fe20007810000 */
[----:B------:R-:W-:Y:S01]  /*8c60*/  FMUL.FTZ R176, R177, UR5 ;  /* 0x00000005b1b07c20 */ /* 0x000fe20008410000 */
[----:B------:R-:W-:Y:S01]  /*8c70*/  FMUL.FTZ R170, R179, UR5 ;  /* 0x00000005b3aa7c20 */ /* 0x000fe20008410000 */
[----:B------:R-:W-:Y:S01]  /*8c80*/  FMUL.FTZ R178, R180, UR5 ;  /* 0x00000005b4b27c20 */ /* 0x000fe20008410000 */
[----:B------:R-:W-:Y:S01]  /*8c90*/  FMUL.FTZ R179, R181, UR5 ;  /* 0x00000005b5b37c20 */ /* 0x000fe20008410000 */
[----:B------:R-:W-:Y:S01]  /*8ca0*/  FMUL.FTZ R172, R183, UR5 ;  /* 0x00000005b7ac7c20 */ /* 0x000fe20008410000 */
[----:B------:R-:W-:Y:S01]  /*8cb0*/  UMOV UR10, UR50 ;  /* 0x00000032000a7c82 */ /* 0x000fe20008000000 */
[----:B------:R-:W1:Y:S01]  /*8cc0*/  MUFU.TANH R184, R184 ;  /* 0x000000b800b87308 */ /* 0x000e620000002400 */
[----:B---3--:R-:W-:Y:S01]  /*8cd0*/  FMNMX.FTZ R171, R153, R0, !PT ;  /* 0x0000000099ab7209 */ /* 0x008fe20007810000 */
[----:B------:R-:W2:Y:S01]  /*8ce0*/  S2UR UR4, SR_CgaCtaId ;  /* 0x00000000000479c3 */ /* 0x000ea20000008800 */
[----:B------:R-:W-:-:S05]  /*8cf0*/  UIADD3 UR7, UR7, 0x30840, URZ ;  /* 0x0003084007077890 */ /* 0x000fca000fffe03f */
[----:B------:R-:W3:Y:S01]  /*8d00*/  MUFU.TANH R155, R155 ;  /* 0x0000009b009b7308 */ /* 0x000ee20000002400 */
[----:B0-----:R-:W-:-:S07]  /*8d10*/  FMNMX.FTZ R0, R154, R3, !PT ;  /* 0x000000039a007209 */ /* 0x001fce0007810000 */
[----:B------:R-:W0:Y:S01]  /*8d20*/  MUFU.TANH R186, R186 ;  /* 0x000000ba00ba7308 */ /* 0x000e220000002400 */
[----:B-1----:R-:W-:-:S07]  /*8d30*/  FMNMX.FTZ R171, R184, R171, !PT ;  /* 0x000000abb8ab7209 */ /* 0x002fce0007810000 */
[----:B------:R-:W1:Y:S01]  /*8d40*/  MUFU.TANH R156, R156 ;  /* 0x0000009c009c7308 */ /* 0x000e620000002400 */
[----:B---3--:R-:W-:Y:S01]  /*8d50*/  FMNMX.FTZ R3, R155, R0, !PT ;  /* 0x000000009b037209 */ /* 0x008fe20007810000 */
[----:B--2---:R-:W-:-:S06]  /*8d60*/  UPRMT UR7, UR4, 0x654, UR7 ;  /* 0x0000065404077896 */ /* 0x004fcc0008000007 */
[----:B------:R-:W2:Y:S01]  /*8d70*/  MUFU.TANH R187, R187 ;  /* 0x000000bb00bb7308 */ /* 0x000ea20000002400 */
[----:B0-----:R-:W-:Y:S02]  /*8d80*/  FMNMX.FTZ R0, R186, R171, !PT ;  /* 0x000000abba007209 */ /* 0x001fe40007810000 */
[----:B------:R-:W-:Y:S05]  /*8d90*/  SYNCS.ARRIVE.TRANS64.RED.A1T0 RZ, [UR7], RZ ;  /* 0x000000ffffff79a7 */ /* 0x000fea0008100407 */
[----:B------:R-:W0:Y:S01]  /*8da0*/  MUFU.TANH R157, R157 ;  /* 0x0000009d009d7308 */ /* 0x000e220000002400 */
[----:B-1----:R-:W-:-:S07]  /*8db0*/  FMNMX.FTZ R2, R156, R3, !PT ;  /* 0x000000039c027209 */ /* 0x002fce0007810000 */
[----:B------:R-:W1:Y:S01]  /*8dc0*/  MUFU.TANH R188, R188 ;  /* 0x000000bc00bc7308 */ /* 0x000e620000002400 */
[----:B--2---:R-:W-:-:S07]  /*8dd0*/  FMNMX.FTZ R3, R187, R0, !PT ;  /* 0x00000000bb037209 */ /* 0x004fce0007810000 */
[----:B------:R-:W2:Y:S01]  /*8de0*/  MUFU.TANH R158, R158 ;  /* 0x0000009e009e7308 */ /* 0x000ea20000002400 */
[----:B0-----:R-:W-:-:S07]  /*8df0*/  FMNMX.FTZ R171, R157, R2, !PT ;  /* 0x000000029dab7209 */ /* 0x001fce0007810000 */
        /* <DEDUP_REMOVED lines=11> */
[----:B0-----:R-:W-:Y:S01]  /*8eb0*/  FMNMX.FTZ R2, R160, R171, !PT ;  /* 0x000000aba0027209 */ /* 0x001fe20007810000 */
[----:B------:R-:W-:-:S06]  /*8ec0*/  FMUL.FTZ R171, R182, UR5 ;  /* 0x00000005b6ab7c20 */ /* 0x000fcc0008410000 */
        /* <DEDUP_REMOVED lines=27> */
[----:B--2---:R-:W-:Y:S02]  /*9080*/  FMNMX.FTZ R3, R171, R0, !PT ;  /* 0x00000000ab037209 */ /* 0x004fe40007810000 */
[----:B0-----:R-:W-:Y:S02]  /*9090*/  FMNMX.FTZ R2, R179, R2, !PT ;  /* 0x00000002b3027209 */ /* 0x001fe40007810000 */
[----:B-1----:R-:W-:-:S03]  /*90a0*/  FMNMX.FTZ R0, R172, R3, !PT ;  /* 0x00000003ac007209 */ /* 0x002fc60007810000 */
[----:B------:R-:W0:Y:S04]  /*90b0*/  SHFL.BFLY PT, R3, R2, 0x2, 0x1f ;  /* 0x0c401f0002037f89 */ /* 0x000e2800000e0000 */
[----:B------:R-:W1:Y:S01]  /*90c0*/  SHFL.BFLY PT, R175, R0, 0x2, 0x1f ;  /* 0x0c401f0000af7f89 */ /* 0x000e6200000e0000 */
[----:B0-----:R-:W-:Y:S02]  /*90d0*/  FMNMX.FTZ R173, R2, R3, !PT ;  /* 0x0000000302ad7209 */ /* 0x001fe40007810000 */
[----:B-1----:R-:W-:-:S03]  /*90e0*/  FMNMX.FTZ R175, R0, R175, !PT ;  /* 0x000000af00af7209 */ /* 0x002fc60007810000 */
[----:B------:R-:W0:Y:S04]  /*90f0*/  SHFL.BFLY PT, R4, R173, 0x1, 0x1f ;  /* 0x0c201f00ad047f89 */ /* 0x000e2800000e0000 */
[----:B------:R-:W1:Y:S01]  /*9100*/  SHFL.BFLY PT, R180, R175, 0x1, 0x1f ;  /* 0x0c201f00afb47f89 */ /* 0x000e6200000e0000 */
[----:B0-----:R-:W-:Y:S02]  /*9110*/  FMNMX.FTZ R4, R173, R4, !PT ;  /* 0x00000004ad047209 */ /* 0x001fe40007810000 */
[----:B-1----:R-:W-:-:S03]  /*9120*/  FMNMX.FTZ R3, R175, R180, !PT ;  /* 0x000000b4af037209 */ /* 0x002fc60007810000 */
[C---:B------:R-:W-:Y:S01]  /*9130*/  FADD.FTZ R21, -R4.reuse, R21 ;  /* 0x0000001504157221 */ /* 0x040fe20000010100 */
[----:B------:R-:W-:Y:S01]  /*9140*/  FMUL.FTZ R181, R4, UR10 ;  /* 0x0000000a04b57c20 */ /* 0x000fe20008410000 */
[C---:B------:R-:W-:Y:S01]  /*9150*/  FADD.FTZ R2, -R3.reuse, R20 ;  /* 0x0000001403027221 */ /* 0x040fe20000010100 */
[----:B------:R-:W-:Y:S01]  /*9160*/  FMUL.FTZ R20, R3, UR10 ;  /* 0x0000000a03147c20 */ /* 0x000fe20008410000 */
[----:B------:R-:W-:Y:S01]  /*9170*/  FMUL.FTZ R177, R21, UR10 ;  /* 0x0000000a15b17c20 */ /* 0x000fe20008410000 */
[--C-:B------:R-:W-:Y:S01]  /*9180*/  FFMA.FTZ R21, R152, UR10, -R181.reuse ;  /* 0x0000000a98157c23 */ /* 0x100fe200080108b5 */
[----:B------:R-:W-:Y:S01]  /*9190*/  FMUL.FTZ R2, R2, UR10 ;  /* 0x0000000a02027c20 */ /* 0x000fe20008410000 */
        /* <DEDUP_REMOVED lines=21> */
[--C-:B------:R-:W-:Y:S01]  /*92f0*/  FFMA.FTZ R167, R168, UR10, -R181.reuse ;  /* 0x0000000aa8a77c23 */ /* 0x100fe200080108b5 */
[--C-:B------:R-:W-:Y:S01]  /*9300*/  FFMA.FTZ R160, R162, UR10, -R20.reuse ;  /* 0x0000000aa2a07c23 */ /* 0x100fe20008010814 */
[--C-:B------:R-:W-:Y:S01]  /*9310*/  FFMA.FTZ R163, R191, UR10, -R181.reuse ;  /* 0x0000000abfa37c23 */ /* 0x100fe200080108b5 */
[--C-:B------:R-:W-:Y:S01]  /*9320*/  FFMA.FTZ R191, R165, UR10, -R20.reuse ;  /* 0x0000000aa5bf7c23 */ /* 0x100fe20008010814 */
[--C-:B------:R-:W-:Y:S01]  /*9330*/  FFMA.FTZ R162, R166, UR10, -R20.reuse ;  /* 0x0000000aa6a27c23 */ /* 0x100fe20008010814 */
[--C-:B------:R-:W-:Y:S01]  /*9340*/  FFMA.FTZ R184, R174, UR10, -R181.reuse ;  /* 0x0000000aaeb87c23 */ /* 0x100fe200080108b5 */
[----:B------:R-:W1:Y:S01]  /*9350*/  MUFU.EX2 R197, R197 ;  /* 0x000000c500c57308 */ /* 0x000e620000000800 */
[--C-:B------:R-:W-:Y:S01]  /*9360*/  FFMA.FTZ R185, R169, UR10, -R20.reuse ;  /* 0x0000000aa9b97c23 */ /* 0x100fe20008010814 */
[--C-:B------:R-:W-:Y:S01]  /*9370*/  FFMA.FTZ R153, R176, UR10, -R181.reuse ;  /* 0x0000000ab0997c23 */ /* 0x100fe200080108b5 */
[----:B------:R-:W-:Y:S01]  /*9380*/  FFMA.FTZ R187, R171, UR10, -R20 ;  /* 0x0000000aabbb7c23 */ /* 0x000fe20008010814 */
[----:B------:R-:W-:-:S04]  /*9390*/  FFMA.FTZ R179, R179, UR10, -R181 ;  /* 0x0000000ab3b37c23 */ /* 0x000fc800080108b5 */
[----:B------:R-:W2:Y:S01]  /*93a0*/  MUFU.EX2 R196, R196 ;  /* 0x000000c400c47308 */ /* 0x000ea20000000800 */
[----:B0-----:R-:W-:-:S07]  /*93b0*/  FFMA.FTZ R155, R0, R18, R21 ;  /* 0x00000012009b7223 */ /* 0x001fce0000010015 */
[----:B------:R-:W0:Y:S01]  /*93c0*/  MUFU.EX2 R152, R152 ;  /* 0x0000009800987308 */ /* 0x000e220000000800 */
[----:B-1----:R-:W-:-:S07]  /*93d0*/  FFMA.FTZ R5, R2, R5, R197 ;  /* 0x0000000502057223 */ /* 0x002fce00000100c5 */
[----:B------:R-:W1:Y:S01]  /*93e0*/  MUFU.EX2 R198, R198 ;  /* 0x000000c600c67308 */ /* 0x000e620000000800 */
[----:B--2---:R-:W-:-:S07]  /*93f0*/  FADD.FTZ R155, R196, R155 ;  /* 0x0000009bc49b7221 */ /* 0x004fce0000010000 */
[----:B------:R-:W2:Y:S01]  /*9400*/  MUFU.EX2 R199, R199 ;  /* 0x000000c700c77308 */ /* 0x000ea20000000800 */
[----:B0-----:R-:W-:-:S07]  /*9410*/  FADD.FTZ R18, R152, R5 ;  /* 0x0000000598127221 */ /* 0x001fce0000010000 */
[----:B------:R0:W3:Y:S01]  /*9420*/  MUFU.EX2 R177, R186 ;  /* 0x000000ba00b17308 */ /* 0x0000e20000000800 */
[----:B-1----:R-:W-:-:S07]  /*9430*/  FADD.FTZ R164, R198, R155 ;  /* 0x0000009bc6a47221 */ /* 0x002fce0000010000 */
[----:B------:R-:W1:Y:S01]  /*9440*/  MUFU.EX2 R154, R154 ;  /* 0x0000009a009a7308 */ /* 0x000e620000000800 */
[----:B--2---:R-:W-:Y:S01]  /*9450*/  FADD.FTZ R5, R199, R18 ;  /* 0x00000012c7057221 */ /* 0x004fe20000010000 */
[----:B0-----:R-:W-:-:S06]  /*9460*/  FFMA.FTZ R186, R178, UR10, -R181 ;  /* 0x0000000ab2ba7c23 */ /* 0x001fcc00080108b5 */
[----:B------:R-:W0:Y:S01]  /*9470*/  MUFU.EX2 R192, R192 ;  /* 0x000000c000c07308 */ /* 0x000e220000000800 */
[----:B---3--:R-:W-:-:S07]  /*9480*/  FADD.FTZ R155, R177, R164 ;  /* 0x000000a4b19b7221 */ /* 0x008fce0000010000 */
        /* <DEDUP_REMOVED lines=8> */
[--C-:B------:R-:W-:Y:S01]  /*9510*/  FFMA.FTZ R164, R170, UR10, -R20.reuse ;  /* 0x0000000aaaa47c23 */ /* 0x100fe20008010814 */
[----:B------:R-:W-:-:S05]  /*9520*/  FFMA.FTZ R20, R172, UR10, -R20 ;  /* 0x0000000aac147c23 */ /* 0x000fca0008010814 */
        /* <DEDUP_REMOVED lines=37> */
[----:B0-----:R-:W-:Y:S01]  /*9780*/  FADD.FTZ R5, R187, R18 ;  /* 0x00000012bb057221 */ /* 0x001fe20000010000 */
[----:B--2---:R-:W-:-:S03]  /*9790*/  FADD.FTZ R18, R179, R166 ;  /* 0x000000a6b3127221 */ /* 0x004fc60000010000 */
[----:B-1----:R-:W-:Y:S01]  /*97a0*/  FADD.FTZ R5, R20, R5 ;  /* 0x0000000514057221 */ /* 0x002fe20000010000 */
[----:B------:R-:W-:Y:S06]  /*97b0*/  @!P0 BRA `(.L_x_1044) ;  /* 0x0000000000048947 */ /* 0x000fec0003800000 */
[----:B------:R-:W-:Y:S01]  /*97c0*/  BPT.TRAP 0x1 ;  /* 0x000000040000795c */ /* 0x000fe20000300000 */
.L_x_1044:
[----:B------:R-:W0:Y:S01]  /*97d0*/  S2UR UR4, SR_CgaCtaId ;  /* 0x00000000000479c3 */ /* 0x000e220000008800 */
[----:B------:R-:W-:Y:S01]  /*97e0*/  UIADD3 UR6, UR6, 0x30860, URZ ;  /* 0x0003086006067890 */ /* 0x000fe2000fffe03f */
[----:B------:R-:W-:Y:S01]  /*97f0*/  ISETP.GT.AND P1, PT, R220, R221, PT ;  /* 0x000000dddc00720c */ /* 0x000fe20003f24270 */
[----:B------:R-:W-:Y:S01]  /*9800*/  UMOV UR41, UR39 ;  /* 0x0000002700297c82 */ /* 0x000fe20008000000 */
[----:B------:R-:W-:Y:S01]  /*9810*/  F2FP.F16.F32.PACK_AB R196, R196, R21 ;  /* 0x00000015c4c4723e */ /* 0x000fe200000000ff */
[----:B------:R-:W-:Y:S01]  /*9820*/  VIADD R220, R220, 0xffffffff ;  /* 0xffffffffdcdc7836 */ /* 0x000fe20000000000 */
[----:B------:R-:W-:Y:S01]  /*9830*/  F2FP.F16.F32.PACK_AB R187, R20, R187 ;  /* 0x000000bb14bb723e */ /* 0x000fe200000000ff */
[----:B------:R-:W-:Y:S01]  /*9840*/  IMAD.MOV.U32 R20, RZ, RZ, R3 ;  /* 0x000000ffff147224 */ /* 0x000fe200078e0003 */
[----:B------:R-:W-:Y:S01]  /*9850*/  F2FP.F16.F32.PACK_AB R197, R152, R197 ;  /* 0x000000c598c5723e */ /* 0x000fe200000000ff */
[----:B------:R-:W-:Y:S01]  /*9860*/  IMAD.MOV.U32 R21, RZ, RZ, R4 ;  /* 0x000000ffff157224 */ /* 0x000fe200078e0004 */
        /* <DEDUP_REMOVED lines=15> */
[----:B------:R-:W-:Y:S01]  /*9960*/  F2FP.F16.F32.PACK_AB R186, R179, R186 ;  /* 0x000000bab3ba723e */ /* 0x000fe200000000ff */
[----:B------:R-:W-:Y:S06]  /*9970*/  @P1 BRA `(.L_x_1045) ;  /* 0xffffffdc00c41947 */ /* 0x000fec000383ffff */
.L_x_1034:
[----:B------:R-:W-:-:S13]  /*9980*/  R2UR UR4, R201 ;  /* 0x00000000c90472ca */ /* 0x000fda00000e0000 */
[----:B------:R-:W-:-:S13]  /*9990*/  ISETP.GE.AND P1, PT, R220, UR4, PT ;  /* 0x00000004dc007c0c */ /* 0x000fda000bf26270 */
[----:B------:R-:W-:Y:S05]  /*99a0*/  @!P1 BRA `(.L_x_1046) ;  /* 0x0000002c00349947 */ /* 0x000fea0003800000 */
[----:B------:R-:W-:Y:S01]  /*99b0*/  IMAD.MOV.U32 R21, RZ, RZ, R3 ;  /* 0x000000ffff157224 */ /* 0x000fe200078e0003 */
[----:B------:R-:W-:Y:S01]  /*99c0*/  MOV R20, R4 ;  /* 0x0000000400147202 */ /* 0x000fe20000000f00 */
[----:B------:R-:W-:Y:S01]  /*99d0*/  UMOV UR7, UR39 ;  /* 0x0000002700077c82 */ /* 0x000fe20008000000 */
[----:B------:R-:W-:Y:S01]  /*99e0*/  UMOV UR4, UR38 ;  /* 0x0000002600047c82 */ /* 0x000fe20008000000 */
[----:B------:R-:W-:Y:S01]  /*99f0*/  ULDC UR41, c[0x0][0x9e4] ;  /* 0x0002790000297ab9 */ /* 0x000fe20000000800 */
[----:B------:R-:W-:Y:S01]  /*9a00*/  ULDC UR51, c[0x0][0x9dc] ;  /* 0x0002770000337ab9 */ /* 0x000fe20000000800 */
[----:B------:R-:W-:Y:S01]  /*9a10*/  ULDC UR50, c[0x0][0x288] ;  /* 0x0000a20000327ab9 */ /* 0x000fe20000000800 */
[----:B------:R-:W-:Y:S01]  /*9a20*/  ULDC UR5, c[0x0][0x9d8] ;  /* 0x0002760000057ab9 */ /* 0x000fe20000000800 */
[----:B------:R-:W-:-:S05]  /*9a30*/  ULDC UR54, c[0x0][0x988] ;  /* 0x0002620000367ab9 */ /* 0x000fca0000000800 */
.L_x_1065:
[----:B------:R-:W-:-:S04]  /*9a40*/  UIADD3 UR38, UR4, 0x1, URZ ;  /* 0x0000000104267890 */ /* 0x000fc8000fffe03f */
[----:B------:R-:W-:-:S04]  /*9a50*/  UISETP.NE.AND UP0, UPT, UR38, 0x2, UPT ;  /* 0x000000022600788c */ /* 0x000fc8000bf05270 */
[----:B------:R-:W-:Y:S02]  /*9a60*/  USEL UR39, URZ, 0x1, UP0 ;  /* 0x000000013f277887 */ /* 0x000fe40008000000 */
[----:B------:R-:W-:Y:S02]  /*9a70*/  USEL UR38, UR38, URZ, UP0 ;  /* 0x0000003f26267287 */ /* 0x000fe40008000000 */
[----:B------:R-:W-:Y:S01]  /*9a80*/  ULOP3.LUT UR39, UR7, UR39, URZ, 0x3c, !UPT ;  /* 0x0000002707277292 */ /* 0x000fe2000f8e3c3f */
[----:B------:R-:W-:Y:S11]  /*9a90*/  @!P0 BRA `(.L_x_1047) ;  /* 0x0000000000048947 */ /* 0x000ff60003800000 */
[----:B------:R-:W-:Y:S01]  /*9aa0*/  BPT.TRAP 0x1 ;  /* 0x000000040000795c */ /* 0x000fe20000300000 */
.L_x_1047:
[----:B------:R-:W-:Y:S01]  /*9ab0*/  ULEA UR6, UR38, UR40, 0x3 ;  /* 0x0000002826067291 */ /* 0x000fe2000f8e183f */
[----:B------:R-:W-:-:S05]  /*9ac0*/  IMAD.U32 R3, RZ, RZ, UR39 ;  /* 0x00000027ff037e24 */ /* 0x000fca000f8e00ff */
[----:B------:R-:W-:-:S04]  /*9ad0*/  SHF.L.U32 R3, R3, 0x1f, RZ ;  /* 0x0000001f03037819 */ /* 0x000fc800000006ff */
[----:B------:R0:W1:Y:S01]  /*9ae0*/  SYNCS.PHASECHK.TRANS64.TRYWAIT P1, [UR6+0x30830], R3 ;  /* 0x03083003ff0075a7 */ /* 0x0000620008020146 */
[----:B------:R-:W-:Y:S05]  /*9af0*/  @!P0 BRA `(.L_x_1048) ;  /* 0x0000000000048947 */ /* 0x000fea0003800000 */
[----:B------:R-:W-:Y:S01]  /*9b00*/  BPT.TRAP 0x1 ;  /* 0x000000040000795c */ /* 0x000fe20000300000 */
.L_x_1048:
[----:B-1----:R-:W-:Y:S05]  /*9b10*/  @P1 BRA `(.L_x_1049) ;  /* 0x0000000000081947 */ /* 0x002fea0003800000 */
[----:B------:R-:W1:Y:S02]  /*9b20*/  SYNCS.PHASECHK.TRANS64.TRYWAIT P1, [UR6+0x30830], R3 ;  /* 0x03083003ff0075a7 */ /* 0x000e640008020146 */
[----:B-1----:R-:W-:Y:S05]  /*9b30*/  @!P1 BRA `(.L_x_1050) ;  /* 0x000000b0002c9947 */ /* 0x002fea0003800000 */
.L_x_1049:
        /* <DEDUP_REMOVED lines=229> */
.L_x_1051:
[----:B------:R-:W-:Y:S01]  /*a990*/  ULEA UR11, UR4, UR40, 0x3 ;  /* 0x00000028040b7291 */ /* 0x000fe2000f8e183f */
[----:B------:R-:W-:-:S05]  /*a9a0*/  IMAD.U32 R0, RZ, RZ, UR7 ;  /* 0x00000007ff007e24 */ /* 0x000fca000f8e00ff */
[----:B------:R-:W-:-:S04]  /*a9b0*/  SHF.L.U32 R0, R0, 0x1f, RZ ;  /* 0x0000001f00007819 */ /* 0x000fc800000006ff */
[----:B------:R2:W3:Y:S01]  /*a9c0*/  SYNCS.PHASECHK.TRANS64.TRYWAIT P1, [UR11+0x30850], R0 ;  /* 0x03085000ff0075a7 */ /* 0x0004e2000802014b */
[----:B------:R-:W-:Y:S05]  /*a9d0*/  @!P0 BRA `(.L_x_1052) ;  /* 0x0000000000048947 */ /* 0x000fea0003800000 */
[----:B------:R-:W-:Y:S01]  /*a9e0*/  BPT.TRAP 0x1 ;  /* 0x000000040000795c */ /* 0x000fe20000300000 */
.L_x_1052:
[----:B---3--:R-:W-:Y:S05]  /*a9f0*/  @P1 BRA `(.L_x_1053) ;  /* 0x0000000000081947 */ /* 0x008fea0003800000 */
[----:B------:R-:W3:Y:S02]  /*aa00*/  SYNCS.PHASECHK.TRANS64.TRYWAIT P1, [UR11+0x30850], R0 ;  /* 0x03085000ff0075a7 */ /* 0x000ee4000802014b */
[----:B---3--:R-:W-:Y:S05]  /*aa10*/  @!P1 BRA `(.L_x_1054) ;  /* 0x000000a0008c9947 */ /* 0x008fea0003800000 */
.L_x_1053:
        /* <DEDUP_REMOVED lines=30> */
.L_x_1055:
[----:B------:R-:W-:Y:S01]  /*ac00*/  R2UR UR4, R22 ;  /* 0x00000000160472ca */ /* 0x000fe200000e0000 */
[----:B------:R-:W3:Y:S01]  /*ac10*/  S2UR UR7, SR_CgaCtaId ;  /* 0x00000000000779c3 */ /* 0x000ee20000008800 */
[----:B------:R-:W-:Y:S01]  /*ac20*/  FMUL.FTZ R186, R156, UR5 ;  /* 0x000000059cba7c20 */ /* 0x000fe20008410000 */
[----:B------:R-:W-:Y:S01]  /*ac30*/  FMUL.FTZ R156, R163, UR5 ;  /* 0x00000005a39c7c20 */ /* 0x000fe20008410000 */
[----:B------:R-:W-:Y:S01]  /*ac40*/  FMUL.FTZ R163, R178, UR5 ;  /* 0x00000005b2a37c20 */ /* 0x000fe20008410000 */
[----:B------:R-:W-:Y:S02]  /*ac50*/  VIADD R192, R200, UR60 ;  /* 0x0000003cc8c07c36 */ /* 0x000fe40008000000 */
[----:B0-2---:R-:W-:Y:S01]  /*ac60*/  FMUL.FTZ R0, R154, UR5 ;  /* 0x000000059a007c20 */ /* 0x005fe20008410000 */
[----:B------:R-:W-:Y:S01]  /*ac70*/  FMUL.FTZ R154, R159, UR5 ;  /* 0x000000059f9a7c20 */ /* 0x000fe20008410000 */
[----:B------:R-:W-:Y:S01]  /*ac80*/  FMUL.FTZ R159, R170, UR5 ;  /* 0x00000005aa9f7c20 */ /* 0x000fe20008410000 */
[----:B------:R-:W0:Y:S01]  /*ac90*/  LDC R178, c[0x0][0x2f0] ;  /* 0x0000bc00ffb27b82 */ /* 0x000e220000000800 */
[----:B------:R-:W-:-:S02]  /*aca0*/  IMAD.SHL.U32 R170, R220, 0x40, RZ ;  /* 0x00000040dcaa7824 */ /* 0x000fc400078e00ff */
[----:B------:R-:W-:Y:S01]  /*acb0*/  FMUL.FTZ R191, R168, UR5 ;  /* 0x00000005a8bf7c20 */ /* 0x000fe20008410000 */
[----:B------:R-:W-:Y:S01]  /*acc0*/  FMUL.FTZ R184, R152, UR5 ;  /* 0x0000000598b87c20 */ /* 0x000fe20008410000 */
[----:B------:R-:W-:Y:S01]  /*acd0*/  UISETP.NE.AND UP1, UPT, UR4, URZ, UPT ;  /* 0x0000003f0400728c */ /* 0x000fe2000bf25270 */
[----:B------:R-:W-:Y:S01]  /*ace0*/  FMUL.FTZ R152, R155, UR5 ;  /* 0x000000059b987c20 */ /* 0x000fe20008410000 */
[----:B------:R-:W-:Y:S01]  /*acf0*/  ULEA UR4, UR38, UR40, 0x3 ;  /* 0x0000002826047291 */ /* 0x000fe2000f8e183f */
[----:B------:R-:W-:Y:S01]  /*ad00*/  FMUL.FTZ R188, R160, UR5 ;  /* 0x00000005a0bc7c20 */ /* 0x000fe20008410000 */
[----:B------:R-:W-:Y:S01]  /*ad10*/  UISETP.NE.AND UP0, UPT, UR43, URZ, UPT ;  /* 0x0000003f2b00728c */ /* 0x000fe2000bf05270 */
[----:B------:R-:W-:Y:S01]  /*ad20*/  FMUL.FTZ R187, R161, UR5 ;  /* 0x00000005a1bb7c20 */ /* 0x000fe20008410000 */
[----:B------:R-:W-:Y:S01]  /*ad30*/  PLOP3.LUT P1, PT, PT, PT, UP1, 0x80, 0x0 ;  /* 0x000000000000781c */ /* 0x000fe20003f2f018 */
[----:B------:R-:W-:Y:S01]  /*ad40*/  UIADD3 UR4, UR4, 0x30840, URZ ;  /* 0x0003084004047890 */ /* 0x000fe2000fffe03f */
[----:B------:R-:W-:Y:S01]  /*ad50*/  PLOP3.LUT P2, PT, PT, PT, UP1, 0x80, 0x0 ;  /* 0x000000000000781c */ /* 0x000fe20003f4f018 */
[----:B------:R-:W-:Y:S01]  /*ad60*/  FMUL.FTZ R155, R162, UR5 ;  /* 0x00000005a29b7c20 */ /* 0x000fe20008410000 */
[----:B-1----:R-:W-:Y:S01]  /*ad70*/  FMUL.FTZ R4, R153, UR5 ;  /* 0x0000000599047c20 */ /* 0x002fe20008410000 */
[----:B------:R-:W-:Y:S01]  /*ad80*/  @UP1 ULDC UR6, c[0x0][0x44c] ;  /* 0x0001130000061ab9 */ /* 0x000fe20000000800 */
[----:B---3--:R-:W-:Y:S01]  /*ad90*/  UPRMT UR4, UR7, 0x654, UR4 ;  /* 0x0000065407047896 */ /* 0x008fe20008000004 */
[----:B------:R-:W-:Y:S01]  /*ada0*/  FMUL.FTZ R185, R157, UR5 ;  /* 0x000000059db97c20 */ /* 0x000fe20008410000 */
        /* <DEDUP_REMOVED lines=25> */
[----:B------:R-:W2:Y:S01]  /*af40*/  MUFU.TANH R184, R184 ;  /* 0x000000b800b87308 */ /* 0x000ea20000002400 */
[----:B0-----:R-:W-:Y:S01]  /*af50*/  IMAD R3, R178, UR42, R3 ;  /* 0x0000002ab2037c24 */ /* 0x001fe2000f8e0203 */
[----:B------:R-:W-:Y:S01]  /*af60*/  SYNCS.ARRIVE.TRANS64.RED.A1T0 RZ, [UR4], RZ ;  /* 0x000000ffffff79a7 */ /* 0x000fe20008100404 */
[----:B------:R-:W-:Y:S02]  /*af70*/  ULOP3.LUT UR4, URZ, UR51, URZ, 0x33, !UPT ;  /* 0x000000333f047292 */ /* 0x000fe4000f8e333f */
[----:B------:R-:W-:Y:S01]  /*af80*/  VIADD R3, R3, -UR50 ;  /* 0x8000003203037c36 */ /* 0x000fe20008000000 */
[----:B------:R-:W-:Y:S02]  /*af90*/  ULDC UR6, c[0x0][0x9e0] ;  /* 0x0002780000067ab9 */ /* 0x000fe40000000800 */
[----:B------:R-:W0:Y:S01]  /*afa0*/  MUFU.TANH R4, R4 ;  /* 0x0000000400047308 */ /* 0x000e220000002400 */
[C---:B------:R-:W-:Y:S01]  /*afb0*/  VIADD R173, R3.reuse, UR6 ;  /* 0x0000000603ad7c36 */ /* 0x040fe20008000000 */
[----:B------:R-:W-:-:S03]  /*afc0*/  IADD3 R179, R3, UR4, RZ ;  /* 0x0000000403b37c10 */ /* 0x000fc6000fffe0ff */
[----:B-1----:R-:W-:-:S03]  /*afd0*/  IMAD.IADD R180, R173, 0x1, R168 ;  /* 0x00000001adb47824 */ /* 0x002fc600078e02a8 */
[----:B------:R-:W1:Y:S01]  /*afe0*/  MUFU.TANH R0, R0 ;  /* 0x0000000000007308 */ /* 0x000e620000002400 */
[----:B------:R-:W-:-:S07]  /*aff0*/  IMAD.IADD R181, R179, 0x1, R168 ;  /* 0x00000001b3b57824 */ /* 0x000fce00078e02a8 */
        /* <DEDUP_REMOVED lines=32> */
[----:B------:R-:W-:-:S05]  /*b200*/  VIADD R167, R2, -UR50 ;  /* 0x8000003202a77c36 */ /* 0x000fca0008000000 */
        /* <DEDUP_REMOVED lines=10> */
.L_x_1058:
[----:B------:R-:W-:-:S05]  /*b2b0*/  IMAD.U32 R183, RZ, RZ, UR41 ;  /* 0x00000029ffb77e24 */ /* 0x000fca000f8e00ff */
[----:B------:R-:W-:-:S13]  /*b2c0*/  ISETP.NE.AND P1, PT, R183, 0x1, PT ;  /* 0x00000001b700780c */ /* 0x000fda0003f25270 */
[----:B------:R-:W1:Y:S02]  /*b2d0*/  @P1 LDC.64 R2, c[0x0][0x9e8] ;  /* 0x00027a00ff021b82 */ /* 0x000e640000000a00 */
[----:B-1----:R-:W-:-:S05]  /*b2e0*/  @P1 IMAD.HI.U32 R2, R167, R2, RZ ;  /* 0x00000002a7021227 */ /* 0x002fca00078e00ff */
[----:B------:R-:W-:-:S07]  /*b2f0*/  @P1 SHF.R.U32.HI R167, RZ, R3, R2 ;  /* 0x00000003ffa71219 */ /* 0x000fce0000011602 */
.L_x_1059:
[----:B------:R-:W-:Y:S05]  /*b300*/  BSYNC B0 ;  /* 0x0000000000007941 */ /* 0x000fea0003800000 */
.L_x_1057:
[----:B------:R-:W-:-:S04]  /*b310*/  IMAD R2, R167, R183, -R170 ;  /* 0x000000b7a7027224 */ /* 0x000fc800078e0aaa */
[----:B------:R-:W-:-:S05]  /*b320*/  IMAD R2, R19, -0x2, R2 ;  /* 0xfffffffe13027824 */ /* 0x000fca00078e0202 */
[----:B------:R-:W-:Y:S02]  /*b330*/  VIADDMNMX R180, R2, R183, R180, PT ;  /* 0x000000b702b47246 */ /* 0x000fe400038001b4 */
[----:B------:R-:W-:-:S07]  /*b340*/  VIMNMX R181, R181, R2, !PT ;  /* 0x00000002b5b57248 */ /* 0x000fce0007fe0100 */
.L_x_1056:
[----:B------:R-:W-:Y:S01]  /*b350*/  ISETP.GT.AND P1, PT, R220, -0x1, PT ;  /* 0xffffffffdc00780c */ /* 0x000fe20003f24270 */
[----:B------:R-:W1:Y:S01]  /*b360*/  SHFL.IDX PT, R192, R192, 0x1, 0x1c1f ;  /* 0x003c1f00c0c07f89 */ /* 0x000e6200000e0000 */
[----:B------:R-:W-:Y:S02]  /*b370*/  UISETP.NE.AND UP0, UPT, UR43, URZ, UPT ;  /* 0x0000003f2b00728c */ /* 0x000fe4000bf05270 */
[C---:B------:R-:W-:Y:S02]  /*b380*/  ISETP.GT.AND P4, PT, R181.reuse, 0x1, P1 ;  /* 0x00000001b500780c */ /* 0x040fe40000f84270 */
[----:B------:R-:W-:Y:S02]  /*b390*/  ISETP.GT.AND P5, PT, R181, RZ, P1 ;  /* 0x000000ffb500720c */ /* 0x000fe40000fa4270 */
[C---:B------:R-:W-:Y:S02]  /*b3a0*/  ISETP.LT.OR P4, PT, R180.reuse, 0x2, P4 ;  /* 0x00000002b400780c */ /* 0x040fe40002781670 */
[----:B------:R-:W-:-:S02]  /*b3b0*/  ISETP.LT.OR P5, PT, R180, 0x1, P5 ;  /* 0x00000001b400780c */ /* 0x000fc40002fa1670 */
[----:B0-----:R-:W-:Y:S02]  /*b3c0*/  FSEL R168, R4, -INF , !P4 ;  /* 0xff80000004a87808 */ /* 0x001fe40006000000 */
[C---:B------:R-:W-:Y:S02]  /*b3d0*/  ISETP.GT.AND P4, PT, R181.reuse, 0x18, P1 ;  /* 0x00000018b500780c */ /* 0x040fe40000f84270 */
[----:B------:R-:W-:Y:S02]  /*b3e0*/  FSEL R167, R184, -INF , !P5 ;  /* 0xff800000b8a77808 */ /* 0x000fe40006800000 */
[----:B------:R-:W-:Y:S02]  /*b3f0*/  ISETP.LT.OR P4, PT, R180, 0x19, P4 ;  /* 0x00000019b400780c */ /* 0x000fe40002781670 */
[C---:B------:R-:W-:Y:S02]  /*b400*/  ISETP.GT.AND P6, PT, R181.reuse, 0x8, P1 ;  /* 0x00000008b500780c */ /* 0x040fe40000fc4270 */
[----:B------:R-:W-:-:S02]  /*b410*/  ISETP.GT.AND P2, PT, R181, 0x9, P1 ;  /* 0x00000009b500780c */ /* 0x000fc40000f44270 */
[----:B------:R-:W-:Y:S01]  /*b420*/  ISETP.GT.AND P3, PT, R181, 0x10, P1 ;  /* 0x00000010b500780c */ /* 0x000fe20000f64270 */
[----:B-1----:R-:W-:Y:S01]  /*b430*/  IMAD.IADD R173, R173, 0x1, R192 ;  /* 0x00000001adad7824 */ /* 0x002fe200078e02c0 */
[C---:B------:R-:W-:Y:S02]  /*b440*/  ISETP.GT.AND P5, PT, R181.reuse, 0x11, P1 ;  /* 0x00000011b500780c */ /* 0x040fe40000fa4270 */
        /* <DEDUP_REMOVED lines=33> */
[----:B------:R-:W-:-:S02]  /*b660*/  IADD3 R179, R179, R192, RZ ;  /* 0x000000c0b3b37210 */ /* 0x000fc40007ffe0ff */
[----:B------:R-:W-:Y:S02]  /*b670*/  FSEL R175, R175, -INF , !P6 ;  /* 0xff800000afaf7808 */ /* 0x000fe40007000000 */
[----:B------:R-:W-:Y:S02]  /*b680*/  FSEL R174, R174, -INF , !P2 ;  /* 0xff800000aeae7808 */ /* 0x000fe40005000000 */
[----:B------:R-:W-:Y:S02]  /*b690*/  FSEL R177, R177, -INF , !P3 ;  /* 0xff800000b1b17808 */ /* 0x000fe40005800000 */
[----:B------:R-:W-:Y:S01]  /*b6a0*/  FSEL R176, R176, -INF , !P5 ;  /* 0xff800000b0b07808 */ /* 0x000fe20006800000 */
[----:B------:R-:W-:Y:S06]  /*b6b0*/  @P4 BRA `(.L_x_1060) ;  /* 0x00000000005c4947 */ /* 0x000fec0003800000 */
        /* <DEDUP_REMOVED lines=13> */
.L_x_1062:
[----:B------:R-:W-:-:S05]  /*b790*/  IMAD.U32 R4, RZ, RZ, UR41 ;  /* 0x00000029ff047e24 */ /* 0x000fca000f8e00ff */
[----:B------:R-:W-:-:S13]  /*b7a0*/  ISETP.NE.AND P2, PT, R4, 0x1, PT ;  /* 0x000000010400780c */ /* 0x000fda0003f45270 */
[----:B------:R-:W0:Y:S02]  /*b7b0*/  @P2 LDC.64 R2, c[0x0][0x9e8] ;  /* 0x00027a00ff022b82 */ /* 0x000e240000000a00 */
[----:B0-----:R-:W-:-:S05]  /*b7c0*/  @P2 IMAD.HI.U32 R2, R181, R2, RZ ;  /* 0x00000002b5022227 */ /* 0x001fca00078e00ff */
[----:B------:R-:W-:-:S07]  /*b7d0*/  @P2 SHF.R.U32.HI R181, RZ, R3, R2 ;  /* 0x00000003ffb52219 */ /* 0x000fce0000011602 */
.L_x_1063:
[----:B------:R-:W-:Y:S05]  /*b7e0*/  BSYNC B0 ;  /* 0x0000000000007941 */ /* 0x000fea0003800000 */
.L_x_1061:
[----:B------:R-:W-:-:S04]  /*b7f0*/  IMAD R170, R181, R4, -R170 ;  /* 0x00000004b5aa7224 */ /* 0x000fc800078e0aaa */
[----:B------:R-:W-:-:S05]  /*b800*/  IMAD R170, R19, -0x2, R170 ;  /* 0xfffffffe13aa7824 */ /* 0x000fca00078e02aa */
[----:B------:R-:W-:Y:S02]  /*b810*/  VIADDMNMX R173, R170, R4, R173, PT ;  /* 0x00000004aaad7246 */ /* 0x000fe400038001ad */
[----:B------:R-:W-:-:S07]  /*b820*/  VIMNMX R179, R179, R170, !PT ;  /* 0x000000aab3b37248 */ /* 0x000fce0007fe0100 */
.L_x_1060:
        /* <DEDUP_REMOVED lines=39> */
[----:B------:R-:W-:Y:S02]  /*baa0*/  ISETP.LT.OR P2, PT, R173, 0x1a, P2 ;  /* 0x0000001aad00780c */ /* 0x000fe40001741670 */
[C---:B------:R-:W-:Y:S02]  /*bab0*/  ISETP.GT.AND P5, PT, R179.reuse, 0x21, P1 ;  /* 0x00000021b300780c */ /* 0x040fe40000fa4270 */
        /* <DEDUP_REMOVED lines=8> */
[----:B------:R-:W-:Y:S01]  /*bb40*/  ISETP.LT.OR P6, PT, R173, 0x2a, P6 ;  /* 0x0000002aad00780c */ /* 0x000fe200037c1670 */
[----:B------:R-:W0:Y:S01]  /*bb50*/  SHFL.BFLY PT, R181, R2, 0x1, 0x1f ;  /* 0x0c201f0002b57f89 */ /* 0x000e2200000e0000 */
[----:B------:R-:W-:-:S02]  /*bb60*/  ISETP.GT.AND P5, PT, R179, 0x31, P1 ;  /* 0x00000031b300780c */ /* 0x000fc40000fa4270 */
[C---:B------:R-:W-:Y:S02]  /*bb70*/  ISETP.LT.OR P2, PT, R173.reuse, 0x31, P2 ;  /* 0x00000031ad00780c */ /* 0x040fe40001741670 */
[----:B------:R-:W-:Y:S02]  /*bb80*/  FSEL R162, R162, -INF , !P6 ;  /* 0xff800000a2a27808 */ /* 0x000fe40007000000 */
[----:B------:R-:W-:Y:S02]  /*bb90*/  ISETP.LT.OR P5, PT, R173, 0x32, P5 ;  /* 0x00000032ad00780c */ /* 0x000fe40002fa1670 */
[----:B------:R-:W-:Y:S02]  /*bba0*/  FSEL R163, R163, -INF , !P2 ;  /* 0xff800000a3a37808 */ /* 0x000fe40005000000 */
[----:B------:R-:W-:Y:S02]  /*bbb0*/  FSEL R164, R164, -INF , !P5 ;  /* 0xff800000a4a47808 */ /* 0x000fe40006800000 */
[----:B0-----:R-:W-:-:S02]  /*bbc0*/  FMNMX.FTZ R4, R2, R181, !PT ;  /* 0x000000b502047209 */ /* 0x001fc40007810000 */
[----:B------:R-:W-:Y:S02]  /*bbd0*/  FSEL R2, R0, -INF , !P3 ;  /* 0xff80000000027808 */ /* 0x000fe40005800000 */
[----:B------:R-:W-:Y:S02]  /*bbe0*/  ISETP.GT.AND P3, PT, R179, 0x20, P1 ;  /* 0x00000020b300780c */ /* 0x000fe40000f64270 */
[----:B------:R-:W-:Y:S02]  /*bbf0*/  FMNMX.FTZ R3, R2, R21, !PT ;  /* 0x0000001502037209 */ /* 0x000fe40007810000 */
[----:B------:R-:W-:Y:S02]  /*bc00*/  ISETP.LT.OR P3, PT, R173, 0x21, P3 ;  /* 0x00000021ad00780c */ /* 0x000fe40001f61670 */
[----:B------:R-:W-:Y:S02]  /*bc10*/  FMNMX.FTZ R0, R152, R3, !PT ;  /* 0x0000000398007209 */ /* 0x000fe40007810000 */
[----:B------:R-:W-:-:S02]  /*bc20*/  FSEL R159, R159, -INF , !P3 ;  /* 0xff8000009f9f7808 */ /* 0x000fc40005800000 */
[----:B------:R-:W-:Y:S02]  /*bc30*/  FMNMX.FTZ R3, R153, R0, !PT ;  /* 0x0000000099037209 */ /* 0x000fe40007810000 */
[----:B------:R-:W-:Y:S02]  /*bc40*/  FSETP.NEU.FTZ.AND P3, PT, R4, -INF , PT ;  /* 0xff8000000400780b */ /* 0x000fe40003f7d000 */
[----:B------:R-:W-:-:S04]  /*bc50*/  FMNMX.FTZ R0, R154, R3, !PT ;  /* 0x000000039a007209 */ /* 0x000fc80007810000 */
[----:B------:R-:W-:Y:S01]  /*bc60*/  FMNMX.FTZ R3, R155, R0, !PT ;  /* 0x000000009b037209 */ /* 0x000fe20007810000 */
[----:B------:R-:W-:-:S03]  /*bc70*/  FMUL.FTZ R0, R4, UR10 ;  /* 0x0000000a04007c20 */ /* 0x000fc60008410000 */
[----:B------:R-:W-:Y:S02]  /*bc80*/  FMNMX.FTZ R170, R156, R3, !PT ;  /* 0x000000039caa7209 */ /* 0x000fe40007810000 */
[----:B------:R-:W-:Y:S02]  /*bc90*/  FSEL R0, R0, RZ, P3 ;  /* 0x000000ff00007208 */ /* 0x000fe40001800000 */
[----:B------:R-:W-:-:S03]  /*bca0*/  FMNMX.FTZ R3, R157, R170, !PT ;  /* 0x000000aa9d037209 */ /* 0x000fc60007810000 */
[--C-:B------:R-:W-:Y:S01]  /*bcb0*/  FFMA.FTZ R178, R167, UR10, -R0.reuse ;  /* 0x0000000aa7b27c23 */ /* 0x100fe20008010800 */
[----:B------:R-:W-:Y:S01]  /*bcc0*/  FMNMX.FTZ R170, R158, R3, !PT ;  /* 0x000000039eaa7209 */ /* 0x000fe20007810000 */
[--C-:B------:R-:W-:Y:S01]  /*bcd0*/  FFMA.FTZ R196, R168, UR10, -R0.reuse ;  /* 0x0000000aa8c47c23 */ /* 0x100fe20008010800 */
[----:B------:R-:W-:Y:S01]  /*bce0*/  FSEL R167, R161, -INF , !P4 ;  /* 0xff800000a1a77808 */ /* 0x000fe20006000000 */
[--C-:B------:R-:W-:Y:S01]  /*bcf0*/  FFMA.FTZ R184, R175, UR10, -R0.reuse ;  /* 0x0000000aafb87c23 */ /* 0x100fe20008010800 */
[----:B------:R-:W-:Y:S01]  /*bd00*/  FMNMX.FTZ R3, R159, R170, !PT ;  /* 0x000000aa9f037209 */ /* 0x000fe20007810000 */
[--C-:B------:R-:W-:Y:S01]  /*bd10*/  FFMA.FTZ R194, R190, UR10, -R0.reuse ;  /* 0x0000000abec27c23 */ /* 0x100fe20008010800 */
[----:B------:R-:W-:Y:S01]  /*bd20*/  ISETP.GT.AND P4, PT, R179, 0x38, P1 ;  /* 0x00000038b300780c */ /* 0x000fe20000f84270 */
[--C-:B------:R-:W-:Y:S01]  /*bd30*/  FFMA.FTZ R190, R171, UR10, -R0.reuse ;  /* 0x0000000aabbe7c23 */ /* 0x100fe20008010800 */
[----:B------:R-:W-:Y:S01]  /*bd40*/  FMNMX.FTZ R168, R160, R3, !PT ;  /* 0x00000003a0a87209 */ /* 0x000fe20007810000 */
[--C-:B------:R-:W-:Y:S01]  /*bd50*/  FFMA.FTZ R198, R186, UR10, -R0.reuse ;  /* 0x0000000abac67c23 */ /* 0x100fe20008010800 */
[----:B------:R-:W-:Y:S01]  /*bd60*/  ISETP.GT.AND P1, PT, R179, 0x39, P1 ;  /* 0x00000039b300780c */ /* 0x000fe20000f24270 */
[--C-:B------:R-:W-:Y:S01]  /*bd70*/  FFMA.FTZ R192, R188, UR10, -R0.reuse ;  /* 0x0000000abcc07c23 */ /* 0x100fe20008010800 */
[----:B------:R-:W-:Y:S01]  /*bd80*/  FMNMX.FTZ R3, R167, R168, !PT ;  /* 0x000000a8a7037209 */ /* 0x000fe20007810000 */
[--C-:B------:R-:W-:Y:S01]  /*bd90*/  FFMA.FTZ R183, R185, UR10, -R0.reuse ;  /* 0x0000000ab9b77c23 */ /* 0x100fe20008010800 */
[----:B------:R-:W-:Y:S01]  /*bda0*/  ISETP.LT.OR P4, PT, R173, 0x39, P4 ;  /* 0x00000039ad00780c */ /* 0x000fe20002781670 */
[--C-:B------:R-:W-:Y:S01]  /*bdb0*/  FFMA.FTZ R181, R187, UR10, -R0.reuse ;  /* 0x0000000abbb57c23 */ /* 0x100fe20008010800 */
[----:B------:R-:W-:Y:S01]  /*bdc0*/  FMNMX.FTZ R168, R162, R3, !PT ;  /* 0x00000003a2a87209 */ /* 0x000fe20007810000 */
[--C-:B------:R-:W-:Y:S01]  /*bdd0*/  FFMA.FTZ R179, R189, UR10, -R0.reuse ;  /* 0x0000000abdb37c23 */ /* 0x100fe20008010800 */
[----:B------:R-:W-:Y:S01]  /*bde0*/  ISETP.LT.OR P1, PT, R173, 0x3a, P1 ;  /* 0x0000003aad00780c */ /* 0x000fe20000f21670 */
[--C-:B------:R-:W-:Y:S01]  /*bdf0*/  FFMA.FTZ R173, R169, UR10, -R0.reuse ;  /* 0x0000000aa9ad7c23 */ /* 0x100fe20008010800 */
[----:B------:R-:W-:Y:S01]  /*be00*/  FMNMX.FTZ R3, R163, R168, !PT ;  /* 0x000000a8a3037209 */ /* 0x000fe20007810000 */
[--C-:B------:R-:W-:Y:S01]  /*be10*/  FFMA.FTZ R188, R191, UR10, -R0.reuse ;  /* 0x0000000abfbc7c23 */ /* 0x100fe20008010800 */
[----:B------:R-:W-:Y:S01]  /*be20*/  FSEL R168, R165, -INF , !P4 ;  /* 0xff800000a5a87808 */ /* 0x000fe20006000000 */
[--C-:B------:R-:W-:Y:S01]  /*be30*/  FFMA.FTZ R169, R172, UR10, -R0.reuse ;  /* 0x0000000aaca97c23 */ /* 0x100fe20008010800 */
[----:B------:R-:W-:Y:S01]  /*be40*/  FMNMX.FTZ R3, R164, R3, !PT ;  /* 0x00000003a4037209 */ /* 0x000fe20007810000 */
[--C-:B------:R-:W-:Y:S01]  /*be50*/  FFMA.FTZ R165, R174, UR10, -R0.reuse ;  /* 0x0000000aaea57c23 */ /* 0x100fe20008010800 */
[----:B------:R-:W-:Y:S01]  /*be60*/  FSEL R166, R166, -INF , !P1 ;  /* 0xff800000a6a67808 */ /* 0x000fe20004800000 */
[--C-:B------:R-:W-:Y:S01]  /*be70*/  FFMA.FTZ R186, R177, UR10, -R0.reuse ;  /* 0x0000000ab1ba7c23 */ /* 0x100fe20008010800 */
[----:B------:R-:W-:Y:S01]  /*be80*/  FMNMX.FTZ R3, R168, R3, !PT ;  /* 0x00000003a8037209 */ /* 0x000fe20007810000 */
[----:B------:R-:W-:Y:S01]  /*be90*/  FFMA.FTZ R176, R176, UR10, -R0 ;  /* 0x0000000ab0b07c23 */ /* 0x000fe20008010800 */
[----:B------:R-:W-:Y:S01]  /*bea0*/  FSEL R171, R4, RZ, P3 ;  /* 0x000000ff04ab7208 */ /* 0x000fe20001800000 */
[----:B------:R-:W-:Y:S01]  /*beb0*/  MUFU.EX2 R161, R178 ;  /* 0x000000b200a17308 */ /* 0x000fe20000000800 */
[----:B------:R-:W-:-:S03]  /*bec0*/  FMNMX.FTZ R3, R166, R3, !PT ;  /* 0x00000003a6037209 */ /* 0x000fc60007810000 */
[----:B------:R-:W-:Y:S02]  /*bed0*/  FADD.FTZ R0, -R171, R20 ;  /* 0x00000014ab007221 */ /* 0x000fe40000010100 */
[----:B------:R-:W0:Y:S02]  /*bee0*/  SHFL.BFLY PT, R170, R3, 0x2, 0x1f ;  /* 0x0c401f0003aa7f89 */ /* 0x000e2400000e0000 */
[----:B------:R-:W-:Y:S01]  /*bef0*/  FMUL.FTZ R0, R0, UR10 ;  /* 0x0000000a00007c20 */ /* 0x000fe20008410000 */
[----:B------:R-:W-:Y:S08]  /*bf00*/  MUFU.EX2 R196, R196 ;  /* 0x000000c400c47308 */ /* 0x000ff00000000800 */
[----:B------:R-:W1:Y:S08]  /*bf10*/  MUFU.EX2 R0, R0 ;  /* 0x0000000000007308 */ /* 0x000e700000000800 */
[----:B------:R-:W2:Y:S01]  /*bf20*/  MUFU.EX2 R198, R198 ;  /* 0x000000c600c67308 */ /* 0x000ea20000000800 */
[----:B0-----:R-:W-:-:S07]  /*bf30*/  FMNMX.FTZ R170, R3, R170, !PT ;  /* 0x000000aa03aa7209 */ /* 0x001fce0007810000 */
[----:B------:R-:W0:Y:S01]  /*bf40*/  MUFU.EX2 R183, R183 ;  /* 0x000000b700b77308 */ /* 0x000e220000000800 */
[----:B------:R-:W3:Y:S07]  /*bf50*/  SHFL.BFLY PT, R3, R170, 0x1, 0x1f ;  /* 0x0c201f00aa037f89 */ /* 0x000eee00000e0000 */
[----:B------:R-:W4:Y:S08]  /*bf60*/  MUFU.EX2 R192, R192 ;  /* 0x000000c000c07308 */ /* 0x000f300000000800 */
[----:B------:R-:W5:Y:S08]  /*bf70*/  MUFU.EX2 R181, R181 ;  /* 0x000000b500b57308 */ /* 0x000f700000000800 */
[----:B------:R-:W5:Y:S01]  /*bf80*/  MUFU.EX2 R194, R194 ;  /* 0x000000c200c27308 */ /* 0x000f620000000800 */
[----:B---3--:R-:W-:-:S04]  /*bf90*/  FMNMX.FTZ R3, R170, R3, !PT ;  /* 0x00000003aa037209 */ /* 0x008fc80007810000 */
[C---:B------:R-:W-:Y:S01]  /*bfa0*/  FSETP.NEU.FTZ.AND P1, PT, R3.reuse, -INF , PT ;  /* 0xff8000000300780b */ /* 0x040fe20003f3d000 */
[----:B------:R-:W-:Y:S02]  /*bfb0*/  FMUL.FTZ R175, R3, UR10 ;  /* 0x0000000a03af7c20 */ /* 0x000fe40008410000 */
[----:B------:R-:W3:Y:S03]  /*bfc0*/  MUFU.EX2 R179, R179 ;  /* 0x000000b300b37308 */ /* 0x000ee60000000800 */
[----:B------:R-:W-:-:S05]  /*bfd0*/  FSEL R175, R175, RZ, P1 ;  /* 0x000000ffafaf7208 */ /* 0x000fca0000800000 */
[----:B------:R-:W-:Y:S01]  /*bfe0*/  MUFU.EX2 R188, R188 ;  /* 0x000000bc00bc7308 */ /* 0x000fe20000000800 */
[--C-:B------:R-:W-:Y:S01]  /*bff0*/  FFMA.FTZ R197, R2, UR10, -R175.reuse ;  /* 0x0000000a02c57c23 */ /* 0x100fe200080108af */
[----:B------:R-:W-:Y:S01]  /*c000*/  FSEL R2, R3, RZ, P1 ;  /* 0x000000ff03027208 */ /* 0x000fe20000800000 */
[--C-:B------:R-:W-:Y:S01]  /*c010*/  FFMA.FTZ R20, R152, UR10, -R175.reuse ;  /* 0x0000000a98147c23 */ /* 0x100fe200080108af */
[--C-:B------:R-:W-:Y:S01]  /*c020*/  FFMA.FTZ R199, R153, UR10, -R175.reuse ;  /* 0x0000000a99c77c23 */ /* 0x100fe200080108af */
[--C-:B------:R-:W-:Y:S01]  /*c030*/  FFMA.FTZ R152, R154, UR10, -R175.reuse ;  /* 0x0000000a9a987c23 */ /* 0x100fe200080108af */
[----:B------:R-:W-:Y:S01]  /*c040*/  FFMA.FTZ R193, R155, UR10, -R175 ;  /* 0x0000000a9bc17c23 */ /* 0x000fe200080108af */
        /* <DEDUP_REMOVED lines=15> */
[----:B0-----:R-:W-:Y:S01]  /*c140*/  FADD.FTZ R21, R183, R162 ;  /* 0x000000a2b7157221 */ /* 0x001fe20000010000 */
[--C-:B------:R-:W-:Y:S01]  /*c150*/  FFMA.FTZ R187, R168, UR10, -R175.reuse ;  /* 0x0000000aa8bb7c23 */ /* 0x100fe200080108af */
[----:B------:R-:W0:Y:S01]  /*c160*/  MUFU.EX2 R2, R2 ;  /* 0x0000000200027308 */ /* 0x000e220000000800 */
[----:B------:R-:W-:Y:S01]  /*c170*/  FFMA.FTZ R166, R166, UR10, -R175 ;  /* 0x0000000aa6a67c23 */ /* 0x000fe200080108af */
[----:B----4-:R-:W-:-:S04]  /*c180*/  FADD.FTZ R162, R192, R21 ;  /* 0x00000015c0a27221 */ /* 0x010fc80000010000 */
[----:B-----5:R-:W-:Y:S01]  /*c190*/  FADD.FTZ R21, R181, R162 ;  /* 0x000000a2b5157221 */ /* 0x020fe20000010000 */
[----:B------:R-:W-:Y:S01]  /*c1a0*/  FFMA.FTZ R162, R164, UR10, -R175 ;  /* 0x0000000aa4a27c23 */ /* 0x000fe200080108af */
[----:B------:R-:W1:Y:S02]  /*c1b0*/  MUFU.EX2 R199, R199 ;  /* 0x000000c700c77308 */ /* 0x000e640000000800 */
[----:B------:R-:W-:-:S04]  /*c1c0*/  FADD.FTZ R164, R194, R21 ;  /* 0x00000015c2a47221 */ /* 0x000fc80000010000 */
[----:B---3--:R-:W-:Y:S02]  /*c1d0*/  FADD.FTZ R21, R179, R164 ;  /* 0x000000a4b3157221 */ /* 0x008fe40000010000 */
[----:B------:R-:W2:Y:S01]  /*c1e0*/  MUFU.EX2 R152, R152 ;  /* 0x0000009800987308 */ /* 0x000ea20000000800 */
[----:B0-----:R-:W-:Y:S01]  /*c1f0*/  FFMA.FTZ R5, R2, R5, R197 ;  /* 0x0000000502057223 */ /* 0x001fe200000100c5 */
[----:B------:R-:W-:-:S03]  /*c200*/  FADD.FTZ R164, R188, R21 ;  /* 0x00000015bca47221 */ /* 0x000fc60000010000 */
[----:B------:R-:W-:-:S03]  /*c210*/  FADD.FTZ R18, R20, R5 ;  /* 0x0000000514127221 */ /* 0x000fc60000010000 */
        /* <DEDUP_REMOVED lines=42> */
.L_x_1064:
[----:B------:R-:W0:Y:S01]  /*c4c0*/  S2UR UR6, SR_CgaCtaId ;  /* 0x00000000000679c3 */ /* 0x000e220000008800 */
[----:B------:R-:W-:Y:S01]  /*c4d0*/  R2UR UR4, R201 ;  /* 0x00000000c90472ca */ /* 0x000fe200000e0000 */
[----:B------:R-:W-:Y:S01]  /*c4e0*/  UIADD3 UR11, UR11, 0x30860, URZ ;  /* 0x000308600b0b7890 */ /* 0x000fe2000fffe03f */
[----:B------:R-:W-:Y:S01]  /*c4f0*/  F2FP.F16.F32.PACK_AB R197, R20, R197 ;  /* 0x000000c514c5723e */ /* 0x000fe200000000ff */
        /* <DEDUP_REMOVED lines=8> */
[C---:B------:R-:W-:Y:S01]  /*c580*/  ISETP.GT.AND P1, PT, R220.reuse, UR4, PT ;  /* 0x00000004dc007c0c */ /* 0x040fe2000bf24270 */
[----:B------:R-:W-:Y:S01]  /*c590*/  UMOV UR4, UR38 ;  /* 0x0000002600047c82 */ /* 0x000fe20008000000 */
[----:B------:R-:W-:Y:S01]  /*c5a0*/  F2FP.F16.F32.PACK_AB R194, R179, R194 ;  /* 0x000000c2b3c2723e */ /* 0x000fe200000000ff */
[----:B------:R-:W-:Y:S01]  /*c5b0*/  VIADD R220, R220, 0xffffffff ;  /* 0xffffffffdcdc7836 */ /* 0x000fe20000000000 */
        /* <DEDUP_REMOVED lines=9> */
[----:B------:R-:W-:Y:S02]  /*c650*/  F2FP.F16.F32.PACK_AB R186, R171, R186 ;  /* 0x000000baabba723e */ /* 0x000fe400000000ff */
[----:B------:R-:W-:Y:S01]  /*c660*/  F2FP.F16.F32.PACK_AB R187, R166, R187 ;  /* 0x000000bba6bb723e */ /* 0x000fe200000000ff */
[----:B------:R-:W-:Y:S06]  /*c670*/  @P1 BRA `(.L_x_1065) ;  /* 0xffffffd000f01947 */ /* 0x000fec000383ffff */
.L_x_1046:
        /* <DEDUP_REMOVED lines=131> */
.L_x_1066:
[----:B------:R-:W-:Y:S01]  /*ceb0*/  ULEA UR5, UR38, UR40, 0x3 ;  /* 0x0000002826057291 */ /* 0x000fe2000f8e183f */
[----:B------:R-:W-:-:S04]  /*cec0*/  MOV R0, UR39 ;  /* 0x0000002700007c02 */ /* 0x000fc80008000f00 */
[----:B------:R-:W-:-:S04]  /*ced0*/  SHF.L.U32 R0, R0, 0x1f, RZ ;  /* 0x0000001f00007819 */ /* 0x000fc800000006ff */
[----:B------:R0:W1:Y:S01]  /*cee0*/  SYNCS.PHASECHK.TRANS64.TRYWAIT P1, [UR5+0x30850], R0 ;  /* 0x03085000ff0075a7 */ /* 0x0000620008020145 */
[----:B------:R-:W-:Y:S05]  /*cef0*/  @!P0 BRA `(.L_x_1067) ;  /* 0x0000000000048947 */ /* 0x000fea0003800000 */
[----:B------:R-:W-:Y:S01]  /*cf00*/  BPT.TRAP 0x1 ;  /* 0x000000040000795c */ /* 0x000fe20000300000 */
.L_x_1067:
[----:B-1----:R-:W-:Y:S05]  /*cf10*/  @P1 BRA `(.L_x_1068) ;  /* 0x0000000000081947 */ /* 0x002fea0003800000 */
[----:B------:R-:W1:Y:S02]  /*cf20*/  SYNCS.PHASECHK.TRANS64.TRYWAIT P1, [UR5+0x30850], R0 ;  /* 0x03085000ff0075a7 */ /* 0x000e640008020145 */
[----:B-1----:R-:W-:Y:S05]  /*cf30*/  @!P1 BRA `(.L_x_1069) ;  /* 0x0000007c005c9947 */ /* 0x002fea0003800000 */
.L_x_1068:
[----:B------:R-:W-:Y:S01]  /*cf40*/  UIADD3 UR40, UR40, 0x400, URZ ;  /* 0x0000040028287890 */ /* 0x000fe2000fffe03f */
[----:B------:R-:W-:Y:S01]  /*cf50*/  WARPGROUP.ARRIVE ;  /* 0x00000000000079c5 */ /* 0x000fe20000000000 */
[----:B------:R-:W-:Y:S01]  /*cf60*/  UMOV UR7, 0x40000040 ;  /* 0x4000004000077882 */ /* 0x000fe20000000000 */
[----:B-1----:R-:W1:Y:S01]  /*cf70*/  SHFL.BFLY PT, R7, R18, 0x2, 0x1f ;  /* 0x0c401f0012077f89 */ /* 0x002e6200000e0000 */
[----:B------:R-:W-:Y:S01]  /*cf80*/  USHF.R.U32.HI UR40, URZ, 0x4, UR40 ;  /* 0x000000043f287899 */ /* 0x000fe20008011628 */
[----:B------:R-:W-:Y:S02]  /*cf90*/  IMAD.MOV.U32 R6, RZ, RZ, RZ ;  /* 0x000000ffff067224 */ /* 0x000fe400078e00ff */
[----:B0-----:R-:W0:Y:S01]  /*cfa0*/  SHFL.BFLY PT, R0, R5, 0x2, 0x1f ;  /* 0x0c401f0005007f89 */ /* 0x001e2200000e0000 */
[----:B------:R-:W-:Y:S01]  /*cfb0*/  ULOP3.LUT UR40, UR40, 0x3fff, URZ, 0xc0, !UPT ;  /* 0x00003fff28287892 */ /* 0x000fe2000f8ec03f */
[----:B------:R-:W-:-:S03]  /*cfc0*/  IMAD.U32 R13, RZ, RZ, UR10 ;  /* 0x0000000aff0d7e24 */ /* 0x000fc6000f8e00ff */
[----:B------:R-:W-:-:S04]  /*cfd0*/  ULOP3.LUT UR4, UR40, 0x2000000, URZ, 0xfc, !UPT ;  /* 0x0200000028047892 */ /* 0x000fc8000f8efc3f */
[----:B------:R-:W-:-:S07]  /*cfe0*/  ULEA UR4, UR38, UR4, 0xb ;  /* 0x0000000426047291 */ /* 0x000fce000f8e583f */
[----:B------:R-:W-:Y:S02]  /*cff0*/  UMOV UR6, UR4 ;  /* 0x0000000400067c82 */ /* 0x000fe40008000000 */
[----:B------:R-:W-:Y:S01]  /*d000*/  HGMMA.64x256x16.F32 R24, R196, gdesc[UR4].tnspB, R24, gsb0 ;  /* 0x43e00004c4187df0 */ /* 0x000fe20008000818 */
[----:B------:R-:W-:Y:S01]  /*d010*/  UIADD3 UR6, UR4, 0x80, URZ ;  /* 0x0000008004067890 */ /* 0x000fe2000fffe03f */
[----:B-1----:R-:W-:Y:S01]  /*d020*/  FADD.FTZ R7, R7, R18 ;  /* 0x0000001207077221 */ /* 0x002fe20000010000 */
[----:B------:R-:W-:Y:S01]  /*d030*/  UMOV UR7, 0x40000040 ;  /* 0x4000004000077882 */ /* 0x000fe20000000000 */
[----:B0-----:R-:W-:Y:S01]  /*d040*/  FADD.FTZ R2, R0, R5 ;  /* 0x0000000500027221 */ /* 0x001fe20000010000 */
[----:B------:R-:W-:Y:S02]  /*d050*/  IMAD.MOV.U32 R5, RZ, RZ, RZ ;  /* 0x000000ffff057224 */ /* 0x000fe400078e00ff */
[----:B------:R-:W0:Y:S04]  /*d060*/  SHFL.BFLY PT, R0, R7, 0x1, 0x1f ;  /* 0x0c201f0007007f89 */ /* 0x000e2800000e0000 */
[----:B------:R-:W1:Y:S01]  /*d070*/  SHFL.BFLY PT, R9, R2, 0x1, 0x1f ;  /* 0x0c201f0002097f89 */ /* 0x000e6200000e0000 */
[----:B0-----:R-:W-:Y:S01]  /*d080*/  FADD.FTZ R11, R7, R0 ;  /* 0x00000000070b7221 */ /* 0x001fe20000010000 */
[----:B------:R-:W-:-:S02]  /*d090*/  IMAD.U32 R7, RZ, RZ, UR10 ;  /* 0x0000000aff077e24 */ /* 0x000fc4000f8e00ff */
        /* <DEDUP_REMOVED lines=18> */
[----:B------:R-:W-:Y:S01]  /*d1c0*/  UIADD3 UR6, UR4, 0x100, URZ ;  /* 0x0000010004067890 */ /* 0x000fe2000fffe03f */
[----:B------:R-:W-:Y:S01]  /*d1d0*/  UMOV UR7, 0x40000040 ;  /* 0x4000004000077882 */ /* 0x000fe20000000000 */
[----:B------:R-:W-:Y:S01]  /*d1e0*/  UIADD3 UR4, UR4, 0x180, URZ ;  /* 0x0000018004047890 */ /* 0x000fe2000fffe03f */
[----:B------:R-:W-:Y:S02]  /*d1f0*/  WARPGROUP.DEPBAR.LE gsb0, 0x0 ;  /* 0x00008000000079c5 */ /* 0x000fe40000010000 */
[----:B------:R-:W-:-:S15]  /*d200*/  WARPGROUP.ARRIVE ;  /* 0x00000000000079c5 */ /* 0x000fde0000000000 */
[----:B------:R-:W-:-:S07]  /*d210*/  NOP ;  /* 0x0000000000007918 */ /* 0x000fce0000000000 */
        /* <DEDUP_REMOVED lines=10> */
.L_x_1070:
[----:B------:R-:W0:Y:S01]  /*d2c0*/  S2UR UR7, SR_CgaCtaId ;  /* 0x00000000000779c3 */ /* 0x000e220000008800 */
[----:B------:R-:W-:Y:S01]  /*d2d0*/  R2UR UR6, R209 ;  /* 0x00000000d10672ca */ /* 0x000fe200000e0000 */
[----:B------:R-:W-:Y:S01]  /*d2e0*/  UIADD3 UR4, UR5, 0x30860, URZ ;  /* 0x0003086005047890 */ /* 0x000fe2000fffe03f */
[-C--:B------:R-:W-:Y:S01]  /*d2f0*/  FMUL.FTZ R172, R32, R6.reuse ;  /* 0x0000000620ac7220 */ /* 0x080fe20000410000 */
[----:B------:R-:W-:Y:S01]  /*d300*/  UIADD3 UR38, UR38, 0x1, URZ ;  /* 0x0000000126267890 */ /* 0x000fe2000fffe03f */
[-C--:B------:R-:W-:Y:S01]  /*d310*/  FMUL.FTZ R173, R36, R6.reuse ;  /* 0x0000000624ad7220 */ /* 0x080fe20000410000 */
[-C--:B------:R-:W-:Y:S01]  /*d320*/  FMUL.FTZ R174, R40, R6.reuse ;  /* 0x0000000628ae7220 */ /* 0x080fe20000410000 */
[-C--:B------:R-:W-:Y:S01]  /*d330*/  FMUL.FTZ R175, R44, R6.reuse ;  /* 0x000000062caf7220 */ /* 0x080fe20000410000 */
[----:B------:R-:W-:Y:S01]  /*d340*/  UISETP.NE.AND UP0, UPT, UR38, 0x2, UPT ;  /* 0x000000022600788c */ /* 0x000fe2000bf05270 */
[-C--:B------:R-:W-:Y:S01]  /*d350*/  FMUL.FTZ R176, R48, R6.reuse ;  /* 0x0000000630b07220 */ /* 0x080fe20000410000 */
[-C--:B------:R-:W-:Y:S01]  /*d360*/  FMUL.FTZ R177, R52, R6.reuse ;  /* 0x0000000634b17220 */ /* 0x080fe20000410000 */
[-C--:B------:R-:W-:Y:S01]  /*d370*/  FMUL.FTZ R178, R56, R6.reuse ;  /* 0x0000000638b27220 */ /* 0x080fe20000410000 */
[-C--:B------:R-:W-:Y:S01]  /*d380*/  FMUL.FTZ R179, R60, R6.reuse ;  /* 0x000000063cb37220 */ /* 0x080fe20000410000 */
[-C--:B------:R-:W-:Y:S01]  /*d390*/  FMUL.FTZ R180, R64, R6.reuse ;  /* 0x0000000640b47220 */ /* 0x080fe20000410000 */
        /* <DEDUP_REMOVED lines=10> */
[----:B0-----:R-:W-:Y:S01]  /*d440*/  UPRMT UR4, UR7, 0x654, UR4 ;  /* 0x0000065407047896 */ /* 0x001fe20008000004 */
        /* <DEDUP_REMOVED lines=107> */
[----:B------:R-:W-:Y:S01]  /*db00*/  MOV R209, UR6 ;  /* 0x0000000600d17c02 */ /* 0x000fe20008000f00 */
[-C--:B------:R-:W-:Y:S01]  /*db10*/  FMUL.FTZ R162, R143, R5.reuse ;  /* 0x000000058fa27220 */ /* 0x080fe20000410000 */
[----:B------:R-:W-:Y:S01]  /*db20*/  PLOP3.LUT P0, PT, PT, PT, PT, 0x8, 0x0 ;  /* 0x000000000000781c */ /* 0x000fe20003f0e170 */
[-C--:B------:R-:W-:Y:S01]  /*db30*/  FMUL.FTZ R163, R146, R5.reuse ;  /* 0x0000000592a37220 */ /* 0x080fe20000410000 */
[-C--:B------:R-:W-:Y:S01]  /*db40*/  FMUL.FTZ R164, R147, R5.reuse ;  /* 0x0000000593a47220 */ /* 0x080fe20000410000 */
[-C--:B------:R-:W-:Y:S01]  /*db50*/  FMUL.FTZ R165, R150, R5.reuse ;  /* 0x0000000596a57220 */ /* 0x080fe20000410000 */
[----:B------:R-:W-:Y:S01]  /*db60*/  FMUL.FTZ R167, R151, R5 ;  /* 0x0000000597a77220 */ /* 0x000fe20000410000 */
[----:B------:R-:W-:-:S02]  /*db70*/  USEL UR38, UR38, URZ, UP0 ;  /* 0x0000003f26267287 */ /* 0x000fc40008000000 */
[----:B------:R-:W-:-:S12]  /*db80*/  ULOP3.LUT UR39, UR39, UR4, URZ, 0x3c, !UPT ;  /* 0x0000000427277292 */ /* 0x000fd8000f8e3c3f */
.L_x_992:
[----:B------:R-:W0:Y:S01]  /*db90*/  S2R R5, SR_CgaCtaId ;  /* 0x0000000000057919 */ /* 0x000e220000008800 */
[----:B------:R-:W-:Y:S01]  /*dba0*/  MOV R196, 0x400 ;  /* 0x0000040000c47802 */ /* 0x000fe20000000f00 */
[----:B------:R-:W-:Y:S01]  /*dbb0*/  BSSY B0, `(.L_x_1071) ;  /* 0x0000297000007945 */ /* 0x000fe20003800000 */
[----:B------:R-:W-:Y:S02]  /*dbc0*/  BAR.SYNC.DEFER_BLOCKING 0x5, 0x180 ;  /* 0x0146000000007b1d */ /* 0x000fe40000010000 */
[----:B0-----:R-:W-:-:S05]  /*dbd0*/  LEA R196, R5, R196, 0x18 ;  /* 0x000000c405c47211 */ /* 0x001fca00078ec0ff */
[----:B------:R-:W0:Y:S02]  /*dbe0*/  LDS R4, [R196+0x308d0] ;  /* 0x0308d000c4047984 */ /* 0x000e240000000800 */
[----:B0-----:R-:W-:Y:S01]  /*dbf0*/  R2UR UR4, R4 ;  /* 0x00000000040472ca */ /* 0x001fe200000e0000 */
[----:B------:R-:W-:Y:S06]  /*dc00*/  BAR.ARV 0x4, 0x180 ;  /* 0x0106000000007b1d */ /* 0x000fec0000002000 */
[----:B------:R-:W-:Y:S08]  /*dc10*/  @P0 BRA `(.L_x_1072) ;  /* 0x0000001c00540947 */ /* 0x000ff00003800000 */
[----:B------:R-:W0:Y:S01]  /*dc20*/  S2R R5, SR_SWINHI ;  /* 0x0000000000057919 */ /* 0x000e220000002f00 */
[----:B------:R-:W1:Y:S01]  /*dc30*/  LDC R197, c[0x0][0xbe8] ;  /* 0x0002fa00ffc57b82 */ /* 0x000e620000000800 */
[----:B------:R-:W-:Y:S01]  /*dc40*/  F2FP.F16.F32.PACK_AB R24, R25, R24 ;  /* 0x000000181918723e */ /* 0x000fe200000000ff */
[----:B------:R-:W-:Y:S01]  /*dc50*/  ULDC.64 UR8, c[0x0][0xb90] ;  /* 0x0002e40000087ab9 */ /* 0x000fe20000000a00 */
[----:B------:R-:W-:Y:S02]  /*dc60*/  F2FP.F16.F32.PACK_AB R25, R27, R26 ;  /* 0x0000001a1b19723e */ /* 0x000fe400000000ff */
[----:B------:R-:W-:Y:S02]  /*dc70*/  F2FP.F16.F32.PACK_AB R27, R31, R30 ;  /* 0x0000001e1f1b723e */ /* 0x000fe400000000ff */
[----:B------:R-:W-:Y:S02]  /*dc80*/  R2UR UR11, R206 ;  /* 0x00000000ce0b72ca */ /* 0x000fe400000e0000 */
[----:B------:R-:W-:-:S02]  /*dc90*/  R2UR UR13, R207 ;  /* 0x00000000cf0d72ca */ /* 0x000fc400000e0000 */
[----:B------:R-:W-:Y:S02]  /*dca0*/  F2FP.F16.F32.PACK_AB R26, R29, R28 ;  /* 0x0000001c1d1a723e */ /* 0x000fe400000000ff */
[----:B------:R-:W-:Y:S02]  /*dcb0*/  F2FP.F16.F32.PACK_AB R136, R137, R136 ;  /* 0x000000888988723e */ /* 0x000fe400000000ff */
[----:B------:R-:W-:Y:S02]  /*dcc0*/  F2FP.F16.F32.PACK_AB R137, R100, R96 ;  /* 0x000000606489723e */ /* 0x000fe400000000ff */
[----:B------:R-:W-:Y:S02]  /*dcd0*/  F2FP.F16.F32.PACK_AB R144, R145, R144 ;  /* 0x000000909190723e */ /* 0x000fe400000000ff */
[----:B------:R-:W-:Y:S01]  /*dce0*/  F2FP.F16.F32.PACK_AB R145, R164, R163 ;  /* 0x000000a3a491723e */ /* 0x000fe200000000ff */
[----:B------:R-:W-:Y:S02]  /*dcf0*/  USHF.R.S32.HI UR10, URZ, 0x1f, UR11 ;  /* 0x0000001f3f0a7899 */ /* 0x000fe4000801140b */
[----:B------:R-:W-:-:S02]  /*dd00*/  UIMAD.WIDE.U32 UR6, UR11, UR8, URZ ;  /* 0x000000080b0672a5 */ /* 0x000fc4000f8e003f */
[----:B------:R-:W-:Y:S02]  /*dd10*/  UIMAD UR5, UR10, UR8, URZ ;  /* 0x000000080a0572a4 */ /* 0x000fe4000f8e023f */
[----:B------:R-:W-:Y:S02]  /*dd20*/  USHF.R.S32.HI UR12, URZ, 0x1f, UR13 ;  /* 0x0000001f3f0c7899 */ /* 0x000fe4000801140d */
[----:B------:R-:W-:Y:S01]  /*dd30*/  UIMAD UR5, UR11, UR9, UR5 ;  /* 0x000000090b0572a4 */ /* 0x000fe2000f8e0205 */
[----:B------:R-:W-:Y:S02]  /*dd40*/  MOV R158, R196 ;  /* 0x000000c4009e7202 */ /* 0x000fe40000000f00 */
[----:B0-----:R-:W-:Y:S01]  /*dd50*/  MOV R159, R5 ;  /* 0x00000005009f7202 */ /* 0x001fe20000000f00 */
[----:B------:R-:W-:Y:S01]  /*dd60*/  IMAD R5, R208, 0x40, R23 ;  /* 0x00000040d0057824 */ /* 0x000fe200078e0217 */
[----:B------:R-:W-:Y:S01]  /*dd70*/  ULDC.64 UR8, c[0x0][0xb98] ;  /* 0x0002e60000087ab9 */ /* 0x000fe20000000a00 */
[----:B------:R-:W-:Y:S01]  /*dd80*/  UIADD3 UR7, UR7, UR5, URZ ;  /* 0x0000000507077290 */ /* 0x000fe2000fffe03f */
[----:B------:R-:W-:Y:S01]  /*dd90*/  IMAD.WIDE R16, R213, 0x2, R158 ;  /* 0x00000002d5107825 */ /* 0x000fe200078e029e */
[----:B------:R-:W-:-:S02]  /*dda0*/  UIMAD UR5, UR12, UR8, URZ ;  /* 0x000000080c0572a4 */ /* 0x000fc4000f8e023f */
[----:B------:R-:W-:Y:S01]  /*ddb0*/  UIMAD.WIDE.U32 UR6, UR13, UR8, UR6 ;  /* 0x000000080d0672a5 */ /* 0x000fe2000f8e0006 */
[----:B------:R-:W-:Y:S01]  /*ddc0*/  IMAD.WIDE R158, R5, 0x2, R158 ;  /* 0x00000002059e7825 */ /* 0x000fe200078e029e */
[C---:B------:R-:W-:Y:S01]  /*ddd0*/  IADD3 R7, P3, R16.reuse, 0xc060, RZ ;  /* 0x0000c06010077810 */ /* 0x040fe20007f7e0ff */
[----:B------:R-:W-:Y:S01]  /*dde0*/  UIMAD UR5, UR13, UR9, UR5 ;  /* 0x000000090d0572a4 */ /* 0x000fe2000f8e0205 */
[C---:B------:R-:W-:Y:S02]  /*ddf0*/  IADD3 R119, P4, R16.reuse, 0xc040, RZ ;  /* 0x0000c04010777810 */ /* 0x040fe40007f9e0ff */
[----:B------:R-:W-:Y:S01]  /*de00*/  LOP3.LUT R4, R7, 0x380, RZ, 0xc0, !PT ;  /* 0x0000038007047812 */ /* 0x000fe200078ec0ff */
[----:B------:R-:W-:Y:S01]  /*de10*/  IMAD.X R5, RZ, RZ, R17, P3 ;  /* 0x000000ffff057224 */ /* 0x000fe200018e0611 */
[----:B------:R-:W-:Y:S01]  /*de20*/  IADD3 R117, P5, R16, 0xc020, RZ ;  /* 0x0000c02010757810 */ /* 0x000fe20007fbe0ff */
[----:B------:R-:W-:Y:S01]  /*de30*/  ULDC.64 UR8, c[0x0][0xae8] ;  /* 0x0002ba0000087ab9 */ /* 0x000fe20000000a00 */
[----:B------:R-:W-:-:S02]  /*de40*/  SHF.R.U64 R4, R4, 0x3, RZ ;  /* 0x0000000304047819 */ /* 0x000fc400000012ff */
[C---:B------:R-:W-:Y:S01]  /*de50*/  IADD3 R115, P6, R16.reuse, 0xc000, RZ ;  /* 0x0000c00010737810 */ /* 0x040fe20007fde0ff */
[--C-:B------:R-:W-:Y:S01]  /*de60*/  IMAD.X R9, RZ, RZ, R17.reuse, P5 ;  /* 0x000000ffff097224 */ /* 0x100fe200028e0611 */
[C---:B------:R-:W-:Y:S02]  /*de70*/  IADD3 R113, P0, R16.reuse, 0x8060, RZ ;  /* 0x0000806010717810 */ /* 0x040fe40007f1e0ff */
[C---:B------:R-:W-:Y:S01]  /*de80*/  IADD3 R111, P2, R16.reuse, 0x8040, RZ ;  /* 0x00008040106f7810 */ /* 0x040fe20007f5e0ff */
[--C-:B------:R-:W-:Y:S01]  /*de90*/  IMAD.X R11, RZ, RZ, R17.reuse, P6 ;  /* 0x000000ffff0b7224 */ /* 0x100fe200030e0611 */
[C---:B------:R-:W-:Y:S01]  /*dea0*/  IADD3 R102, P3, R16.reuse, 0x8020, RZ ;  /* 0x0000802010667810 */ /* 0x040fe20007f7e0ff */
[--C-:B------:R-:W-:Y:S01]  /*deb0*/  IMAD.X R13, RZ, RZ, R17.reuse, P0 ;  /* 0x000000ffff0d7224 */ /* 0x100fe200000e0611 */
[C---:B------:R-:W-:Y:S01]  /*dec0*/  LOP3.LUT R161, R16.reuse, 0x380, RZ, 0xc0, !PT ;  /* 0x0000038010a17812 */ /* 0x040fe200078ec0ff */
[--C-:B------:R-:W-:Y:S01]  /*ded0*/  IMAD.X R135, RZ, RZ, R17.reuse, P2 ;  /* 0x000000ffff877224 */ /* 0x100fe200010e0611 */
[----:B------:R-:W-:Y:S01]  /*dee0*/  IADD3 R103, P1, R16, 0x20, RZ ;  /* 0x0000002010677810 */ /* 0x000fe20007f3e0ff */
[--C-:B------:R-:W-:Y:S01]  /*def0*/  IMAD.X R139, RZ, RZ, R17.reuse, P3 ;  /* 0x000000ffff8b7224 */ /* 0x100fe200018e0611 */
[----:B------:R-:W-:Y:S01]  /*df00*/  LOP3.LUT R4, R4, R7, RZ, 0x3c, !PT ;  /* 0x0000000704047212 */ /* 0x000fe200078e3cff */
[----:B------:R-:W-:Y:S01]  /*df10*/  IMAD.X R7, RZ, RZ, R17, P4 ;  /* 0x000000ffff077224 */ /* 0x000fe200020e0611 */
[----:B------:R-:W-:-:S02]  /*df20*/  IADD3 R109, P4, R16, 0x8000, RZ ;  /* 0x00008000106d7810 */ /* 0x000fc40007f9e0ff */
[C---:B------:R-:W-:Y:S02]  /*df30*/  IADD3 R104, P5, R16.reuse, 0x4060, RZ ;  /* 0x0000406010687810 */ /* 0x040fe40007fbe0ff */
[C---:B------:R-:W-:Y:S01]  /*df40*/  IADD3 R105, P6, R16.reuse, 0x40, RZ ;  /* 0x0000004010697810 */ /* 0x040fe20007fde0ff */
[--C-:B------:R-:W-:Y:S01]  /*df50*/  IMAD.X R143, RZ, RZ, R17.reuse, P4 ;  /* 0x000000ffff8f7224 */ /* 0x100fe200020e0611 */
[C---:B------:R-:W-:Y:S01]  /*df60*/  IADD3 R107, P0, R16.reuse, 0x4040, RZ ;  /* 0x00004040106b7810 */ /* 0x040fe20007f1e0ff */
[--C-:B------:R-:W-:Y:S01]  /*df70*/  IMAD.X R147, RZ, RZ, R17.reuse, P5 ;  /* 0x000000ffff937224 */ /* 0x100fe200028e0611 */
[----:B------:R-:W-:Y:S01]  /*df80*/  IADD3.X R15, RZ, R17, RZ, P1, !PT ;  /* 0x00000011ff0f7210 */ /* 0x000fe20000ffe4ff */
[--C-:B------:R-:W-:Y:S01]  /*df90*/  IMAD.X R151, RZ, RZ, R17.reuse, P6 ;  /* 0x000000ffff977224 */ /* 0x100fe200030e0611 */
[C---:B------:R-:W-:Y:S01]  /*dfa0*/  IADD3 R21, P2, R16.reuse, 0x4000, RZ ;  /* 0x0000400010157810 */ /* 0x040fe20007f5e0ff */
[----:B------:R-:W-:Y:S01]  /*dfb0*/  IMAD.X R153, RZ, RZ, R17, P0 ;  /* 0x000000ffff997224 */ /* 0x000fe200000e0611 */
[----:B------:R-:W-:-:S02]  /*dfc0*/  IADD3 R20, P3, R16, 0x60, RZ ;  /* 0x0000006010147810 */ /* 0x000fc40007f7e0ff */
[----:B------:R-:W-:Y:S01]  /*dfd0*/  SHF.R.U64 R161, R161, 0x3, RZ ;  /* 0x00000003a1a17819 */ /* 0x000fe200000012ff */
[--C-:B------:R-:W-:Y:S01]  /*dfe0*/  IMAD.X R131, RZ, RZ, R17.reuse, P2 ;  /* 0x000000ffff837224 */ /* 0x100fe200010e0611 */
[----:B------:R-:W-:Y:S01]  /*dff0*/  IADD3 R22, P1, R16, 0x4020, RZ ;  /* 0x0000402010167810 */ /* 0x000fe20007f3e0ff */
[--C-:B------:R-:W-:Y:S01]  /*e000*/  IMAD.X R157, RZ, RZ, R17.reuse, P3 ;  /* 0x000000ffff9d7224 */ /* 0x100fe200018e0611 */
[----:B------:R-:W-:Y:S01]  /*e010*/  LOP3.LUT R160, R161, R16, RZ, 0x3c, !PT ;  /* 0x00000010a1a07212 */ /* 0x000fe200078e3cff */
[----:B------:R-:W-:Y:S01]  /*e020*/  IMAD.MOV.U32 R161, RZ, RZ, R17 ;  /* 0x000000ffffa17224 */ /* 0x000fe200078e0011 */
[----:B------:R-:W-:Y:S02]  /*e030*/  IADD3.X R155, RZ, R17, RZ, P1, !PT ;  /* 0x00000011ff9b7210 */ /* 0x000fe40000ffe4ff */
[----:B------:R-:W-:Y:S02]  /*e040*/  LOP3.LUT R17, R102, 0x380, RZ, 0xc0, !PT ;  /* 0x0000038066117812 */ /* 0x000fe400078ec0ff */
[----:B------:R-:W-:-:S02]  /*e050*/  LOP3.LUT R16, R109, 0x380, RZ, 0xc0, !PT ;  /* 0x000003806d107812 */ /* 0x000fc400078ec0ff */
[----:B------:R-:W-:Y:S02]  /*e060*/  SHF.R.U64 R17, R17, 0x3, RZ ;  /* 0x0000000311117819 */ /* 0x000fe400000012ff */
[----:B------:R-:W-:Y:S02]  /*e070*/  SHF.R.U64 R16, R16, 0x3, RZ ;  /* 0x0000000310107819 */ /* 0x000fe400000012ff */
[----:B------:R-:W-:Y:S02]  /*e080*/  LOP3.LUT R14, R103, 0x380, RZ, 0xc0, !PT ;  /* 0x00000380670e7812 */ /* 0x000fe400078ec0ff */
[----:B------:R-:W-:Y:S02]  /*e090*/  LOP3.LUT R138, R17, R102, RZ, 0x3c, !PT ;  /* 0x00000066118a7212 */ /* 0x000fe400078e3cff */
[----:B------:R-:W-:Y:S02]  /*e0a0*/  LOP3.LUT R17, R22, 0x380, RZ, 0xc0, !PT ;  /* 0x0000038016117812 */ /* 0x000fe400078ec0ff */
[----:B------:R-:W-:-:S02]  /*e0b0*/  LOP3.LUT R106, R111, 0x380, RZ, 0xc0, !PT ;  /* 0x000003806f6a7812 */ /* 0x000fc400078ec0ff */
[----:B------:R-:W-:Y:S02]  /*e0c0*/  LOP3.LUT R142, R16, R109, RZ, 0x3c, !PT ;  /* 0x0000006d108e7212 */ /* 0x000fe400078e3cff */
[----:B------:R-:W-:Y:S02]  /*e0d0*/  SHF.R.U64 R14, R14, 0x3, RZ ;  /* 0x000000030e0e7819 */ /* 0x000fe400000012ff */
[----:B------:R-:W-:Y:S02]  /*e0e0*/  LOP3.LUT R16, R105, 0x380, RZ, 0xc0, !PT ;  /* 0x0000038069107812 */ /* 0x000fe400078ec0ff */
[----:B------:R-:W-:Y:S02]  /*e0f0*/  SHF.R.U64 R17, R17, 0x3, RZ ;  /* 0x0000000311117819 */ /* 0x000fe400000012ff */
[----:B------:R-:W-:Y:S02]  /*e100*/  SHF.R.U64 R106, R106, 0x3, RZ ;  /* 0x000000036a6a7819 */ /* 0x000fe400000012ff */
[----:B------:R-:W-:-:S02]  /*e110*/  LOP3.LUT R14, R14, R103, RZ, 0x3c, !PT ;  /* 0x000000670e0e7212 */ /* 0x000fc400078e3cff */
[----:B------:R-:W-:Y:S02]  /*e120*/  SHF.R.U64 R16, R16, 0x3, RZ ;  /* 0x0000000310107819 */ /* 0x000fe400000012ff */
[----:B------:R-:W-:Y:S02]  /*e130*/  LOP3.LUT R103, R104, 0x380, RZ, 0xc0, !PT ;  /* 0x0000038068677812 */ /* 0x000fe400078ec0ff */
[----:B------:R-:W-:Y:S02]  /*e140*/  LOP3.LUT R154, R17, R22, RZ, 0x3c, !PT ;  /* 0x00000016119a7212 */ /* 0x000fe400078e3cff */
[----:B------:R-:W-:Y:S02]  /*e150*/  IADD3 R22, P4, R158, 0x2000, RZ ;  /* 0x000020009e167810 */ /* 0x000fe40007f9e0ff */
[----:B------:R-:W-:Y:S02]  /*e160*/  LOP3.LUT R134, R106, R111, RZ, 0x3c, !PT ;  /* 0x0000006f6a867212 */ /* 0x000fe400078e3cff */
[----:B------:R-:W-:-:S02]  /*e170*/  LOP3.LUT R150, R16, R105, RZ, 0x3c, !PT ;  /* 0x0000006910967212 */ /* 0x000fc400078e3cff */
[----:B------:R-:W-:Y:S02]  /*e180*/  IADD3 R111, P2, R158, 0x7000, RZ ;  /* 0x000070009e6f7810 */ /* 0x000fe40007f5e0ff */
[----:B------:R-:W-:Y:S02]  /*e190*/  SHF.R.U64 R103, R103, 0x3, RZ ;  /* 0x0000000367677819 */ /* 0x000fe400000012ff */
[----:B------:R-:W-:Y:S02]  /*e1a0*/  LOP3.LUT R105, R20, 0x380, RZ, 0xc0, !PT ;  /* 0x0000038014697812 */ /* 0x000fe400078ec0ff */
[----:B------:R-:W-:Y:S02]  /*e1b0*/  LOP3.LUT R17, R22, 0x380, RZ, 0xc0, !PT ;  /* 0x0000038016117812 */ /* 0x000fe400078ec0ff */
[----:B------:R-:W-:Y:S02]  /*e1c0*/  LOP3.LUT R12, R113, 0x380, RZ, 0xc0, !PT ;  /* 0x00000380710c7812 */ /* 0x000fe400078ec0ff */
[----:B------:R-:W-:-:S02]  /*e1d0*/  LOP3.LUT R110, R111, 0x380, RZ, 0xc0, !PT ;  /* 0x000003806f6e7812 */ /* 0x000fc400078ec0ff */
[----:B------:R-:W-:Y:S02]  /*e1e0*/  LOP3.LUT R146, R103, R104, RZ, 0x3c, !PT ;  /* 0x0000006867927212 */ /* 0x000fe400078e3cff */
[----:B------:R-:W-:Y:S02]  /*e1f0*/  SHF.R.U64 R105, R105, 0x3, RZ ;  /* 0x0000000369697819 */ /* 0x000fe400000012ff */
[----:B------:R-:W-:Y:S02]  /*e200*/  IADD3 R103, P3, R158, 0x1000, RZ ;  /* 0x000010009e677810 */ /* 0x000fe40007f7e0ff */
[----:B------:R-:W-:Y:S02]  /*e210*/  SHF.R.U64 R17, R17, 0x3, RZ ;  /* 0x0000000311117819 */ /* 0x000fe400000012ff */
[----:B------:R-:W-:Y:S02]  /*e220*/  SHF.R.U64 R12, R12, 0x3, RZ ;  /* 0x000000030c0c7819 */ /* 0x000fe400000012ff */
[----:B------:R-:W-:-:S02]  /*e230*/  SHF.R.U64 R110, R110, 0x3, RZ ;  /* 0x000000036e6e7819 */ /* 0x000fc400000012ff */
[----:B------:R-:W-:Y:S02]  /*e240*/  LOP3.LUT R156, R105, R20, RZ, 0x3c, !PT ;  /* 0x00000014699c7212 */ /* 0x000fe400078e3cff */
[----:B------:R-:W-:Y:S01]  /*e250*/  LOP3.LUT R20, R17, R22, RZ, 0x3c, !PT ;  /* 0x0000001611147212 */ /* 0x000fe200078e3cff */
[--C-:B------:R-:W-:Y:S01]  /*e260*/  IMAD.X R17, RZ, RZ, R159.reuse, P3 ;  /* 0x000000ffff117224 */ /* 0x100fe200018e069f */
[----:B------:R-:W-:Y:S02]  /*e270*/  LOP3.LUT R12, R12, R113, RZ, 0x3c, !PT ;  /* 0x000000710c0c7212 */ /* 0x000fe400078e3cff */
[----:B------:R-:W-:Y:S02]  /*e280*/  IADD3 R113, P3, R158, 0x8000, RZ ;  /* 0x000080009e717810 */ /* 0x000fe40007f7e0ff */
[----:B------:R-:W-:Y:S01]  /*e290*/  LOP3.LUT R110, R110, R111, RZ, 0x3c, !PT ;  /* 0x0000006f6e6e7212 */ /* 0x000fe200078e3cff */
[----:B------:R-:W-:Y:S01]  /*e2a0*/  IMAD.X R111, RZ, RZ, R159, P2 ;  /* 0x000000ffff6f7224 */ /* 0x000fe200010e069f */
[----:B------:R-:W-:-:S02]  /*e2b0*/  IADD3 R127, P2, R158, 0xe000, RZ ;  /* 0x0000e0009e7f7810 */ /* 0x000fc40007f5e0ff */
[----:B------:R-:W-:Y:S02]  /*e2c0*/  LOP3.LUT R112, R113, 0x380, RZ, 0xc0, !PT ;  /* 0x0000038071707812 */ /* 0x000fe400078ec0ff */
[----:B------:R-:W-:Y:S02]  /*e2d0*/  LOP3.LUT R126, R127, 0x380, RZ, 0xc0, !PT ;  /* 0x000003807f7e7812 */ /* 0x000fe400078ec0ff */
[----:B------:R-:W-:Y:S02]  /*e2e0*/  SHF.R.U64 R112, R112, 0x3, RZ ;  /* 0x0000000370707819 */ /* 0x000fe400000012ff */
[----:B------:R-:W-:Y:S02]  /*e2f0*/  SHF.R.U64 R126, R126, 0x3, RZ ;  /* 0x000000037e7e7819 */ /* 0x000fe400000012ff */
[----:B------:R-:W-:Y:S02]  /*e300*/  LOP3.LUT R102, R107, 0x380, RZ, 0xc0, !PT ;  /* 0x000003806b667812 */ /* 0x000fe400078ec0ff */
[----:B------:R-:W-:Y:S01]  /*e310*/  LOP3.LUT R112, R112, R113, RZ, 0x3c, !PT ;  /* 0x0000007170707212 */ /* 0x000fe200078e3cff */
[--C-:B------:R-:W-:Y:S01]  /*e320*/  IMAD.X R113, RZ, RZ, R159.reuse, P3 ;  /* 0x000000ffff717224 */ /* 0x100fe200018e069f */
[----:B------:R-:W-:Y:S01]  /*e330*/  MOV R199, R160 ;  /* 0x000000a000c77202 */ /* 0x000fe20000000f00 */
[----:B------:R-:W-:Y:S01]  /*e340*/  BAR.SYNC.DEFER_BLOCKING 0x1, 0x100 ;  /* 0x0044000000007b1d */ /* 0x000fe20000010000 */
[----:B------:R-:W-:Y:S01]  /*e350*/  LOP3.LUT R126, R126, R127, RZ, 0x3c, !PT ;  /* 0x0000007f7e7e7212 */ /* 0x000fe200078e3cff */
[----:B------:R-:W-:Y:S01]  /*e360*/  IMAD.X R127, RZ, RZ, R159, P2 ;  /* 0x000000ffff7f7224 */ /* 0x000fe200010e069f */
[----:B------:R-:W-:-:S02]  /*e370*/  IADD3 R161, P3, R158, 0xf000, RZ ;  /* 0x0000f0009ea17810 */ /* 0x000fc40007f7e0ff */
[----:B------:R-:W-:Y:S02]  /*e380*/  SHF.R.U64 R102, R102, 0x3, RZ ;  /* 0x0000000366667819 */ /* 0x000fe400000012ff */
[----:B-1----:R-:W-:Y:S01]  /*e390*/  ISETP.NE.AND P2, PT, R197, 0x1, PT ;  /* 0x00000001c500780c */ /* 0x002fe20003f45270 */
[----:B------:R-:W-:Y:S01]  /*e3a0*/  IMAD.X R31, RZ, RZ, R159, P3 ;  /* 0x000000ffff1f7224 */ /* 0x000fe200018e069f */
[----:B------:R-:W-:Y:S02]  /*e3b0*/  LOP3.LUT R16, R103, 0x380, RZ, 0xc0, !PT ;  /* 0x0000038067107812 */ /* 0x000fe400078ec0ff */
[----:B------:R-:W-:Y:S02]  /*e3c0*/  LOP3.LUT R22, R161, 0x380, RZ, 0xc0, !PT ;  /* 0x00000380a1167812 */ /* 0x000fe400078ec0ff */
[----:B------:R-:W-:Y:S02]  /*e3d0*/  LOP3.LUT R152, R102, R107, RZ, 0x3c, !PT ;  /* 0x0000006b66987212 */ /* 0x000fe400078e3cff */
[----:B------:R-:W-:-:S02]  /*e3e0*/  LOP3.LUT R102, R21, 0x380, RZ, 0xc0, !PT ;  /* 0x0000038015667812 */ /* 0x000fc400078ec0ff */
[----:B------:R-:W-:Y:S02]  /*e3f0*/  SHF.R.U64 R16, R16, 0x3, RZ ;  /* 0x0000000310107819 */ /* 0x000fe400000012ff */
[----:B------:R-:W-:Y:S02]  /*e400*/  SHF.R.U64 R22, R22, 0x3, RZ ;  /* 0x0000000316167819 */ /* 0x000fe400000012ff */
[----:B------:R-:W-:Y:S02]  /*e410*/  SHF.R.U64 R102, R102, 0x3, RZ ;  /* 0x0000000366667819 */ /* 0x000fe400000012ff */
[----:B------:R-:W-:Y:S01]  /*e420*/  LOP3.LUT R16, R16, R103, RZ, 0x3c, !PT ;  /* 0x0000006710107212 */ /* 0x000fe200078e3cff */
[----:B------:R0:W-:Y:S01]  /*e430*/  STSM.16.M88.4 [R199], R24 ;  /* 0x00000018c7007844 */ /* 0x0001e20000000200 */
[C---:B------:R-:W-:Y:S02]  /*e440*/  IADD3 R103, P5, R158.reuse, 0x3000, RZ ;  /* 0x000030009e677810 */ /* 0x040fe40007fbe0ff */
[----:B------:R-:W-:-:S02]  /*e450*/  IADD3 R105, P6, R158, 0x4000, RZ ;  /* 0x000040009e697810 */ /* 0x000fc40007fde0ff */
[C---:B------:R-:W-:Y:S02]  /*e460*/  IADD3 R107, P0, R158.reuse, 0x5000, RZ ;  /* 0x000050009e6b7810 */ /* 0x040fe40007f1e0ff */
[----:B------:R-:W-:Y:S02]  /*e470*/  IADD3 R109, P1, R158, 0x6000, RZ ;  /* 0x000060009e6d7810 */ /* 0x000fe40007f3e0ff */
[----:B------:R-:W-:Y:S02]  /*e480*/  LOP3.LUT R30, R22, R161, RZ, 0x3c, !PT ;  /* 0x000000a1161e7212 */ /* 0x000fe400078e3cff */
[----:B------:R-:W-:Y:S02]  /*e490*/  MOV R161, R4 ;  /* 0x0000000400a17202 */ /* 0x000fe40000000f00 */
[----:B------:R-:W-:Y:S02]  /*e4a0*/  F2FP.F16.F32.PACK_AB R5, R35, R34 ;  /* 0x000000222305723e */ /* 0x000fe400000000ff */
[----:B------:R-:W-:Y:S01]  /*e4b0*/  LOP3.LUT R130, R102, R21, RZ, 0x3c, !PT ;  /* 0x0000001566827212 */ /* 0x000fe200078e3cff */
[----:B------:R-:W1:Y:S01]  /*e4c0*/  @P2 LDC R34, c[0x0][0xbec] ;  /* 0x0002fb00ff222b82 */ /* 0x000e620000000800 */
[----:B------:R-:W-:Y:S01]  /*e4d0*/  LOP3.LUT R102, R103, 0x380, RZ, 0xc0, !PT ;  /* 0x0000038067667812 */ /* 0x000fe200078ec0ff */
[----:B------:R-:W-:Y:S01]  /*e4e0*/  IMAD.X R21, RZ, RZ, R159, P4 ;  /* 0x000000ffff157224 */ /* 0x000fe200020e069f */
[----:B------:R-:W-:-:S02]  /*e4f0*/  LOP3.LUT R104, R105, 0x380, RZ, 0xc0, !PT ;  /* 0x0000038069687812 */ /* 0x000fc400078ec0ff */
[----:B------:R-:W-:Y:S02]  /*e500*/  LOP3.LUT R106, R107, 0x380, RZ, 0xc0, !PT ;  /* 0x000003806b6a7812 */ /* 0x000fe400078ec0ff */
[----:B------:R-:W-:Y:S01]  /*e510*/  LOP3.LUT R108, R109, 0x380, RZ, 0xc0, !PT ;  /* 0x000003806d6c7812 */ /* 0x000fe200078ec0ff */
[----:B------:R-:W2:Y:S01]  /*e520*/  @P2 LDC R35, c[0x0][0xbf0] ;  /* 0x0002fc00ff232b82 */ /* 0x000ea20000000800 */
[----:B------:R-:W-:Y:S02]  /*e530*/  LOP3.LUT R6, R119, 0x380, RZ, 0xc0, !PT ;  /* 0x0000038077067812 */ /* 0x000fe400078ec0ff */
[----:B------:R-:W-:Y:S02]  /*e540*/  LOP3.LUT R8, R117, 0x380, RZ, 0xc0, !PT ;  /* 0x0000038075087812 */ /* 0x000fe400078ec0ff */
[----:B------:R-:W-:Y:S02]  /*e550*/  LOP3.LUT R10, R115, 0x380, RZ, 0xc0, !PT ;  /* 0x00000380730a7812 */ /* 0x000fe400078ec0ff */
[----:B------:R-:W-:-:S02]  /*e560*/  SHF.R.U64 R102, R102, 0x3, RZ ;  /* 0x0000000366667819 */ /* 0x000fc400000012ff */
[----:B------:R-:W-:Y:S02]  /*e570*/  SHF.R.U64 R104, R104, 0x3, RZ ;  /* 0x0000000368687819 */ /* 0x000fe400000012ff */
[----:B------:R-:W-:Y:S02]  /*e580*/  SHF.R.U64 R106, R106, 0x3, RZ ;  /* 0x000000036a6a7819 */ /* 0x000fe400000012ff */
[----:B------:R-:W-:Y:S02]  /*e590*/  SHF.R.U64 R108, R108, 0x3, RZ ;  /* 0x000000036c6c7819 */ /* 0x000fe400000012ff */
[----:B------:R-:W-:Y:S02]  /*e5a0*/  SHF.R.U64 R6, R6, 0x3, RZ ;  /* 0x0000000306067819 */ /* 0x000fe400000012ff */
[----:B------:R-:W-:Y:S02]  /*e5b0*/  SHF.R.U64 R8, R8, 0x3, RZ ;  /* 0x0000000308087819 */ /* 0x000fe400000012ff */
[----:B------:R-:W-:-:S02]  /*e5c0*/  SHF.R.U64 R10, R10, 0x3, RZ ;  /* 0x000000030a0a7819 */ /* 0x000fc400000012ff */
[----:B------:R-:W-:Y:S01]  /*e5d0*/  LOP3.LUT R102, R102, R103, RZ, 0x3c, !PT ;  /* 0x0000006766667212 */ /* 0x000fe200078e3cff */
[--C-:B------:R-:W-:Y:S01]  /*e5e0*/  IMAD.X R103, RZ, RZ, R159.reuse, P5 ;  /* 0x000000ffff677224 */ /* 0x100fe200028e069f */
[----:B------:R-:W-:Y:S02]  /*e5f0*/  LOP3.LUT R104, R104, R105, RZ, 0x3c, !PT ;  /* 0x0000006968687212 */ /* 0x000fe400078e3cff */
[----:B------:R-:W-:Y:S01]  /*e600*/  LOP3.LUT R106, R106, R107, RZ, 0x3c, !PT ;  /* 0x0000006b6a6a7212 */ /* 0x000fe200078e3cff */
[--C-:B------:R-:W-:Y:S01]  /*e610*/  IMAD.X R107, RZ, RZ, R159.reuse, P0 ;  /* 0x000000ffff6b7224 */ /* 0x100fe200000e069f */
[----:B------:R-:W-:Y:S01]  /*e620*/  LOP3.LUT R108, R108, R109, RZ, 0x3c, !PT ;  /* 0x0000006d6c6c7212 */ /* 0x000fe200078e3cff */
[----:B------:R-:W-:Y:S01]  /*e630*/  IMAD.X R109, RZ, RZ, R159, P1 ;  /* 0x000000ffff6d7224 */ /* 0x000fe200008e069f */
[----:B------:R-:W-:Y:S02]  /*e640*/  LOP3.LUT R6, R6, R119, RZ, 0x3c, !PT ;  /* 0x0000007706067212 */ /* 0x000fe400078e3cff */
[----:B------:R-:W-:-:S02]  /*e650*/  LOP3.LUT R8, R8, R117, RZ, 0x3c, !PT ;  /* 0x0000007508087212 */ /* 0x000fc400078e3cff */
[----:B------:R-:W-:Y:S02]  /*e660*/  LOP3.LUT R10, R10, R115, RZ, 0x3c, !PT ;  /* 0x000000730a0a7212 */ /* 0x000fe400078e3cff */
[----:B------:R-:W-:Y:S02]  /*e670*/  IADD3.X R105, RZ, R159, RZ, P6, !PT ;  /* 0x0000009fff697210 */ /* 0x000fe400037fe4ff */
[C---:B------:R-:W-:Y:S02]  /*e680*/  IADD3 R115, P4, R158.reuse, 0x9000, RZ ;  /* 0x000090009e737810 */ /* 0x040fe40007f9e0ff */
[C---:B------:R-:W-:Y:S02]  /*e690*/  IADD3 R117, P5, R158.reuse, 0xa000, RZ ;  /* 0x0000a0009e757810 */ /* 0x040fe40007fbe0ff */
[C---:B------:R-:W-:Y:S02]  /*e6a0*/  IADD3 R119, P6, R158.reuse, 0xb000, RZ ;  /* 0x0000b0009e777810 */ /* 0x040fe40007fde0ff */
[----:B------:R-:W-:-:S02]  /*e6b0*/  IADD3 R121, P0, R158, 0xc000, RZ ;  /* 0x0000c0009e797810 */ /* 0x000fc40007f1e0ff */
[----:B------:R-:W-:Y:S02]  /*e6c0*/  IADD3 R123, P1, R158, 0xd000, RZ ;  /* 0x0000d0009e7b7810 */ /* 0x000fe40007f3e0ff */
[----:B------:R-:W-:Y:S02]  /*e6d0*/  LOP3.LUT R114, R115, 0x380, RZ, 0xc0, !PT ;  /* 0x0000038073727812 */ /* 0x000fe400078ec0ff */
[----:B------:R-:W-:Y:S02]  /*e6e0*/  LOP3.LUT R116, R117, 0x380, RZ, 0xc0, !PT ;  /* 0x0000038075747812 */ /* 0x000fe400078ec0ff */
[----:B------:R-:W-:Y:S02]  /*e6f0*/  LOP3.LUT R118, R119, 0x380, RZ, 0xc0, !PT ;  /* 0x0000038077767812 */ /* 0x000fe400078ec0ff */
[----:B------:R-:W-:Y:S02]  /*e700*/  LOP3.LUT R120, R121, 0x380, RZ, 0xc0, !PT ;  /* 0x0000038079787812 */ /* 0x000fe400078ec0ff */
[----:B------:R-:W-:-:S02]  /*e710*/  LOP3.LUT R122, R123, 0x380, RZ, 0xc0, !PT ;  /* 0x000003807b7a7812 */ /* 0x000fc400078ec0ff */
[----:B------:R-:W-:Y:S02]  /*e720*/  LOP3.LUT R29, R158, 0x380, RZ, 0xc0, !PT ;  /* 0x000003809e1d7812 */ /* 0x000fe400078ec0ff */
[----:B------:R-:W-:Y:S02]  /*e730*/  MOV R160, R6 ;  /* 0x0000000600a07202 */ /* 0x000fe40000000f00 */
[----:B------:R-:W-:Y:S02]  /*e740*/  SHF.R.U64 R114, R114, 0x3, RZ ;  /* 0x0000000372727819 */ /* 0x000fe400000012ff */
[----:B------:R-:W-:Y:S02]  /*e750*/  SHF.R.U64 R116, R116, 0x3, RZ ;  /* 0x0000000374747819 */ /* 0x000fe400000012ff */
[----:B------:R-:W-:Y:S02]  /*e760*/  SHF.R.U64 R118, R118, 0x3, RZ ;  /* 0x0000000376767819 */ /* 0x000fe400000012ff */
[----:B------:R-:W-:-:S02]  /*e770*/  SHF.R.U64 R120, R120, 0x3, RZ ;  /* 0x0000000378787819 */ /* 0x000fc400000012ff */
[----:B------:R-:W-:Y:S02]  /*e780*/  SHF.R.U64 R122, R122, 0x3, RZ ;  /* 0x000000037a7a7819 */ /* 0x000fe400000012ff */
[----:B------:R-:W-:Y:S02]  /*e790*/  SHF.R.U64 R29, R29, 0x3, RZ ;  /* 0x000000031d1d7819 */ /* 0x000fe400000012ff */
[----:B------:R-:W-:Y:S01]  /*e7a0*/  F2FP.F16.F32.PACK_AB R6, R37, R173 ;  /* 0x000000ad2506723e */ /* 0x000fe200000000ff */
[----:B------:R-:W-:Y:S01]  /*e7b0*/  VIADD R37, R200, UR60 ;  /* 0x0000003cc8257c36 */ /* 0x000fe20008000000 */
[----:B------:R-:W-:Y:S01]  /*e7c0*/  LOP3.LUT R114, R114, R115, RZ, 0x3c, !PT ;  /* 0x0000007372727212 */ /* 0x000fe200078e3cff */
[--C-:B------:R-:W-:Y:S01]  /*e7d0*/  IMAD.X R115, RZ, RZ, R159.reuse, P4 ;  /* 0x000000ffff737224 */ /* 0x100fe200020e069f */
[----:B------:R-:W-:Y:S01]  /*e7e0*/  LOP3.LUT R116, R116, R117, RZ, 0x3c, !PT ;  /* 0x0000007574747212 */ /* 0x000fe200078e3cff */
[----:B------:R-:W-:Y:S01]  /*e7f0*/  IMAD.X R117, RZ, RZ, R159, P5 ;  /* 0x000000ffff757224 */ /* 0x000fe200028e069f */
[----:B------:R-:W-:Y:S01]  /*e800*/  LOP3.LUT R118, R118, R119, RZ, 0x3c, !PT ;  /* 0x0000007776767212 */ /* 0x000fe200078e3cff */
[----:B-1----:R-:W-:Y:S01]  /*e810*/  @P2 IMAD.HI.U32 R34, R37, R34, RZ ;  /* 0x0000002225222227 */ /* 0x002fe200078e00ff */
[----:B------:R-:W-:-:S02]  /*e820*/  LOP3.LUT R120, R120, R121, RZ, 0x3c, !PT ;  /* 0x0000007978787212 */ /* 0x000fc400078e3cff */
[----:B------:R-:W-:Y:S01]  /*e830*/  LOP3.LUT R122, R122, R123, RZ, 0x3c, !PT ;  /* 0x0000007b7a7a7212 */ /* 0x000fe200078e3cff */
[--C-:B------:R-:W-:Y:S01]  /*e840*/  IMAD.X R121, RZ, RZ, R159.reuse, P0 ;  /* 0x000000ffff797224 */ /* 0x100fe200000e069f */
[----:B------:R-:W-:Y:S01]  /*e850*/  LOP3.LUT R28, R29, R158, RZ, 0x3c, !PT ;  /* 0x0000009e1d1c7212 */ /* 0x000fe200078e3cff */
[--C-:B------:R-:W-:Y:S01]  /*e860*/  IMAD.X R123, RZ, RZ, R159.reuse, P1 ;  /* 0x000000ffff7b7224 */ /* 0x100fe200008e069f */
[----:B------:R-:W-:Y:S01]  /*e870*/  IADD3.X R119, RZ, R159, RZ, P6, !PT ;  /* 0x0000009fff777210 */ /* 0x000fe200037fe4ff */
[----:B------:R-:W-:Y:S01]  /*e880*/  IMAD.MOV.U32 R29, RZ, RZ, R159 ;  /* 0x000000ffff1d7224 */ /* 0x000fe200078e009f */
[----:B------:R-:W-:Y:S02]  /*e890*/  MOV R159, R8 ;  /* 0x00000008009f7202 */ /* 0x000fe40000000f00 */
[----:B------:R-:W-:Y:S02]  /*e8a0*/  MOV R158, R10 ;  /* 0x0000000a009e7202 */ /* 0x000fe40000000f00 */
[----:B------:R-:W-:-:S02]  /*e8b0*/  MOV R198, R14 ;  /* 0x0000000e00c67202 */ /* 0x000fc40000000f00 */
[----:B------:R-:W-:Y:S02]  /*e8c0*/  F2FP.F16.F32.PACK_AB R4, R33, R172 ;  /* 0x000000ac2104723e */ /* 0x000fe400000000ff */
[----:B------:R-:W-:Y:S02]  /*e8d0*/  F2FP.F16.F32.PACK_AB R7, R39, R38 ;  /* 0x000000262707723e */ /* 0x000fe400000000ff */
[----:B------:R-:W-:Y:S02]  /*e8e0*/  MOV R22, R12 ;  /* 0x0000000c00167202 */ /* 0x000fe40000000f00 */
[----:B------:R-:W-:Y:S01]  /*e8f0*/  MOV R150, R150 ;  /* 0x0000009600967202 */ /* 0x000fe20000000f00 */
[----:B------:R1:W-:Y:S01]  /*e900*/  STSM.16.M88.4 [R198], R4 ;  /* 0x00000004c6007844 */ /* 0x0003e20000000200 */
[----:B------:R-:W-:Y:S02]  /*e910*/  F2FP.F16.F32.PACK_AB R8, R41, R174 ;  /* 0x000000ae2908723e */ /* 0x000fe400000000ff */
[----:B------:R-:W-:-:S02]  /*e920*/  F2FP.F16.F32.PACK_AB R9, R43, R42 ;  /* 0x0000002a2b09723e */ /* 0x000fc400000000ff */
[----:B------:R-:W-:Y:S02]  /*e930*/  F2FP.F16.F32.PACK_AB R10, R45, R175 ;  /* 0x000000af2d0a723e */ /* 0x000fe400000000ff */
[----:B------:R-:W-:Y:S02]  /*e940*/  F2FP.F16.F32.PACK_AB R11, R47, R46 ;  /* 0x0000002e2f0b723e */ /* 0x000fe400000000ff */
[----:B------:R-:W-:Y:S02]  /*e950*/  MOV R156, R156 ;  /* 0x0000009c009c7202 */ /* 0x000fe40000000f00 */
[----:B------:R-:W-:Y:S01]  /*e960*/  F2FP.F16.F32.PACK_AB R12, R49, R176 ;  /* 0x000000b0310c723e */ /* 0x000fe200000000ff */
[----:B------:R3:W-:Y:S01]  /*e970*/  STSM.16.M88.4 [R150], R8 ;  /* 0x0000000896007844 */ /* 0x0007e20000000200 */
[----:B------:R-:W-:Y:S02]  /*e980*/  F2FP.F16.F32.PACK_AB R13, R51, R50 ;  /* 0x00000032330d723e */ /* 0x000fe400000000ff */
[----:B------:R-:W-:-:S02]  /*e990*/  F2FP.F16.F32.PACK_AB R14, R53, R177 ;  /* 0x000000b1350e723e */ /* 0x000fc400000000ff */
[----:B------:R-:W-:Y:S02]  /*e9a0*/  F2FP.F16.F32.PACK_AB R15, R55, R54 ;  /* 0x00000036370f723e */ /* 0x000fe400000000ff */
[----:B------:R-:W-:Y:S02]  /*e9b0*/  MOV R130, R130 ;  /* 0x0000008200827202 */ /* 0x000fe40000000f00 */
[----:B0-----:R-:W-:Y:S01]  /*e9c0*/  F2FP.F16.F32.PACK_AB R24, R57, R178 ;  /* 0x000000b23918723e */ /* 0x001fe200000000ff */
[----:B------:R-:W-:Y:S01]  /*e9d0*/  STSM.16.M88.4 [R156], R12 ;  /* 0x0000000c9c007844 */ /* 0x000fe20000000200 */
[----:B------:R-:W-:Y:S02]  /*e9e0*/  F2FP.F16.F32.PACK_AB R25, R59, R58 ;  /* 0x0000003a3b19723e */ /* 0x000fe400000000ff */
[----:B------:R-:W-:Y:S02]  /*e9f0*/  F2FP.F16.F32.PACK_AB R26, R61, R179 ;  /* 0x000000b33d1a723e */ /* 0x000fe400000000ff */
[----:B------:R-:W-:-:S02]  /*ea00*/  F2FP.F16.F32.PACK_AB R27, R63, R62 ;  /* 0x0000003e3f1b723e */ /* 0x000fc400000000ff */
[----:B------:R-:W-:Y:S02]  /*ea10*/  MOV R33, R37 ;  /* 0x0000002500217202 */ /* 0x000fe40000000f00 */
[----:B--2---:R-:W-:Y:S01]  /*ea20*/  @P2 SHF.R.U32.HI R33, RZ, R35, R34 ;  /* 0x00000023ff212219 */ /* 0x004fe20000011622 */
[----:B------:R0:W-:Y:S01]  /*ea30*/  STSM.16.M88.4 [R130], R24 ;  /* 0x0000001882007844 */ /* 0x0001e20000000200 */
[----:B------:R-:W-:Y:S02]  /*ea40*/  MOV R154, R154 ;  /* 0x0000009a009a7202 */ /* 0x000fe40000000f00 */
[----:B-1----:R-:W-:Y:S02]  /*ea50*/  F2FP.F16.F32.PACK_AB R4, R65, R180 ;  /* 0x000000b44104723e */ /* 0x002fe400000000ff */
[----:B------:R-:W-:Y:S02]  /*ea60*/  F2FP.F16.F32.PACK_AB R5, R67, R66 ;  /* 0x000000424305723e */ /* 0x000fe400000000ff */
[----:B------:R-:W-:-:S02]  /*ea70*/  F2FP.F16.F32.PACK_AB R6, R69, R181 ;  /* 0x000000b54506723e */ /* 0x000fc400000000ff */
[----:B------:R-:W-:Y:S01]  /*ea80*/  F2FP.F16.F32.PACK_AB R7, R71, R70 ;  /* 0x000000464707723e */ /* 0x000fe200000000ff */
[----:B------:R-:W1:Y:S01]  /*ea90*/  @P2 LDC R69, c[0x0][0xbf0] ;  /* 0x0002fc00ff452b82 */ /* 0x000e620000000800 */
[----:B------:R-:W-:Y:S02]  /*eaa0*/  MOV R152, R152 ;  /* 0x0000009800987202 */ /* 0x000fe40000000f00 */
[----:B---3--:R-:W-:Y:S01]  /*eab0*/  F2FP.F16.F32.PACK_AB R8, R73, R182 ;  /* 0x000000b64908723e */ /* 0x008fe200000000ff */
[----:B------:R-:W-:Y:S01]  /*eac0*/  STSM.16.M88.4 [R154], R4 ;  /* 0x000000049a007844 */ /* 0x000fe20000000200 */
[----:B------:R-:W-:Y:S01]  /*ead0*/  F2FP.F16.F32.PACK_AB R9, R75, R74 ;  /* 0x0000004a4b09723e */ /* 0x000fe200000000ff */
[----:B0-----:R-:W-:Y:S01]  /*eae0*/  IMAD.MOV R24, RZ, RZ, -R33 ;  /* 0x000000ffff187224 */ /* 0x001fe200078e0a21 */
[----:B------:R-:W-:Y:S02]  /*eaf0*/  F2FP.F16.F32.PACK_AB R10, R77, R183 ;  /* 0x000000b74d0a723e */ /* 0x000fe400000000ff */
[----:B------:R-:W-:Y:S01]  /*eb00*/  F2FP.F16.F32.PACK_AB R11, R79, R78 ;  /* 0x0000004e4f0b723e */ /* 0x000fe200000000ff */
[----:B------:R-:W-:Y:S01]  /*eb10*/  IMAD R35, R197, R24, R37 ;  /* 0x00000018c5237224 */ /* 0x000fe200078e0225 */
[----:B------:R-:W-:-:S02]  /*eb20*/  MOV R146, R146 ;  /* 0x0000009200927202 */ /* 0x000fc40000000f00 */
[----:B------:R-:W-:Y:S01]  /*eb30*/  F2FP.F16.F32.PACK_AB R12, R81, R184 ;  /* 0x000000b8510c723e */ /* 0x000fe200000000ff */
[----:B------:R0:W-:Y:S01]  /*eb40*/  STSM.16.M88.4 [R152], R8 ;  /* 0x0000000898007844 */ /* 0x0001e20000000200 */
        /* <DEDUP_REMOVED lines=8> */
[----:B------:R-:W-:Y:S01]  /*ebd0*/  F2FP.F16.F32.PACK_AB R27, R95, R94 ;  /* 0x0000005e5f1b723e */ /* 0x000fe200000000ff */
[----:B0-----:R-:W-:Y:S01]  /*ebe0*/  IMAD.U32 R10, RZ, RZ, UR5 ;  /* 0x00000005ff0a7e24 */ /* 0x001fe2000f8e00ff */
[----:B------:R-:W-:Y:S01]  /*ebf0*/  SHF.R.S32.HI R9, RZ, 0x1f, R33 ;  /* 0x0000001fff097819 */ /* 0x000fe20000011421 */
[----:B------:R-:W-:Y:S01]  /*ec00*/  ULDC UR5, c[0x0][0xa88] ;  /* 0x0002a20000057ab9 */ /* 0x000fe20000000800 */
[----:B------:R-:W-:Y:S01]  /*ec10*/  SHF.R.S32.HI R8, RZ, 0x1f, R35 ;  /* 0x0000001fff087819 */ /* 0x000fe20000011423 */
[----:B------:R-:W-:Y:S01]  /*ec20*/  STSM.16.M88.4 [R142], R24 ;  /* 0x000000188e007844 */ /* 0x000fe20000000200 */
[----:B------:R-:W-:Y:S02]  /*ec30*/  MOV R138, R138 ;  /* 0x0000008a008a7202 */ /* 0x000fe40000000f00 */
[----:B------:R-:W-:-:S02]  /*ec40*/  F2FP.F16.F32.PACK_AB R4, R97, R188 ;  /* 0x000000bc6104723e */ /* 0x000fc400000000ff */
[----:B------:R-:W-:Y:S01]  /*ec50*/  F2FP.F16.F32.PACK_AB R5, R99, R98 ;  /* 0x000000626305723e */ /* 0x000fe200000000ff */
[----:B--2---:R-:W-:Y:S01]  /*ec60*/  VIADD R14, R212, UR60 ;  /* 0x0000003cd40e7c36 */ /* 0x004fe20008000000 */
[----:B------:R-:W-:Y:S02]  /*ec70*/  IADD3 R12, P0, R33, UR6, RZ ;  /* 0x00000006210c7c10 */ /* 0x000fe4000ff1e0ff */
[----:B------:R-:W-:Y:S02]  /*ec80*/  F2FP.F16.F32.PACK_AB R6, R101, R189 ;  /* 0x000000bd6506723e */ /* 0x000fe400000000ff */
[----:B------:R-:W-:Y:S01]  /*ec90*/  IADD3.X R13, R9, UR7, R10, P0, !PT ;  /* 0x00000007090d7c10 */ /* 0x000fe200087fe40a */
[----:B------:R-:W-:Y:S01]  /*eca0*/  ULDC.64 UR6, c[0x0][0xb88] ;  /* 0x0002e20000067ab9 */ /* 0x000fe20000000a00 */
[----:B------:R-:W-:Y:S01]  /*ecb0*/  F2FP.F16.F32.PACK_AB R7, R18, R3 ;  /* 0x000000031207723e */ /* 0x000fe200000000ff */
[----:B------:R-:W-:Y:S01]  /*ecc0*/  IMAD R8, R8, UR6, RZ ;  /* 0x0000000608087c24 */ /* 0x000fe2000f8e02ff */
[----:B------:R-:W-:Y:S01]  /*ecd0*/  LOP3.LUT P0, RZ, R210, 0x3, RZ, 0xc0, !PT ;  /* 0x00000003d2ff7812 */ /* 0x000fe2000780c0ff */
[C---:B------:R-:W-:Y:S01]  /*ece0*/  IMAD.WIDE.U32 R12, R35.reuse, UR6, R12 ;  /* 0x00000006230c7c25 */ /* 0x040fe2000f8e000c */
[----:B------:R-:W-:Y:S01]  /*ecf0*/  MOV R134, R134 ;  /* 0x0000008600867202 */ /* 0x000fe20000000f00 */
[----:B------:R0:W-:Y:S01]  /*ed00*/  STSM.16.M88.4 [R138], R4 ;  /* 0x000000048a007844 */ /* 0x0001e20000000200 */
[----:B------:R-:W-:Y:S01]  /*ed10*/  F2FP.F16.F32.PACK_AB R9, R36, R32 ;  /* 0x000000202409723e */ /* 0x000fe200000000ff */
[----:B------:R-:W-:Y:S01]  /*ed20*/  IMAD R35, R35, UR7, R8 ;  /* 0x0000000723237c24 */ /* 0x000fe2000f8e0208 */
[----:B------:R-:W-:Y:S01]  /*ed30*/  ULDC.64 UR6, c[0x0][0xb50] ;  /* 0x0002d40000067ab9 */ /* 0x000fe20000000a00 */
[----:B------:R-:W-:Y:S01]  /*ed40*/  IMAD R3, R197, UR5, RZ ;  /* 0x00000005c5037c24 */ /* 0x000fe2000f8e02ff */
[----:B------:R-:W-:-:S02]  /*ed50*/  F2FP.F16.F32.PACK_AB R8, R166, R190 ;  /* 0x000000bea608723e */ /* 0x000fc400000000ff */
[----:B------:R-:W-:Y:S02]  /*ed60*/  F2FP.F16.F32.PACK_AB R10, R168, R191 ;  /* 0x000000bfa80a723e */ /* 0x000fe400000000ff */
[----:B------:R-:W-:Y:S02]  /*ed70*/  F2FP.F16.F32.PACK_AB R11, R44, R40 ;  /* 0x000000282c0b723e */ /* 0x000fe400000000ff */
[----:B------:R-:W-:Y:S02]  /*ed80*/  LEA R18, P3, R12, UR6, 0x2 ;  /* 0x000000060c127c11 */ /* 0x000fe4000f8610ff */
[----:B------:R-:W-:Y:S01]  /*ed90*/  ISETP.GE.OR P1, PT, R14, R3, P0 ;  /* 0x000000030e00720c */ /* 0x000fe20000726670 */
[----:B------:R2:W-:Y:S01]  /*eda0*/  STSM.16.M88.4 [R134], R8 ;  /* 0x0000000886007844 */ /* 0x0005e20000000200 */
[----:B------:R-:W-:Y:S01]  /*edb0*/  F2FP.F16.F32.PACK_AB R15, R92, R88 ;  /* 0x000000585c0f723e */ /* 0x000fe200000000ff */
[----:B0-----:R-:W-:Y:S01]  /*edc0*/  VIADD R4, R14, 0x8 ;  /* 0x000000080e047836 */ /* 0x001fe20000000000 */
[----:B------:R-:W-:Y:S01]  /*edd0*/  F2FP.F16.F32.PACK_AB R6, R170, R193 ;  /* 0x000000c1aa06723e */ /* 0x000fe200000000ff */
[----:B------:R-:W-:Y:S01]  /*ede0*/  IMAD.IADD R5, R13, 0x1, R35 ;  /* 0x000000010d057824 */ /* 0x000fe200078e0223 */
[----:B------:R-:W-:Y:S01]  /*edf0*/  F2FP.F16.F32.PACK_AB R7, R60, R56 ;  /* 0x000000383c07723e */ /* 0x000fe200000000ff */
[----:B------:R-:W-:Y:S01]  /*ee00*/  SHFL.IDX PT, R44, R18, RZ, 0x1c1f ;  /* 0x001c1fff122c7589 */ /* 0x000fe200000e0000 */
[----:B------:R-:W-:-:S02]  /*ee10*/  ISETP.GE.OR P0, PT, R4, R3, P0 ;  /* 0x000000030400720c */ /* 0x000fc40000706670 */
[----:B------:R-:W-:Y:S02]  /*ee20*/  LEA.HI.X R24, R12, UR7, R5, 0x2, P3 ;  /* 0x000000070c187c11 */ /* 0x000fe400098f1405 */
[----:B------:R-:W-:Y:S02]  /*ee30*/  F2FP.F16.F32.PACK_AB R4, R169, R192 ;  /* 0x000000c0a904723e */ /* 0x000fe400000000ff */
[----:B------:R-:W-:Y:S01]  /*ee40*/  F2FP.F16.F32.PACK_AB R5, R52, R48 ;  /* 0x000000303405723e */ /* 0x000fe200000000ff */
[----:B------:R-:W0:Y:S01]  /*ee50*/  SHFL.IDX PT, R45, R24, RZ, 0x1c1f ;  /* 0x001c1fff182d7589 */ /* 0x000e2200000e0000 */
[----:B------:R-:W-:Y:S02]  /*ee60*/  F2FP.F16.F32.PACK_AB R12, R129, R195 ;  /* 0x000000c3810c723e */ /* 0x000fe400000000ff */
[----:B--2---:R-:W-:Y:S01]  /*ee70*/  F2FP.F16.F32.PACK_AB R8, R171, R194 ;  /* 0x000000c2ab08723e */ /* 0x004fe200000000ff */
[----:B------:R-:W-:Y:S01]  /*ee80*/  STSM.16.M88.4 [R22], R4 ;  /* 0x0000000416007844 */ /* 0x000fe20000000200 */
[----:B------:R-:W-:-:S02]  /*ee90*/  F2FP.F16.F32.PACK_AB R9, R68, R64 ;  /* 0x000000404409723e */ /* 0x000fc400000000ff */
[----:B------:R-:W-:Y:S01]  /*eea0*/  F2FP.F16.F32.PACK_AB R10, R125, R124 ;  /* 0x0000007c7d0a723e */ /* 0x000fe200000000ff */
[----:B------:R-:W-:Y:S01]  /*eeb0*/  SHFL.IDX PT, R48, R18, 0x1, 0x1c1f ;  /* 0x003c1f0012307f89 */ /* 0x000fe200000e0000 */
[----:B------:R-:W-:Y:S02]  /*eec0*/  F2FP.F16.F32.PACK_AB R11, R76, R72 ;  /* 0x000000484c0b723e */ /* 0x000fe400000000ff */
[----:B------:R-:W-:Y:S01]  /*eed0*/  F2FP.F16.F32.PACK_AB R13, R84, R80 ;  /* 0x00000050540d723e */ /* 0x000fe200000000ff */
[----:B------:R-:W2:Y:S01]  /*eee0*/  SHFL.IDX PT, R49, R24, 0x1, 0x1c1f ;  /* 0x003c1f0018317f89 */ /* 0x000ea200000e0000 */
[----:B------:R-:W-:Y:S02]  /*eef0*/  F2FP.F16.F32.PACK_AB R14, R133, R132 ;  /* 0x00000084850e723e */ /* 0x000fe400000000ff */
[----:B------:R-:W-:Y:S01]  /*ef00*/  F2FP.F16.F32.PACK_AB R138, R141, R140 ;  /* 0x0000008c8d8a723e */ /* 0x000fe200000000ff */
[----:B------:R-:W-:Y:S01]  /*ef10*/  STSM.16.M88.4 [R158], R8 ;  /* 0x000000089e007844 */ /* 0x000fe20000000200 */
[----:B------:R-:W-:-:S02]  /*ef20*/  F2FP.F16.F32.PACK_AB R139, R162, R128 ;  /* 0x00000080a28b723e */ /* 0x000fc400000000ff */
[----:B------:R-:W-:Y:S01]  /*ef30*/  F2FP.F16.F32.PACK_AB R146, R149, R148 ;  /* 0x000000949592723e */ /* 0x000fe200000000ff */
[----:B------:R-:W-:Y:S01]  /*ef40*/  STSM.16.M88.4 [R159], R12 ;  /* 0x0000000c9f007844 */ /* 0x000fe20000000200 */
[----:B------:R-:W-:-:S03]  /*ef50*/  F2FP.F16.F32.PACK_AB R147, R167, R165 ;  /* 0x000000a5a793723e */ /* 0x000fc600000000ff */
[----:B------:R-:W-:Y:S04]  /*ef60*/  STSM.16.M88.4 [R160], R136 ;  /* 0x00000088a0007844 */ /* 0x000fe80000000200 */
[----:B------:R-:W-:Y:S01]  /*ef70*/  STSM.16.M88.4 [R161], R144 ;  /* 0x00000090a1007844 */ /* 0x000fe20000000200 */
[----:B------:R-:W-:Y:S01]  /*ef80*/  BAR.SYNC.DEFER_BLOCKING 0x1, 0x100 ;  /* 0x0044000000007b1d */ /* 0x000fe20000010000 */
[----:B------:R-:W-:-:S05]  /*ef90*/  UIMAD UR5, UR10, UR8, URZ ;  /* 0x000000080a0572a4 */ /* 0x000fca000f8e023f */
[----:B0-----:R0:W-:Y:S04]  /*efa0*/  @!P1 ST.E desc[UR36][R44.64], R0 ;  /* 0x000000002c009985 */ /* 0x0011e8000c101924 */
[----:B--2---:R2:W-:Y:S04]  /*efb0*/  @!P0 ST.E desc[UR36][R48.64], R2 ;  /* 0x0000000230008985 */ /* 0x0045e8000c101924 */
[----:B------:R3:W5:Y:S01]  /*efc0*/  LD.E.128 R32, desc[UR36][R16.64] ;  /* 0x0000002410207980 */ /* 0x000762000c101d00 */
[----:B0-----:R-:W-:Y:S01]  /*efd0*/  IMAD R0, R205, 0x20, R208 ;  /* 0x00000020cd007824 */ /* 0x001fe200078e02d0 */
[----:B------:R-:W-:-:S02]  /*efe0*/  UIMAD.WIDE.U32 UR6, UR11, UR8, URZ ;  /* 0x000000080b0672a5 */ /* 0x000fc4000f8e003f */
[----:B------:R0:W5:Y:S01]  /*eff0*/  LD.E.128 R36, desc[UR36][R20.64] ;  /* 0x0000002414247980 */ /* 0x000162000c101d00 */
[----:B---3--:R-:W3:Y:S01]  /*f000*/  @P2 LDC R17, c[0x0][0xbec] ;  /* 0x0002fb00ff112b82 */ /* 0x008ee20000000800 */
[----:B------:R-:W-:Y:S01]  /*f010*/  IADD3 R18, R0, UR60, RZ ;  /* 0x0000003c00127c10 */ /* 0x000fe2000fffe0ff */
[----:B------:R-:W-:Y:S01]  /*f020*/  UIMAD UR5, UR11, UR9, UR5 ;  /* 0x000000090b0572a4 */ /* 0x000fe2000f8e0205 */
[----:B------:R4:W5:Y:S02]  /*f030*/  LD.E.128 R24, desc[UR36][R28.64] ;  /* 0x000000241c187980 */ /* 0x000964000c101d00 */
[----:B------:R-:W-:Y:S01]  /*f040*/  ULDC.64 UR10, c[0x0][0xaf0] ;  /* 0x0002bc00000a7ab9 */ /* 0x000fe20000000a00 */
[----:B------:R-:W-:Y:S01]  /*f050*/  UIADD3 UR7, UR7, UR5, URZ ;  /* 0x0000000507077290 */ /* 0x000fe2000fffe03f */
[----:B------:R-:W5:Y:S01]  /*f060*/  LD.E.128 R100, desc[UR36][R102.64] ;  /* 0x0000002466647980 */ /* 0x000f62000c101d00 */
[----:B------:R-:W-:Y:S01]  /*f070*/  UIMAD UR8, UR12, UR10, URZ ;  /* 0x0000000a0c0872a4 */ /* 0x000fe2000f8e023f */
[----:B0-----:R-:W-:Y:S01]  /*f080*/  IMAD.MOV.U32 R21, RZ, RZ, R18 ;  /* 0x000000ffff157224 */ /* 0x001fe200078e0012 */
[----:B------:R-:W-:Y:S01]  /*f090*/  UIMAD.WIDE.U32 UR6, UR13, UR10, UR6 ;  /* 0x0000000a0d0672a5 */ /* 0x000fe2000f8e0006 */
[----:B------:R4:W5:Y:S01]  /*f0a0*/  LD.E.128 R4, desc[UR36][R104.64] ;  /* 0x0000002468047980 */ /* 0x000962000c101d00 */
[----:B------:R-:W-:-:S03]  /*f0b0*/  UIMAD UR5, UR13, UR11, UR8 ;  /* 0x0000000b0d0572a4 */ /* 0x000fc6000f8e0208 */
[----:B------:R-:W-:Y:S01]  /*f0c0*/  ULDC.64 UR8, c[0x0][0xae0] ;  /* 0x0002b80000087ab9 */ /* 0x000fe20000000a00 */
[----:B------:R-:W-:Y:S01]  /*f0d0*/  UIADD3 UR5, UR7, UR5, URZ ;  /* 0x0000000507057290 */ /* 0x000fe2000fffe03f */
[----:B------:R4:W5:Y:S04]  /*f0e0*/  LD.E.128 R8, desc[UR36][R106.64] ;  /* 0x000000246a087980 */ /* 0x000968000c101d00 */
[----:B------:R4:W5:Y:S01]  /*f0f0*/  LD.E.128 R12, desc[UR36][R108.64] ;  /* 0x000000246c0c7980 */ /* 0x000962000c101d00 */
[----:B---3--:R-:W-:-:S03]  /*f100*/  @P2 IMAD.HI.U32 R0, R18, R17, RZ ;  /* 0x0000001112002227 */ /* 0x008fc600078e00ff */
[----:B------:R4:W5:Y:S02]  /*f110*/  LD.E.128 R40, desc[UR36][R110.64] ;  /* 0x000000246e287980 */ /* 0x000964000c101d00 */
[----:B-1----:R-:W-:Y:S02]  /*f120*/  @P2 SHF.R.U32.HI R21, RZ, R69, R0 ;  /* 0x00000045ff152219 */ /* 0x002fe40000011600 */
[----:B------:R4:W5:Y:S02]  /*f130*/  LD.E.128 R56, desc[UR36][R112.64] ;  /* 0x0000002470387980 */ /* 0x000964000c101d00 */
[--C-:B------:R-:W-:Y:S01]  /*f140*/  SHF.R.S32.HI R0, RZ, 0x1f, R21.reuse ;  /* 0x0000001fff007819 */ /* 0x100fe20000011415 */
[----:B--2---:R-:W-:Y:S01]  /*f150*/  IMAD.MOV R2, RZ, RZ, -R21 ;  /* 0x000000ffff027224 */ /* 0x004fe200078e0a15 */
[----:B------:R4:W5:Y:S01]  /*f160*/  LD.E.128 R44, desc[UR36][R114.64] ;  /* 0x00000024722c7980 */ /* 0x000962000c101d00 */
[----:B------:R-:W-:Y:S02]  /*f170*/  IMAD.U32 R17, RZ, RZ, UR7 ;  /* 0x00000007ff117e24 */ /* 0x000fe4000f8e00ff */
[----:B------:R-:W-:Y:S01]  /*f180*/  IMAD.U32 R16, RZ, RZ, UR6 ;  /* 0x00000006ff107e24 */ /* 0x000fe2000f8e00ff */
[----:B------:R4:W5:Y:S01]  /*f190*/  LD.E.128 R48, desc[UR36][R116.64] ;  /* 0x0000002474307980 */ /* 0x000962000c101d00 */
[----:B------:R-:W-:Y:S01]  /*f1a0*/  IMAD.U32 R17, RZ, RZ, UR5 ;  /* 0x00000005ff117e24 */ /* 0x000fe2000f8e00ff */
[----:B------:R-:W-:Y:S01]  /*f1b0*/  ULDC.64 UR6, c[0x0][0xad8] ;  /* 0x0002b60000067ab9 */ /* 0x000fe20000000a00 */
[----:B------:R-:W-:Y:S01]  /*f1c0*/  IMAD R0, R0, UR8, RZ ;  /* 0x0000000800007c24 */ /* 0x000fe2000f8e02ff */
[----:B------:R4:W5:Y:S01]  /*f1d0*/  LD.E.128 R52, desc[UR36][R118.64] ;  /* 0x0000002476347980 */ /* 0x000962000c101d00 */
[----:B------:R-:W-:-:S02]  /*f1e0*/  IMAD R197, R197, R2, R18 ;  /* 0x00000002c5c57224 */ /* 0x000fc400078e0212 */
[C---:B------:R-:W-:Y:S01]  /*f1f0*/  IMAD R69, R21.reuse, UR9, R0 ;  /* 0x0000000915457c24 */ /* 0x040fe2000f8e0200 */
[----:B------:R4:W5:Y:S01]  /*f200*/  LD.E.128 R64, desc[UR36][R120.64] ;  /* 0x0000002478407980 */ /* 0x000962000c101d00 */
[----:B------:R-:W-:Y:S01]  /*f210*/  IMAD.WIDE.U32 R16, R21, UR8, R16 ;  /* 0x0000000815107c25 */ /* 0x000fe2000f8e0010 */
[----:B------:R-:W-:Y:S02]  /*f220*/  SHF.R.S32.HI R0, RZ, 0x1f, R197 ;  /* 0x0000001fff007819 */ /* 0x000fe400000114c5 */
[----:B------:R4:W5:Y:S04]  /*f230*/  LD.E.128 R60, desc[UR36][R122.64] ;  /* 0x000000247a3c7980 */ /* 0x000968000c101d00 */
[----:B------:R-:W5:Y:S04]  /*f240*/  LD.E.128 R124, desc[UR36][R126.64] ;  /* 0x000000247e7c7980 */ /* 0x000f68000c101d00 */
[----:B------:R-:W5:Y:S01]  /*f250*/  LD.E.128 R28, desc[UR36][R30.64] ;  /* 0x000000241e1c7980 */ /* 0x000f62000c101d00 */
[----:B------:R-:W-:Y:S01]  /*f260*/  @!PT LDS RZ, [RZ] ;  /* 0x00000000fffff984 */ /* 0x000fe20000000800 */
[----:B------:R-:W-:Y:S01]  /*f270*/  @!PT LDS RZ, [RZ] ;  /* 0x00000000fffff984 */ /* 0x000fe20000000800 */
[----:B------:R-:W-:Y:S01]  /*f280*/  @!PT LDS RZ, [RZ] ;  /* 0x00000000fffff984 */ /* 0x000fe20000000800 */
[----:B------:R-:W-:Y:S01]  /*f290*/  @!PT LDS RZ, [RZ] ;  /* 0x00000000fffff984 */ /* 0x000fe20000000800 */
[----:B------:R0:W-:Y:S06]  /*f2a0*/  MEMBAR.ALL.CTA ;  /* 0x0000000000007992 */ /* 0x0001ec0000008000 */
[----:B0-----:R-:W0:Y:S01]  /*f2b0*/  FENCE.VIEW.ASYNC.S ;  /* 0x00000000000073c6 */ /* 0x001e220000000000 */
[----:B------:R-:W-:Y:S01]  /*f2c0*/  IADD3 R17, R17, R69, RZ ;  /* 0x0000004511117210 */ /* 0x000fe20007ffe0ff */
[----:B------:R-:W-:-:S02]  /*f2d0*/  IMAD R2, R0, UR6, RZ ;  /* 0x0000000600027c24 */ /* 0x000fc4000f8e02ff */
[----:B------:R-:W-:Y:S02]  /*f2e0*/  VIADD R22, R208, UR60 ;  /* 0x0000003cd0167c36 */ /* 0x000fe40008000000 */
[C---:B------:R-:W-:Y:S02]  /*f2f0*/  IMAD R21, R197.reuse, UR7, R2 ;  /* 0x00000007c5157c24 */ /* 0x040fe4000f8e0202 */
[----:B------:R-:W-:Y:S01]  /*f300*/  IMAD.WIDE.U32 R16, R197, UR6, R16 ;  /* 0x00000006c5107c25 */ /* 0x000fe2000f8e0010 */
[C---:B------:R-:W-:Y:S01]  /*f310*/  ISETP.GE.AND P2, PT, R22.reuse, R3, PT ;  /* 0x000000031600720c */ /* 0x040fe20003f46270 */
[----:B------:R-:W-:Y:S02]  /*f320*/  ULDC.64 UR6, c[0x0][0xa80] ;  /* 0x0002a00000067ab9 */ /* 0x000fe40000000a00 */
[----:B------:R-:W-:Y:S01]  /*f330*/  VIADD R0, R22, 0x20 ;  /* 0x0000002016007836 */ /* 0x000fe20000000000 */
[----:B------:R-:W-:Y:S01]  /*f340*/  LEA R2, P3, R16, UR6, 0x1 ;  /* 0x0000000610027c11 */ /* 0x000fe2000f8608ff */
[----:B------:R-:W-:-:S02]  /*f350*/  IMAD.IADD R17, R17, 0x1, R21 ;  /* 0x0000000111117824 */ /* 0x000fc400078e0215 */
[----:B------:R-:W-:Y:S01]  /*f360*/  VIADD R196, R196, 0x30820 ;  /* 0x00030820c4c47836 */ /* 0x000fe20000000000 */
[-C--:B------:R-:W-:Y:S01]  /*f370*/  ISETP.GE.AND P1, PT, R0, R3.reuse, PT ;  /* 0x000000030000720c */ /* 0x080fe20003f26270 */
[----:B------:R-:W-:Y:S01]  /*f380*/  VIADD R0, R22, 0x40 ;  /* 0x0000004016007836 */ /* 0x000fe20000000000 */
[----:B------:R-:W-:Y:S02]  /*f390*/  LEA.HI.X R18, R16, UR7, R17, 0x1, P3 ;  /* 0x0000000710127c11 */ /* 0x000fe400098f0c11 */
[----:B------:R-:W-:Y:S01]  /*f3a0*/  PRMT R196, RZ, 0x654, R196 ;  /* 0x00000654ffc47816 */ /* 0x000fe200000000c4 */
[----:B0-----:R4:W0:Y:S01]  /*f3b0*/  SHFL.IDX PT, R70, R2, RZ, 0x181f ;  /* 0x00181fff02467589 */ /* 0x00182200000e0000 */
[----:B------:R-:W-:Y:S01]  /*f3c0*/  ISETP.GE.AND P0, PT, R0, R3, PT ;  /* 0x000000030000720c */ /* 0x000fe20003f06270 */
[----:B------:R-:W-:Y:S01]  /*f3d0*/  BSSY B1, `(.L_x_1073) ;  /* 0x0000015000017945 */ /* 0x000fe20003800000 */
[----:B------:R4:W-:Y:S01]  /*f3e0*/  SYNCS.ARRIVE.TRANS64.RED.A1T0 RZ, [R196+URZ], RZ ;  /* 0x000000ffc4ff79a7 */ /* 0x0009e2000810043f */
[----:B------:R4:W1:Y:S02]  /*f3f0*/  SHFL.IDX PT, R0, R18, RZ, 0x181f ;  /* 0x00181fff12007589 */ /* 0x00086400000e0000 */
        /* <DEDUP_REMOVED lines=18> */
.L_x_1074:
[----:B------:R-:W-:Y:S05]  /*f520*/  BSYNC B1 ;  /* 0x0000000000017941 */ /* 0x000fea0003800000 */
.L_x_1073:
[----:B-1----:R1:W3:Y:S01]  /*f530*/  SHFL.IDX PT, R0, R18, 0x1, 0x181f ;  /* 0x00381f0012007f89 */ /* 0x0022e200000e0000 */
[----:B------:R-:W-:Y:S03]  /*f540*/  BSSY B1, `(.L_x_1075) ;  /* 0x0000014000017945 */ /* 0x000fe60003800000 */
[----:B--2---:R1:W2:Y:S01]  /*f550*/  SHFL.IDX PT, R20, R2, 0x1, 0x181f ;  /* 0x00381f0002147f89 */ /* 0x0042a200000e0000 */
[----:B------:R-:W-:Y:S05]  /*f560*/  @P1 BRA `(.L_x_1076) ;  /* 0x0000000000441947 */ /* 0x000fea0003800000 */
[----:B------:R-:W-:Y:S02]  /*f570*/  ULDC UR5, c[0x0][0xac8] ;  /* 0x0002b20000057ab9 */ /* 0x000fe40000000800 */
[----:B------:R-:W-:Y:S02]  /*f580*/  ISETP.GE.AND P4, PT, R23, UR5, PT ;  /* 0x0000000517007c0c */ /* 0x000fe4000bf86270 */
[----:B------:R-:W-:Y:S02]  /*f590*/  ISETP.GE.AND P3, PT, R203, UR5, PT ;  /* 0x00000005cb007c0c */ /* 0x000fe4000bf66270 */
[----:B------:R-:W-:Y:S02]  /*f5a0*/  ISETP.GE.AND P2, PT, R202, UR5, PT ;  /* 0x00000005ca007c0c */ /* 0x000fe4000bf46270 */
[----:B------:R-:W-:-:S07]  /*f5b0*/  ISETP.GE.AND P1, PT, R204, UR5, PT ;  /* 0x00000005cc007c0c */ /* 0x000fce000bf26270 */
[-C--:B--2--5:R-:W-:Y:S02]  /*f5c0*/  @!P4 LEA R4, P6, R23, R20.reuse, 0x1 ;  /* 0x000000141704c211 */ /* 0x0a4fe400078c08ff */
[----:B------:R-:W-:Y:S02]  /*f5d0*/  @!P3 LEA R6, P5, R203, R20, 0x1 ;  /* 0x00000014cb06b211 */ /* 0x000fe400078a08ff */
[----:B---3--:R-:W-:Y:S02]  /*f5e0*/  @!P4 LEA.HI.X R5, R23, R0, R218, 0x1, P6 ;  /* 0x000000001705c211 */ /* 0x008fe400030f0cda */
        /* <DEDUP_REMOVED lines=9> */
.L_x_1076:
[----:B------:R-:W-:Y:S05]  /*f680*/  BSYNC B1 ;  /* 0x0000000000017941 */ /* 0x000fea0003800000 */
.L_x_1075:
[----:B---3--:R3:W0:Y:S01]  /*f690*/  SHFL.IDX PT, R0, R18, 0x2, 0x181f ;  /* 0x00581f0012007f89 */ /* 0x00862200000e0000 */
[----:B------:R-:W-:Y:S03]  /*f6a0*/  BSSY B1, `(.L_x_1077) ;  /* 0x0000014000017945 */ /* 0x000fe60003800000 */
[----:B--2--5:R3:W2:Y:S01]  /*f6b0*/  SHFL.IDX PT, R10, R2, 0x2, 0x181f ;  /* 0x00581f00020a7f89 */ /* 0x0246a200000e0000 */
[----:B------:R-:W-:Y:S05]  /*f6c0*/  @P0 BRA `(.L_x_1078) ;  /* 0x0000000000440947 */ /* 0x000fea0003800000 */
[----:B------:R-:W-:Y:S02]  /*f6d0*/  ULDC UR5, c[0x0][0xac8] ;  /* 0x0002b20000057ab9 */ /* 0x000fe40000000800 */
[----:B------:R-:W-:Y:S02]  /*f6e0*/  ISETP.GE.AND P3, PT, R23, UR5, PT ;  /* 0x0000000517007c0c */ /* 0x000fe4000bf66270 */
[----:B------:R-:W-:Y:S02]  /*f6f0*/  ISETP.GE.AND P2, PT, R203, UR5, PT ;  /* 0x00000005cb007c0c */ /* 0x000fe4000bf46270 */
[----:B------:R-:W-:Y:S02]  /*f700*/  ISETP.GE.AND P1, PT, R202, UR5, PT ;  /* 0x00000005ca007c0c */ /* 0x000fe4000bf26270 */
[----:B------:R-:W-:-:S07]  /*f710*/  ISETP.GE.AND P0, PT, R204, UR5, PT ;  /* 0x00000005cc007c0c */ /* 0x000fce000bf06270 */
[-C--:B--2---:R-:W-:Y:S02]  /*f720*/  @!P3 LEA R4, P6, R23, R10.reuse, 0x1 ;  /* 0x0000000a1704b211 */ /* 0x084fe400078c08ff */
        /* <DEDUP_REMOVED lines=11> */
.L_x_1078:
[----:B------:R-:W-:Y:S05]  /*f7e0*/  BSYNC B1 ;  /* 0x0000000000017941 */ /* 0x000fea0003800000 */
.L_x_1077:
[----:B0-----:R-:W-:Y:S01]  /*f7f0*/  VIADD R0, R22, 0x60 ;  /* 0x0000006016007836 */ /* 0x001fe20000000000 */
[----:B-1-34-:R-:W0:Y:S04]  /*f800*/  SHFL.IDX PT, R18, R18, 0x3, 0x181f ;  /* 0x00781f0012127f89 */ /* 0x01ae2800000e0000 */
[----:B------:R-:W-:Y:S01]  /*f810*/  ISETP.GE.AND P0, PT, R0, R3, PT ;  /* 0x000000030000720c */ /* 0x000fe20003f06270 */
[----:B------:R1:W3:-:S12]  /*f820*/  SHFL.IDX PT, R8, R2, 0x3, 0x181f ;  /* 0x00781f0002087f89 */ /* 0x0002d800000e0000 */
[----:B-1----:R-:W-:Y:S05]  /*f830*/  @P0 BRA `(.L_x_1079) ;  /* 0x0000000c00380947 */ /* 0x002fea0003800000 */
[----:B------:R-:W-:Y:S02]  /*f840*/  ULDC UR5, c[0x0][0xac8] ;  /* 0x0002b20000057ab9 */ /* 0x000fe40000000800 */
[----:B------:R-:W-:Y:S02]  /*f850*/  ISETP.GE.AND P3, PT, R23, UR5, PT ;  /* 0x0000000517007c0c */ /* 0x000fe4000bf66270 */
[----:B------:R-:W-:Y:S02]  /*f860*/  ISETP.GE.AND P4, PT, R203, UR5, PT ;  /* 0x00000005cb007c0c */ /* 0x000fe4000bf86270 */
[----:B------:R-:W-:-:S09]  /*f870*/  ISETP.GE.AND P5, PT, R202, UR5, PT ;  /* 0x00000005ca007c0c */ /* 0x000fd2000bfa6270 */
[-C--:B---3--:R-:W-:Y:S02]  /*f880*/  @!P3 LEA R2, P0, R23, R8.reuse, 0x1 ;  /* 0x000000081702b211 */ /* 0x088fe400078008ff */
        /* <DEDUP_REMOVED lines=10> */
[----:B-1----:R-:W-:-:S04]  /*f930*/  LEA R2, P0, R204, R8, 0x1 ;  /* 0x00000008cc027211 */ /* 0x002fc800078008ff */
[----:B------:R-:W-:-:S05]  /*f940*/  LEA.HI.X R3, R204, R18, R215, 0x1, P0 ;  /* 0x00000012cc037211 */ /* 0x000fca00000f0cd7 */
[----:B------:R4:W-:Y:S01]  /*f950*/  ST.E.128 desc[UR36][R2.64], R28 ;  /* 0x0000001c02007985 */ /* 0x0009e2000c101d24 */
[----:B------:R-:W-:Y:S05]  /*f960*/  BRA `(.L_x_1079) ;  /* 0x0000000800ec7947 */ /* 0x000fea0003800000 */
.L_x_1072:
[----:B------:R-:W0:Y:S01]  /*f970*/  LDC R8, c[0x0][0xbe8] ;  /* 0x0002fa00ff087b82 */ /* 0x000e220000000800 */
[----:B------:R-:W-:Y:S01]  /*f980*/  R2UR UR6, R206 ;  /* 0x00000000ce0672ca */ /* 0x000fe200000e0000 */
[----:B------:R-:W-:Y:S01]  /*f990*/  BSSY B1, `(.L_x_1080) ;  /* 0x0000034000017945 */ /* 0x000fe20003800000 */
[----:B------:R-:W-:Y:S01]  /*f9a0*/  R2UR UR5, R207 ;  /* 0x00000000cf0572ca */ /* 0x000fe200000e0000 */
[----:B------:R-:W-:Y:S01]  /*f9b0*/  IMAD R6, R205, 0x20, R208 ;  /* 0x00000020cd067824 */ /* 0x000fe200078e02d0 */
[----:B------:R-:W-:-:S09]  /*f9c0*/  ISETP.GE.AND P0, PT, R219, 0x80, PT ;  /* 0x00000080db00780c */ /* 0x000fd20003f06270 */
[----:B------:R-:W-:Y:S02]  /*f9d0*/  USHF.R.S32.HI UR8, URZ, 0x1f, UR6 ;  /* 0x0000001f3f087899 */ /* 0x000fe40008011406 */
[----:B------:R-:W-:Y:S01]  /*f9e0*/  USHF.R.S32.HI UR9, URZ, 0x1f, UR5 ;  /* 0x0000001f3f097899 */ /* 0x000fe20008011405 */
[----:B0-----:R-:W-:-:S13]  /*f9f0*/  ISETP.NE.AND P1, PT, R8, 0x1, PT ;  /* 0x000000010800780c */ /* 0x001fda0003f25270 */
[----:B------:R-:W0:Y:S08]  /*fa00*/  @P1 LDC R9, c[0x0][0xbec] ;  /* 0x0002fb00ff091b82 */ /* 0x000e300000000800 */
[----:B------:R-:W1:Y:S01]  /*fa10*/  @P1 LDC R11, c[0x0][0xbf0] ;  /* 0x0002fc00ff0b1b82 */ /* 0x000e620000000800 */
[----:B------:R-:W-:Y:S05]  /*fa20*/  @P0 BRA `(.L_x_1081) ;  /* 0x0000000000a80947 */ /* 0x000fea0003800000 */
[----:B------:R-:W2:Y:S01]  /*fa30*/  S2R R4, SR_TID.X ;  /* 0x0000000000047919 */ /* 0x000ea20000002100 */
[----:B------:R-:W3:Y:S01]  /*fa40*/  LDC R3, c[0x0][0xbe8] ;  /* 0x0002fa00ff037b82 */ /* 0x000ee20000000800 */
[----:B------:R-:W-:Y:S01]  /*fa50*/  MOV R7, UR60 ;  /* 0x0000003c00077c02 */ /* 0x000fe20008000f00 */
[----:B------:R-:W-:Y:S02]  /*fa60*/  ULDC UR5, c[0x0][0xa88] ;  /* 0x0002a20000057ab9 */ /* 0x000fe40000000800 */
[----:B---3--:R-:W-:Y:S01]  /*fa70*/  IMAD R5, R3, UR5, RZ ;  /* 0x0000000503057c24 */ /* 0x008fe2000f8e02ff */
[----:B--2---:R-:W-:-:S04]  /*fa80*/  IADD3 R4, R7, -0x80, R4 ;  /* 0xffffff8007047810 */ /* 0x004fc80007ffe004 */
[----:B------:R-:W-:-:S13]  /*fa90*/  ISETP.GE.AND P0, PT, R4, R5, PT ;  /* 0x000000050400720c */ /* 0x000fda0003f06270 */
[----:B------:R-:W-:Y:S05]  /*faa0*/  @P0 BRA `(.L_x_1081) ;  /* 0x0000000000880947 */ /* 0x000fea0003800000 */
[----:B------:R-:W-:Y:S01]  /*fab0*/  ISETP.NE.AND P0, PT, R3, 0x1, PT ;  /* 0x000000010300780c */ /* 0x000fe20003f05270 */
[----:B------:R-:W-:Y:S01]  /*fac0*/  ULDC.64 UR10, c[0x0][0xb90] ;  /* 0x0002e400000a7ab9 */ /* 0x000fe20000000a00 */
[----:B------:R-:W-:Y:S01]  /*fad0*/  R2UR UR13, R206 ;  /* 0x00000000ce0d72ca */ /* 0x000fe200000e0000 */
[----:B------:R-:W-:Y:S01]  /*fae0*/  UIMAD UR5, UR8, UR10, URZ ;  /* 0x0000000a080572a4 */ /* 0x000fe2000f8e023f */
[----:B------:R-:W-:Y:S01]  /*faf0*/  R2UR UR12, R207 ;  /* 0x00000000cf0c72ca */ /* 0x000fe200000e0000 */
[----:B------:R-:W-:-:S08]  /*fb00*/  IMAD.MOV.U32 R2, RZ, RZ, R4 ;  /* 0x000000ffff027224 */ /* 0x000fd000078e0004 */
[----:B------:R-:W2:Y:S02]  /*fb10*/  @P0 LDC R5, c[0x0][0xbec] ;  /* 0x0002fb00ff050b82 */ /* 0x000ea40000000800 */
[----:B------:R-:W-:Y:S02]  /*fb20*/  UIMAD.WIDE.U32 UR6, UR13, UR10, URZ ;  /* 0x0000000a0d0672a5 */ /* 0x000fe4000f8e003f */
[----:B------:R-:W-:-:S03]  /*fb30*/  UIMAD UR5, UR13, UR11, UR5 ;  /* 0x0000000b0d0572a4 */ /* 0x000fc6000f8e0205 */
[----:B------:R-:W-:Y:S01]  /*fb40*/  ULDC.64 UR10, c[0x0][0xb98] ;  /* 0x0002e600000a7ab9 */ /* 0x000fe20000000a00 */
[----:B------:R-:W3:Y:S01]  /*fb50*/  @P0 LDC R7, c[0x0][0xbf0] ;  /* 0x0002fc00ff070b82 */ /* 0x000ee20000000800 */
[----:B------:R-:W-:Y:S02]  /*fb60*/  UIADD3 UR7, UR7, UR5, URZ ;  /* 0x0000000507077290 */ /* 0x000fe4000fffe03f */
[----:B------:R-:W-:Y:S02]  /*fb70*/  UIMAD UR5, UR9, UR10, URZ ;  /* 0x0000000a090572a4 */ /* 0x000fe4000f8e023f */
[----:B------:R-:W-:Y:S02]  /*fb80*/  UIMAD.WIDE.U32 UR6, UR12, UR10, UR6 ;  /* 0x0000000a0c0672a5 */ /* 0x000fe4000f8e0006 */
[----:B------:R-:W-:-:S03]  /*fb90*/  UIMAD UR5, UR12, UR11, UR5 ;  /* 0x0000000b0c0572a4 */ /* 0x000fc6000f8e0205 */
[----:B------:R-:W-:Y:S01]  /*fba0*/  ULDC.64 UR10, c[0x0][0xb88] ;  /* 0x0002e200000a7ab9 */ /* 0x000fe20000000a00 */
[----:B--2---:R-:W-:-:S05]  /*fbb0*/  @P0 IMAD.HI.U32 R0, R4, R5, RZ ;  /* 0x0000000504000227 */ /* 0x004fca00078e00ff */
[----:B---3--:R-:W-:-:S05]  /*fbc0*/  @P0 SHF.R.U32.HI R2, RZ, R7, R0 ;  /* 0x00000007ff020219 */ /* 0x008fca0000011600 */
[----:B------:R-:W-:-:S04]  /*fbd0*/  IMAD.MOV R5, RZ, RZ, -R2 ;  /* 0x000000ffff057224 */ /* 0x000fc800078e0a02 */
[----:B------:R-:W-:Y:S01]  /*fbe0*/  IMAD R5, R3, R5, R4 ;  /* 0x0000000503057224 */ /* 0x000fe200078e0204 */
[----:B------:R-:W-:Y:S01]  /*fbf0*/  SHF.R.S32.HI R3, RZ, 0x1f, R2 ;  /* 0x0000001fff037819 */ /* 0x000fe20000011402 */
[----:B------:R-:W-:Y:S01]  /*fc00*/  IMAD.U32 R4, RZ, RZ, UR5 ;  /* 0x00000005ff047e24 */ /* 0x000fe2000f8e00ff */
[----:B------:R-:W-:Y:S02]  /*fc10*/  IADD3 R2, P0, R2, UR6, RZ ;  /* 0x0000000602027c10 */ /* 0x000fe4000ff1e0ff */
[----:B------:R-:W-:Y:S02]  /*fc20*/  SHF.R.S32.HI R0, RZ, 0x1f, R5 ;  /* 0x0000001fff007819 */ /* 0x000fe40000011405 */
[----:B------:R-:W-:Y:S01]  /*fc30*/  IADD3.X R3, R3, UR7, R4, P0, !PT ;  /* 0x0000000703037c10 */ /* 0x000fe200087fe404 */
[----:B------:R-:W-:Y:S02]  /*fc40*/  ULDC.64 UR6, c[0x0][0xb50] ;  /* 0x0002d40000067ab9 */ /* 0x000fe40000000a00 */
[----:B------:R-:W-:-:S02]  /*fc50*/  IMAD R0, R0, UR10, RZ ;  /* 0x0000000a00007c24 */ /* 0x000fc4000f8e02ff */
[----:B------:R-:W-:-:S04]  /*fc60*/  IMAD.WIDE.U32 R2, R5, UR10, R2 ;  /* 0x0000000a05027c25 */ /* 0x000fc8000f8e0002 */
[----:B------:R-:W-:Y:S01]  /*fc70*/  IMAD R7, R5, UR11, R0 ;  /* 0x0000000b05077c24 */ /* 0x000fe2000f8e0200 */
[----:B------:R-:W-:-:S03]  /*fc80*/  LEA R4, P0, R2, UR6, 0x2 ;  /* 0x0000000602047c11 */ /* 0x000fc6000f8010ff */
[----:B------:R-:W-:-:S05]  /*fc90*/  IMAD.IADD R3, R3, 0x1, R7 ;  /* 0x0000000103037824 */ /* 0x000fca00078e0207 */
[----:B------:R-:W-:Y:S01]  /*fca0*/  LEA.HI.X R5, R2, UR7, R3, 0x2, P0 ;  /* 0x0000000702057c11 */ /* 0x000fe200080f1403 */
[----:B------:R-:W-:-:S05]  /*fcb0*/  IMAD.MOV.U32 R3, RZ, RZ, -0x800000 ;  /* 0xff800000ff037424 */ /* 0x000fca00078e00ff */
[----:B------:R2:W-:Y:S02]  /*fcc0*/  STG.E desc[UR36][R4.64], R3 ;  /* 0x0000000304007986 */ /* 0x0005e4000c101924 */
.L_x_1081:
[----:B------:R-:W-:Y:S05]  /*fcd0*/  BSYNC B1 ;  /* 0x0000000000017941 */ /* 0x000fea0003800000 */
.L_x_1080:
[----:B------:R-:W-:Y:S01]  /*fce0*/  R2UR UR13, R206 ;  /* 0x00000000ce0d72ca */ /* 0x000fe200000e0000 */
[----:B------:R-:W-:Y:S01]  /*fcf0*/  ULDC.64 UR10, c[0x0][0xae8] ;  /* 0x0002ba00000a7ab9 */ /* 0x000fe20000000a00 */
[----:B------:R-:W-:Y:S01]  /*fd00*/  R2UR UR12, R207 ;  /* 0x00000000cf0c72ca */ /* 0x000fe200000e0000 */
[----:B------:R-:W-:Y:S01]  /*fd10*/  UIMAD UR5, UR8, UR10, URZ ;  /* 0x0000000a080572a4 */ /* 0x000fe2000f8e023f */
[----:B------:R-:W-:Y:S01]  /*fd20*/  VIADD R6, R6, UR60 ;  /* 0x0000003c06067c36 */ /* 0x000fe20008000000 */
[----:B------:R-:W-:Y:S03]  /*fd30*/  BSSY B1, `(.L_x_1082) ;  /* 0x000003c000017945 */ /* 0x000fe60003800000 */
[----:B0-----:R-:W-:Y:S01]  /*fd40*/  @P1 IMAD.HI.U32 R0, R6, R9, RZ ;  /* 0x0000000906001227 */ /* 0x001fe200078e00ff */
[----:B--2---:R-:W-:-:S04]  /*fd50*/  MOV R5, R6 ;  /* 0x0000000600057202 */ /* 0x004fc80000000f00 */
[----:B------:R-:W-:Y:S01]  /*fd60*/  UIMAD.WIDE.U32 UR6, UR13, UR10, URZ ;  /* 0x0000000a0d0672a5 */ /* 0x000fe2000f8e003f */
[----:B-1----:R-:W-:Y:S01]  /*fd70*/  @P1 SHF.R.U32.HI R5, RZ, R11, R0 ;  /* 0x0000000bff051219 */ /* 0x002fe20000011600 */
[----:B------:R-:W-:-:S03]  /*fd80*/  UIMAD UR5, UR13, UR11, UR5 ;  /* 0x0000000b0d0572a4 */ /* 0x000fc6000f8e0205 */
[----:B------:R-:W-:Y:S01]  /*fd90*/  ULDC.64 UR10, c[0x0][0xaf0] ;  /* 0x0002bc00000a7ab9 */ /* 0x000fe20000000a00 */
[----:B------:R-:W-:Y:S01]  /*fda0*/  UIADD3 UR7, UR7, UR5, URZ ;  /* 0x0000000507077290 */ /* 0x000fe2000fffe03f */
[--C-:B------:R-:W-:Y:S01]  /*fdb0*/  SHF.R.S32.HI R0, RZ, 0x1f, R5.reuse ;  /* 0x0000001fff007819 */ /* 0x100fe20000011405 */
[----:B------:R-:W-:Y:S01]  /*fdc0*/  UIMAD UR5, UR9, UR10, URZ ;  /* 0x0000000a090572a4 */ /* 0x000fe2000f8e023f */
[----:B------:R-:W-:Y:S01]  /*fdd0*/  IMAD.MOV R7, RZ, RZ, -R5 ;  /* 0x000000ffff077224 */ /* 0x000fe200078e0a05 */
[----:B------:R-:W-:Y:S02]  /*fde0*/  UIMAD.WIDE.U32 UR6, UR12, UR10, UR6 ;  /* 0x0000000a0c0672a5 */ /* 0x000fe4000f8e0006 */
[----:B------:R-:W-:Y:S01]  /*fdf0*/  UIMAD UR5, UR12, UR11, UR5 ;  /* 0x0000000b0c0572a4 */ /* 0x000fe2000f8e0205 */
[----:B------:R-:W-:Y:S01]  /*fe00*/  IMAD R7, R8, R7, R6 ;  /* 0x0000000708077224 */ /* 0x000fe200078e0206 */
[----:B------:R-:W-:Y:S01]  /*fe10*/  ULDC.64 UR8, c[0x0][0xae0] ;  /* 0x0002b80000087ab9 */ /* 0x000fe20000000a00 */
[----:B------:R-:W-:Y:S01]  /*fe20*/  VIADD R6, R208, UR60 ;  /* 0x0000003cd0067c36 */ /* 0x000fe20008000000 */
[----:B------:R-:W-:Y:S01]  /*fe30*/  UIADD3 UR5, UR7, UR5, URZ ;  /* 0x0000000507057290 */ /* 0x000fe2000fffe03f */
[----:B------:R-:W-:-:S02]  /*fe40*/  IMAD R0, R0, UR8, RZ ;  /* 0x0000000800007c24 */ /* 0x000fc4000f8e02ff */
[----:B------:R-:W-:Y:S02]  /*fe50*/  IMAD.U32 R3, RZ, RZ, UR7 ;  /* 0x00000007ff037e24 */ /* 0x000fe4000f8e00ff */
[----:B------:R-:W-:Y:S01]  /*fe60*/  IMAD.U32 R2, RZ, RZ, UR6 ;  /* 0x00000006ff027e24 */ /* 0x000fe2000f8e00ff */
[----:B------:R-:W-:Y:S01]  /*fe70*/  ULDC.64 UR6, c[0x0][0xad8] ;  /* 0x0002b60000067ab9 */ /* 0x000fe20000000a00 */
[----:B------:R-:W-:Y:S01]  /*fe80*/  IMAD.U32 R3, RZ, RZ, UR5 ;  /* 0x00000005ff037e24 */ /* 0x000fe2000f8e00ff */
[----:B------:R-:W-:Y:S01]  /*fe90*/  ULDC UR5, c[0x0][0xa88] ;  /* 0x0002a20000057ab9 */ /* 0x000fe20000000800 */
[C---:B------:R-:W-:Y:S01]  /*fea0*/  IMAD R9, R5.reuse, UR9, R0 ;  /* 0x0000000905097c24 */ /* 0x040fe2000f8e0200 */
[----:B------:R-:W-:Y:S01]  /*feb0*/  SHF.R.S32.HI R0, RZ, 0x1f, R7 ;  /* 0x0000001fff007819 */ /* 0x000fe20000011407 */
[----:B------:R-:W-:-:S04]  /*fec0*/  IMAD.WIDE.U32 R2, R5, UR8, R2 ;  /* 0x0000000805027c25 */ /* 0x000fc8000f8e0002 */
[----:B------:R-:W-:Y:S02]  /*fed0*/  IMAD.IADD R3, R3, 0x1, R9 ;  /* 0x0000000103037824 */ /* 0x000fe400078e0209 */
[----:B------:R-:W-:Y:S01]  /*fee0*/  IMAD R4, R0, UR6, RZ ;  /* 0x0000000600047c24 */ /* 0x000fe2000f8e02ff */
[----:B------:R-:W-:Y:S01]  /*fef0*/  IADD3 R0, R6, 0x20, RZ ;  /* 0x0000002006007810 */ /* 0x000fe20007ffe0ff */
[----:B------:R-:W-:Y:S02]  /*ff00*/  IMAD R9, R8, UR5, RZ ;  /* 0x0000000508097c24 */ /* 0x000fe4000f8e02ff */
[C---:B------:R-:W-:Y:S02]  /*ff10*/  IMAD R5, R7.reuse, UR7, R4 ;  /* 0x0000000707057c24 */ /* 0x040fe4000f8e0204 */
[----:B------:R-:W-:Y:S01]  /*ff20*/  IMAD.WIDE.U32 R2, R7, UR6, R2 ;  /* 0x0000000607027c25 */ /* 0x000fe2000f8e0002 */
[-C--:B------:R-:W-:Y:S01]  /*ff30*/  ISETP.GE.AND P2, PT, R6, R9.reuse, PT ;  /* 0x000000090600720c */ /* 0x080fe20003f46270 */
[----:B------:R-:W-:Y:S01]  /*ff40*/  ULDC.64 UR6, c[0x0][0xa80] ;  /* 0x0002a00000067ab9 */ /* 0x000fe20000000a00 */
[----:B------:R-:W-:Y:S01]  /*ff50*/  ISETP.GE.AND P1, PT, R0, R9, PT ;  /* 0x000000090000720c */ /* 0x000fe20003f26270 */
[----:B------:R-:W-:Y:S01]  /*ff60*/  IMAD.IADD R3, R3, 0x1, R5 ;  /* 0x0000000103037824 */ /* 0x000fe200078e0205 */
[----:B------:R-:W-:Y:S01]  /*ff70*/  LEA R4, P3, R2, UR6, 0x1 ;  /* 0x0000000602047c11 */ /* 0x000fe2000f8608ff */
[----:B------:R-:W-:-:S03]  /*ff80*/  VIADD R0, R6, 0x40 ;  /* 0x0000004006007836 */ /* 0x000fc60000000000 */
[----:B------:R-:W-:Y:S02]  /*ff90*/  LEA.HI.X R5, R2, UR7, R3, 0x1, P3 ;  /* 0x0000000702057c11 */ /* 0x000fe400098f0c03 */
[----:B------:R-:W-:Y:S01]  /*ffa0*/  ISETP.GE.AND P0, PT, R0, R9, PT ;  /* 0x000000090000720c */ /* 0x000fe20003f06270 */
[----:B------:R0:W1:Y:S04]  /*ffb0*/  SHFL.IDX PT, R2, R4, RZ, 0x181f ;  /* 0x00181fff04027589 */ /* 0x00006800000e0000 */
[----:B------:R0:W2:Y:S01]  /*ffc0*/  SHFL.IDX PT, R0, R5, RZ, 0x181f ;  /* 0x00181fff05007589 */ /* 0x0000a200000e0000 */
[----:B------:R-:W-:Y:S07]  /*ffd0*/  @P2 BRA `(.L_x_1083) ;  /* 0x0000000000442947 */ /* 0x000fee0003800000 */
        /* <DEDUP_REMOVED lines=17> */
.L_x_1083:
[----:B------:R-:W-:Y:S05]  /*100f0*/  BSYNC B1 ;  /* 0x0000000000017941 */ /* 0x000fea0003800000 */
.L_x_1082:
        /* <DEDUP_REMOVED lines=21> */
.L_x_1085:
[----:B------:R-:W-:Y:S05]  /*10250*/  BSYNC B1 ;  /* 0x0000000000017941 */ /* 0x000fea0003800000 */
.L_x_1084:
        /* <DEDUP_REMOVED lines=21> */
.L_x_1087:
[----:B------:R-:W-:Y:S05]  /*103b0*/  BSYNC B1 ;  /* 0x0000000000017941 */ /* 0x000fea0003800000 */
.L_x_1086:
[----:B0-----:R-:W-:Y:S01]  /*103c0*/  VIADD R0, R6, 0x60 ;  /* 0x0000006006007836 */ /* 0x001fe20000000000 */
[----:B--2-4-:R-:W0:Y:S04]  /*103d0*/  SHFL.IDX PT, R5, R5, 0x3, 0x181f ;  /* 0x00781f0005057f89 */ /* 0x014e2800000e0000 */
[----:B------:R-:W-:Y:S01]  /*103e0*/  ISETP.GE.AND P0, PT, R0, R9, PT ;  /* 0x000000090000720c */ /* 0x000fe20003f06270 */
[----:B-1-3--:R1:W2:-:S12]  /*103f0*/  SHFL.IDX PT, R2, R4, 0x3, 0x181f ;  /* 0x00781f0004027f89 */ /* 0x00a29800000e0000 */
[----:B-1----:R-:W-:Y:S05]  /*10400*/  @P0 BRA `(.L_x_1079) ;  /* 0x0000000000440947 */ /* 0x002fea0003800000 */
[----:B------:R-:W-:Y:S02]  /*10410*/  ULDC UR5, c[0x0][0xac8] ;  /* 0x0002b20000057ab9 */ /* 0x000fe40000000800 */
        /* <DEDUP_REMOVED lines=16> */
.L_x_1079:
[----:B------:R-:W-:Y:S05]  /*10520*/  BSYNC B0 ;  /* 0x0000000000007941 */ /* 0x000fea0003800000 */
.L_x_1071:
[----:B------:R-:W-:Y:S02]  /*10530*/  ULDC UR5, c[0x0][0xc38] ;  /* 0x00030e0000057ab9 */ /* 0x000fe40000000800 */
[----:B------:R-:W-:-:S06]  /*10540*/  UISETP.GE.AND UP0, UPT, UR4, UR5, UPT ;  /* 0x000000050400728c */ /* 0x000fcc000bf06270 */
[----:B------:R-:W-:-:S13]  /*10550*/  PLOP3.LUT P0, PT, PT, PT, UP0, 0x80, 0x0 ;  /* 0x000000000000781c */ /* 0x000fda0003f0f008 */
[----:B------:R-:W-:Y:S05]  /*10560*/  @!P0 BRA `(.L_x_1088) ;  /* 0xffffff0400f08947 */ /* 0x000fea000383ffff */
[----:B------:R-:W-:Y:S05]  /*10570*/  EXIT ;  /* 0x000000000000794d */ /* 0x000fea0003800000 */
.L_x_982:
[----:B------:R-:W-:-:S08]  /*10580*/  NOP ;  /* 0x0000000000007918 */ /* 0x000fd00000000000 */
[----:B0-----:R-:W0:-:S00]  /*10590*/  USETMAXREG.DEALLOC.CTAPOOL 0x28 ;  /* 0x00000028000079c8 */ /* 0x001e0000080e0500 */
[----:B0-----:R-:W-:-:S06]  /*105a0*/  LOP3.LUT R0, R0, 0x3, RZ, 0xc0, !PT ;  /* 0x0000000300007812 */ /* 0x001fcc00078ec0ff */
[----:B------:R-:W0:Y:S01]  /*105b0*/  S2UR UR10, SR_CTAID.X ;  /* 0x00000000000a79c3 */ /* 0x000e220000002500 */
[----:B------:R-:W-:Y:S01]  /*105c0*/  LOP3.LUT R16, R16, 0xffff7fff, RZ, 0xc0, !PT ;  /* 0xffff7fff10107812 */ /* 0x000fe200078ec0ff */
[----:B------:R-:W-:Y:S01]  /*105d0*/  STL [R1], RZ ;  /* 0x000000ff01007387 */ /* 0x000fe20000100800 */
[----:B------:R-:W-:Y:S02]  /*105e0*/  IMAD.MOV.U32 R23, RZ, RZ, RZ ;  /* 0x000000ffff177224 */ /* 0x000fe400078e00ff */
[----:B------:R-:W-:Y:S01]  /*105f0*/  IMAD.MOV.U32 R25, RZ, RZ, 0x1 ;  /* 0x00000001ff197424 */ /* 0x000fe200078e00ff */
[----:B------:R1:W2:Y:S02]  /*10600*/  SHFL.IDX PT, R2, R0, RZ, 0x1f ;  /* 0x00001fff00027589 */ /* 0x0002a400000e0000 */
[----:B-1----:R-:W0:Y:S01]  /*10610*/  LDC R0, c[0x0][0xc38] ;  /* 0x00030e00ff007b82 */ /* 0x002e220000000800 */
[----:B--2---:R-:W-:-:S13]  /*10620*/  ISETP.NE.AND P0, PT, R2, RZ, PT ;  /* 0x000000ff0200720c */ /* 0x004fda0003f05270 */
[----:B------:R-:W-:Y:S01]  /*10630*/  @P0 LOP3.LUT R16, R16, 0x8000, RZ, 0xfc, !PT ;  /* 0x0000800010100812 */ /* 0x000fe200078efcff */
[----:B------:R-:W-:Y:S06]  /*10640*/  @P0 BAR.ARV 0x4, 0x180 ;  /* 0x0106000000000b1d */ /* 0x000fec0000002000 */
[----:B0-----:R-:W-:-:S13]  /*10650*/  ISETP.LE.AND P0, PT, R0, UR10, PT ;  /* 0x0000000a00007c0c */ /* 0x001fda000bf03270 */
[----:B------:R-:W-:Y:S05]  /*10660*/  @P0 BRA `(.L_x_1089) ;  /* 0x0000003c00e40947 */ /* 0x000fea0003800000 */
[----:B------:R-:W2:Y:S01]  /*10670*/  LDL R3, [R1+0x4] ;  /* 0x0000040001037983 */ /* 0x000ea20000100800 */
[C---:B------:R-:W-:Y:S01]  /*10680*/  IMAD.SHL.U32 R30, R5.reuse, 0x8, RZ ;  /* 0x00000008051e7824 */ /* 0x040fe200078e00ff */
[----:B------:R-:W-:Y:S01]  /*10690*/  ULDC.64 UR6, c[0x0][0x2f0] ;  /* 0x0000bc0000067ab9 */ /* 0x000fe20000000a00 */
[----:B------:R-:W-:Y:S01]  /*106a0*/  ULDC UR9, c[0x0][0x2b8] ;  /* 0x0000ae0000097ab9 */ /* 0x000fe20000000800 */
[----:B------:R-:W-:Y:S01]  /*106b0*/  LOP3.LUT R16, R16, 0xfffffff7, RZ, 0xc0, !PT ;  /* 0xfffffff710107812 */ /* 0x000fe200078ec0ff */
[----:B------:R-:W0:Y:S01]  /*106c0*/  S2UR UR8, SR_CgaCtaId ;  /* 0x00000000000879c3 */ /* 0x000e220000008800 */
[C---:B------:R-:W-:Y:S01]  /*106d0*/  LOP3.LUT R0, R30.reuse, 0x1f8, RZ, 0xc0, !PT ;  /* 0x000001f81e007812 */ /* 0x040fe200078ec0ff */
[----:B------:R-:W-:Y:S01]  /*106e0*/  ULDC.64 UR4, c[0x0][0x418] ;  /* 0x0001060000047ab9 */ /* 0x000fe20000000a00 */
[----:B------:R-:W-:Y:S01]  /*106f0*/  LOP3.LUT R37, R30, 0x38, RZ, 0xc0, !PT ;  /* 0x000000381e257812 */ /* 0x000fe200078ec0ff */
[----:B------:R-:W-:Y:S01]  /*10700*/  UISETP.NE.U32.AND UP0, UPT, UR4, URZ, UPT ;  /* 0x0000003f0400728c */ /* 0x000fe2000bf05070 */
[----:B------:R-:W-:Y:S01]  /*10710*/  LOP3.LUT R2, R5, 0x7f, RZ, 0xc0, !PT ;  /* 0x0000007f05027812 */ /* 0x000fe200078ec0ff */
[----:B------:R1:W-:Y:S01]  /*10720*/  STL [R1], RZ ;  /* 0x000000ff01007387 */ /* 0x0003e20000100800 */
[----:B------:R-:W-:Y:S01]  /*10730*/  ULDC UR4, c[0x0][0x424] ;  /* 0x0001090000047ab9 */ /* 0x000fe20000000800 */
[----:B------:R-:W-:Y:S01]  /*10740*/  UISETP.NE.AND.EX UP0, UPT, UR5, URZ, UPT, UP0 ;  /* 0x0000003f0500728c */ /* 0x000fe2000bf05300 */
[----:B------:R-:W-:Y:S01]  /*10750*/  SHF.R.U32.HI R36, RZ, 0x3, R2 ;  /* 0x00000003ff247819 */ /* 0x000fe20000011602 */
[----:B------:R-:W-:Y:S01]  /*10760*/  ULDC UR40, c[0x0][0x288] ;  /* 0x0000a20000287ab9 */ /* 0x000fe20000000800 */
[----:B------:R-:W-:Y:S01]  /*10770*/  UMOV UR5, 0x400 ;  /* 0x0000040000057882 */ /* 0x000fe20000000000 */
[----:B------:R-:W-:Y:S01]  /*10780*/  USEL UR4, UR4, 0x1, UP0 ;  /* 0x0000000104047887 */ /* 0x000fe20008000000 */
[----:B------:R-:W-:Y:S01]  /*10790*/  IMAD.U32 R34, RZ, RZ, UR10 ;  /* 0x0000000aff227e24 */ /* 0x000fe2000f8e00ff */
[----:B------:R-:W-:Y:S01]  /*107a0*/  ULDC UR39, c[0x0][0x448] ;  /* 0x0001120000277ab9 */ /* 0x000fe20000000800 */
[----:B------:R-:W-:Y:S01]  /*107b0*/  IMAD.MOV.U32 R25, RZ, RZ, 0x1 ;  /* 0x00000001ff197424 */ /* 0x000fe200078e00ff */
[----:B------:R-:W-:Y:S01]  /*107c0*/  UIMAD UR38, UR4, UR6, URZ ;  /* 0x00000006042672a4 */ /* 0x000fe2000f8e023f */
[----:B------:R-:W-:Y:S01]  /*107d0*/  IMAD.MOV.U32 R23, RZ, RZ, RZ ;  /* 0x000000ffff177224 */ /* 0x000fe200078e00ff */
[----:B------:R-:W-:-:S02]  /*107e0*/  UIMAD UR39, UR39, UR40, URZ ;  /* 0x00000028272772a4 */ /* 0x000fc4000f8e023f */
[----:B------:R-:W-:Y:S02]  /*107f0*/  UIADD3 UR4, UR38, 0x3f, URZ ;  /* 0x0000003f26047890 */ /* 0x000fe4000fffe03f */
[----:B------:R-:W-:Y:S02]  /*10800*/  UIADD3 UR49, UR38, 0x1, -UR40 ;  /* 0x0000000126317890 */ /* 0x000fe4000fffe828 */
[----:B0-----:R-:W-:Y:S02]  /*10810*/  ULEA UR8, UR8, UR5, 0x18 ;  /* 0x0000000508087291 */ /* 0x001fe4000f8ec03f */
[----:B------:R-:W-:Y:S01]  /*10820*/  USHF.R.S32.HI UR5, URZ, 0x1f, UR4 ;  /* 0x0000001f3f057899 */ /* 0x000fe20008011404 */
[----:B------:R-:W-:Y:S01]  /*10830*/  ULDC UR47, c[0x0][0xc] ;  /* 0x00000300002f7ab9 */ /* 0x000fe20000000800 */
[----:B------:R-:W-:Y:S02]  /*10840*/  UIADD3 UR40, UR38, -UR40, URZ ;  /* 0x8000002826287290 */ /* 0x000fe4000fffe03f */
[----:B------:R-:W-:Y:S01]  /*10850*/  IMAD.U32 R17, RZ, RZ, UR8 ;  /* 0x00000008ff117e24 */ /* 0x000fe2000f8e00ff */
[----:B------:R-:W-:-:S04]  /*10860*/  ULEA.HI UR5, UR5, UR4, URZ, 0x6 ;  /* 0x0000000405057291 */ /* 0x000fc8000f8f303f */
[----:B------:R-:W-:Y:S01]  /*10870*/  USHF.R.S32.HI UR41, URZ, 0x6, UR5 ;  /* 0x000000063f297899 */ /* 0x000fe20008011405 */
[----:B--2---:R-:W-:Y:S02]  /*10880*/  R2UR UR11, R3 ;  /* 0x00000000030b72ca */ /* 0x004fe400000e0000 */
[----:B------:R-:W-:Y:S02]  /*10890*/  LOP3.LUT R3, R0, 0x38, R5, 0x78, !PT ;  /* 0x0000003800037812 */ /* 0x000fe400078e7805 */
[----:B------:R-:W-:Y:S02]  /*108a0*/  LOP3.LUT R0, R37, 0x40, RZ, 0xfc, !PT ;  /* 0x0000004025007812 */ /* 0x000fe400078efcff */
[----:B------:R-:W-:Y:S02]  /*108b0*/  LOP3.LUT R30, R3, 0x200, R30, 0xf8, !PT ;  /* 0x00000200031e7812 */ /* 0x000fe400078ef81e */
[C---:B------:R-:W-:Y:S02]  /*108c0*/  ISETP.GE.AND P2, PT, R0.reuse, UR7, PT ;  /* 0x0000000700007c0c */ /* 0x040fe4000bf46270 */
[----:B------:R-:W-:Y:S01]  /*108d0*/  ISETP.GE.AND P1, PT, R0, UR9, PT ;  /* 0x0000000900007c0c */ /* 0x000fe2000bf26270 */
[----:B------:R-:W-:Y:S01]  /*108e0*/  IMAD R31, R30, 0x2, R17 ;  /* 0x000000021e1f7824 */ /* 0x000fe200078e0211 */
[----:B------:R-:W-:Y:S01]  /*108f0*/  ISETP.GE.AND P0, PT, R0, UR7, PT ;  /* 0x0000000700007c0c */ /* 0x000fe2000bf06270 */
[----:B------:R-:W-:Y:S01]  /*10900*/  ULOP3.LUT UR48, UR11, 0x2, URZ, 0xfc, !UPT ;  /* 0x000000020b307892 */ /* 0x000fe2000f8efc3f */
[----:B------:R-:W-:-:S02]  /*10910*/  LOP3.LUT R0, R37, 0x80, RZ, 0xfc, !PT ;  /* 0x0000008025007812 */ /* 0x000fc400078efcff */
[----:B------:R-:W-:-:S05]  /*10920*/  SHF.L.U32 R3, R5, 0x4, RZ ;  /* 0x0000000405037819 */ /* 0x000fca00000006ff */
[----:B------:R-:W-:Y:S02]  /*10930*/  @P2 LOP3.LUT R16, R16, 0x8, RZ, 0xfc, !PT ;  /* 0x0000000810102812 */ /* 0x000fe400078efcff */
[----:B------:R-:W-:Y:S02]  /*10940*/  ISETP.GE.AND P2, PT, R0, UR7, PT ;  /* 0x0000000700007c0c */ /* 0x000fe4000bf46270 */
[----:B------:R-:W-:-:S04]  /*10950*/  LOP3.LUT R16, R16, 0xffffdfff, RZ, 0xc0, !PT ;  /* 0xffffdfff10107812 */ /* 0x000fc800078ec0ff */
[----:B------:R-:W-:Y:S02]  /*10960*/  @P1 LOP3.LUT R16, R16, 0x2000, RZ, 0xfc, !PT ;  /* 0x0000200010101812 */ /* 0x000fe400078efcff */
[----:B------:R-:W-:Y:S02]  /*10970*/  ISETP.GE.AND P1, PT, R0, UR9, PT ;  /* 0x0000000900007c0c */ /* 0x000fe4000bf26270 */
[----:B------:R-:W-:-:S04]  /*10980*/  LOP3.LUT R16, R16, 0xffffff7f, RZ, 0xc0, !PT ;  /* 0xffffff7f10107812 */ /* 0x000fc800078ec0ff */
[----:B------:R-:W-:Y:S02]  /*10990*/  @P0 LOP3.LUT R16, R16, 0x80, RZ, 0xfc, !PT ;  /* 0x0000008010100812 */ /* 0x000fe400078efcff */
[----:B------:R-:W-:Y:S02]  /*109a0*/  ISETP.GE.AND P0, PT, R0, UR7, PT ;  /* 0x0000000700007c0c */ /* 0x000fe4000bf06270 */
[----:B------:R-:W-:Y:S02]  /*109b0*/  LOP3.LUT R16, R16, 0xfffffffb, RZ, 0xc0, !PT ;  /* 0xfffffffb10107812 */ /* 0x000fe400078ec0ff */
[----:B------:R-:W-:Y:S02]  /*109c0*/  LOP3.LUT R0, R36, 0x70, R3, 0xf8, !PT ;  /* 0x0000007024007812 */ /* 0x000fe400078ef803 */
[----:B------:R-:W-:Y:S02]  /*109d0*/  @P2 LOP3.LUT R16, R16, 0x4, RZ, 0xfc, !PT ;  /* 0x0000000410102812 */ /* 0x000fe400078efcff */
[----:B------:R-:W-:-:S02]  /*109e0*/  LOP3.LUT R0, R37, 0xc0, RZ, 0xfc, !PT ;  /* 0x000000c025007812 */ /* 0x000fc400078efcff */
[----:B------:R-:W-:Y:S02]  /*109f0*/  LOP3.LUT R16, R16, 0xffffefff, RZ, 0xc0, !PT ;  /* 0xffffefff10107812 */ /* 0x000fe400078ec0ff */
[----:B------:R-:W-:Y:S02]  /*10a00*/  ISETP.GE.AND P2, PT, R37, UR7, PT ;  /* 0x0000000725007c0c */ /* 0x000fe4000bf46270 */
[----:B------:R-:W-:Y:S02]  /*10a10*/  @P1 LOP3.LUT R16, R16, 0x1000, RZ, 0xfc, !PT ;  /* 0x0000100010101812 */ /* 0x000fe400078efcff */
[----:B------:R-:W-:Y:S02]  /*10a20*/  ISETP.GE.AND P1, PT, R0, UR9, PT ;  /* 0x0000000900007c0c */ /* 0x000fe4000bf26270 */
[----:B------:R-:W-:-:S04]  /*10a30*/  LOP3.LUT R16, R16, 0xffffffbf, RZ, 0xc0, !PT ;  /* 0xffffffbf10107812 */ /* 0x000fc800078ec0ff */
[----:B------:R-:W-:Y:S02]  /*10a40*/  @P0 LOP3.LUT R16, R16, 0x40, RZ, 0xfc, !PT ;  /* 0x0000004010100812 */ /* 0x000fe400078efcff */
[----:B------:R-:W-:Y:S02]  /*10a50*/  ISETP.GE.AND P0, PT, R0, UR7, PT ;  /* 0x0000000700007c0c */ /* 0x000fe4000bf06270 */
[----:B------:R-:W-:-:S11]  /*10a60*/  LOP3.LUT R16, R16, 0xfffffffd, RZ, 0xc0, !PT ;  /* 0xfffffffd10107812 */ /* 0x000fd600078ec0ff */
        /* <DEDUP_REMOVED lines=13> */
[----:B-1----:R-:W-:-:S07]  /*10b40*/  @P0 LOP3.LUT R16, R16, 0x4000, RZ, 0xfc, !PT ;  /* 0x0000400010100812 */ /* 0x002fce00078efcff */
.L_x_1144:
[----:B------:R-:W-:Y:S01]  /*10b50*/  ULDC UR7, c[0x0][0xc60] ;  /* 0x0003180000077ab9 */ /* 0x000fe20000000800 */
[C---:B------:R-:W-:Y:S01]  /*10b60*/  R2UR UR42, R34.reuse ;  /* 0x00000000222a72ca */ /* 0x040fe200000e0000 */
[----:B------:R-:W-:Y:S01]  /*10b70*/  UISETP.NE.AND UP0, UPT, UR7, 0x1, UPT ;  /* 0x000000010700788c */ /* 0x000fe2000bf05270 */
[----:B------:R-:W-:-:S10]  /*10b80*/  R2UR UR6, R34 ;  /* 0x00000000220672ca */ /* 0x000fd400000e0000 */
        /* <DEDUP_REMOVED lines=9> */
[----:B0----5:R-:W-:Y:S05]  /*10c20*/  @P0 BRA `(.L_x_1090) ;  /* 0x0000000000200947 */ /* 0x021fea0003800000 */
        /* <DEDUP_REMOVED lines=8> */
.L_x_1090:
[----:B------:R-:W-:Y:S01]  /*10cb0*/  ULDC UR8, c[0x0][0xc54] ;  /* 0x0003150000087ab9 */ /* 0x000fe20000000800 */
[----:B------:R-:W-:Y:S01]  /*10cc0*/  UMOV UR6, UR7 ;  /* 0x0000000700067c82 */ /* 0x000fe20008000000 */
[----:B------:R-:W-:-:S11]  /*10cd0*/  UISETP.NE.AND UP0, UPT, UR8, 0x1, UPT ;  /* 0x000000010800788c */ /* 0x000fd6000bf05270 */
[----:B------:R-:W-:Y:S02]  /*10ce0*/  @UP0 ULDC.64 UR10, c[0x0][0xc58] ;  /* 0x00031600000a0ab9 */ /* 0x000fe40000000a00 */
[----:B------:R-:W-:-:S04]  /*10cf0*/  UIMAD.WIDE.U32 UR4, UR7, UR10, URZ ;  /* 0x0000000a070472a5 */ /* 0x000fc8000f8e003f */
[----:B------:R-:W-:-:S04]  /*10d00*/  @UP0 USHF.R.U32.HI UR6, URZ, UR11, UR5 ;  /* 0x0000000b3f060299 */ /* 0x000fc80008011605 */
[----:B------:R-:W-:-:S12]  /*10d10*/  UIMAD UR4, UR6, UR8, URZ ;  /* 0x00000008060472a4 */ /* 0x000fd8000f8e023f */
.L_x_1091:
[----:B------:R-:W-:Y:S01]  /*10d20*/  ULDC UR5, c[0x0][0xc48] ;  /* 0x0003120000057ab9 */ /* 0x000fe20000000800 */
[----:B------:R-:W-:Y:S01]  /*10d30*/  ULDC.64 UR8, c[0x0][0xa28] ;  /* 0x00028a0000087ab9 */ /* 0x000fe20000000a00 */
[----:B------:R-:W-:Y:S01]  /*10d40*/  UISETP.NE.AND UP1, UPT, UR5, 0x1, UPT ;  /* 0x000000010500788c */ /* 0x000fe2000bf25270 */
[----:B------:R-:W-:Y:S01]  /*10d50*/  MOV R32, RZ ;  /* 0x000000ff00207202 */ /* 0x000fe20000000f00 */
[----:B------:R-:W-:Y:S02]  /*10d60*/  UIADD3 UR4, UR7, -UR4, URZ ;  /* 0x8000000407047290 */ /* 0x000fe4000fffe03f */
[----:B------:R-:W-:Y:S01]  /*10d70*/  UISETP.NE.U32.AND UP0, UPT, UR8, URZ, UPT ;  /* 0x0000003f0800728c */ /* 0x000fe2000bf05070 */
[----:B------:R-:W-:Y:S02]  /*10d80*/  ULDC UR5, c[0x0][0xc54] ;  /* 0x0003150000057ab9 */ /* 0x000fe40000000800 */
[----:B------:R-:W-:Y:S02]  /*10d90*/  UIMAD UR42, UR42, UR5, UR4 ;  /* 0x000000052a2a72a4 */ /* 0x000fe4000f8e0204 */
[----:B------:R-:W-:-:S02]  /*10da0*/  UISETP.NE.AND.EX UP0, UPT, UR9, URZ, UPT, UP0 ;  /* 0x0000003f0900728c */ /* 0x000fc4000bf05300 */
[----:B------:R-:W-:Y:S01]  /*10db0*/  @UP1 ULDC UR4, c[0x0][0xc4c] ;  /* 0x0003130000041ab9 */ /* 0x000fe20000000800 */
[----:B------:R-:W-:Y:S01]  /*10dc0*/  @UP1 ULDC UR7, c[0x0][0xc50] ;  /* 0x0003140000071ab9 */ /* 0x000fe20000000800 */
[----:B------:R-:W-:Y:S02]  /*10dd0*/  UIMAD.WIDE.U32 UR4, UR42, UR4, URZ ;  /* 0x000000042a0472a5 */ /* 0x000fe4000f8e003f */
[----:B------:R-:W-:Y:S01]  /*10de0*/  UMOV UR43, UR42 ;  /* 0x0000002a002b7c82 */ /* 0x000fe20008000000 */
[----:B------:R-:W-:Y:S01]  /*10df0*/  ULOP3.LUT UR6, UR6, 0x1ffffff, URZ, 0x3c, !UPT ;  /* 0x01ffffff06067892 */ /* 0x000fe2000f8e3c3f */
[----:B------:R-:W-:Y:S01]  /*10e00*/  PLOP3.LUT P0, PT, PT, PT, UP0, 0x80, 0x0 ;  /* 0x000000000000781c */ /* 0x000fe20003f0f008 */
[----:B------:R-:W-:-:S03]  /*10e10*/  @UP1 USHF.R.U32.HI UR43, URZ, UR7, UR5 ;  /* 0x000000073f2b1299 */ /* 0x000fc60008011605 */
[----:B------:R-:W-:Y:S02]  /*10e20*/  @UP0 ULDC.64 UR4, c[0x0][0xa28] ;  /* 0x00028a0000040ab9 */ /* 0x000fe40000000a00 */
[----:B------:R-:W-:-:S06]  /*10e30*/  @UP0 UIMAD.WIDE UR4, UR43, 0x4, UR4 ;  /* 0x000000042b0408a5 */ /* 0x000fcc000f8e0204 */
[----:B------:R-:W-:Y:S01]  /*10e40*/  IMAD.U32 R3, RZ, RZ, UR5 ;  /* 0x00000005ff037e24 */ /* 0x000fe2000f8e00ff */
[----:B------:R-:W-:Y:S01]  /*10e50*/  ULDC UR5, c[0x0][0x448] ;  /* 0x0001120000057ab9 */ /* 0x000fe20000000800 */
[----:B------:R-:W-:Y:S01]  /*10e60*/  IMAD.U32 R2, RZ, RZ, UR4 ;  /* 0x00000004ff027e24 */ /* 0x000fe2000f8e00ff */
[----:B------:R-:W-:Y:S01]  /*10e70*/  ULDC UR4, c[0x0][0xc3c] ;  /* 0x00030f0000047ab9 */ /* 0x000fe20000000800 */
[----:B------:R-:W-:Y:S02]  /*10e80*/  UISETP.NE.AND UP2, UPT, UR5, 0x1, UPT ;  /* 0x000000010500788c */ /* 0x000fe4000bf45270 */
[----:B------:R-:W-:Y:S01]  /*10e90*/  UIADD3 UR6, UR6, UR4, URZ ;  /* 0x0000000406067290 */ /* 0x000fe2000fffe03f */
[----:B------:R0:W5:Y:S01]  /*10ea0*/  @P0 LDG.E R32, desc[UR36][R2.64] ;  /* 0x0000002402200981 */ /* 0x000162000c1e1900 */
[----:B------:R-:W-:Y:S02]  /*10eb0*/  UP2UR UR50, UPR, URZ, 0x4 ;  /* 0x000000043f327883 */ /* 0x000fe40008000000 */
[----:B------:R-:W-:-:S04]  /*10ec0*/  USHF.L.U32 UR44, UR6, 0x7, URZ ;  /* 0x00000007062c7899 */ /* 0x000fc8000800063f */
[----:B------:R-:W-:Y:S01]  /*10ed0*/  UIADD3 UR6, UR44, 0x7f, URZ ;  /* 0x0000007f2c067890 */ /* 0x000fe2000fffe03f */
[----:B------:R-:W-:Y:S01]  /*10ee0*/  @UP2 ULDC UR4, c[0x0][0x44c] ;  /* 0x0001130000042ab9 */ /* 0x000fe20000000800 */
[----:B------:R-:W-:Y:S02]  /*10ef0*/  @UP2 ULDC UR7, c[0x0][0x450] ;  /* 0x0001140000072ab9 */ /* 0x000fe40000000800 */
[----:B------:R-:W-:-:S04]  /*10f00*/  UIMAD.WIDE.U32 UR4, UR6, UR4, URZ ;  /* 0x00000004060472a5 */ /* 0x000fc8000f8e003f */
[----:B------:R-:W-:-:S03]  /*10f10*/  @UP2 USHF.R.U32.HI UR6, URZ, UR7, UR5 ;  /* 0x000000073f062299 */ /* 0x000fc60008011605 */
[----:B------:R-:W-:Y:S01]  /*10f20*/  ULDC.64 UR4, c[0x0][0x9e0] ;  /* 0x0002780000047ab9 */ /* 0x000fe20000000a00 */
[----:B------:R-:W-:Y:S02]  /*10f30*/  UIADD3 UR6, UR49, UR6, URZ ;  /* 0x0000000631067290 */ /* 0x000fe4000fffe03f */
[----:B------:R-:W-:Y:S02]  /*10f40*/  UISETP.GE.AND UP0, UPT, UR5, 0x1, UPT ;  /* 0x000000010500788c */ /* 0x000fe4000bf06270 */
[----:B------:R-:W-:-:S04]  /*10f50*/  UIADD3 UR4, UR6, UR4, URZ ;  /* 0x0000000406047290 */ /* 0x000fc8000fffe03f */
[----:B------:R-:W-:-:S13]  /*10f60*/  PLOP3.LUT P0, PT, PT, PT, UP0, 0x40, 0x0 ;  /* 0x000000000000781c */ /* 0x000fda0003f0e808 */
[----:B0-----:R-:W-:Y:S05]  /*10f70*/  @P0 BRA `(.L_x_1092) ;  /* 0x0000000000440947 */ /* 0x001fea0003800000 */
        /* <DEDUP_REMOVED lines=10> */
.L_x_1093:
[----:B------:R-:W-:-:S11]  /*11020*/  UISETP.NE.AND UP1, UPT, UR5, 0x1, UPT ;  /* 0x000000010500788c */ /* 0x000fd6000bf25270 */
[----:B------:R-:W-:Y:S02]  /*11030*/  @UP1 ULDC.64 UR10, c[0x0][0x9e8] ;  /* 0x00027a00000a1ab9 */ /* 0x000fe40000000a00 */
[----:B------:R-:W-:-:S04]  /*11040*/  UIMAD.WIDE.U32 UR6, UR8, UR10, URZ ;  /* 0x0000000a080672a5 */ /* 0x000fc8000f8e003f */
[----:B------:R-:W-:-:S12]  /*11050*/  @UP1 USHF.R.U32.HI UR8, URZ, UR11, UR7 ;  /* 0x0000000b3f081299 */ /* 0x000fd80008011607 */
.L_x_1094:
[----:B------:R-:W-:-:S04]  /*11060*/  UIMAD UR8, UR8, UR5, UR5 ;  /* 0x00000005080872a4 */ /* 0x000fc8000f8e0205 */
[----:B------:R-:W-:-:S04]  /*11070*/  UISETP.LT.AND UP1, UPT, UR4, UR8, UPT ;  /* 0x000000080400728c */ /* 0x000fc8000bf21270 */
[----:B------:R-:W-:-:S12]  /*11080*/  USEL UR4, UR4, UR8, UP1 ;  /* 0x0000000804047287 */ /* 0x000fd80008800000 */
.L_x_1092:
[----:B------:R-:W-:Y:S01]  /*11090*/  UISETP.NE.AND UP1, UPT, UR50, URZ, UPT ;  /* 0x0000003f3200728c */ /* 0x000fe2000bf25270 */
[----:B------:R-:W-:Y:S01]  /*110a0*/  PLOP3.LUT P0, PT, PT, PT, UP0, 0x40, 0x0 ;  /* 0x000000000000781c */ /* 0x000fe20003f0e808 */
[----:B------:R-:W-:-:S04]  /*110b0*/  UIADD3 UR4, UR4, 0x3f, URZ ;  /* 0x0000003f04047890 */ /* 0x000fc8000fffe03f */
[----:B------:R-:W-:-:S04]  /*110c0*/  USHF.R.S32.HI UR8, URZ, 0x1f, UR4 ;  /* 0x0000001f3f087899 */ /* 0x000fc80008011404 */
[----:B------:R-:W-:Y:S01]  /*110d0*/  ULEA.HI UR8, UR8, UR4, URZ, 0x6 ;  /* 0x0000000408087291 */ /* 0x000fe2000f8f303f */
[----:B------:R-:W-:Y:S01]  /*110e0*/  @UP1 ULDC UR6, c[0x0][0x44c] ;  /* 0x0001130000061ab9 */ /* 0x000fe20000000800 */
[----:B------:R-:W-:Y:S01]  /*110f0*/  @UP1 ULDC UR9, c[0x0][0x450] ;  /* 0x0001140000091ab9 */ /* 0x000fe20000000800 */
[----:B------:R-:W-:Y:S02]  /*11100*/  UIMAD.WIDE.U32 UR6, UR44, UR6, URZ ;  /* 0x000000062c0672a5 */ /* 0x000fe4000f8e003f */
[----:B------:R-:W-:Y:S01]  /*11110*/  UMOV UR4, UR44 ;  /* 0x0000002c00047c82 */ /* 0x000fe20008000000 */
[----:B------:R-:W-:Y:S02]  /*11120*/  USHF.R.S32.HI UR8, URZ, 0x6, UR8 ;  /* 0x000000063f087899 */ /* 0x000fe40008011408 */
[----:B------:R-:W-:Y:S02]  /*11130*/  @UP1 USHF.R.U32.HI UR4, URZ, UR9, UR7 ;  /* 0x000000093f041299 */ /* 0x000fe40008011607 */
[----:B------:R-:W-:-:S02]  /*11140*/  UISETP.LT.AND UP1, UPT, UR41, UR8, UPT ;  /* 0x000000082900728c */ /* 0x000fc4000bf21270 */
[----:B------:R-:W-:Y:S01]  /*11150*/  UIADD3 UR4, UR40, UR4, URZ ;  /* 0x0000000428047290 */ /* 0x000fe2000fffe03f */
[----:B------:R-:W-:Y:S01]  /*11160*/  ULDC UR6, c[0x0][0x9dc] ;  /* 0x0002770000067ab9 */ /* 0x000fe20000000800 */
[----:B------:R-:W-:Y:S02]  /*11170*/  USEL UR45, UR41, UR8, UP1 ;  /* 0x00000008292d7287 */ /* 0x000fe40008800000 */
[----:B------:R-:W-:Y:S01]  /*11180*/  UIADD3 UR8, UR4, -UR6, URZ ;  /* 0x8000000604087290 */ /* 0x000fe2000fffe03f */
[----:B------:R-:W-:Y:S11]  /*11190*/  @P0 BRA `(.L_x_1095) ;  /* 0x0000000000440947 */ /* 0x000ff60003800000 */
        /* <DEDUP_REMOVED lines=10> */
.L_x_1096:
[----:B------:R-:W-:-:S11]  /*11240*/  UISETP.NE.AND UP0, UPT, UR5, 0x1, UPT ;  /* 0x000000010500788c */ /* 0x000fd6000bf05270 */
[----:B------:R-:W-:Y:S02]  /*11250*/  @UP0 ULDC.64 UR10, c[0x0][0x9e8] ;  /* 0x00027a00000a0ab9 */ /* 0x000fe40000000a00 */
[----:B------:R-:W-:-:S04]  /*11260*/  UIMAD.WIDE.U32 UR6, UR4, UR10, URZ ;  /* 0x0000000a040672a5 */ /* 0x000fc8000f8e003f */
[----:B------:R-:W-:-:S12]  /*11270*/  @UP0 USHF.R.U32.HI UR4, URZ, UR11, UR7 ;  /* 0x0000000b3f040299 */ /* 0x000fd80008011607 */
.L_x_1097:
[----:B------:R-:W-:-:S04]  /*11280*/  UIMAD UR4, UR4, UR5, URZ ;  /* 0x00000005040472a4 */ /* 0x000fc8000f8e023f */
[----:B------:R-:W-:-:S04]  /*11290*/  UISETP.LT.AND UP0, UPT, UR8, UR4, UPT ;  /* 0x000000040800728c */ /* 0x000fc8000bf01270 */
[----:B------:R-:W-:-:S12]  /*112a0*/  USEL UR8, UR8, UR4, !UP0 ;  /* 0x0000000408087287 */ /* 0x000fd8000c000000 */
.L_x_1095:
[----:B------:R-:W-:Y:S01]  /*112b0*/  USHF.R.S32.HI UR4, URZ, 0x1f, UR8 ;  /* 0x0000001f3f047899 */ /* 0x000fe20008011408 */
[----:B------:R-:W-:Y:S03]  /*112c0*/  BSSY B7, `(.L_x_1098) ;  /* 0x000031a000077945 */ /* 0x000fe60003800000 */
[----:B------:R-:W-:-:S04]  /*112d0*/  ULEA.HI UR4, UR4, UR8, URZ, 0x6 ;  /* 0x0000000804047291 */ /* 0x000fc8000f8f303f */
[----:B------:R-:W-:-:S04]  /*112e0*/  USHF.R.S32.HI UR4, URZ, 0x6, UR4 ;  /* 0x000000063f047899 */ /* 0x000fc80008011404 */
[----:B------:R-:W-:-:S04]  /*112f0*/  UISETP.LT.AND UP0, UPT, URZ, UR4, UPT ;  /* 0x000000043f00728c */ /* 0x000fc8000bf01270 */
[----:B------:R-:W-:-:S04]  /*11300*/  USEL UR46, URZ, UR4, !UP0 ;  /* 0x000000043f2e7287 */ /* 0x000fc8000c000000 */
[----:B------:R-:W-:-:S06]  /*11310*/  UISETP.GT.AND UP0, UPT, UR45, UR46, UPT ;  /* 0x0000002e2d00728c */ /* 0x000fcc000bf04270 */
[----:B------:R-:W-:-:S13]  /*11320*/  PLOP3.LUT P0, PT, PT, PT, UP0, 0x80, 0x0 ;  /* 0x000000000000781c */ /* 0x000fda0003f0f008 */
[----:B------:R-:W-:Y:S05]  /*11330*/  @P0 BRA `(.L_x_1099) ;  /* 0x0000000000440947 */ /* 0x000fea0003800000 */
[----:B------:R-:W0:Y:S02]  /*11340*/  S2R R0, SR_TID.X ;  /* 0x0000000000007919 */ /* 0x000e240000002100 */
[----:B0-----:R-:W-:-:S04]  /*11350*/  LOP3.LUT R0, R0, 0x7f, RZ, 0xc0, !PT ;  /* 0x0000007f00007812 */ /* 0x001fc800078ec0ff */
[----:B------:R-:W-:-:S13]  /*11360*/  ISETP.NE.AND P2, PT, R0, RZ, PT ;  /* 0x000000ff0000720c */ /* 0x000fda0003f45270 */
[----:B------:R-:W-:Y:S05]  /*11370*/  @P2 BRA `(.L_x_1100) ;  /* 0x0000003000382947 */ /* 0x000fea0003800000 */
[----:B------:R-:W0:Y:S01]  /*11380*/  S2R R7, SR_LANEID ;  /* 0x0000000000077919 */ /* 0x000e220000000000 */
[----:B------:R-:W-:Y:S01]  /*11390*/  VOTEU.ANY UR4, UPT, PT ;  /* 0x0000000000047886 */ /* 0x000fe200038e0100 */
[----:B------:R-:W1:Y:S01]  /*113a0*/  LDC.64 R2, c[0x0][0xc80] ;  /* 0x00032000ff027b82 */ /* 0x000e620000000a00 */
[----:B------:R-:W0:Y:S08]  /*113b0*/  FLO.U32 R0, UR4 ;  /* 0x0000000400007d00 */ /* 0x000e3000080e0000 */
[----:B------:R-:W1:Y:S01]  /*113c0*/  POPC R5, UR4 ;  /* 0x0000000400057d09 */ /* 0x000e620008000000 */
[----:B0-----:R-:W-:-:S13]  /*113d0*/  ISETP.EQ.U32.AND P0, PT, R0, R7, PT ;  /* 0x000000070000720c */ /* 0x001fda0003f02070 */
[----:B-1----:R-:W2:Y:S01]  /*113e0*/  @P0 ATOMG.E.ADD.STRONG.GPU PT, R3, desc[UR36][R2.64], R5 ;  /* 0x00000005020309a8 */ /* 0x002ea200081ee1e4 */
[----:B------:R-:W0:Y:S02]  /*113f0*/  S2R R4, SR_LTMASK ;  /* 0x0000000000047919 */ /* 0x000e240000003900 */
[----:B0-----:R-:W-:-:S04]  /*11400*/  LOP3.LUT R4, R4, UR4, RZ, 0xc0, !PT ;  /* 0x0000000404047c12 */ /* 0x001fc8000f8ec0ff */
[----:B------:R-:W0:Y:S01]  /*11410*/  POPC R7, R4 ;  /* 0x0000000400077309 */ /* 0x000e220000000000 */
[----:B--2---:R-:W0:Y:S02]  /*11420*/  SHFL.IDX PT, R0, R3, R0, 0x1f ;  /* 0x00001f0003007589 */ /* 0x004e2400000e0000 */
[----:B0-----:R-:W-:Y:S01]  /*11430*/  IADD3 R34, R0, UR47, R7 ;  /* 0x0000002f00227c10 */ /* 0x001fe2000fffe007 */
[----:B------:R-:W-:Y:S06]  /*11440*/  BRA `(.L_x_1100) ;  /* 0x0000003000047947 */ /* 0x000fec0003800000 */
.L_x_1099:
        /* <DEDUP_REMOVED lines=8> */
[----:B------:R-:W-:Y:S01]  /*114d0*/  MOV R6, UR6 ;  /* 0x0000000600067c02 */ /* 0x000fe20008000f00 */
[----:B------:R-:W-:Y:S01]  /*114e0*/  IMAD.U32 R5, RZ, RZ, UR5 ;  /* 0x00000005ff057e24 */ /* 0x000fe2000f8e00ff */
[----:B------:R-:W0:Y:S01]  /*114f0*/  LDC.64 R2, c[0x4][R2] ;  /* 0x0100000002027b82 */ /* 0x000e220000000a00 */
[----:B------:R-:W-:Y:S01]  /*11500*/  ULDC.64 UR4, c[0x4][0x30] ;  /* 0x01000c0000047ab9 */ /* 0x000fe20000000a00 */
[----:B------:R-:W-:Y:S01]  /*11510*/  IMAD.U32 R7, RZ, RZ, UR7 ;  /* 0x00000007ff077e24 */ /* 0x000fe2000f8e00ff */
[----:B------:R-:W-:Y:S01]  /*11520*/  MOV R13, RZ ;  /* 0x000000ff000d7202 */ /* 0x000fe20000000f00 */
[----:B------:R-:W-:-:S02]  /*11530*/  IMAD.U32 R10, RZ, RZ, UR4 ;  /* 0x00000004ff0a7e24 */ /* 0x000fc4000f8e00ff */
[----:B------:R-:W-:Y:S02]  /*11540*/  IMAD.U32 R11, RZ, RZ, UR5 ;  /* 0x00000005ff0b7e24 */ /* 0x000fe4000f8e00ff */
[----:B------:R-:W-:Y:S02]  /*11550*/  IMAD.MOV.U32 R8, RZ, RZ, 0x70 ;  /* 0x00000070ff087424 */ /* 0x000fe400078e00ff */
[----:B------:R-:W-:-:S07]  /*11560*/  IMAD.MOV.U32 R12, RZ, RZ, 0x1 ;  /* 0x00000001ff0c7424 */ /* 0x000fce00078e00ff */
[----:B------:R-:W-:-:S07]  /*11570*/  LEPC R20, `(.L_x_1102) ;  /* 0x000000001014794e */ /* 0x000fce0000000000 */
[----:B0----5:R-:W-:Y:S05]  /*11580*/  CALL.ABS.NOINC R2 ;  /* 0x0000000002007343 */ /* 0x021fea0003c00000 */
.L_x_1102:
[----:B------:R-:W-:Y:S05]  /*11590*/  BSYNC B6 ;  /* 0x0000000000067941 */ /* 0x000fea0003800000 */
.L_x_1101:
        /* <DEDUP_REMOVED lines=19> */
[----:B-1---5:R-:W-:Y:S05]  /*116d0*/  CALL.ABS.NOINC R2 ;  /* 0x0000000002007343 */ /* 0x022fea0003c00000 */
.L_x_1105:
[----:B------:R0:W1:Y:S01]  /*116e0*/  LDC.64 R2, c[0x4][R18] ;  /* 0x0100000012027b82 */ /* 0x0000620000000a00 */
[----:B------:R-:W-:Y:S01]  /*116f0*/  ULDC.64 UR4, c[0x4][0xa8] ;  /* 0x01002a0000047ab9 */ /* 0x000fe20000000a00 */
[----:B------:R-:W-:Y:S01]  /*11700*/  ULDC.64 UR6, c[0x4][0xb0] ;  /* 0x01002c0000067ab9 */ /* 0x000fe20000000a00 */
[----:B------:R-:W-:Y:S01]  /*11710*/  IMAD.U32 R4, RZ, RZ, UR4 ;  /* 0x00000004ff047e24 */ /* 0x000fe2000f8e00ff */
[----:B------:R-:W-:Y:S01]  /*11720*/  MOV R5, UR5 ;  /* 0x0000000500057c02 */ /* 0x000fe20008000f00 */
[----:B------:R-:W-:Y:S01]  /*11730*/  ULDC.64 UR4, c[0x4][0x40] ;  /* 0x0100100000047ab9 */ /* 0x000fe20000000a00 */
        /* <DEDUP_REMOVED lines=9> */
.L_x_1104:
[----:B------:R-:W-:Y:S05]  /*117d0*/  BSYNC B6 ;  /* 0x0000000000067941 */ /* 0x000fea0003800000 */
.L_x_1103:
[----:B------:R-:W-:Y:S01]  /*117e0*/  ULDC.64 UR4, c[0x0][0x9f8] ;  /* 0x00027e0000047ab9 */ /* 0x000fe20000000a00 */
[----:B------:R-:W-:Y:S01]  /*117f0*/  IMAD.U32 R29, RZ, RZ, UR43 ;  /* 0x0000002bff1d7e24 */ /* 0x000fe2000f8e00ff */
[----:B------:R-:W-:Y:S01]  /*11800*/  UISETP.NE.U32.AND UP0, UPT, UR4, URZ, UPT ;  /* 0x0000003f0400728c */ /* 0x000fe2000bf05070 */
[----:B------:R-:W0:Y:S03]  /*11810*/  LDC R10, c[0x0][0x430] ;  /* 0x00010c00ff0a7b82 */ /* 0x000e260000000800 */
[----:B------:R-:W-:-:S06]  /*11820*/  UISETP.NE.AND.EX UP0, UPT, UR5, URZ, UPT, UP0 ;  /* 0x0000003f0500728c */ /* 0x000fcc000bf05300 */
[----:B------:R-:W-:-:S05]  /*11830*/  PLOP3.LUT P0, PT, PT, PT, UP0, 0x80, 0x0 ;  /* 0x000000000000781c */ /* 0x000fca0003f0f008 */
[----:B------:R-:W-:Y:S02]  /*11840*/  @UP0 ULDC.64 UR4, c[0x0][0x9f8] ;  /* 0x00027e0000040ab9 */ /* 0x000fe40000000a00 */
[----:B------:R-:W-:-:S06]  /*11850*/  @UP0 UIMAD.WIDE UR4, UR43, 0x4, UR4 ;  /* 0x000000042b0408a5 */ /* 0x000fcc000f8e0204 */
[----:B------:R-:W-:Y:S01]  /*11860*/  IMAD.U32 R2, RZ, RZ, UR4 ;  /* 0x00000004ff027e24 */ /* 0x000fe2000f8e00ff */
[----:B------:R-:W1:Y:S01]  /*11870*/  S2R R18, SR_TID.X ;  /* 0x0000000000127919 */ /* 0x000e620000002100 */
[----:B------:R-:W-:Y:S01]  /*11880*/  IMAD.U32 R3, RZ, RZ, UR5 ;  /* 0x00000005ff037e24 */ /* 0x000fe2000f8e00ff */
[----:B------:R-:W-:-:S04]  /*11890*/  ULDC UR4, c[0x0][0xc48] ;  /* 0x0003120000047ab9 */ /* 0x000fc80000000800 */
[----:B------:R2:W5:Y:S01]  /*118a0*/  @P0 LDG.E R29, desc[UR36][R2.64] ;  /* 0x00000024021d0981 */ /* 0x000562000c1e1900 */
[----:B------:R-:W-:Y:S01]  /*118b0*/  IMAD.U32 R0, RZ, RZ, UR45 ;  /* 0x0000002dff007e24 */ /* 0x000fe2000f8e00ff */
[----:B------:R-:W-:Y:S01]  /*118c0*/  UMOV UR5, 0xffffffff ;  /* 0xffffffff00057882 */ /* 0x000fe20000000000 */
[----:B------:R-:W-:Y:S02]  /*118d0*/  IMAD.U32 R22, RZ, RZ, UR4 ;  /* 0x00000004ff167e24 */ /* 0x000fe4000f8e00ff */
[----:B------:R-:W-:Y:S01]  /*118e0*/  VIADD R0, R0, 0xffffffff ;  /* 0xffffffff00007836 */ /* 0x000fe20000000000 */
[----:B-1----:R-:W-:-:S04]  /*118f0*/  SHF.L.U32 R18, R18, 0x4, RZ ;  /* 0x0000000412127819 */ /* 0x002fc800000006ff */
[----:B------:R-:W-:-:S05]  /*11900*/  LOP3.LUT R18, R36, 0x70, R18, 0xf8, !PT ;  /* 0x0000007024127812 */ /* 0x000fca00078ef812 */
[----:B------:R-:W-:Y:S01]  /*11910*/  IMAD R7, R0, 0x40, R18 ;  /* 0x0000004000077824 */ /* 0x000fe200078e0212 */
[----:B0-2---:R-:W-:Y:S06]  /*11920*/  BRA.DIV UR5, `(.L_x_1106) ;  /* 0x0000003205f87947 */ /* 0x005fec000b800000 */
.L_x_1160:
[----:B------:R-:W-:Y:S01]  /*11930*/  ISETP.NE.AND P1, PT, R10, 0x1, PT ;  /* 0x000000010a00780c */ /* 0x000fe20003f25270 */
[C---:B-----5:R-:W-:Y:S01]  /*11940*/  IMAD.IADD R8, R7.reuse, 0x1, R32 ;  /* 0x0000000107087824 */ /* 0x060fe200078e0220 */
[----:B------:R-:W-:Y:S02]  /*11950*/  ISETP.GE.AND P0, PT, R7, UR38, PT ;  /* 0x0000002607007c0c */ /* 0x000fe4000bf06270 */
[----:B------:R-:W-:Y:S01]  /*11960*/  SHF.R.S32.HI R33, RZ, 0x1f, R29 ;  /* 0x0000001fff217819 */ /* 0x000fe2000001141d */
[----:B------:R-:W-:Y:S01]  /*11970*/  IMAD.MOV.U32 R9, RZ, RZ, R8 ;  /* 0x000000ffff097224 */ /* 0x000fe200078e0008 */
[----:B------:R-:W-:Y:S02]  /*11980*/  ISETP.GT.U32.OR P0, PT, R18, 0x3f, P0 ;  /* 0x0000003f1200780c */ /* 0x000fe40000704470 */
[----:B------:R-:W-:-:S05]  /*11990*/  LOP3.LUT R16, R16, 0xfffffbff, RZ, 0xc0, !PT ;  /* 0xfffffbff10107812 */ /* 0x000fca00078ec0ff */
[----:B------:R-:W0:Y:S01]  /*119a0*/  @P1 LDC R3, c[0x0][0x434] ;  /* 0x00010d00ff031b82 */ /* 0x000e220000000800 */
[----:B------:R-:W-:-:S07]  /*119b0*/  @P1 LOP3.LUT R16, R16, 0x400, RZ, 0xfc, !PT ;  /* 0x0000040010101812 */ /* 0x000fce00078efcff */
[----:B------:R-:W1:Y:S08]  /*119c0*/  @P1 LDC R5, c[0x0][0x438] ;  /* 0x00010e00ff051b82 */ /* 0x000e700000000800 */
[----:B------:R-:W2:Y:S01]  /*119d0*/  @!P0 LDC.64 R6, c[0x0][0x428] ;  /* 0x00010a00ff068b82 */ /* 0x000ea20000000a00 */
[----:B0-----:R-:W-:-:S05]  /*119e0*/  @P1 IMAD.HI.U32 R2, R8, R3, RZ ;  /* 0x0000000308021227 */ /* 0x001fca00078e00ff */
[----:B-1----:R-:W-:Y:S02]  /*119f0*/  @P1 SHF.R.U32.HI R9, RZ, R5, R2 ;  /* 0x00000005ff091219 */ /* 0x002fe40000011602 */
[----:B------:R-:W0:Y:S02]  /*11a00*/  @!P0 LDC.64 R4, c[0x0][0x418] ;  /* 0x00010600ff048b82 */ /* 0x000e240000000a00 */
[----:B------:R-:W-:Y:S01]  /*11a10*/  @!P0 SHF.R.S32.HI R3, RZ, 0x1f, R9 ;  /* 0x0000001fff038819 */ /* 0x000fe20000011409 */
[----:B--2---:R-:W-:-:S04]  /*11a20*/  @!P0 IMAD R2, R33, R6, RZ ;  /* 0x0000000621028224 */ /* 0x004fc800078e02ff */
[----:B------:R-:W-:Y:S01]  /*11a30*/  @!P0 IMAD R7, R29, R7, R2 ;  /* 0x000000071d078224 */ /* 0x000fe200078e0202 */
[----:B------:R-:W-:-:S05]  /*11a40*/  @!P0 MOV R2, R9 ;  /* 0x0000000900028202 */ /* 0x000fca0000000f00 */
[----:B------:R-:W-:-:S04]  /*11a50*/  @!P0 IMAD.WIDE.U32 R2, R29, R6, R2 ;  /* 0x000000061d028225 */ /* 0x000fc800078e0002 */
[----:B------:R-:W-:Y:S02]  /*11a60*/  @!P0 IMAD.IADD R3, R3, 0x1, R7 ;  /* 0x0000000103038824 */ /* 0x000fe400078e0207 */
[----:B------:R-:W-:Y:S01]  /*11a70*/  IMAD.MOV.U32 R6, RZ, RZ, RZ ;  /* 0x000000ffff067224 */ /* 0x000fe200078e00ff */
[----:B0-----:R-:W-:-:S04]  /*11a80*/  @!P0 LEA R4, P1, R2, R4, 0x2 ;  /* 0x0000000402048211 */ /* 0x001fc800078210ff */
[----:B------:R-:W-:Y:S01]  /*11a90*/  @!P0 LEA.HI.X R5, R2, R5, R3, 0x2, P1 ;  /* 0x0000000502058211 */ /* 0x000fe200008f1403 */
[----:B------:R-:W-:Y:S01]  /*11aa0*/  IMAD.U32 R2, RZ, RZ, UR48 ;  /* 0x00000030ff027e24 */ /* 0x000fe2000f8e00ff */
[----:B------:R-:W-:-:S03]  /*11ab0*/  LOP3.LUT R16, R16, 0xfffffdff, RZ, 0xc0, !PT ;  /* 0xfffffdff10107812 */ /* 0x000fc600078ec0ff */
[----:B------:R0:W5:Y:S01]  /*11ac0*/  @!P0 LDG.E R6, desc[UR36][R4.64] ;  /* 0x0000002404068981 */ /* 0x000162000c1e1900 */
[----:B------:R-:W-:Y:S01]  /*11ad0*/  ISETP.NE.AND P2, PT, R2, 0x3, PT ;  /* 0x000000030200780c */ /* 0x000fe20003f45270 */
[----:B------:R-:W-:Y:S01]  /*11ae0*/  IMAD R3, RZ, RZ, -UR43 ;  /* 0x8000002bff037e24 */ /* 0x000fe2000f8e02ff */
[----:B------:R-:W-:Y:S01]  /*11af0*/  ISETP.GT.U32.AND P0, PT, R18, 0x3f, PT ;  /* 0x0000003f1200780c */ /* 0x000fe20003f04070 */
[----:B------:R-:W-:Y:S01]  /*11b00*/  IMAD.MOV R7, RZ, RZ, -R9 ;  /* 0x000000ffff077224 */ /* 0x000fe200078e0a09 */
[----:B------:R-:W-:Y:S01]  /*11b10*/  MOV R24, R0 ;  /* 0x0000000000187202 */ /* 0x000fe20000000f00 */
[----:B------:R-:W-:Y:S02]  /*11b20*/  IMAD R22, R22, R3, UR42 ;  /* 0x0000002a16167e24 */ /* 0x000fe4000f8e0203 */
[----:B------:R-:W-:-:S03]  /*11b30*/  IMAD R7, R10, R7, R8 ;  /* 0x000000070a077224 */ /* 0x000fc600078e0208 */
[----:B------:R-:W-:-:S03]  /*11b40*/  SHF.R.S32.HI R26, RZ, 0x1f, R22 ;  /* 0x0000001fff1a7819 */ /* 0x000fc60000011416 */
[----:B------:R-:W-:-:S04]  /*11b50*/  @P2 LOP3.LUT R16, R16, 0x200, RZ, 0xfc, !PT ;  /* 0x0000020010102812 */ /* 0x000fc800078efcff */
[----:B------:R-:W-:-:S04]  /*11b60*/  LOP3.LUT R16, R16, 0xfffffffe, RZ, 0xc0, !PT ;  /* 0xfffffffe10107812 */ /* 0x000fc800078ec0ff */
[----:B------:R-:W-:Y:S01]  /*11b70*/  @P0 LOP3.LUT R16, R16, 0x1, RZ, 0xfc, !PT ;  /* 0x0000000110100812 */ /* 0x000fe200078efcff */
[----:B0-----:R-:W-:Y:S06]  /*11b80*/  @!P2 BRA `(.L_x_1107) ;  /* 0x000000000004a947 */ /* 0x001fec0003800000 */
[----:B------:R-:W-:Y:S01]  /*11b90*/  BPT.TRAP 0x1 ;  /* 0x000000040000795c */ /* 0x000fe20000300000 */
.L_x_1107:
[----:B------:R-:W-:Y:S01]  /*11ba0*/  SHF.R.S32.HI R8, RZ, 0x1f, R7 ;  /* 0x0000001fff087819 */ /* 0x000fe20000011407 */
[----:B------:R-:W-:Y:S01]  /*11bb0*/  ULDC.64 UR4, c[0x0][0x328] ;  /* 0x0000ca0000047ab9 */ /* 0x000fe20000000a00 */
[----:B------:R-:W-:Y:S01]  /*11bc0*/  IMAD R4, R23, 0x8, R17 ;  /* 0x0000000817047824 */ /* 0x000fe200078e0211 */
[----:B------:R-:W-:Y:S02]  /*11bd0*/  BSSY B0, `(.L_x_1108) ;  /* 0x0000016000007945 */ /* 0x000fe40003800000 */
[----:B------:R-:W-:-:S04]  /*11be0*/  IMAD R2, R8, UR4, RZ ;  /* 0x0000000408027c24 */ /* 0x000fc8000f8e02ff */
[C---:B------:R-:W-:Y:S02]  /*11bf0*/  IMAD R5, R7.reuse, UR5, R2 ;  /* 0x0000000507057c24 */ /* 0x040fe4000f8e0202 */
[----:B------:R-:W-:Y:S01]  /*11c00*/  IMAD.WIDE.U32 R2, R7, UR4, RZ ;  /* 0x0000000407027c25 */ /* 0x000fe2000f8e00ff */
[----:B------:R-:W-:-:S03]  /*11c10*/  ULDC.64 UR4, c[0x0][0x338] ;  /* 0x0000ce0000047ab9 */ /* 0x000fc60000000a00 */
[----:B------:R-:W-:Y:S01]  /*11c20*/  IMAD.IADD R3, R3, 0x1, R5 ;  /* 0x0000000103037824 */ /* 0x000fe200078e0205 */
[----:B-----5:R-:W-:Y:S01]  /*11c30*/  SHF.R.S32.HI R5, RZ, 0x1f, R6 ;  /* 0x0000001fff057819 */ /* 0x020fe20000011406 */
[----:B------:R-:W-:-:S04]  /*11c40*/  IMAD.WIDE.U32 R2, R6, UR4, R2 ;  /* 0x0000000406027c25 */ /* 0x000fc8000f8e0002 */
        /* <DEDUP_REMOVED lines=9> */
[----:B------:R-:W-:Y:S01]  /*11ce0*/  IMAD.IADD R19, R3, 0x1, R9 ;  /* 0x0000000103137824 */ /* 0x000fe200078e0209 */
[----:B------:R-:W-:-:S04]  /*11cf0*/  SHF.L.U32 R3, R25, 0x1f, RZ ;  /* 0x0000001f19037819 */ /* 0x000fc800000006ff */
[----:B------:R-:W-:-:S06]  /*11d00*/  LEA.HI.X R19, R2, UR5, R19, 0x1, P0 ;  /* 0x0000000502137c11 */ /* 0x000fcc00080f0c13 */
[----:B------:R-:W0:Y:S02]  /*11d10*/  SYNCS.PHASECHK.TRANS64.TRYWAIT P0, [R4+URZ+0x30840], R3 ;  /* 0x03084003040075a7 */ /* 0x000e24000800017f */
[----:B0-----:R-:W-:Y:S05]  /*11d20*/  @!P0 BRA `(.L_x_1109) ;  /* 0x0000003000248947 */ /* 0x001fea0003800000 */
.L_x_1161:
[----:B------:R-:W-:Y:S05]  /*11d30*/  BSYNC B0 ;  /* 0x0000000000007941 */ /* 0x000fea0003800000 */
.L_x_1108:
[----:B------:R-:W-:Y:S01]  /*11d40*/  ULDC.64 UR4, c[0x0][0x300] ;  /* 0x0000c00000047ab9 */ /* 0x000fe20000000a00 */
[----:B------:R-:W-:Y:S01]  /*11d50*/  LOP3.LUT P5, RZ, R16, 0x10, RZ, 0xc0, !PT ;  /* 0x0000001010ff7812 */ /* 0x000fe200078ac0ff */
[----:B------:R-:W-:Y:S01]  /*11d60*/  IMAD R8, R8, UR4, RZ ;  /* 0x0000000408087c24 */ /* 0x000fe2000f8e02ff */
[C---:B------:R-:W-:Y:S01]  /*11d70*/  LOP3.LUT P4, RZ, R16.reuse, 0x8, RZ, 0xc0, !PT ;  /* 0x0000000810ff7812 */ /* 0x040fe2000788c0ff */
[C---:B0-----:R-:W-:Y:S01]  /*11d80*/  IMAD.WIDE.U32 R2, R7.reuse, UR4, RZ ;  /* 0x0000000407027c25 */ /* 0x041fe2000f8e00ff */
[C---:B------:R-:W-:Y:S02]  /*11d90*/  LOP3.LUT P3, RZ, R16.reuse, 0x4, RZ, 0xc0, !PT ;  /* 0x0000000410ff7812 */ /* 0x040fe4000786c0ff */
[----:B------:R-:W-:Y:S01]  /*11da0*/  LOP3.LUT P2, RZ, R16, 0x2, RZ, 0xc0, !PT ;  /* 0x0000000210ff7812 */ /* 0x000fe2000784c0ff */
[----:B------:R-:W-:Y:S01]  /*11db0*/  IMAD R9, R7, UR5, R8 ;  /* 0x0000000507097c24 */ /* 0x000fe2000f8e0208 */
[----:B------:R-:W-:Y:S01]  /*11dc0*/  ULDC.64 UR4, c[0x0][0x310] ;  /* 0x0000c40000047ab9 */ /* 0x000fe20000000a00 */
[----:B------:R-:W-:-:S02]  /*11dd0*/  IMAD.MOV.U32 R7, RZ, RZ, -0x40 ;  /* 0xffffffc0ff077424 */ /* 0x000fc400078e00ff */
[----:B------:R-:W-:Y:S02]  /*11de0*/  IMAD.IADD R3, R3, 0x1, R9 ;  /* 0x0000000103037824 */ /* 0x000fe400078e0209 */
[----:B------:R-:W-:Y:S02]  /*11df0*/  IMAD R5, R5, UR4, RZ ;  /* 0x0000000405057c24 */ /* 0x000fe4000f8e02ff */
[----:B------:R-:W-:-:S04]  /*11e00*/  IMAD.WIDE.U32 R2, R6, UR4, R2 ;  /* 0x0000000406027c25 */ /* 0x000fc8000f8e0002 */
[----:B------:R-:W-:Y:S01]  /*11e10*/  IMAD R5, R6, UR5, R5 ;  /* 0x0000000506057c24 */ /* 0x000fe2000f8e0205 */
[----:B------:R-:W-:Y:S01]  /*11e20*/  ULDC.64 UR4, c[0x0][0x308] ;  /* 0x0000c20000047ab9 */ /* 0x000fe20000000a00 */
[----:B------:R-:W-:Y:S02]  /*11e30*/  IMAD R7, R0, R7, UR38 ;  /* 0x0000002600077e24 */ /* 0x000fe4000f8e0207 */
[----:B------:R-:W-:Y:S01]  /*11e40*/  IMAD R0, R23, 0x4000, R30 ;  /* 0x0000400017007824 */ /* 0x000fe200078e021e */
[----:B------:R-:W-:Y:S01]  /*11e50*/  IADD3 R3, R3, R5, RZ ;  /* 0x0000000503037210 */ /* 0x000fe20007ffe0ff */
[----:B------:R-:W-:Y:S02]  /*11e60*/  IMAD R5, R26, UR4, RZ ;  /* 0x000000041a057c24 */ /* 0x000fe4000f8e02ff */
[----:B------:R-:W-:Y:S02]  /*11e70*/  IMAD.IADD R7, R7, 0x1, -R36 ;  /* 0x0000000107077824 */ /* 0x000fe400078e0a24 */
[----:B------:R-:W-:-:S02]  /*11e80*/  IMAD R5, R22, UR5, R5 ;  /* 0x0000000516057c24 */ /* 0x000fc4000f8e0205 */
        /* <DEDUP_REMOVED lines=8> */
[----:B------:R-:W0:Y:S01]  /*11f10*/  SHFL.IDX PT, R14, R5, RZ, 0x181f ;  /* 0x00181fff050e7589 */ /* 0x000e2200000e0000 */
[----:B------:R-:W-:-:S03]  /*11f20*/  @P0 LEA R9, R0, R17, 0x1 ;  /* 0x0000001100090211 */ /* 0x000fc600078e08ff */
[----:B------:R-:W1:Y:S04]  /*11f30*/  SHFL.IDX PT, R2, R6, RZ, 0x181f ;  /* 0x00181fff06027589 */ /* 0x000e6800000e0000 */
[----:B------:R-:W-:Y:S01]  /*11f40*/  SHFL.IDX PT, R8, R6, 0x1, 0x181f ;  /* 0x00381f0006087f89 */ /* 0x000fe200000e0000 */
[----:B0-----:R-:W-:-:S05]  /*11f50*/  @P0 LEA R14, P1, R37, R14, 0x1 ;  /* 0x0000000e250e0211 */ /* 0x001fca00078208ff */
[----:B-1----:R-:W-:Y:S02]  /*11f60*/  @P0 IMAD.X R3, RZ, RZ, R2, P1 ;  /* 0x000000ffff030224 */ /* 0x002fe400008e0602 */
[----:B------:R-:W-:Y:S02]  /*11f70*/  @P0 IMAD.MOV.U32 R2, RZ, RZ, R14 ;  /* 0x000000ffff020224 */ /* 0x000fe400078e000e */
[----:B------:R-:W0:Y:S04]  /*11f80*/  SHFL.IDX PT, R14, R5, 0x1, 0x181f ;  /* 0x00381f00050e7f89 */ /* 0x000e2800000e0000 */
[----:B------:R-:W-:Y:S04]  /*11f90*/  @P0 LDGSTS.E.BYPASS.LTC128B.128 [R9+0x20400], desc[UR36][R2.64], !P5 ;  /* 0x2040000002090fae */ /* 0x000fe8000e901d64 */
[----:B------:R-:W-:Y:S04]  /*11fa0*/  @P0 LDGSTS.E.BYPASS.LTC128B.128 [R9+0x22400], desc[UR36][R2.64+0x80], !P4 ;  /* 0x2240008002090fae */ /* 0x000fe8000e101d64 */
[----:B------:R-:W-:Y:S04]  /*11fb0*/  @P0 LDGSTS.E.BYPASS.LTC128B.128 [R9+0x24400], desc[UR36][R2.64+0x100], !P3 ;  /* 0x2440010002090fae */ /* 0x000fe8000d901d64 */
[----:B------:R1:W-:Y:S01]  /*11fc0*/  @P0 LDGSTS.E.BYPASS.LTC128B.128 [R9+0x26400], desc[UR36][R2.64+0x180], !P2 ;  /* 0x2640018002090fae */ /* 0x0003e2000d101d64 */
[----:B------:R-:W-:-:S13]  /*11fd0*/  ISETP.GE.AND P0, PT, R7, 0x11, PT ;  /* 0x000000110700780c */ /* 0x000fda0003f06270 */
[----:B0-----:R-:W-:Y:S01]  /*11fe0*/  @P0 LEA R14, P1, R37, R14, 0x1 ;  /* 0x0000000e250e0211 */ /* 0x001fe200078208ff */
[----:B------:R-:W-:-:S04]  /*11ff0*/  @P0 IMAD R27, R0, 0x2, R17 ;  /* 0x00000002001b0824 */ /* 0x000fc800078e0211 */
[----:B------:R-:W-:Y:S02]  /*12000*/  @P0 IMAD.X R21, RZ, RZ, R8, P1 ;  /* 0x000000ffff150224 */ /* 0x000fe400008e0608 */
[----:B-1----:R-:W-:Y:S01]  /*12010*/  @P0 IMAD.MOV.U32 R2, RZ, RZ, R14 ;  /* 0x000000ffff020224 */ /* 0x002fe200078e000e */
[----:B------:R-:W-:Y:S01]  /*12020*/  SHFL.IDX PT, R8, R6, 0x2, 0x181f ;  /* 0x00581f0006087f89 */ /* 0x000fe200000e0000 */
[----:B------:R-:W-:-:S03]  /*12030*/  @P0 IMAD.MOV.U32 R3, RZ, RZ, R21 ;  /* 0x000000ffff030224 */ /* 0x000fc600078e0015 */
[----:B------:R-:W0:Y:S04]  /*12040*/  SHFL.IDX PT, R14, R5, 0x2, 0x181f ;  /* 0x00581f00050e7f89 */ /* 0x000e2800000e0000 */
[----:B------:R-:W-:Y:S04]  /*12050*/  @P0 LDGSTS.E.BYPASS.LTC128B.128 [R27+0x20c00], desc[UR36][R2.64], !P5 ;  /* 0x20c00000021b0fae */ /* 0x000fe8000e901d64 */
[----:B------:R-:W-:Y:S04]  /*12060*/  @P0 LDGSTS.E.BYPASS.LTC128B.128 [R27+0x22c00], desc[UR36][R2.64+0x80], !P4 ;  /* 0x22c00080021b0fae */ /* 0x000fe8000e101d64 */
[----:B------:R-:W-:Y:S04]  /*12070*/  @P0 LDGSTS.E.BYPASS.LTC128B.128 [R27+0x24c00], desc[UR36][R2.64+0x100], !P3 ;  /* 0x24c00100021b0fae */ /* 0x000fe8000d901d64 */
[----:B------:R1:W-:Y:S01]  /*12080*/  @P0 LDGSTS.E.BYPASS.LTC128B.128 [R27+0x26c00], desc[UR36][R2.64+0x180], !P2 ;  /* 0x26c00180021b0fae */ /* 0x0003e2000d101d64 */
[----:B------:R-:W-:-:S13]  /*12090*/  ISETP.GE.AND P0, PT, R7, 0x21, PT ;  /* 0x000000210700780c */ /* 0x000fda0003f06270 */
[----:B0-----:R-:W-:Y:S01]  /*120a0*/  @P0 LEA R14, P1, R37, R14, 0x1 ;  /* 0x0000000e250e0211 */ /* 0x001fe200078208ff */
[----:B------:R-:W-:-:S03]  /*120b0*/  @P0 IMAD R21, R0, 0x2, R17 ;  /* 0x0000000200150824 */ /* 0x000fc600078e0211 */
[----:B------:R-:W-:Y:S01]  /*120c0*/  @P0 IADD3.X R9, RZ, R8, RZ, P1, !PT ;  /* 0x00000008ff090210 */ /* 0x000fe20000ffe4ff */
[----:B-1----:R-:W-:Y:S01]  /*120d0*/  @P0 IMAD.MOV.U32 R2, RZ, RZ, R14 ;  /* 0x000000ffff020224 */ /* 0x002fe200078e000e */
[----:B------:R0:W1:Y:S03]  /*120e0*/  SHFL.IDX PT, R8, R6, 0x3, 0x181f ;  /* 0x00781f0006087f89 */ /* 0x00006600000e0000 */
[----:B------:R-:W-:Y:S01]  /*120f0*/  @P0 IMAD.MOV.U32 R3, RZ, RZ, R9 ;  /* 0x000000ffff030224 */ /* 0x000fe200078e0009 */
[----:B------:R0:W2:Y:S04]  /*12100*/  SHFL.IDX PT, R14, R5, 0x3, 0x181f ;  /* 0x00781f00050e7f89 */ /* 0x0000a800000e0000 */
[----:B------:R0:W-:Y:S04]  /*12110*/  @P0 LDGSTS.E.BYPASS.LTC128B.128 [R21+0x21400], desc[UR36][R2.64], !P5 ;  /* 0x2140000002150fae */ /* 0x0001e8000e901d64 */
[----:B------:R0:W-:Y:S04]  /*12120*/  @P0 LDGSTS.E.BYPASS.LTC128B.128 [R21+0x23400], desc[UR36][R2.64+0x80], !P4 ;  /* 0x2340008002150fae */ /* 0x0001e8000e101d64 */
[----:B------:R0:W-:Y:S04]  /*12130*/  @P0 LDGSTS.E.BYPASS.LTC128B.128 [R21+0x25400], desc[UR36][R2.64+0x100], !P3 ;  /* 0x2540010002150fae */ /* 0x0001e8000d901d64 */
[----:B------:R0:W-:Y:S02]  /*12140*/  @P0 LDGSTS.E.BYPASS.LTC128B.128 [R21+0x27400], desc[UR36][R2.64+0x180], !P2 ;  /* 0x2740018002150fae */ /* 0x0001e4000d101d64 */
.L_x_1171:
[----:B------:R-:W-:-:S13]  /*12150*/  ISETP.GE.AND P0, PT, R7, 0x31, PT ;  /* 0x000000310700780c */ /* 0x000fda0003f06270 */
[----:B0-2---:R-:W-:Y:S01]  /*12160*/  @P0 LEA R2, P1, R37, R14, 0x1 ;  /* 0x0000000e25020211 */ /* 0x005fe200078208ff */
[----:B------:R-:W-:-:S04]  /*12170*/  @P0 IMAD R5, R0, 0x2, R17 ;  /* 0x0000000200050824 */ /* 0x000fc800078e0211 */
[----:B-1----:R-:W-:-:S05]  /*12180*/  @P0 IMAD.X R3, RZ, RZ, R8, P1 ;  /* 0x000000ffff030224 */ /* 0x002fca00008e0608 */
[----:B------:R-:W-:Y:S01]  /*12190*/  @!PT LDS RZ, [RZ] ;  /* 0x00000000fffff984 */ /* 0x000fe20000000800 */
[----:B------:R-:W-:Y:S01]  /*121a0*/  @!PT LDS RZ, [RZ] ;  /* 0x00000000fffff984 */ /* 0x000fe20000000800 */
[----:B------:R-:W-:Y:S01]  /*121b0*/  @!PT LDS RZ, [RZ] ;  /* 0x00000000fffff984 */ /* 0x000fe20000000800 */
[----:B------:R0:W-:Y:S04]  /*121c0*/  @P0 LDGSTS.E.BYPASS.LTC128B.128 [R5+0x21c00], desc[UR36][R2.64], !P5 ;  /* 0x21c0000002050fae */ /* 0x0001e8000e901d64 */
[----:B------:R0:W-:Y:S04]  /*121d0*/  @P0 LDGSTS.E.BYPASS.LTC128B.128 [R5+0x23c00], desc[UR36][R2.64+0x80], !P4 ;  /* 0x23c0008002050fae */ /* 0x0001e8000e101d64 */
[----:B------:R0:W-:Y:S04]  /*121e0*/  @P0 LDGSTS.E.BYPASS.LTC128B.128 [R5+0x25c00], desc[UR36][R2.64+0x100], !P3 ;  /* 0x25c0010002050fae */ /* 0x0001e8000d901d64 */
[----:B------:R0:W-:Y:S01]  /*121f0*/  @P0 LDGSTS.E.BYPASS.LTC128B.128 [R5+0x27c00], desc[UR36][R2.64+0x180], !P2 ;  /* 0x27c0018002050fae */ /* 0x0001e2000d101d64 */
[----:B------:R-:W-:Y:S01]  /*12200*/  PLOP3.LUT P0, PT, PT, PT, PT, 0x80, 0x0 ;  /* 0x000000000000781c */ /* 0x000fe20003f0f070 */
[----:B------:R-:W-:-:S12]  /*12210*/  NOP ;  /* 0x0000000000007918 */ /* 0x000fd80000000000 */
.L_x_1111:
        /* <DEDUP_REMOVED lines=10> */
.L_x_1112:
[----:B------:R-:W-:Y:S01]  /*122c0*/  IADD3 R0, R17, 0x10400, RZ ;  /* 0x0001040011007810 */ /* 0x000fe20007ffe0ff */
[----:B------:R1:W-:Y:S06]  /*122d0*/  SYNCS.ARRIVE.TRANS64.A1T0 RZ, [R4+URZ+0x30830], RZ ;  /* 0x030830ff04ff79a7 */ /* 0x0003ec000810003f */
[----:B------:R-:W-:Y:S05]  /*122e0*/  WARPSYNC.ALL ;  /* 0x0000000000007948 */ /* 0x000fea0003800000 */
[----:B------:R-:W-:Y:S01]  /*122f0*/  BAR.SYNC.DEFER_BLOCKING 0x8, 0x180 ;  /* 0x0206000000007b1d */ /* 0x000fe20000010000 */
[----:B------:R-:W-:-:S05]  /*12300*/  LOP3.LUT P0, RZ, R0, 0x3ff, RZ, 0xc0, !PT ;  /* 0x000003ff00ff7812 */ /* 0x000fca000780c0ff */
[----:B------:R-:W-:Y:S08]  /*12310*/  BSSY B6, `(.L_x_1113) ;  /* 0x0000012000067945 */ /* 0x000ff00003800000 */
[----:B------:R-:W-:Y:S05]  /*12320*/  @!P0 BRA `(.L_x_1114) ;  /* 0x0000000000408947 */ /* 0x000fea0003800000 */
[----:B0-----:R-:W-:Y:S01]  /*12330*/  MOV R2, 0x0 ;  /* 0x0000000000027802 */ /* 0x001fe20000000f00 */
[----:B------:R-:W-:Y:S01]  /*12340*/  ULDC.64 UR6, c[0x4][0xa8] ;  /* 0x01002a0000067ab9 */ /* 0x000fe20000000a00 */
[----:B------:R-:W-:Y:S01]  /*12350*/  ULDC.64 UR8, c[0x4][0xb0] ;  /* 0x01002c0000087ab9 */ /* 0x000fe20000000a00 */
[----:B------:R-:W-:Y:S01]  /*12360*/  ULDC.64 UR4, c[0x4][0x20] ;  /* 0x0100080000047ab9 */ /* 0x000fe20000000a00 */
[----:B-1----:R-:W-:Y:S01]  /*12370*/  IMAD.U32 R4, RZ, RZ, UR6 ;  /* 0x00000006ff047e24 */ /* 0x002fe2000f8e00ff */
[----:B------:R-:W-:Y:S01]  /*12380*/  MOV R11, UR5 ;  /* 0x00000005000b7c02 */ /* 0x000fe20008000f00 */
[----:B------:R-:W0:Y:S01]  /*12390*/  LDC.64 R2, c[0x4][R2] ;  /* 0x0100000002027b82 */ /* 0x000e220000000a00 */
[----:B------:R-:W-:Y:S02]  /*123a0*/  IMAD.U32 R5, RZ, RZ, UR7 ;  /* 0x00000007ff057e24 */ /* 0x000fe4000f8e00ff */
[----:B------:R-:W-:Y:S02]  /*123b0*/  IMAD.U32 R6, RZ, RZ, UR8 ;  /* 0x00000008ff067e24 */ /* 0x000fe4000f8e00ff */
[----:B------:R-:W-:-:S02]  /*123c0*/  IMAD.U32 R7, RZ, RZ, UR9 ;  /* 0x00000009ff077e24 */ /* 0x000fc4000f8e00ff */
[----:B------:R-:W-:Y:S02]  /*123d0*/  IMAD.U32 R10, RZ, RZ, UR4 ;  /* 0x00000004ff0a7e24 */ /* 0x000fe4000f8e00ff */
[----:B------:R-:W-:Y:S02]  /*123e0*/  IMAD.MOV.U32 R8, RZ, RZ, 0x70 ;  /* 0x00000070ff087424 */ /* 0x000fe400078e00ff */
[----:B------:R-:W-:Y:S02]  /*123f0*/  IMAD.MOV.U32 R12, RZ, RZ, 0x1 ;  /* 0x00000001ff0c7424 */ /* 0x000fe400078e00ff */
[----:B------:R-:W-:-:S07]  /*12400*/  IMAD.MOV.U32 R13, RZ, RZ, RZ ;  /* 0x000000ffff0d7224 */ /* 0x000fce00078e00ff */
[----:B------:R-:W-:-:S07]  /*12410*/  LEPC R20, `(.L_x_1114) ;  /* 0x000000001014794e */ /* 0x000fce0000000000 */
[----:B0-----:R-:W-:Y:S05]  /*12420*/  CALL.ABS.NOINC R2 ;  /* 0x0000000002007343 */ /* 0x001fea0003c00000 */
.L_x_1114:
[----:B------:R-:W-:Y:S05]  /*12430*/  BSYNC B6 ;  /* 0x0000000000067941 */ /* 0x000fea0003800000 */
.L_x_1113:
[----:B0-----:R-:W0:Y:S01]  /*12440*/  S2R R2, SR_TID.X ;  /* 0x0000000000027919 */ /* 0x001e220000002100 */
[----:B------:R-:W-:Y:S01]  /*12450*/  UISETP.NE.AND UP0, UPT, UR50, URZ, UPT ;  /* 0x0000003f3200728c */ /* 0x000fe2000bf05270 */
[----:B------:R-:W-:Y:S01]  /*12460*/  R2UR UR6, R26 ;  /* 0x000000001a0672ca */ /* 0x000fe200000e0000 */
[----:B------:R-:W-:Y:S01]  /*12470*/  ULDC.64 UR8, c[0x0][0x2d8] ;  /* 0x0000b60000087ab9 */ /* 0x000fe20000000a00 */
[----:B------:R-:W-:Y:S02]  /*12480*/  R2UR UR7, R22 ;  /* 0x00000000160772ca */ /* 0x000fe400000e0000 */
[C---:B------:R-:W-:Y:S02]  /*12490*/  LOP3.LUT P2, RZ, R16.reuse, 0x4000, RZ, 0xc0, !PT ;  /* 0x0000400010ff7812 */ /* 0x040fe4000784c0ff */
[----:B------:R-:W-:Y:S02]  /*124a0*/  PLOP3.LUT P0, PT, PT, PT, UP0, 0x80, 0x0 ;  /* 0x000000000000781c */ /* 0x000fe40003f0f008 */
[----:B------:R-:W-:-:S02]  /*124b0*/  LOP3.LUT P3, RZ, R16, 0x2000, RZ, 0xc0, !PT ;  /* 0x0000200010ff7812 */ /* 0x000fc4000786c0ff */
[----:B------:R-:W-:Y:S01]  /*124c0*/  @UP0 ULDC UR4, c[0x0][0x44c] ;  /* 0x0001130000040ab9 */ /* 0x000fe20000000800 */
[C---:B------:R-:W-:Y:S02]  /*124d0*/  LOP3.LUT P4, RZ, R16.reuse, 0x1000, RZ, 0xc0, !PT ;  /* 0x0000100010ff7812 */ /* 0x040fe4000788c0ff */
[----:B------:R-:W-:Y:S01]  /*124e0*/  UIMAD UR6, UR6, UR8, URZ ;  /* 0x00000008060672a4 */ /* 0x000fe2000f8e023f */
[----:B------:R-:W-:-:S03]  /*124f0*/  LOP3.LUT P5, RZ, R16, 0x800, RZ, 0xc0, !PT ;  /* 0x0000080010ff7812 */ /* 0x000fc600078ac0ff */
[----:B------:R-:W-:Y:S02]  /*12500*/  UIMAD UR7, UR7, UR9, UR6 ;  /* 0x00000009070772a4 */ /* 0x000fe4000f8e0206 */
[----:B------:R-:W-:Y:S01]  /*12510*/  USHF.R.S32.HI UR6, URZ, 0x1f, UR43 ;  /* 0x0000001f3f067899 */ /* 0x000fe2000801142b */
[----:B0-----:R-:W-:-:S05]  /*12520*/  IMAD.SHL.U32 R2, R2, 0x10, RZ ;  /* 0x0000001002027824 */ /* 0x001fca00078e00ff */
[----:B------:R-:W-:-:S05]  /*12530*/  LOP3.LUT R2, R36, 0x70, R2, 0xf8, !PT ;  /* 0x0000007024027812 */ /* 0x000fca00078ef802 */
[----:B------:R-:W-:-:S04]  /*12540*/  VIADD R0, R2, UR44 ;  /* 0x0000002c02007c36 */ /* 0x000fc80008000000 */
[----:B------:R-:W-:Y:S01]  /*12550*/  @P0 IMAD.HI.U32 R3, R0, UR4, RZ ;  /* 0x0000000400030c27 */ /* 0x000fe2000f8e00ff */
[----:B------:R-:W-:Y:S01]  /*12560*/  PLOP3.LUT P0, PT, PT, PT, UP0, 0x80, 0x0 ;  /* 0x000000000000781c */ /* 0x000fe20003f0f008 */
[----:B------:R-:W-:Y:S01]  /*12570*/  @UP0 ULDC UR4, c[0x0][0x450] ;  /* 0x0001140000040ab9 */ /* 0x000fe20000000800 */
[----:B------:R-:W-:-:S11]  /*12580*/  MOV R2, R0 ;  /* 0x0000000000027202 */ /* 0x000fd60000000f00 */
[----:B------:R-:W-:Y:S02]  /*12590*/  @P0 SHF.R.U32.HI R2, RZ, UR4, R3 ;  /* 0x00000004ff020c19 */ /* 0x000fe40008011603 */
[----:B------:R-:W-:-:S03]  /*125a0*/  R2UR UR4, R22 ;  /* 0x00000000160472ca */ /* 0x000fc600000e0000 */
[----:B------:R-:W-:-:S10]  /*125b0*/  IMAD.MOV R5, RZ, RZ, -R2 ;  /* 0x000000ffff057224 */ /* 0x000fd400078e0a02 */
[----:B------:R-:W-:-:S03]  /*125c0*/  UIMAD.WIDE.U32 UR4, UR4, UR8, URZ ;  /* 0x00000008040472a5 */ /* 0x000fc6000f8e003f */
[----:B------:R-:W-:Y:S01]  /*125d0*/  ULDC.64 UR8, c[0x0][0x2e0] ;  /* 0x0000b80000087ab9 */ /* 0x000fe20000000a00 */
[----:B------:R-:W-:Y:S02]  /*125e0*/  UIADD3 UR5, UR5, UR7, URZ ;  /* 0x0000000705057290 */ /* 0x000fe4000fffe03f */
[----:B------:R-:W-:Y:S01]  /*125f0*/  UIMAD UR6, UR6, UR8, URZ ;  /* 0x00000008060672a4 */ /* 0x000fe2000f8e023f */
[----:B------:R-:W-:Y:S01]  /*12600*/  ULDC UR7, c[0x0][0x448] ;  /* 0x0001120000077ab9 */ /* 0x000fe20000000800 */
[----:B------:R-:W-:Y:S01]  /*12610*/  UIMAD.WIDE.U32 UR4, UR43, UR8, UR4 ;  /* 0x000000082b0472a5 */ /* 0x000fe2000f8e0004 */
[----:B------:R-:W-:Y:S01]  /*12620*/  IMAD R5, R5, UR7, R0 ;  /* 0x0000000705057c24 */ /* 0x000fe2000f8e0200 */
[----:B------:R-:W-:Y:S01]  /*12630*/  UIMAD UR6, UR43, UR9, UR6 ;  /* 0x000000092b0672a4 */ /* 0x000fe2000f8e0206 */
[----:B------:R-:W-:Y:S02]  /*12640*/  SHF.R.S32.HI R0, RZ, 0x1f, R2 ;  /* 0x0000001fff007819 */ /* 0x000fe40000011402 */
[----:B------:R-:W-:Y:S01]  /*12650*/  ULDC.64 UR8, c[0x0][0x2d0] ;  /* 0x0000b40000087ab9 */ /* 0x000fe20000000a00 */
[----:B------:R-:W-:Y:S01]  /*12660*/  UIADD3 UR5, UR5, UR6, URZ ;  /* 0x0000000605057290 */ /* 0x000fe2000fffe03f */
[----:B------:R-:W-:-:S02]  /*12670*/  IMAD.U32 R9, RZ, RZ, UR8 ;  /* 0x00000008ff097e24 */ /* 0x000fc4000f8e00ff */
[----:B------:R-:W-:Y:S01]  /*12680*/  IMAD R3, R0, UR8, RZ ;  /* 0x0000000800037c24 */ /* 0x000fe2000f8e02ff */
[----:B------:R-:W-:-:S03]  /*12690*/  SHF.R.S32.HI R0, RZ, 0x1f, R5 ;  /* 0x0000001fff007819 */ /* 0x000fc60000011405 */
[C---:B------:R-:W-:Y:S02]  /*126a0*/  IMAD R7, R2.reuse, UR9, R3 ;  /* 0x0000000902077c24 */ /* 0x040fe4000f8e0203 */
[----:B------:R-:W-:Y:S01]  /*126b0*/  IMAD.WIDE.U32 R2, R2, R9, UR4 ;  /* 0x0000000402027e25 */ /* 0x000fe2000f8e0009 */
        /* <DEDUP_REMOVED lines=8> */
[----:B------:R-:W-:-:S04]  /*12740*/  UMOV UR4, 0xffffffff ;  /* 0xffffffff00047882 */ /* 0x000fc80000000000 */
[----:B-1----:R-:W-:Y:S01]  /*12750*/  LEA.HI.X R4, R2, UR5, R3, 0x1, P0 ;  /* 0x0000000502047c11 */ /* 0x002fe200080f0c03 */
[----:B------:R-:W-:Y:S06]  /*12760*/  BRA.DIV UR4, `(.L_x_1115) ;  /* 0x0000002a04fc7947 */ /* 0x000fec000b800000 */
[----:B------:R-:W0:Y:S01]  /*12770*/  SHFL.IDX PT, R14, R5, RZ, 0x181f ;  /* 0x00181fff050e7589 */ /* 0x000e2200000e0000 */
[----:B------:R-:W-:-:S03]  /*12780*/  VIADD R0, R36, UR44 ;  /* 0x0000002c24007c36 */ /* 0x000fc60008000000 */
[----:B------:R-:W1:Y:S01]  /*12790*/  SHFL.IDX PT, R2, R4, RZ, 0x181f ;  /* 0x00181fff04027589 */ /* 0x000e6200000e0000 */
[C---:B------:R-:W-:Y:S01]  /*127a0*/  VIADD R7, R0.reuse, 0x10 ;  /* 0x0000001000077836 */ /* 0x040fe20000000000 */
[----:B------:R-:W-:Y:S02]  /*127b0*/  ISETP.GE.AND P0, PT, R0, UR39, PT ;  /* 0x0000002700007c0c */ /* 0x000fe4000bf06270 */
[----:B------:R-:W-:Y:S11]  /*127c0*/  SHFL.IDX PT, R6, R4, 0x1, 0x181f ;  /* 0x00381f0004067f89 */ /* 0x000ff600000e0000 */
[----:B0-----:R-:W-:-:S04]  /*127d0*/  @!P0 LEA R14, P1, R37, R14, 0x1 ;  /* 0x0000000e250e8211 */ /* 0x001fc800078208ff */
[----:B-1----:R-:W-:Y:S01]  /*127e0*/  @!P0 IADD3.X R3, RZ, R2, RZ, P1, !PT ;  /* 0x00000002ff038210 */ /* 0x002fe20000ffe4ff */
[----:B------:R-:W-:Y:S02]  /*127f0*/  @!P0 IMAD.MOV.U32 R2, RZ, RZ, R14 ;  /* 0x000000ffff028224 */ /* 0x000fe400078e000e */
[----:B------:R-:W0:Y:S04]  /*12800*/  SHFL.IDX PT, R14, R5, 0x1, 0x181f ;  /* 0x00381f00050e7f89 */ /* 0x000e2800000e0000 */
        /* <DEDUP_REMOVED lines=8> */
[----:B------:R-:W-:Y:S01]  /*12890*/  SHFL.IDX PT, R6, R4, 0x2, 0x181f ;  /* 0x00581f0004067f89 */ /* 0x000fe200000e0000 */
[----:B------:R-:W-:Y:S01]  /*128a0*/  @!P0 IMAD.MOV.U32 R3, RZ, RZ, R7 ;  /* 0x000000ffff038224 */ /* 0x000fe200078e0007 */
[----:B------:R-:W-:Y:S02]  /*128b0*/  IADD3 R7, R0, 0x20, RZ ;  /* 0x0000002000077810 */ /* 0x000fe40007ffe0ff */
        /* <DEDUP_REMOVED lines=10> */
[----:B------:R-:W-:Y:S02]  /*12960*/  @!P0 IMAD.MOV.U32 R3, RZ, RZ, R7 ;  /* 0x000000ffff038224 */ /* 0x000fe400078e0007 */
        /* <DEDUP_REMOVED lines=19> */
[----:B0-----:R-:W-:-:S05]  /*12aa0*/  @!P0 LEA R14, P1, R37, R14, 0x1 ;  /* 0x0000000e250e8211 */ /* 0x001fca00078208ff */
[----:B-1----:R-:W-:Y:S02]  /*12ab0*/  @!P0 IMAD.X R7, RZ, RZ, R6, P1 ;  /* 0x000000ffff078224 */ /* 0x002fe400008e0606 */
[----:B--2---:R-:W-:Y:S01]  /*12ac0*/  @!P0 IMAD.MOV.U32 R2, RZ, RZ, R14 ;  /* 0x000000ffff028224 */ /* 0x004fe200078e000e */
        /* <DEDUP_REMOVED lines=24> */
[----:B------:R0:W1:Y:S03]  /*12c50*/  SHFL.IDX PT, R14, R5, 0x7, 0x181f ;  /* 0x00f81f00050e7f89 */ /* 0x00006600000e0000 */
[----:B------:R-:W-:Y:S01]  /*12c60*/  @!P0 IMAD.MOV.U32 R3, RZ, RZ, R7 ;  /* 0x000000ffff038224 */ /* 0x000fe200078e0007 */
[----:B------:R0:W2:Y:S04]  /*12c70*/  SHFL.IDX PT, R6, R4, 0x7, 0x181f ;  /* 0x00f81f0004067f89 */ /* 0x0000a800000e0000 */
[----:B------:R0:W-:Y:S04]  /*12c80*/  @!P0 LDGSTS.E.BYPASS.LTC128B.128 [R31+0x13400], desc[UR36][R2.64], !P2 ;  /* 0x13400000021f8fae */ /* 0x0001e8000d101d64 */
[----:B------:R0:W-:Y:S04]  /*12c90*/  @!P0 LDGSTS.E.BYPASS.LTC128B.128 [R31+0x17400], desc[UR36][R2.64+0x80], !P3 ;  /* 0x17400080021f8fae */ /* 0x0001e8000d901d64 */
[----:B------:R0:W-:Y:S04]  /*12ca0*/  @!P0 LDGSTS.E.BYPASS.LTC128B.128 [R31+0x1b400], desc[UR36][R2.64+0x100], !P4 ;  /* 0x1b400100021f8fae */ /* 0x0001e8000e101d64 */
[----:B------:R0:W-:Y:S02]  /*12cb0*/  @!P0 LDGSTS.E.BYPASS.LTC128B.128 [R31+0x1f400], desc[UR36][R2.64+0x180], !P5 ;  /* 0x1f400180021f8fae */ /* 0x0001e4000e901d64 */
.L_x_1188:
[----:B------:R-:W-:-:S05]  /*12cc0*/  VIADD R0, R0, 0x70 ;  /* 0x0000007000007836 */ /* 0x000fca0000000000 */
[----:B------:R-:W-:-:S13]  /*12cd0*/  ISETP.GE.AND P0, PT, R0, UR39, PT ;  /* 0x0000002700007c0c */ /* 0x000fda000bf06270 */
[----:B01----:R-:W-:-:S05]  /*12ce0*/  @!P0 LEA R2, P1, R37, R14, 0x1 ;  /* 0x0000000e25028211 */ /* 0x003fca00078208ff */
[----:B--2---:R-:W-:-:S05]  /*12cf0*/  @!P0 IMAD.X R3, RZ, RZ, R6, P1 ;  /* 0x000000ffff038224 */ /* 0x004fca00008e0606 */
[----:B------:R-:W-:Y:S01]  /*12d00*/  @!PT LDS RZ, [RZ] ;  /* 0x00000000fffff984 */ /* 0x000fe20000000800 */
[----:B------:R-:W-:Y:S01]  /*12d10*/  @!PT LDS RZ, [RZ] ;  /* 0x00000000fffff984 */ /* 0x000fe20000000800 */
[----:B------:R-:W-:Y:S01]  /*12d20*/  @!PT LDS RZ, [RZ] ;  /* 0x00000000fffff984 */ /* 0x000fe20000000800 */
[----:B------:R0:W-:Y:S04]  /*12d30*/  @!P0 LDGSTS.E.BYPASS.LTC128B.128 [R31+0x13c00], desc[UR36][R2.64], !P2 ;  /* 0x13c00000021f8fae */ /* 0x0001e8000d101d64 */
[----:B------:R0:W-:Y:S04]  /*12d40*/  @!P0 LDGSTS.E.BYPASS.LTC128B.128 [R31+0x17c00], desc[UR36][R2.64+0x80], !P3 ;  /* 0x17c00080021f8fae */ /* 0x0001e8000d901d64 */
[----:B------:R0:W-:Y:S04]  /*12d50*/  @!P0 LDGSTS.E.BYPASS.LTC128B.128 [R31+0x1bc00], desc[UR36][R2.64+0x100], !P4 ;  /* 0x1bc00100021f8fae */ /* 0x0001e8000e101d64 */
[----:B------:R0:W-:Y:S01]  /*12d60*/  @!P0 LDGSTS.E.BYPASS.LTC128B.128 [R31+0x1fc00], desc[UR36][R2.64+0x180], !P5 ;  /* 0x1fc00180021f8fae */ /* 0x0001e2000e901d64 */
[----:B------:R-:W-:Y:S01]  /*12d70*/  PLOP3.LUT P0, PT, PT, PT, PT, 0x80, 0x0 ;  /* 0x000000000000781c */ /* 0x000fe20003f0f070 */
[----:B------:R-:W-:-:S12]  /*12d80*/  NOP ;  /* 0x0000000000007918 */ /* 0x000fd80000000000 */
.L_x_1116:
[----:B------:R-:W-:Y:S02]  /*12d90*/  PLOP3.LUT P1, PT, P1, P0, PT, 0xa2, 0x0 ;  /* 0x000000000000781c */ /* 0x000fe40000f21472 */
[----:B------:R-:W-:-:S08]  /*12da0*/  @P0 R2UR P1, UR4, R17 ;  /* 0x00000000110402ca */ /* 0x000fd00000020000 */
[----:B------:R-:W-:-:S05]  /*12db0*/  @P0 PLOP3.LUT P0, PT, P1, PT, PT, 0x80, 0x0 ;  /* 0x000000000000081c */ /* 0x000fca0000f0f070 */
[----:B------:R-:W-:Y:S01]  /*12dc0*/  @!P1 SYNCS.ARRIVE.TRANS64.RED.A0T1 RZ, [UR4+0x30800], RZ ;  /* 0x030800ffffff99a7 */ /* 0x000fe20008200404 */
[----:B------:R-:W-:Y:S07]  /*12dd0*/  @!P1 ARRIVES.LDGSTSBAR.64.TRANSCNT [UR4+0x30800] ;  /* 0x03080000ff0099b0 */ /* 0x000fee0008000a84 */
[----:B------:R-:W-:Y:S05]  /*12de0*/  @P0 BRA.U.ANY `(.L_x_1116) ;  /* 0xfffffffd00e80947 */ /* 0x000fea000393ffff */
[----:B0-----:R-:W2:Y:S02]  /*12df0*/  LDL.LU R2, [R1] ;  /* 0x0000000001027983 */ /* 0x001ea40000300800 */
[----:B--2---:R-:W-:-:S05]  /*12e00*/  VIADD R2, R2, 0x1 ;  /* 0x0000000102027836 */ /* 0x004fca0000000000 */
[----:B------:R0:W-:Y:S01]  /*12e10*/  STL [R1], R2 ;  /* 0x0000000201007387 */ /* 0x0001e20000100800 */
[----:B------:R-:W-:-:S04]  /*12e20*/  LEA.HI R0, R2, R2, RZ, 0x1 ;  /* 0x0000000202007211 */ /* 0x000fc800078f08ff */
[----:B------:R-:W-:-:S05]  /*12e30*/  LOP3.LUT R0, R0, 0xfffffffe, RZ, 0xc0, !PT ;  /* 0xfffffffe00007812 */ /* 0x000fca00078ec0ff */
[----:B------:R-:W-:-:S05]  /*12e40*/  IMAD.IADD R0, R2, 0x1, -R0 ;  /* 0x0000000102007824 */ /* 0x000fca00078e0a00 */
[----:B------:R-:W-:Y:S01]  /*12e50*/  SHF.L.U32 R0, R0, 0x1f, RZ ;  /* 0x0000001f00007819 */ /* 0x000fe200000006ff */
[----:B------:R-:W-:Y:S01]  /*12e60*/  NOP ;  /* 0x0000000000007918 */ /* 0x000fe20000000000 */
[----:B------:R0:W-:Y:S01]  /*12e70*/  SYNCS.ARRIVE.TRANS64.A1T0 RZ, [R17+URZ+0x30800], RZ ;  /* 0x030800ff11ff79a7 */ /* 0x0001e2000810003f */
[----:B------:R-:W-:Y:S01]  /*12e80*/  BSSY B0, `(.L_x_1117) ;  /* 0x0000003000007945 */ /* 0x000fe20003800000 */
[----:B------:R-:W1:Y:S03]  /*12e90*/  SYNCS.PHASECHK.TRANS64.TRYWAIT P0, [R17+URZ+0x30820], R0 ;  /* 0x03082000110075a7 */ /* 0x000e66000800017f */
[----:B01----:R-:W-:Y:S05]  /*12ea0*/  @!P0 BRA `(.L_x_1118) ;  /* 0x0000002c00e08947 */ /* 0x003fea0003800000 */
.L_x_1189:
[----:B------:R-:W-:Y:S05]  /*12eb0*/  BSYNC B0 ;  /* 0x0000000000007941 */ /* 0x000fea0003800000 */
.L_x_1117:
[----:B------:R-:W-:-:S04]  /*12ec0*/  UIADD3 UR4, UR45, -0x2, URZ ;  /* 0xfffffffe2d047890 */ /* 0x000fc8000fffe03f */
[----:B------:R-:W-:-:S06]  /*12ed0*/  UISETP.GE.AND UP0, UPT, UR4, UR46, UPT ;  /* 0x0000002e0400728c */ /* 0x000fcc000bf06270 */
[----:B------:R-:W-:-:S13]  /*12ee0*/  PLOP3.LUT P0, PT, PT, PT, UP0, 0x40, 0x0 ;  /* 0x000000000000781c */ /* 0x000fda0003f0e808 */
[----:B------:R-:W-:Y:S05]  /*12ef0*/  @P0 BRA `(.L_x_1119) ;  /* 0x0000000c00a80947 */ /* 0x000fea0003800000 */
[----:B------:R-:W-:Y:S01]  /*12f00*/  BSSY B0, `(.L_x_1119) ;  /* 0x00000e9000007945 */ /* 0x000fe20003800000 */
[----:B------:R-:W-:Y:S01]  /*12f10*/  MOV R6, R23 ;  /* 0x0000001700067202 */ /* 0x000fe20000000f00 */
[----:B------:R-:W-:Y:S02]  /*12f20*/  IMAD.MOV.U32 R8, RZ, RZ, R25 ;  /* 0x000000ffff087224 */ /* 0x000fe400078e0019 */
[----:B------:R-:W-:Y:S02]  /*12f30*/  IMAD.MOV.U32 R28, RZ, RZ, R24 ;  /* 0x000000ffff1c7224 */ /* 0x000fe400078e0018 */
[----:B------:R-:W-:-:S07]  /*12f40*/  IMAD.U32 R7, RZ, RZ, UR4 ;  /* 0x00000004ff077e24 */ /* 0x000fce000f8e00ff */
.L_x_1132:
[----:B------:R-:W1:Y:S01]  /*12f50*/  S2R R4, SR_TID.X ;  /* 0x0000000000047919 */ /* 0x000e620000002100 */
[----:B0-----:R-:W0:Y:S01]  /*12f60*/  LDC R0, c[0x0][0x430] ;  /* 0x00010c00ff007b82 */ /* 0x001e220000000800 */
[----:B------:R-:W-:Y:S01]  /*12f70*/  IMAD R9, R7, 0x40, R32 ;  /* 0x0000004007097824 */ /* 0x000fe200078e0220 */
[----:B------:R-:W-:Y:S01]  /*12f80*/  LOP3.LUT P1, RZ, R16, 0x200, RZ, 0xc0, !PT ;  /* 0x0000020010ff7812 */ /* 0x000fe2000782c0ff */
[----:B------:R-:W-:Y:S01]  /*12f90*/  VIADD R23, R6, 0x1 ;  /* 0x0000000106177836 */ /* 0x000fe20000000000 */
[----:B0-----:R-:W-:Y:S01]  /*12fa0*/  ISETP.NE.AND P0, PT, R0, 0x1, PT ;  /* 0x000000010000780c */ /* 0x001fe20003f05270 */
[----:B-1----:R-:W-:-:S05]  /*12fb0*/  IMAD.SHL.U32 R4, R4, 0x10, RZ ;  /* 0x0000001004047824 */ /* 0x002fca00078e00ff */
[----:B------:R-:W-:-:S07]  /*12fc0*/  LOP3.LUT R4, R36, 0x70, R4, 0xf8, !PT ;  /* 0x0000007024047812 */ /* 0x000fce00078ef804 */
[----:B------:R-:W0:Y:S01]  /*12fd0*/  @P0 LDC R0, c[0x0][0x434] ;  /* 0x00010d00ff000b82 */ /* 0x000e220000000800 */
[C---:B------:R-:W-:Y:S02]  /*12fe0*/  ISETP.GT.U32.AND P2, PT, R4.reuse, 0x3f, PT ;  /* 0x0000003f0400780c */ /* 0x040fe40003f44070 */
[----:B------:R-:W-:-:S05]  /*12ff0*/  IADD3 R9, R4, R9, RZ ;  /* 0x0000000904097210 */ /* 0x000fca0007ffe0ff */
[----:B------:R-:W1:Y:S01]  /*13000*/  @P0 LDC R3, c[0x0][0x438] ;  /* 0x00010e00ff030b82 */ /* 0x000e620000000800 */
[----:B------:R-:W-:-:S07]  /*13010*/  IMAD.MOV.U32 R12, RZ, RZ, R9 ;  /* 0x000000ffff0c7224 */ /* 0x000fce00078e0009 */
[----:B------:R-:W2:Y:S08]  /*13020*/  @!P2 LDC.64 R10, c[0x0][0x428] ;  /* 0x00010a00ff0aab82 */ /* 0x000eb00000000a00 */
[----:B------:R-:W3:Y:S01]  /*13030*/  @!P2 LDC.64 R4, c[0x0][0x418] ;  /* 0x00010600ff04ab82 */ /* 0x000ee20000000a00 */
[----:B0-----:R-:W-:-:S05]  /*13040*/  @P0 IMAD.HI.U32 R0, R9, R0, RZ ;  /* 0x0000000009000227 */ /* 0x001fca00078e00ff */
[----:B-1----:R-:W-:-:S04]  /*13050*/  @P0 SHF.R.U32.HI R12, RZ, R3, R0 ;  /* 0x00000003ff0c0219 */ /* 0x002fc80000011600 */
[--C-:B------:R-:W-:Y:S01]  /*13060*/  @!P2 SHF.R.S32.HI R3, RZ, 0x1f, R12.reuse ;  /* 0x0000001fff03a819 */ /* 0x100fe2000001140c */
[----:B------:R-:W-:Y:S02]  /*13070*/  @!P2 IMAD.MOV.U32 R2, RZ, RZ, R12 ;  /* 0x000000ffff02a224 */ /* 0x000fe400078e000c */
[-C--:B--2---:R-:W-:Y:S02]  /*13080*/  @!P2 IMAD R0, R33, R10.reuse, RZ ;  /* 0x0000000a2100a224 */ /* 0x084fe400078e02ff */
[----:B------:R-:W-:-:S04]  /*13090*/  @!P2 IMAD.WIDE.U32 R2, R29, R10, R2 ;  /* 0x0000000a1d02a225 */ /* 0x000fc800078e0002 */
[----:B------:R-:W-:Y:S01]  /*130a0*/  @!P2 IMAD R11, R29, R11, R0 ;  /* 0x0000000b1d0ba224 */ /* 0x000fe200078e0200 */
[----:B---3--:R-:W-:-:S03]  /*130b0*/  @!P2 LEA R4, P0, R2, R4, 0x2 ;  /* 0x000000040204a211 */ /* 0x008fc600078010ff */
[----:B------:R-:W-:-:S05]  /*130c0*/  @!P2 IMAD.IADD R0, R11, 0x1, R3 ;  /* 0x000000010b00a824 */ /* 0x000fca00078e0203 */
[----:B------:R-:W-:Y:S01]  /*130d0*/  @!P2 LEA.HI.X R5, R2, R5, R0, 0x2, P0 ;  /* 0x000000050205a211 */ /* 0x000fe200000f1400 */
[----:B------:R-:W-:Y:S01]  /*130e0*/  IMAD.MOV.U32 R0, RZ, RZ, RZ ;  /* 0x000000ffff007224 */ /* 0x000fe200078e00ff */
[C---:B------:R-:W-:Y:S02]  /*130f0*/  ISETP.NE.AND P0, PT, R23.reuse, 0x2, PT ;  /* 0x000000021700780c */ /* 0x040fe40003f05270 */
[----:B------:R-:W-:Y:S01]  /*13100*/  IADD3 R2, -R12, RZ, RZ ;  /* 0x000000ff0c027210 */ /* 0x000fe20007ffe1ff */
[----:B------:R-:W-:Y:S05]  /*13110*/  YIELD ;  /* 0x0000000000007946 */ /* 0x000fea0003800000 */
[----:B------:R-:W-:Y:S01]  /*13120*/  ULDC UR4, c[0x0][0x430] ;  /* 0x00010c0000047ab9 */ /* 0x000fe20000000800 */
[----:B------:R-:W-:Y:S01]  /*13130*/  SEL R25, RZ, 0x1, P0 ;  /* 0x00000001ff197807 */ /* 0x000fe20000000000 */
[----:B------:R0:W5:Y:S01]  /*13140*/  @!P2 LDG.E R0, desc[UR36][R4.64] ;  /* 0x000000240400a981 */ /* 0x000162000c1e1900 */
[----:B------:R-:W-:Y:S01]  /*13150*/  SEL R23, R23, RZ, P0 ;  /* 0x000000ff17177207 */ /* 0x000fe20000000000 */
[----:B------:R-:W-:Y:S01]  /*13160*/  IMAD.MOV.U32 R24, RZ, RZ, R7 ;  /* 0x000000ffff187224 */ /* 0x000fe200078e0007 */
[----:B------:R-:W-:Y:S01]  /*13170*/  LOP3.LUT R25, R8, R25, RZ, 0x3c, !PT ;  /* 0x0000001908197212 */ /* 0x000fe200078e3cff */
[----:B0-----:R-:W-:Y:S01]  /*13180*/  IMAD R5, R2, UR4, R9 ;  /* 0x0000000402057c24 */ /* 0x001fe2000f8e0209 */
[----:B------:R-:W-:Y:S06]  /*13190*/  @!P1 BRA `(.L_x_1120) ;  /* 0x0000000000049947 */ /* 0x000fec0003800000 */
[----:B------:R-:W-:Y:S01]  /*131a0*/  BPT.TRAP 0x1 ;  /* 0x000000040000795c */ /* 0x000fe20000300000 */
.L_x_1120:
[----:B------:R-:W-:Y:S01]  /*131b0*/  IMAD R7, R23, 0x8, R17 ;  /* 0x0000000817077824 */ /* 0x000fe200078e0211 */
[----:B------:R-:W-:Y:S01]  /*131c0*/  SHF.L.U32 R2, R25, 0x1f, RZ ;  /* 0x0000001f19027819 */ /* 0x000fe200000006ff */
[----:B------:R-:W-:Y:S03]  /*131d0*/  BSSY B1, `(.L_x_1121) ;  /* 0x0000003000017945 */ /* 0x000fe60003800000 */
[----:B------:R-:W0:Y:S02]  /*131e0*/  SYNCS.PHASECHK.TRANS64.TRYWAIT P0, [R7+URZ+0x30840], R2 ;  /* 0x03084002070075a7 */ /* 0x000e24000800017f */
[----:B0-----:R-:W-:Y:S05]  /*131f0*/  @!P0 BRA `(.L_x_1122) ;  /* 0x0000002c00208947 */ /* 0x001fea0003800000 */
.L_x_1190:
[----:B------:R-:W-:Y:S05]  /*13200*/  BSYNC B1 ;  /* 0x0000000000017941 */ /* 0x000fea0003800000 */
.L_x_1121:
[----:B------:R-:W-:Y:S01]  /*13210*/  SHF.R.S32.HI R9, RZ, 0x1f, R5 ;  /* 0x0000001fff097819 */ /* 0x000fe20000011405 */
[----:B------:R-:W-:Y:S01]  /*13220*/  ULDC.64 UR4, c[0x0][0x300] ;  /* 0x0000c00000047ab9 */ /* 0x000fe20000000a00 */
[----:B-----5:R-:W-:Y:S02]  /*13230*/  SHF.R.S32.HI R10, RZ, 0x1f, R0 ;  /* 0x0000001fff0a7819 */ /* 0x020fe40000011400 */
[C---:B------:R-:W-:Y:S01]  /*13240*/  LOP3.LUT P4, RZ, R16.reuse, 0x10, RZ, 0xc0, !PT ;  /* 0x0000001010ff7812 */ /* 0x040fe2000788c0ff */
[----:B0-----:R-:W-:Y:S01]  /*13250*/  IMAD R2, R9, UR4, RZ ;  /* 0x0000000409027c24 */ /* 0x001fe2000f8e02ff */
[C---:B------:R-:W-:Y:S02]  /*13260*/  LOP3.LUT P3, RZ, R16.reuse, 0x8, RZ, 0xc0, !PT ;  /* 0x0000000810ff7812 */ /* 0x040fe4000786c0ff */
[C---:B------:R-:W-:Y:S01]  /*13270*/  LOP3.LUT P2, RZ, R16.reuse, 0x4, RZ, 0xc0, !PT ;  /* 0x0000000410ff7812 */ /* 0x040fe2000784c0ff */
[C---:B------:R-:W-:Y:S01]  /*13280*/  IMAD R11, R5.reuse, UR5, R2 ;  /* 0x00000005050b7c24 */ /* 0x040fe2000f8e0202 */
[----:B------:R-:W-:Y:S01]  /*13290*/  LOP3.LUT P1, RZ, R16, 0x2, RZ, 0xc0, !PT ;  /* 0x0000000210ff7812 */ /* 0x000fe2000782c0ff */
[----:B------:R-:W-:Y:S01]  /*132a0*/  IMAD.WIDE.U32 R2, R5, UR4, RZ ;  /* 0x0000000405027c25 */ /* 0x000fe2000f8e00ff */
[----:B------:R-:W-:Y:S01]  /*132b0*/  ULDC.64 UR4, c[0x0][0x310] ;  /* 0x0000c40000047ab9 */ /* 0x000fe20000000a00 */
[----:B------:R-:W-:-:S02]  /*132c0*/  LEA R21, R23, R30, 0xe ;  /* 0x0000001e17157211 */ /* 0x000fc400078e70ff */
        /* <DEDUP_REMOVED lines=13> */
[----:B------:R-:W-:Y:S01]  /*133a0*/  LEA.HI.X R27, R2, UR5, R27, 0x1, P0 ;  /* 0x00000005021b7c11 */ /* 0x000fe200080f0c1b */
[----:B------:R-:W-:Y:S06]  /*133b0*/  BRA.DIV UR4, `(.L_x_1123) ;  /* 0x0000002a04c47947 */ /* 0x000fec000b800000 */
[----:B------:R-:W0:Y:S01]  /*133c0*/  SHFL.IDX PT, R14, R20, RZ, 0x181f ;  /* 0x00181fff140e7589 */ /* 0x000e2200000e0000 */
[----:B------:R-:W-:Y:S02]  /*133d0*/  IMAD.SHL.U32 R4, R37, 0x2, RZ ;  /* 0x0000000225047824 */ /* 0x000fe400078e00ff */
[----:B------:R-:W-:Y:S01]  /*133e0*/  IMAD R21, R21, 0x2, R17 ;  /* 0x0000000215157824 */ /* 0x000fe200078e0211 */
        /* <DEDUP_REMOVED lines=10> */
[----:B------:R-:W0:Y:S03]  /*13490*/  SHFL.IDX PT, R14, R20, 0x2, 0x181f ;  /* 0x00581f00140e7f89 */ /* 0x000e2600000e0000 */
[----:B------:R-:W-:Y:S02]  /*134a0*/  IMAD.X R3, RZ, RZ, R35, P0 ;  /* 0x000000ffff037224 */ /* 0x000fe400000e0623 */
        /* <DEDUP_REMOVED lines=13> */
.L_x_1200:
        /* <DEDUP_REMOVED lines=11> */
.L_x_1124:
        /* <DEDUP_REMOVED lines=10> */
.L_x_1125:
[----:B------:R1:W-:Y:S01]  /*136d0*/  SYNCS.ARRIVE.TRANS64.A1T0 RZ, [R7+URZ+0x30830], RZ ;  /* 0x030830ff07ff79a7 */ /* 0x0003e2000810003f */
[----:B------:R-:W-:Y:S05]  /*136e0*/  @!P2 BRA `(.L_x_1126) ;  /* 0x000000000004a947 */ /* 0x000fea0003800000 */
[----:B------:R-:W-:Y:S01]  /*136f0*/  BPT.TRAP 0x1 ;  /* 0x000000040000795c */ /* 0x000fe20000300000 */
.L_x_1126:
[----:B0-----:R-:W-:Y:S01]  /*13700*/  SHF.L.U32 R2, R8, 0x1f, RZ ;  /* 0x0000001f08027819 */ /* 0x001fe200000006ff */
[----:B-1----:R-:W-:Y:S01]  /*13710*/  IMAD R7, R6, 0x8, R17 ;  /* 0x0000000806077824 */ /* 0x002fe200078e0211 */
[----:B------:R-:W-:Y:S03]  /*13720*/  BSSY B1, `(.L_x_1127) ;  /* 0x0000003000017945 */ /* 0x000fe60003800000 */
[----:B------:R-:W0:Y:S02]  /*13730*/  SYNCS.PHASECHK.TRANS64.TRYWAIT P0, [R7+URZ+0x30860], R2 ;  /* 0x03086002070075a7 */ /* 0x000e24000800017f */
[----:B0-----:R-:W-:Y:S05]  /*13740*/  @!P0 BRA `(.L_x_1128) ;  /* 0x0000002c00148947 */ /* 0x001fea0003800000 */
.L_x_1201:
[----:B------:R-:W-:Y:S05]  /*13750*/  BSYNC B1 ;  /* 0x0000000000017941 */ /* 0x000fea0003800000 */
.L_x_1127:
[----:B------:R-:W-:Y:S01]  /*13760*/  IMAD.MOV.U32 R3, RZ, RZ, -0x40 ;  /* 0xffffffc0ff037424 */ /* 0x000fe200078e00ff */
[----:B------:R-:W-:Y:S01]  /*13770*/  UMOV UR4, 0xffffffff ;  /* 0xffffffff00047882 */ /* 0x000fe20000000000 */
[----:B------:R-:W-:Y:S01]  /*13780*/  LOP3.LUT P4, RZ, R16, 0x100, RZ, 0xc0, !PT ;  /* 0x0000010010ff7812 */ /* 0x000fe2000788c0ff */
[----:B------:R-:W-:Y:S01]  /*13790*/  IMAD R6, R6, 0x4000, R30 ;  /* 0x0000400006067824 */ /* 0x000fe200078e021e */
[----:B------:R-:W-:Y:S01]  /*137a0*/  LOP3.LUT P3, RZ, R16, 0x80, RZ, 0xc0, !PT ;  /* 0x0000008010ff7812 */ /* 0x000fe2000786c0ff */
[----:B------:R-:W-:Y:S01]  /*137b0*/  IMAD R3, R28, R3, UR38 ;  /* 0x000000261c037e24 */ /* 0x000fe2000f8e0203 */
[C---:B------:R-:W-:Y:S02]  /*137c0*/  LOP3.LUT P2, RZ, R16.reuse, 0x40, RZ, 0xc0, !PT ;  /* 0x0000004010ff7812 */ /* 0x040fe4000784c0ff */
[----:B------:R-:W-:Y:S01]  /*137d0*/  LOP3.LUT P1, RZ, R16, 0x20, RZ, 0xc0, !PT ;  /* 0x0000002010ff7812 */ /* 0x000fe2000782c0ff */
[----:B------:R-:W-:Y:S01]  /*137e0*/  IMAD.IADD R8, R3, 0x1, -R36 ;  /* 0x0000000103087824 */ /* 0x000fe200078e0a24 */
[----:B------:R-:W-:Y:S11]  /*137f0*/  BRA.DIV UR4, `(.L_x_1129) ;  /* 0x0000002a04fc7947 */ /* 0x000ff6000b800000 */
[----:B------:R-:W0:Y:S01]  /*13800*/  SHFL.IDX PT, R14, R18, RZ, 0x181f ;  /* 0x00181fff120e7589 */ /* 0x000e2200000e0000 */
[----:B------:R-:W-:-:S03]  /*13810*/  LEA R6, R6, R17, 0x1 ;  /* 0x0000001106067211 */ /* 0x000fc600078e08ff */
[----:B------:R-:W1:Y:S01]  /*13820*/  SHFL.IDX PT, R3, R19, RZ, 0x181f ;  /* 0x00181fff13037589 */ /* 0x000e6200000e0000 */
        /* <DEDUP_REMOVED lines=36> */
.L_x_1211:
[----:B0--3--:R-:W-:Y:S01]  /*13a70*/  IADD3 R2, P0, R14, R4, RZ ;  /* 0x000000040e027210 */ /* 0x009fe20007f1e0ff */
        /* <DEDUP_REMOVED lines=15> */
[----:B0-----:R-:W-:Y:S01]  /*13b70*/  IMAD.WIDE.U32 R2, R5, UR4, RZ ;  /* 0x0000000405027c25 */ /* 0x001fe2000f8e00ff */
[----:B------:R-:W-:-:S03]  /*13b80*/  ULDC.64 UR4, c[0x0][0x338] ;  /* 0x0000ce0000047ab9 */ /* 0x000fc60000000a00 */
[----:B------:R-:W-:Y:S02]  /*13b90*/  IMAD.IADD R3, R3, 0x1, R9 ;  /* 0x0000000103037824 */ /* 0x000fe400078e0209 */
[----:B------:R-:W-:Y:S02]  /*13ba0*/  IMAD R5, R10, UR4, RZ ;  /* 0x000000040a057c24 */ /* 0x000fe4000f8e02ff */
[----:B------:R-:W-:-:S04]  /*13bb0*/  IMAD.WIDE.U32 R2, R0, UR4, R2 ;  /* 0x0000000400027c25 */ /* 0x000fc8000f8e0002 */
[----:B------:R-:W-:Y:S01]  /*13bc0*/  IMAD R5, R0, UR5, R5 ;  /* 0x0000000500057c24 */ /* 0x000fe2000f8e0205 */
[----:B------:R-:W-:Y:S01]  /*13bd0*/  ULDC.64 UR4, c[0x0][0x330] ;  /* 0x0000cc0000047ab9 */ /* 0x000fe20000000a00 */
[----:B------:R-:W-:Y:S02]  /*13be0*/  NOP ;  /* 0x0000000000007918 */ /* 0x000fe40000000000 */
[----:B------:R-:W-:Y:S02]  /*13bf0*/  IMAD.IADD R3, R3, 0x1, R5 ;  /* 0x0000000103037824 */ /* 0x000fe400078e0205 */
[----:B------:R-:W-:Y:S02]  /*13c00*/  IMAD R5, R26, UR4, RZ ;  /* 0x000000041a057c24 */ /* 0x000fe4000f8e02ff */
[----:B------:R-:W-:-:S04]  /*13c10*/  IMAD.WIDE.U32 R2, R22, UR4, R2 ;  /* 0x0000000416027c25 */ /* 0x000fc8000f8e0002 */
[----:B------:R-:W-:Y:S01]  /*13c20*/  IMAD R5, R22, UR5, R5 ;  /* 0x0000000516057c24 */ /* 0x000fe2000f8e0205 */
[----:B------:R-:W-:Y:S02]  /*13c30*/  ULDC.64 UR4, c[0x0][0x318] ;  /* 0x0000c60000047ab9 */ /* 0x000fe40000000a00 */
[----:B------:R-:W-:Y:S02]  /*13c40*/  LEA R18, P0, R2, UR4, 0x1 ;  /* 0x0000000402127c11 */ /* 0x000fe4000f8008ff */
[----:B------:R-:W-:-:S04]  /*13c50*/  IADD3 R3, R5, R3, RZ ;  /* 0x0000000305037210 */ /* 0x000fc80007ffe0ff */
[----:B------:R-:W-:Y:S02]  /*13c60*/  LEA.HI.X R19, R2, UR5, R3, 0x1, P0 ;  /* 0x0000000502137c11 */ /* 0x000fe400080f0c03 */
[----:B------:R-:W-:-:S13]  /*13c70*/  PLOP3.LUT P0, PT, PT, PT, PT, 0x80, 0x0 ;  /* 0x000000000000781c */ /* 0x000fda0003f0f070 */
.L_x_1130:
        /* <DEDUP_REMOVED lines=10> */
.L_x_1131:
[C---:B------:R-:W-:Y:S01]  /*13d20*/  ISETP.GT.AND P0, PT, R24.reuse, UR46, PT ;  /* 0x0000002e18007c0c */ /* 0x040fe2000bf04270 */
[----:B------:R0:W-:Y:S01]  /*13d30*/  SYNCS.ARRIVE.TRANS64.A1T0 RZ, [R7+URZ+0x30850], RZ ;  /* 0x030850ff07ff79a7 */ /* 0x0001e2000810003f */
[----:B------:R-:W-:Y:S02]  /*13d40*/  IMAD.MOV.U32 R6, RZ, RZ, R23 ;  /* 0x000000ffff067224 */ /* 0x000fe400078e0017 */
[----:B------:R-:W-:Y:S02]  /*13d50*/  IMAD.MOV.U32 R8, RZ, RZ, R25 ;  /* 0x000000ffff087224 */ /* 0x000fe400078e0019 */
[----:B------:R-:W-:Y:S02]  /*13d60*/  IMAD.MOV.U32 R28, RZ, RZ, R24 ;  /* 0x000000ffff1c7224 */ /* 0x000fe400078e0018 */
[----:B0-----:R-:W-:-:S05]  /*13d70*/  VIADD R7, R24, 0xffffffff ;  /* 0xffffffff18077836 */ /* 0x001fca0000000000 */
[----:B------:R-:W-:Y:S05]  /*13d80*/  @P0 BRA `(.L_x_1132) ;  /* 0xfffffff000700947 */ /* 0x000fea000383ffff */
[----:B------:R-:W-:Y:S05]  /*13d90*/  BSYNC B0 ;  /* 0x0000000000007941 */ /* 0x000fea0003800000 */
.L_x_1119:
[----:B0-----:R-:W0:Y:S01]  /*13da0*/  S2R R0, SR_TID.X ;  /* 0x0000000000007919 */ /* 0x001e220000002100 */
[----:B------:R-:W-:Y:S01]  /*13db0*/  BSSY B0, `(.L_x_1133) ;  /* 0x0000010000007945 */ /* 0x000fe20003800000 */
        /* <DEDUP_REMOVED lines=14> */
[----:B0-----:R-:W-:-:S07]  /*13ea0*/  IADD3 R34, R0, UR47, R7 ;  /* 0x0000002f00227c10 */ /* 0x001fce000fffe007 */
.L_x_1134:
[----:B------:R-:W-:Y:S05]  /*13eb0*/  BSYNC B0 ;  /* 0x0000000000007941 */ /* 0x000fea0003800000 */
.L_x_1133:
[----:B------:R-:W-:-:S13]  /*13ec0*/  LOP3.LUT P0, RZ, R16, 0x200, RZ, 0xc0, !PT ;  /* 0x0000020010ff7812 */ /* 0x000fda000780c0ff */
[----:B------:R-:W-:Y:S05]  /*13ed0*/  @!P0 BRA `(.L_x_1135) ;  /* 0x0000000000048947 */ /* 0x000fea0003800000 */
[----:B------:R-:W-:Y:S01]  /*13ee0*/  BPT.TRAP 0x1 ;  /* 0x000000040000795c */ /* 0x000fe20000300000 */
.L_x_1135:
[----:B------:R-:W-:Y:S01]  /*13ef0*/  LEA R4, R23, R17, 0x3 ;  /* 0x0000001117047211 */ /* 0x000fe200078e18ff */
[----:B------:R-:W-:Y:S01]  /*13f00*/  IMAD.MOV.U32 R5, RZ, RZ, -0x40 ;  /* 0xffffffc0ff057424 */ /* 0x000fe200078e00ff */
[----:B------:R-:W-:Y:S01]  /*13f10*/  SHF.L.U32 R3, R25, 0x1f, RZ ;  /* 0x0000001f19037819 */ /* 0x000fe200000006ff */
[----:B------:R-:W-:Y:S02]  /*13f20*/  BSSY B0, `(.L_x_1136) ;  /* 0x0000004000007945 */ /* 0x000fe40003800000 */
[----:B------:R-:W-:Y:S01]  /*13f30*/  IMAD R5, R24, R5, UR38 ;  /* 0x0000002618057e24 */ /* 0x000fe2000f8e0205 */
[----:B------:R-:W0:Y:S02]  /*13f40*/  SYNCS.PHASECHK.TRANS64.TRYWAIT P0, [R4+URZ+0x30860], R3 ;  /* 0x03086003040075a7 */ /* 0x000e24000800017f */
[----:B0-----:R-:W-:Y:S05]  /*13f50*/  @!P0 BRA `(.L_x_1137) ;  /* 0x0000002800908947 */ /* 0x001fea0003800000 */
.L_x_1212:
[----:B------:R-:W-:Y:S05]  /*13f60*/  BSYNC B0 ;  /* 0x0000000000007941 */ /* 0x000fea0003800000 */
.L_x_1136:
[----:B------:R-:W-:Y:S01]  /*13f70*/  UMOV UR4, 0xffffffff ;  /* 0xffffffff00047882 */ /* 0x000fe20000000000 */
[C---:B------:R-:W-:Y:S01]  /*13f80*/  LOP3.LUT P5, RZ, R16.reuse, 0x100, RZ, 0xc0, !PT ;  /* 0x0000010010ff7812 */ /* 0x040fe200078ac0ff */
        /* <DEDUP_REMOVED lines=8> */
[----:B------:R-:W0:Y:S04]  /*14010*/  SHFL.IDX PT, R0, R19, RZ, 0x181f ;  /* 0x00181fff13007589 */ /* 0x000e2800000e0000 */
[----:B------:R-:W-:Y:S01]  /*14020*/  SHFL.IDX PT, R7, R19, 0x1, 0x181f ;  /* 0x00381f0013077f89 */ /* 0x000fe200000e0000 */
[----:B-1----:R-:W-:-:S03]  /*14030*/  IADD3 R2, P0, R14, R6, RZ ;  /* 0x000000060e027210 */ /* 0x002fc60007f1e0ff */
[----:B------:R-:W1:Y:S02]  /*14040*/  SHFL.IDX PT, R14, R18, 0x1, 0x181f ;  /* 0x00381f00120e7f89 */ /* 0x000e6400000e0000 */
[----:B0-----:R-:W-:Y:S01]  /*14050*/  IMAD.X R3, RZ, RZ, R0, P0 ;  /* 0x000000ffff037224 */ /* 0x001fe200000e0600 */
[----:B------:R-:W-:Y:S01]  /*14060*/  ISETP.LT.OR P0, PT, R5, 0x1, P5 ;  /* 0x000000010500780c */ /* 0x000fe20002f01670 */
[----:B------:R-:W-:-:S12]  /*14070*/  IMAD R0, R8, 0x2, R17 ;  /* 0x0000000208007824 */ /* 0x000fd800078e0211 */
        /* <DEDUP_REMOVED lines=8> */
[----:B------:R-:W0:Y:S02]  /*14100*/  SHFL.IDX PT, R14, R18, 0x2, 0x181f ;  /* 0x00581f00120e7f89 */ /* 0x000e2400000e0000 */
[----:B------:R-:W-:Y:S02]  /*14110*/  IADD3.X R3, RZ, R7, RZ, P0, !PT ;  /* 0x00000007ff037210 */ /* 0x000fe400007fe4ff */
        /* <DEDUP_REMOVED lines=11> */
[----:B------:R3:W4:Y:S03]  /*141d0*/  SHFL.IDX PT, R14, R18, 0x3, 0x181f ;  /* 0x00781f00120e7f89 */ /* 0x00072600000e0000 */
        /* <DEDUP_REMOVED lines=9> */
.L_x_1222:
[----:B0--3--:R-:W-:-:S05]  /*14270*/  IADD3 R2, P0, R14, R6, RZ ;  /* 0x000000060e027210 */ /* 0x009fca0007f1e0ff */
        /* <DEDUP_REMOVED lines=14> */
.L_x_1139:
        /* <DEDUP_REMOVED lines=10> */
.L_x_1140:
[----:B------:R1:W-:Y:S01]  /*14400*/  SYNCS.ARRIVE.TRANS64.A1T0 RZ, [R4+URZ+0x30850], RZ ;  /* 0x030850ff04ff79a7 */ /* 0x0003e2000810003f */
[----:B------:R-:W-:-:S05]  /*14410*/  VIADD R23, R23, 0x1 ;  /* 0x0000000117177836 */ /* 0x000fca0000000000 */
[----:B------:R-:W-:-:S04]  /*14420*/  ISETP.NE.AND P0, PT, R23, 0x2, PT ;  /* 0x000000021700780c */ /* 0x000fc80003f05270 */
[----:B0-----:R-:W-:Y:S02]  /*14430*/  SEL R0, RZ, 0x1, P0 ;  /* 0x00000001ff007807 */ /* 0x001fe40000000000 */
[----:B------:R-:W-:Y:S02]  /*14440*/  SEL R23, R23, RZ, P0 ;  /* 0x000000ff17177207 */ /* 0x000fe40000000000 */
[----:B-1----:R-:W-:-:S07]  /*14450*/  LOP3.LUT R25, R25, R0, RZ, 0x3c, !PT ;  /* 0x0000000019197212 */ /* 0x002fce00078e3cff */
.L_x_1100:
[----:B------:R-:W-:Y:S05]  /*14460*/  BSYNC B7 ;  /* 0x0000000000077941 */ /* 0x000fea0003800000 */
.L_x_1098:
[----:B------:R-:W-:-:S13]  /*14470*/  LOP3.LUT P0, RZ, R16, 0x8000, RZ, 0xc0, !PT ;  /* 0x0000800010ff7812 */ /* 0x000fda000780c0ff */
[----:B------:R-:W-:Y:S05]  /*14480*/  @!P0 BRA `(.L_x_1141) ;  /* 0x0000000000248947 */ /* 0x000fea0003800000 */
[----:B------:R-:W-:Y:S05]  /*14490*/  WARPSYNC.ALL ;  /* 0x0000000000007948 */ /* 0x000fea0003800000 */
[----:B------:R-:W0:Y:S08]  /*144a0*/  S2UR UR5, SR_CgaCtaId ;  /* 0x00000000000579c3 */ /* 0x000e300000008800 */
[----:B------:R-:W-:Y:S06]  /*144b0*/  BAR.SYNC.DEFER_BLOCKING 0x5, 0x180 ;  /* 0x0146000000007b1d */ /* 0x000fec0000010000 */
[----:B------:R-:W-:-:S02]  /*144c0*/  UMOV UR4, 0x400 ;  /* 0x0000040000047882 */ /* 0x000fc40000000000 */
[----:B0-----:R-:W-:-:S06]  /*144d0*/  ULEA UR4, UR5, UR4, 0x18 ;  /* 0x0000000405047291 */ /* 0x001fcc000f8ec03f */
[----:B------:R-:W-:-:S05]  /*144e0*/  IMAD.U32 R17, RZ, RZ, UR4 ;  /* 0x00000004ff117e24 */ /* 0x000fca000f8e00ff */
[----:B------:R0:W1:Y:S01]  /*144f0*/  LDS R34, [R17+0x308d0] ;  /* 0x0308d00011227984 */ /* 0x0000620000000800 */
[----:B------:R-:W-:Y:S06]  /*14500*/  BAR.ARV 0x4, 0x180 ;  /* 0x0106000000007b1d */ /* 0x000fec0000002000 */
[----:B------:R-:W-:Y:S05]  /*14510*/  BRA `(.L_x_1142) ;  /* 0x00000000002c7947 */ /* 0x000fea0003800000 */
.L_x_1141:
[----:B------:R-:W-:-:S03]  /*14520*/  UMOV UR4, 0xffffffff ;  /* 0xffffffff00047882 */ /* 0x000fc60000000000 */
[----:B------:R-:W-:Y:S05]  /*14530*/  BRA.DIV UR4, `(.L_x_1143) ;  /* 0x0000002a04b47947 */ /* 0x000fea000b800000 */
[----:B------:R0:W1:Y:S02]  /*14540*/  SHFL.IDX PT, R14, R34, RZ, 0x1f ;  /* 0x00001fff220e7589 */ /* 0x00006400000e0000 */
.L_x_1225:
[----:B------:R-:W2:Y:S01]  /*14550*/  @!P2 S2R R3, SR_CgaCtaId ;  /* 0x000000000003a919 */ /* 0x000ea20000008800 */
[----:B------:R-:W-:Y:S05]  /*14560*/  WARPSYNC.ALL ;  /* 0x0000000000007948 */ /* 0x000fea0003800000 */
[----:B------:R-:W-:Y:S01]  /*14570*/  BAR.SYNC.DEFER_BLOCKING 0x4, 0x180 ;  /* 0x0106000000007b1d */ /* 0x000fe20000010000 */
[----:B------:R-:W-:-:S04]  /*14580*/  @!P2 MOV R0, 0x400 ;  /* 0x000004000000a802 */ /* 0x000fc80000000f00 */
[----:B--2---:R-:W-:-:S05]  /*14590*/  @!P2 LEA R17, R3, R0, 0x18 ;  /* 0x000000000311a211 */ /* 0x004fca00078ec0ff */
[----:B------:R0:W-:Y:S02]  /*145a0*/  @!P2 STS [R17+0x308d0], R34 ;  /* 0x0308d0221100a388 */ /* 0x0001e40000000800 */
[----:B01----:R-:W-:Y:S01]  /*145b0*/  IMAD.MOV.U32 R34, RZ, RZ, R14 ;  /* 0x000000ffff227224 */ /* 0x003fe200078e000e */
[----:B------:R-:W-:Y:S06]  /*145c0*/  BAR.ARV 0x5, 0x180 ;  /* 0x0146000000007b1d */ /* 0x000fec0000002000 */
.L_x_1142:
[----:B------:R-:W-:Y:S02]  /*145d0*/  ULDC UR4, c[0x0][0xc38] ;  /* 0x00030e0000047ab9 */ /* 0x000fe40000000800 */
[----:B-1----:R-:W-:-:S13]  /*145e0*/  ISETP.GE.AND P0, PT, R34, UR4, PT ;  /* 0x0000000422007c0c */ /* 0x002fda000bf06270 */
[----:B------:R-:W-:Y:S05]  /*145f0*/  @!P0 BRA `(.L_x_1144) ;  /* 0xffffffc400548947 */ /* 0x000fea000383ffff */
.L_x_1089:
[----:B------:R-:W2:Y:S01]  /*14600*/  LDL.LU R0, [R1] ;  /* 0x0000000001007983 */ /* 0x000ea20000300800 */
[----:B------:R-:W-:Y:S01]  /*14610*/  BSSY B0, `(.L_x_1145) ;  /* 0x000000b000007945 */ /* 0x000fe20003800000 */
[----:B------:R-:W1:Y:S01]  /*14620*/  S2R R5, SR_CgaCtaId ;  /* 0x0000000000057919 */ /* 0x000e620000008800 */
[----:B--2---:R-:W-:-:S04]  /*14630*/  IADD3 R0, R0, 0x1, RZ ;  /* 0x0000000100007810 */ /* 0x004fc80007ffe0ff */
[----:B------:R-:W-:-:S04]  /*14640*/  LEA.HI R2, R0, R0, RZ, 0x1 ;  /* 0x0000000000027211 */ /* 0x000fc800078f08ff */
[----:B------:R-:W-:Y:S02]  /*14650*/  LOP3.LUT R3, R2, 0xfffffffe, RZ, 0xc0, !PT ;  /* 0xfffffffe02037812 */ /* 0x000fe400078ec0ff */
[----:B------:R-:W-:-:S03]  /*14660*/  MOV R2, 0x400 ;  /* 0x0000040000027802 */ /* 0x000fc60000000f00 */
[----:B------:R-:W-:Y:S01]  /*14670*/  IMAD.IADD R0, R0, 0x1, -R3 ;  /* 0x0000000100007824 */ /* 0x000fe200078e0a03 */
[----:B-1----:R-:W-:-:S04]  /*14680*/  LEA R5, R5, R2, 0x18 ;  /* 0x0000000205057211 */ /* 0x002fc800078ec0ff */
[----:B------:R-:W-:-:S04]  /*14690*/  SHF.L.U32 R0, R0, 0x1f, RZ ;  /* 0x0000001f00007819 */ /* 0x000fc800000006ff */
[----:B------:R-:W1:Y:S02]  /*146a0*/  SYNCS.PHASECHK.TRANS64.TRYWAIT P0, [R5+URZ+0x30820], R0 ;  /* 0x03082000050075a7 */ /* 0x000e64000800017f */
[----:B-1----:R-:W-:Y:S05]  /*146b0*/  @!P0 BRA `(.L_x_1146) ;  /* 0x00000028007c8947 */ /* 0x002fea0003800000 */
.L_x_1226:
[----:B------:R-:W-:Y:S05]  /*146c0*/  BSYNC B0 ;  /* 0x0000000000007941 */ /* 0x000fea0003800000 */
.L_x_1145:
[----:B------:R-:W-:-:S03]  /*146d0*/  UMOV UR4, 0xffffffff ;  /* 0xffffffff00047882 */ /* 0x000fc60000000000 */
[----:B------:R-:W-:Y:S05]  /*146e0*/  BRA.DIV UR4, `(.L_x_1147) ;  /* 0x0000002a04847947 */ /* 0x000fea000b800000 */
[----:B-1----:R-:W1:Y:S02]  /*146f0*/  S2R R0, SR_TID.X ;  /* 0x0000000000007919 */ /* 0x002e640000002100 */
[----:B-1----:R-:W-:-:S04]  /*14700*/  SHF.R.U32.HI R0, RZ, 0x5, R0 ;  /* 0x00000005ff007819 */ /* 0x002fc80000011600 */
[----:B------:R-:W-:-:S05]  /*14710*/  LOP3.LUT R0, R0, 0x3, RZ, 0xc0, !PT ;  /* 0x0000000300007812 */ /* 0x000fca00078ec0ff */
[----:B------:R1:W2:Y:S02]  /*14720*/  SHFL.IDX PT, R14, R0, RZ, 0x1f ;  /* 0x00001fff000e7589 */ /* 0x0002a400000e0000 */
.L_x_1229:
[----:B--2---:R-:W-:Y:S01]  /*14730*/  ISETP.NE.AND P0, PT, R14, RZ, PT ;  /* 0x000000ff0e00720c */ /* 0x004fe20003f05270 */
[----:B------:R-:W-:-:S12]  /*14740*/  BSSY B0, `(.L_x_1148) ;  /* 0x0000026000007945 */ /* 0x000fd80003800000 */
[----:B------:R-:W-:Y:S05]  /*14750*/  @P0 BRA `(.L_x_1149) ;  /* 0x0000000000900947 */ /* 0x000fea0003800000 */
[----:B------:R-:W-:-:S03]  /*14760*/  UMOV UR4, 0xffffffff ;  /* 0xffffffff00047882 */ /* 0x000fc60000000000 */
[----:B------:R-:W-:Y:S05]  /*14770*/  BRA.DIV UR4, `(.L_x_1150) ;  /* 0x0000002a04947947 */ /* 0x000fea000b800000 */
[----:B------:R-:W-:-:S13]  /*14780*/  ELECT P6, URZ, PT ;  /* 0x00000000003f782f */ /* 0x000fda00038c0000 */
.L_x_1232:
[----:B------:R-:W-:Y:S05]  /*14790*/  @!P6 BRA `(.L_x_1149) ;  /* 0x000000000080e947 */ /* 0x000fea0003800000 */
[----:B-1----:R-:W2:Y:S02]  /*147a0*/  LDL R0, [R1+0x4] ;  /* 0x0000040001007983 */ /* 0x002ea40000100800 */
[----:B--2---:R-:W-:-:S13]  /*147b0*/  R2UR UR4, R0 ;  /* 0x00000000000472ca */ /* 0x004fda00000e0000 */
[----:B------:R-:W-:-:S06]  /*147c0*/  ULOP3.LUT UR4, UR4, 0x2, URZ, 0xfc, !UPT ;  /* 0x0000000204047892 */ /* 0x000fcc000f8efc3f */
[----:B------:R-:W-:-:S05]  /*147d0*/  IMAD.U32 R0, RZ, RZ, UR4 ;  /* 0x00000004ff007e24 */ /* 0x000fca000f8e00ff */
[----:B------:R-:W-:-:S13]  /*147e0*/  ISETP.NE.AND P0, PT, R0, 0x3, PT ;  /* 0x000000030000780c */ /* 0x000fda0003f05270 */
[----:B------:R-:W-:Y:S05]  /*147f0*/  @!P0 BRA `(.L_x_1151) ;  /* 0x0000000000048947 */ /* 0x000fea0003800000 */
[----:B------:R-:W-:Y:S01]  /*14800*/  BPT.TRAP 0x1 ;  /* 0x000000040000795c */ /* 0x000fe20000300000 */
.L_x_1151:
[----:B------:R-:W-:Y:S01]  /*14810*/  IMAD R3, R23, 0x8, R5 ;  /* 0x0000000817037824 */ /* 0x000fe200078e0205 */
[----:B------:R-:W-:Y:S01]  /*14820*/  SHF.L.U32 R2, R25, 0x1f, RZ ;  /* 0x0000001f19027819 */ /* 0x000fe200000006ff */
[----:B------:R-:W-:-:S03]  /*14830*/  VIADD R23, R23, 0x1 ;  /* 0x0000000117177836 */ /* 0x000fc60000000000 */
[----:B------:R-:W1:Y:S02]  /*14840*/  SYNCS.PHASECHK.TRANS64.TRYWAIT P1, [R3+URZ+0x30840], R2 ;  /* 0x03084002030075a7 */ /* 0x000e64000802017f */
[----:B------:R-:W-:-:S04]  /*14850*/  ISETP.NE.AND P2, PT, R23, 0x2, PT ;  /* 0x000000021700780c */ /* 0x000fc80003f45270 */
[----:B------:R-:W-:Y:S01]  /*14860*/  SEL R0, RZ, 0x1, P2 ;  /* 0x00000001ff007807 */ /* 0x000fe20001000000 */
[----:B-1----:R-:W-:Y:S08]  /*14870*/  @!P1 BRA `(.L_x_1152) ;  /* 0x0000002800749947 */ /* 0x002ff00003800000 */
.L_x_1233:
[----:B------:R-:W-:Y:S02]  /*14880*/  SEL R23, R23, RZ, P2 ;  /* 0x000000ff17177207 */ /* 0x000fe40001000000 */
[----:B------:R-:W-:Y:S01]  /*14890*/  LOP3.LUT R0, R25, R0, RZ, 0x3c, !PT ;  /* 0x0000000019007212 */ /* 0x000fe200078e3cff */
[----:B------:R-:W-:Y:S06]  /*148a0*/  @!P0 BRA `(.L_x_1153) ;  /* 0x0000000000048947 */ /* 0x000fec0003800000 */
[----:B------:R-:W-:Y:S01]  /*148b0*/  BPT.TRAP 0x1 ;  /* 0x000000040000795c */ /* 0x000fe20000300000 */
.L_x_1153:
[----:B------:R-:W-:Y:S01]  /*148c0*/  IMAD R23, R23, 0x8, R5 ;  /* 0x0000000817177824 */ /* 0x000fe200078e0205 */
[----:B------:R-:W-:-:S04]  /*148d0*/  SHF.L.U32 R0, R0, 0x1f, RZ ;  /* 0x0000001f00007819 */ /* 0x000fc800000006ff */
[----:B------:R-:W2:Y:S02]  /*148e0*/  SYNCS.PHASECHK.TRANS64.TRYWAIT P1, [R23+URZ+0x30840], R0 ;  /* 0x03084000170075a7 */ /* 0x000ea4000802017f */
[----:B--2---:R-:W-:Y:S05]  /*148f0*/  @!P1 BRA `(.L_x_1154) ;  /* 0x0000002800689947 */ /* 0x004fea0003800000 */
.L_x_1234:
[----:B------:R-:W-:Y:S05]  /*14900*/  @!P0 BRA `(.L_x_1155) ;  /* 0x0000000000048947 */ /* 0x000fea0003800000 */
[----:B------:R-:W-:Y:S01]  /*14910*/  BPT.TRAP 0x1 ;  /* 0x000000040000795c */ /* 0x000fe20000300000 */
.L_x_1155:
[----:B------:R-:W3:Y:S02]  /*14920*/  SYNCS.PHASECHK.TRANS64.TRYWAIT P1, [R3+URZ+0x30860], R2 ;  /* 0x03086002030075a7 */ /* 0x000ee4000802017f */
[----:B---3--:R-:W-:Y:S05]  /*14930*/  @!P1 BRA `(.L_x_1156) ;  /* 0x00000028006c9947 */ /* 0x008fea0003800000 */
.L_x_1235:
[----:B------:R-:W-:Y:S05]  /*14940*/  @!P0 BRA `(.L_x_1157) ;  /* 0x0000000000048947 */ /* 0x000fea0003800000 */
[----:B------:R-:W-:Y:S01]  /*14950*/  BPT.TRAP 0x1 ;  /* 0x000000040000795c */ /* 0x000fe20000300000 */
.L_x_1157:
[----:B----4-:R4:W0:Y:S02]  /*14960*/  SYNCS.PHASECHK.TRANS64.TRYWAIT P0, [R23+URZ+0x30860], R0 ;  /* 0x03086000170075a7 */ /* 0x010824000800017f */
[----:B0-----:R-:W-:Y:S05]  /*14970*/  @!P0 NANOSLEEP.SYNCS 0x989680 ;  /* 0x009896800000895d */ /* 0x001fea0003900000 */
[----:B------:R-:W0:Y:S02]  /*14980*/  @!P0 SYNCS.PHASECHK.TRANS64 P0, [R23+URZ+0x30860], R0 ;  /* 0x03086000170085a7 */ /* 0x000e24000800007f */
[----:B0-----:R-:W-:Y:S05]  /*14990*/  @!P0 BRA `(.L_x_1157) ;  /* 0xfffffffc00f08947 */ /* 0x001fea000383ffff */
.L_x_1149:
[----:B------:R-:W-:Y:S05]  /*149a0*/  BSYNC B0 ;  /* 0x0000000000007941 */ /* 0x000fea0003800000 */
.L_x_1148:
[----:B------:R-:W-:Y:S05]  /*149b0*/  EXIT ;  /* 0x000000000000794d */ /* 0x000fea0003800000 */
.L_x_994:
[----:B0-----:R-:W-:-:S04]  /*149c0*/  MOV R3, UR40 ;  /* 0x0000002800037c02 */ /* 0x001fc80008000f00 */
[----:B------:R0:W1:Y:S03]  /*149d0*/  SYNCS.PHASECHK.TRANS64.TRYWAIT P1, [R3+URZ+0x30800], R0 ;  /* 0x03080000030075a7 */ /* 0x000066000802017f */
[----:B-1----:R-:W-:Y:S05]  /*149e0*/  @!P1 NANOSLEEP.SYNCS 0x989680 ;  /* 0x009896800000995d */ /* 0x002fea0003900000 */
[----:B------:R-:W1:Y:S02]  /*149f0*/  @!P1 SYNCS.PHASECHK.TRANS64 P1, [R3+URZ+0x30800], R0 ;  /* 0x03080000030095a7 */ /* 0x000e64000802007f */
[----:B-1----:R-:W-:Y:S05]  /*14a00*/  @!P1 BRA `(.L_x_994) ;  /* 0xfffffffc00ec9947 */ /* 0x002fea000383ffff */
[----:B------:R-:W-:Y:S05]  /*14a10*/  BRA `(.L_x_1158) ;  /* 0xfffffed000987947 */ /* 0x000fea000383ffff */
.L_x_998:
[----:B-1----:R1:W2:Y:S02]  /*14a20*/  SYNCS.PHASECHK.TRANS64.TRYWAIT P1, [R3+URZ+0x30830], R0 ;  /* 0x03083000030075a7 */ /* 0x0022a4000802017f */
[----:B--2---:R-:W-:Y:S05]  /*14a30*/  @!P1 NANOSLEEP.SYNCS 0x989680 ;  /* 0x009896800000995d */ /* 0x004fea0003900000 */
[----:B------:R-:W2:Y:S02]  /*14a40*/  @!P1 SYNCS.PHASECHK.TRANS64 P1, [R3+URZ+0x30830], R0 ;  /* 0x03083000030095a7 */ /* 0x000ea4000802007f */
[----:B--2---:R-:W-:Y:S05]  /*14a50*/  @!P1 BRA `(.L_x_998) ;  /* 0xfffffffc00f09947 */ /* 0x004fea000383ffff */
[----:B------:R-:W-:Y:S05]  /*14a60*/  BRA `(.L_x_997) ;  /* 0xfffffed000b47947 */ /* 0x000fea000383ffff */
.L_x_1015:
[----:B-1----:R-:W-:-:S04]  /*14a70*/  IMAD.U32 R4, RZ, RZ, UR7 ;  /* 0x00000007ff047e24 */ /* 0x002fc8000f8e00ff */
[----:B------:R1:W2:Y:S03]  /*14a80*/  SYNCS.PHASECHK.TRANS64.TRYWAIT P1, [R4+URZ+0x30830], R3 ;  /* 0x03083003040075a7 */ /* 0x0002a6000802017f */
[----:B--2---:R-:W-:Y:S05]  /*14a90*/  @!P1 NANOSLEEP.SYNCS 0x989680 ;  /* 0x009896800000995d */ /* 0x004fea0003900000 */
[----:B------:R-:W2:Y:S02]  /*14aa0*/  @!P1 SYNCS.PHASECHK.TRANS64 P1, [R4+URZ+0x30830], R3 ;  /* 0x03083003040095a7 */ /* 0x000ea4000802007f */
[----:B--2---:R-:W-:Y:S05]  /*14ab0*/  @!P1 BRA `(.L_x_1015) ;  /* 0xfffffffc00ec9947 */ /* 0x004fea000383ffff */
[----:B------:R-:W-:Y:S05]  /*14ac0*/  BRA `(.L_x_1014) ;  /* 0xfffffefc00e87947 */ /* 0x000fea000383ffff */
.L_x_1019:
[----:B01----:R-:W-:-:S04]  /*14ad0*/  IMAD.U32 R3, RZ, RZ, UR6 ;  /* 0x00000006ff037e24 */ /* 0x003fc8000f8e00ff */
[----:B------:R0:W1:Y:S03]  /*14ae0*/  SYNCS.PHASECHK.TRANS64.TRYWAIT P1, [R3+URZ+0x30850], R0 ;  /* 0x03085000030075a7 */ /* 0x000066000802017f */
[----:B-1----:R-:W-:Y:S05]  /*14af0*/  @!P1 NANOSLEEP.SYNCS 0x989680 ;  /* 0x009896800000995d */ /* 0x002fea0003900000 */
[----:B------:R-:W1:Y:S02]  /*14b00*/  @!P1 SYNCS.PHASECHK.TRANS64 P1, [R3+URZ+0x30850], R0 ;  /* 0x03085000030095a7 */ /* 0x000e64000802007f */
[----:B-1----:R-:W-:Y:S05]  /*14b10*/  @!P1 BRA `(.L_x_1019) ;  /* 0xfffffffc00ec9947 */ /* 0x002fea000383ffff */
[----:B------:R-:W-:Y:S05]  /*14b20*/  BRA `(.L_x_1018) ;  /* 0xffffff0c00887947 */ /* 0x000fea000383ffff */
.L_x_1038:
[----:B-1----:R-:W-:-:S04]  /*14b30*/  IMAD.U32 R4, RZ, RZ, UR7 ;  /* 0x00000007ff047e24 */ /* 0x002fc8000f8e00ff */
[----:B------:R1:W2:Y:S03]  /*14b40*/  SYNCS.PHASECHK.TRANS64.TRYWAIT P1, [R4+URZ+0x30830], R3 ;  /* 0x03083003040075a7 */ /* 0x0002a6000802017f */
[----:B--2---:R-:W-:Y:S05]  /*14b50*/  @!P1 NANOSLEEP.SYNCS 0x989680 ;  /* 0x009896800000995d */ /* 0x004fea0003900000 */
[----:B------:R-:W2:Y:S02]  /*14b60*/  @!P1 SYNCS.PHASECHK.TRANS64 P1, [R4+URZ+0x30830], R3 ;  /* 0x03083003040095a7 */ /* 0x000ea4000802007f */
[----:B--2---:R-:W-:Y:S05]  /*14b70*/  @!P1 BRA `(.L_x_1038) ;  /* 0xfffffffc00ec9947 */ /* 0x004fea000383ffff */
[----:B------:R-:W-:Y:S05]  /*14b80*/  BRA `(.L_x_1037) ;  /* 0xffffff2c00847947 */ /* 0x000fea000383ffff */
.L_x_1042:
[----:B01----:R-:W-:-:S04]  /*14b90*/  IMAD.U32 R3, RZ, RZ, UR6 ;  /* 0x00000006ff037e24 */ /* 0x003fc8000f8e00ff */
[----:B------:R0:W1:Y:S03]  /*14ba0*/  SYNCS.PHASECHK.TRANS64.TRYWAIT P1, [R3+URZ+0x30850], R0 ;  /* 0x03085000030075a7 */ /* 0x000066000802017f */
[----:B-1----:R-:W-:Y:S05]  /*14bb0*/  @!P1 NANOSLEEP.SYNCS 0x989680 ;  /* 0x009896800000995d */ /* 0x002fea0003900000 */
[----:B------:R-:W1:Y:S02]  /*14bc0*/  @!P1 SYNCS.PHASECHK.TRANS64 P1, [R3+URZ+0x30850], R0 ;  /* 0x03085000030095a7 */ /* 0x000e64000802007f */
[----:B-1----:R-:W-:Y:S05]  /*14bd0*/  @!P1 BRA `(.L_x_1042) ;  /* 0xfffffffc00ec9947 */ /* 0x002fea000383ffff */
[----:B------:R-:W-:Y:S05]  /*14be0*/  BRA `(.L_x_1041) ;  /* 0xffffff3c00247947 */ /* 0x000fea000383ffff */
.L_x_1050:
[----:B-1----:R-:W-:-:S04]  /*14bf0*/  IMAD.U32 R4, RZ, RZ, UR6 ;  /* 0x00000006ff047e24 */ /* 0x002fc8000f8e00ff */
[----:B------:R1:W2:Y:S03]  /*14c00*/  SYNCS.PHASECHK.TRANS64.TRYWAIT P1, [R4+URZ+0x30830], R3 ;  /* 0x03083003040075a7 */ /* 0x0002a6000802017f */
[----:B--2---:R-:W-:Y:S05]  /*14c10*/  @!P1 NANOSLEEP.SYNCS 0x989680 ;  /* 0x009896800000995d */ /* 0x004fea0003900000 */
[----:B------:R-:W2:Y:S02]  /*14c20*/  @!P1 SYNCS.PHASECHK.TRANS64 P1, [R4+URZ+0x30830], R3 ;  /* 0x03083003040095a7 */ /* 0x000ea4000802007f */
[----:B--2---:R-:W-:Y:S05]  /*14c30*/  @!P1 BRA `(.L_x_1050) ;  /* 0xfffffffc00ec9947 */ /* 0x004fea000383ffff */
[----:B------:R-:W-:Y:S05]  /*14c40*/  BRA `(.L_x_1049) ;  /* 0xffffff4c00bc7947 */ /* 0x000fea000383ffff */
.L_x_1054:
[----:B01----:R-:W-:-:S04]  /*14c50*/  MOV R3, UR11 ;  /* 0x0000000b00037c02 */ /* 0x003fc80008000f00 */
[----:B------:R0:W1:Y:S03]  /*14c60*/  SYNCS.PHASECHK.TRANS64.TRYWAIT P1, [R3+URZ+0x30850], R0 ;  /* 0x03085000030075a7 */ /* 0x000066000802017f */
[----:B-1----:R-:W-:Y:S05]  /*14c70*/  @!P1 NANOSLEEP.SYNCS 0x989680 ;  /* 0x009896800000995d */ /* 0x002fea0003900000 */
[----:B------:R-:W1:Y:S02]  /*14c80*/  @!P1 SYNCS.PHASECHK.TRANS64 P1, [R3+URZ+0x30850], R0 ;  /* 0x03085000030095a7 */ /* 0x000e64000802007f */
[----:B-1----:R-:W-:Y:S05]  /*14c90*/  @!P1 BRA `(.L_x_1054) ;  /* 0xfffffffc00ec9947 */ /* 0x002fea000383ffff */
[----:B------:R-:W-:Y:S05]  /*14ca0*/  BRA `(.L_x_1053) ;  /* 0xffffff5c005c7947 */ /* 0x000fea000383ffff */
.L_x_1069:
[----:B-1----:R-:W-:-:S04]  /*14cb0*/  IMAD.U32 R7, RZ, RZ, UR5 ;  /* 0x00000005ff077e24 */ /* 0x002fc8000f8e00ff */
[----:B------:R1:W2:Y:S03]  /*14cc0*/  SYNCS.PHASECHK.TRANS64.TRYWAIT P1, [R7+URZ+0x30850], R0 ;  /* 0x03085000070075a7 */ /* 0x0002a6000802017f */
[----:B--2---:R-:W-:Y:S05]  /*14cd0*/  @!P1 NANOSLEEP.SYNCS 0x989680 ;  /* 0x009896800000995d */ /* 0x004fea0003900000 */
[----:B------:R-:W2:Y:S02]  /*14ce0*/  @!P1 SYNCS.PHASECHK.TRANS64 P1, [R7+URZ+0x30850], R0 ;  /* 0x03085000070095a7 */ /* 0x000ea4000802007f */
[----:B--2---:R-:W-:Y:S05]  /*14cf0*/  @!P1 BRA `(.L_x_1069) ;  /* 0xfffffffc00ec9947 */ /* 0x004fea000383ffff */
[----:B------:R-:W-:Y:S05]  /*14d00*/  BRA `(.L_x_1068) ;  /* 0xffffff80008c7947 */ /* 0x000fea000383ffff */
.L_x_1106:
[----:B------:R-:W0:Y:S01]  /*14d10*/  S2R R19, SR_TID.X ;  /* 0x0000000000137919 */ /* 0x000e220000002100 */
[----:B------:R-:W-:Y:S02]  /*14d20*/  IMAD.MOV.U32 R12, RZ, RZ, RZ ;  /* 0x000000ffff0c7224 */ /* 0x000fe400078e00ff */
[----:B------:R-:W-:Y:S02]  /*14d30*/  IMAD.MOV.U32 R11, RZ, RZ, 0x1f ;  /* 0x0000001fff0b7424 */ /* 0x000fe400078e00ff */
[----:B------:R-:W-:Y:S01]  /*14d40*/  IMAD.MOV.U32 R15, RZ, RZ, -0x1 ;  /* 0xffffffffff0f7424 */ /* 0x000fe200078e00ff */
[----:B0-----:R-:W-:-:S04]  /*14d50*/  SHF.R.U32.HI R19, RZ, 0x5, R19 ;  /* 0x00000005ff137819 */ /* 0x001fc80000011613 */
[----:B------:R-:W-:-:S05]  /*14d60*/  LOP3.LUT R19, R19, 0x3, RZ, 0xc0, !PT ;  /* 0x0000000313137812 */ /* 0x000fca00078ec0ff */
[----:B------:R-:W-:-:S07]  /*14d70*/  IMAD.MOV.U32 R13, RZ, RZ, R19 ;  /* 0x000000ffff0d7224 */ /* 0x000fce00078e0013 */
[----:B-----5:R-:W-:Y:S05]  /*14d80*/  WARPSYNC.COLLECTIVE R15, `(.L_x_1159) ;  /* 0x000000000f087348 */ /* 0x020fea0003c00000 */
[----:B------:R0:W1:Y:S02]  /*14d90*/  SHFL.IDX P6, R14, R13, R12, R11 ;  /* 0x0000000c0d0e7389 */ /* 0x00006400000c000b */
[----:B01---5:R-:W-:Y:S01]  /*14da0*/  ENDCOLLECTIVE ;  /* 0x000000000000791b */ /* 0x023fe20003800000 */
.L_x_1159:
[----:B------:R-:W-:Y:S05]  /*14db0*/  BRA `(.L_x_1160) ;  /* 0xffffffc800dc7947 */ /* 0x000fea000383ffff */
.L_x_1109:
[----:B0-----:R0:W1:Y:S02]  /*14dc0*/  SYNCS.PHASECHK.TRANS64.TRYWAIT P0, [R4+URZ+0x30840], R3 ;  /* 0x03084003040075a7 */ /* 0x001064000800017f */
[----:B-1----:R-:W-:Y:S05]  /*14dd0*/  @!P0 NANOSLEEP.SYNCS 0x989680 ;  /* 0x009896800000895d */ /* 0x002fea0003900000 */
[----:B------:R-:W1:Y:S02]  /*14de0*/  @!P0 SYNCS.PHASECHK.TRANS64 P0, [R4+URZ+0x30840], R3 ;  /* 0x03084003040085a7 */ /* 0x000e64000800007f */
[----:B-1----:R-:W-:Y:S05]  /*14df0*/  @!P0 BRA `(.L_x_1109) ;  /* 0xfffffffc00f08947 */ /* 0x002fea000383ffff */
[----:B------:R-:W-:Y:S05]  /*14e00*/  BRA `(.L_x_1161) ;  /* 0xffffffcc00c87947 */ /* 0x000fea000383ffff */
.L_x_1110:
[----:B------:R-:W-:Y:S01]  /*14e10*/  BSSY B0, `(.L_x_1162) ;  /* 0x0000008000007945 */ /* 0x000fe20003800000 */
[----:B------:R-:W-:Y:S01]  /*14e20*/  MOV R13, R6 ;  /* 0x00000006000d7202 */ /* 0x000fe20000000f00 */
[----:B------:R-:W-:Y:S02]  /*14e30*/  IMAD.MOV.U32 R12, RZ, RZ, RZ ;  /* 0x000000ffff0c7224 */ /* 0x000fe400078e00ff */
[----:B------:R-:W-:Y:S02]  /*14e40*/  IMAD.MOV.U32 R11, RZ, RZ, 0x181f ;  /* 0x0000181fff0b7424 */ /* 0x000fe400078e00ff */
[----:B------:R-:W-:-:S07]  /*14e50*/  IMAD.MOV.U32 R15, RZ, RZ, -0x1 ;  /* 0xffffffffff0f7424 */ /* 0x000fce00078e00ff */
[----:B------:R-:W-:Y:S05]  /*14e60*/  WARPSYNC.COLLECTIVE R15, `(.L_x_1163) ;  /* 0x000000000f087348 */ /* 0x000fea0003c00000 */
[----:B------:R0:W1:Y:S02]  /*14e70*/  SHFL.IDX P6, R14, R13, R12, R11 ;  /* 0x0000000c0d0e7389 */ /* 0x00006400000c000b */
[----:B01----:R-:W-:Y:S01]  /*14e80*/  ENDCOLLECTIVE ;  /* 0x000000000000791b */ /* 0x003fe20003800000 */
.L_x_1163:
[----:B------:R-:W-:Y:S05]  /*14e90*/  BSYNC B0 ;  /* 0x0000000000007941 */ /* 0x000fea0003800000 */
.L_x_1162:
[----:B------:R-:W-:Y:S01]  /*14ea0*/  IMAD.MOV.U32 R13, RZ, RZ, R5 ;  /* 0x000000ffff0d7224 */ /* 0x000fe200078e0005 */
[----:B------:R-:W-:Y:S01]  /*14eb0*/  MOV R12, RZ ;  /* 0x000000ff000c7202 */ /* 0x000fe20000000f00 */
[----:B------:R-:W-:Y:S02]  /*14ec0*/  IMAD.MOV.U32 R11, RZ, RZ, 0x181f ;  /* 0x0000181fff0b7424 */ /* 0x000fe400078e00ff */
[----:B------:R-:W-:Y:S02]  /*14ed0*/  IMAD.MOV.U32 R15, RZ, RZ, -0x1 ;  /* 0xffffffffff0f7424 */ /* 0x000fe400078e00ff */
[----:B------:R-:W-:Y:S02]  /*14ee0*/  IMAD.MOV.U32 R2, RZ, RZ, R14 ;  /* 0x000000ffff027224 */ /* 0x000fe400078e000e */
[----:B------:R-:W-:-:S07]  /*14ef0*/  @P0 IMAD R9, R0, 0x2, R17 ;  /* 0x0000000200090824 */ /* 0x000fce00078e0211 */
[----:B------:R-:W-:Y:S05]  /*14f00*/  WARPSYNC.COLLECTIVE R15, `(.L_x_1164) ;  /* 0x000000000f087348 */ /* 0x000fea0003c00000 */
[----:B------:R0:W1:Y:S02]  /*14f10*/  SHFL.IDX P6, R14, R13, R12, R11 ;  /* 0x0000000c0d0e7389 */ /* 0x00006400000c000b */
[----:B01----:R-:W-:Y:S01]  /*14f20*/  ENDCOLLECTIVE ;  /* 0x000000000000791b */ /* 0x003fe20003800000 */
.L_x_1164:
[----:B------:R-:W-:Y:S01]  /*14f30*/  MOV R13, R6 ;  /* 0x00000006000d7202 */ /* 0x000fe20000000f00 */
[----:B------:R-:W-:Y:S01]  /*14f40*/  IMAD.MOV.U32 R12, RZ, RZ, 0x1 ;  /* 0x00000001ff0c7424 */ /* 0x000fe200078e00ff */
[----:B------:R-:W-:-:S05]  /*14f50*/  @P0 LEA R14, P1, R37, R14, 0x1 ;  /* 0x0000000e250e0211 */ /* 0x000fca00078208ff */
[----:B------:R-:W-:Y:S02]  /*14f60*/  @P0 IMAD.X R3, RZ, RZ, R2, P1 ;  /* 0x000000ffff030224 */ /* 0x000fe400008e0602 */
[----:B------:R-:W-:-:S07]  /*14f70*/  @P0 IMAD.MOV.U32 R2, RZ, RZ, R14 ;  /* 0x000000ffff020224 */ /* 0x000fce00078e000e */
[----:B------:R-:W-:Y:S05]  /*14f80*/  WARPSYNC.COLLECTIVE R15, `(.L_x_1165) ;  /* 0x000000000f087348 */ /* 0x000fea0003c00000 */
[----:B------:R0:W1:Y:S02]  /*14f90*/  SHFL.IDX P6, R14, R13, R12, R11 ;  /* 0x0000000c0d0e7389 */ /* 0x00006400000c000b */
[----:B01----:R-:W-:Y:S01]  /*14fa0*/  ENDCOLLECTIVE ;  /* 0x000000000000791b */ /* 0x003fe20003800000 */
.L_x_1165:
        /* <DEDUP_REMOVED lines=8> */
[----:B------:R-:W-:Y:S01]  /*15030*/  ISETP.GE.AND P0, PT, R7, 0x11, PT ;  /* 0x000000110700780c */ /* 0x000fe20003f06270 */
[----:B------:R-:W-:-:S12]  /*15040*/  IMAD.MOV.U32 R8, RZ, RZ, R14 ;  /* 0x000000ffff087224 */ /* 0x000fd800078e000e */
[----:B0-----:R-:W-:Y:S05]  /*15050*/  WARPSYNC.COLLECTIVE R15, `(.L_x_1166) ;  /* 0x000000000f087348 */ /* 0x001fea0003c00000 */
[----:B------:R1:W2:Y:S02]  /*15060*/  SHFL.IDX P6, R14, R13, R12, R11 ;  /* 0x0000000c0d0e7389 */ /* 0x0002a400000c000b */
[----:B012---:R-:W-:Y:S01]  /*15070*/  ENDCOLLECTIVE ;  /* 0x000000000000791b */ /* 0x007fe20003800000 */
.L_x_1166:
[----:B------:R-:W-:Y:S02]  /*15080*/  @P0 IMAD R27, R0, 0x2, R17 ;  /* 0x00000002001b0824 */ /* 0x000fe400078e0211 */
[----:B------:R-:W-:Y:S02]  /*15090*/  IMAD.MOV.U32 R13, RZ, RZ, R6 ;  /* 0x000000ffff0d7224 */ /* 0x000fe400078e0006 */
[----:B------:R-:W-:Y:S01]  /*150a0*/  IMAD.MOV.U32 R12, RZ, RZ, 0x2 ;  /* 0x00000002ff0c7424 */ /* 0x000fe200078e00ff */
[----:B------:R-:W-:-:S04]  /*150b0*/  @P0 LEA R14, P1, R37, R14, 0x1 ;  /* 0x0000000e250e0211 */ /* 0x000fc800078208ff */
[----:B------:R-:W-:Y:S01]  /*150c0*/  @P0 MOV R2, R14 ;  /* 0x0000000e00020202 */ /* 0x000fe20000000f00 */
[----:B------:R-:W-:-:S08]  /*150d0*/  @P0 IMAD.X R21, RZ, RZ, R8, P1 ;  /* 0x000000ffff150224 */ /* 0x000fd000008e0608 */
[----:B------:R-:W-:Y:S05]  /*150e0*/  WARPSYNC.COLLECTIVE R15, `(.L_x_1167) ;  /* 0x000000000f087348 */ /* 0x000fea0003c00000 */
[----:B------:R0:W1:Y:S02]  /*150f0*/  SHFL.IDX P6, R14, R13, R12, R11 ;  /* 0x0000000c0d0e7389 */ /* 0x00006400000c000b */
[----:B01----:R-:W-:Y:S01]  /*15100*/  ENDCOLLECTIVE ;  /* 0x000000000000791b */ /* 0x003fe20003800000 */
.L_x_1167:
        /* <DEDUP_REMOVED lines=14> */
.L_x_1168:
[----:B------:R-:W-:Y:S02]  /*151f0*/  @P0 IMAD R21, R0, 0x2, R17 ;  /* 0x0000000200150824 */ /* 0x000fe400078e0211 */
[----:B------:R-:W-:Y:S02]  /*15200*/  IMAD.MOV.U32 R13, RZ, RZ, R6 ;  /* 0x000000ffff0d7224 */ /* 0x000fe400078e0006 */
[----:B------:R-:W-:Y:S01]  /*15210*/  IMAD.MOV.U32 R12, RZ, RZ, 0x3 ;  /* 0x00000003ff0c7424 */ /* 0x000fe200078e00ff */
[----:B------:R-:W-:-:S04]  /*15220*/  @P0 LEA R14, P1, R37, R14, 0x1 ;  /* 0x0000000e250e0211 */ /* 0x000fc800078208ff */
[----:B------:R-:W-:Y:S01]  /*15230*/  @P0 IADD3.X R9, RZ, R8, RZ, P1, !PT ;  /* 0x00000008ff090210 */ /* 0x000fe20000ffe4ff */
[----:B------:R-:W-:-:S08]  /*15240*/  @P0 IMAD.MOV.U32 R2, RZ, RZ, R14 ;  /* 0x000000ffff020224 */ /* 0x000fd000078e000e */
[----:B------:R-:W-:Y:S05]  /*15250*/  WARPSYNC.COLLECTIVE R15, `(.L_x_1169) ;  /* 0x000000000f087348 */ /* 0x000fea0003c00000 */
[----:B------:R0:W1:Y:S02]  /*15260*/  SHFL.IDX P6, R14, R13, R12, R11 ;  /* 0x0000000c0d0e7389 */ /* 0x00006400000c000b */
[----:B01----:R-:W-:Y:S01]  /*15270*/  ENDCOLLECTIVE ;  /* 0x000000000000791b */ /* 0x003fe20003800000 */
.L_x_1169:
        /* <DEDUP_REMOVED lines=9> */
[----:B------:R-:W-:-:S07]  /*15310*/  MOV R8, R14 ;  /* 0x0000000e00087202 */ /* 0x000fce0000000f00 */
[----:B0-----:R-:W-:Y:S05]  /*15320*/  WARPSYNC.COLLECTIVE R15, `(.L_x_1170) ;  /* 0x000000000f087348 */ /* 0x001fea0003c00000 */
[----:B------:R1:W2:Y:S02]  /*15330*/  SHFL.IDX P6, R14, R13, R12, R11 ;  /* 0x0000000c0d0e7389 */ /* 0x0002a400000c000b */
[----:B012---:R-:W-:Y:S01]  /*15340*/  ENDCOLLECTIVE ;  /* 0x000000000000791b */ /* 0x007fe20003800000 */
.L_x_1170:
[----:B------:R-:W-:Y:S05]  /*15350*/  BRA `(.L_x_1171) ;  /* 0xffffffcc007c7947 */ /* 0x000fea000383ffff */
.L_x_1115:
[----:B------:R-:W-:Y:S02]  /*15360*/  IMAD.MOV.U32 R13, RZ, RZ, R4 ;  /* 0x000000ffff0d7224 */ /* 0x000fe400078e0004 */
[----:B------:R-:W-:Y:S02]  /*15370*/  IMAD.MOV.U32 R12, RZ, RZ, RZ ;  /* 0x000000ffff0c7224 */ /* 0x000fe400078e00ff */
[----:B------:R-:W-:Y:S02]  /*15380*/  IMAD.MOV.U32 R11, RZ, RZ, 0x181f ;  /* 0x0000181fff0b7424 */ /* 0x000fe400078e00ff */
[----:B------:R-:W-:Y:S02]  /*15390*/  IMAD.MOV.U32 R15, RZ, RZ, -0x1 ;  /* 0xffffffffff0f7424 */ /* 0x000fe400078e00ff */
[----:B------:R-:W-:-:S07]  /*153a0*/  VIADD R0, R36, UR44 ;  /* 0x0000002c24007c36 */ /* 0x000fce0008000000 */
[----:B------:R-:W-:Y:S05]  /*153b0*/  WARPSYNC.COLLECTIVE R15, `(.L_x_1172) ;  /* 0x000000000f087348 */ /* 0x000fea0003c00000 */
[----:B------:R0:W1:Y:S02]  /*153c0*/  SHFL.IDX P6, R14, R13, R12, R11 ;  /* 0x0000000c0d0e7389 */ /* 0x00006400000c000b */
[----:B01----:R-:W-:Y:S01]  /*153d0*/  ENDCOLLECTIVE ;  /* 0x000000000000791b */ /* 0x003fe20003800000 */
.L_x_1172:
[C---:B------:R-:W-:Y:S01]  /*153e0*/  VIADD R6, R0.reuse, 0x10 ;  /* 0x0000001000067836 */ /* 0x040fe20000000000 */
[----:B------:R-:W-:Y:S01]  /*153f0*/  ISETP.GE.AND P0, PT, R0, UR39, PT ;  /* 0x0000002700007c0c */ /* 0x000fe2000bf06270 */
[----:B------:R-:W-:Y:S01]  /*15400*/  IMAD.MOV.U32 R13, RZ, RZ, R5 ;  /* 0x000000ffff0d7224 */ /* 0x000fe200078e0005 */
[----:B------:R-:W-:-:S11]  /*15410*/  MOV R2, R14 ;  /* 0x0000000e00027202 */ /* 0x000fd60000000f00 */
[----:B------:R-:W-:Y:S05]  /*15420*/  WARPSYNC.COLLECTIVE R15, `(.L_x_1173) ;  /* 0x000000000f087348 */ /* 0x000fea0003c00000 */
[----:B------:R0:W1:Y:S02]  /*15430*/  SHFL.IDX P6, R14, R13, R12, R11 ;  /* 0x0000000c0d0e7389 */ /* 0x00006400000c000b */
[----:B01----:R-:W-:Y:S01]  /*15440*/  ENDCOLLECTIVE ;  /* 0x000000000000791b */ /* 0x003fe20003800000 */
.L_x_1173:
        /* <DEDUP_REMOVED lines=8> */
.L_x_1174:
[----:B------:R-:W-:Y:S01]  /*154d0*/  @!PT LDS RZ, [RZ] ;  /* 0x00000000fffff984 */ /* 0x000fe20000000800 */
[----:B------:R-:W-:Y:S01]  /*154e0*/  @!PT LDS RZ, [RZ] ;  /* 0x00000000fffff984 */ /* 0x000fe20000000800 */
[----:B------:R-:W-:Y:S01]  /*154f0*/  @!PT LDS RZ, [RZ] ;  /* 0x00000000fffff984 */ /* 0x000fe20000000800 */
[----:B------:R0:W-:Y:S04]  /*15500*/  @!P0 LDGSTS.E.BYPASS.LTC128B.128 [R31+0x10400], desc[UR36][R2.64], !P2 ;  /* 0x10400000021f8fae */ /* 0x0001e8000d101d64 */
[----:B------:R0:W-:Y:S04]  /*15510*/  @!P0 LDGSTS.E.BYPASS.LTC128B.128 [R31+0x14400], desc[UR36][R2.64+0x80], !P3 ;  /* 0x14400080021f8fae */ /* 0x0001e8000d901d64 */
[----:B------:R0:W-:Y:S01]  /*15520*/  @!P0 LDGSTS.E.BYPASS.LTC128B.128 [R31+0x18400], desc[UR36][R2.64+0x100], !P4 ;  /* 0x18400100021f8fae */ /* 0x0001e2000e101d64 */
[----:B------:R-:W-:-:S03]  /*15530*/  IMAD.MOV.U32 R13, RZ, RZ, R5 ;  /* 0x000000ffff0d7224 */ /* 0x000fc600078e0005 */
[----:B------:R0:W-:Y:S01]  /*15540*/  @!P0 LDGSTS.E.BYPASS.LTC128B.128 [R31+0x1c400], desc[UR36][R2.64+0x180], !P5 ;  /* 0x1c400180021f8fae */ /* 0x0001e2000e901d64 */
[----:B------:R-:W-:Y:S01]  /*15550*/  ISETP.GE.AND P0, PT, R6, UR39, PT ;  /* 0x0000002706007c0c */ /* 0x000fe2000bf06270 */
[----:B------:R-:W-:-:S12]  /*15560*/  IMAD.MOV.U32 R6, RZ, RZ, R14 ;  /* 0x000000ffff067224 */ /* 0x000fd800078e000e */
[----:B0-----:R-:W-:Y:S05]  /*15570*/  WARPSYNC.COLLECTIVE R15, `(.L_x_1175) ;  /* 0x000000000f087348 */ /* 0x001fea0003c00000 */
[----:B------:R1:W2:Y:S02]  /*15580*/  SHFL.IDX P6, R14, R13, R12, R11 ;  /* 0x0000000c0d0e7389 */ /* 0x0002a400000c000b */
[----:B012---:R-:W-:Y:S01]  /*15590*/  ENDCOLLECTIVE ;  /* 0x000000000000791b */ /* 0x007fe20003800000 */
.L_x_1175:
[----:B------:R-:W-:Y:S02]  /*155a0*/  IMAD.MOV.U32 R13, RZ, RZ, R4 ;  /* 0x000000ffff0d7224 */ /* 0x000fe400078e0004 */
[----:B------:R-:W-:Y:S01]  /*155b0*/  IMAD.MOV.U32 R12, RZ, RZ, 0x2 ;  /* 0x00000002ff0c7424 */ /* 0x000fe200078e00ff */
[----:B------:R-:W-:-:S05]  /*155c0*/  @!P0 LEA R14, P1, R37, R14, 0x1 ;  /* 0x0000000e250e8211 */ /* 0x000fca00078208ff */
[----:B------:R-:W-:-:S08]  /*155d0*/  @!P0 IMAD.MOV.U32 R2, RZ, RZ, R14 ;  /* 0x000000ffff028224 */ /* 0x000fd000078e000e */
[----:B------:R-:W-:Y:S05]  /*155e0*/  WARPSYNC.COLLECTIVE R15, `(.L_x_1176) ;  /* 0x000000000f087348 */ /* 0x000fea0003c00000 */
[----:B------:R0:W1:Y:S02]  /*155f0*/  SHFL.IDX P6, R14, R13, R12, R11 ;  /* 0x0000000c0d0e7389 */ /* 0x00006400000c000b */
[----:B01----:R-:W-:Y:S01]  /*15600*/  ENDCOLLECTIVE ;  /* 0x000000000000791b */ /* 0x003fe20003800000 */
.L_x_1176:
        /* <DEDUP_REMOVED lines=16> */
.L_x_1177:
[----:B------:R-:W-:Y:S02]  /*15710*/  IMAD.MOV.U32 R13, RZ, RZ, R4 ;  /* 0x000000ffff0d7224 */ /* 0x000fe400078e0004 */
[----:B------:R-:W-:Y:S01]  /*15720*/  IMAD.MOV.U32 R12, RZ, RZ, 0x3 ;  /* 0x00000003ff0c7424 */ /* 0x000fe200078e00ff */
[----:B------:R-:W-:-:S04]  /*15730*/  @!P0 LEA R14, P1, R37, R14, 0x1 ;  /* 0x0000000e250e8211 */ /* 0x000fc800078208ff */
[----:B------:R-:W-:Y:S01]  /*15740*/  @!P0 IADD3.X R7, RZ, R6, RZ, P1, !PT ;  /* 0x00000006ff078210 */ /* 0x000fe20000ffe4ff */
[----:B------:R-:W-:-:S08]  /*15750*/  @!P0 IMAD.MOV.U32 R2, RZ, RZ, R14 ;  /* 0x000000ffff028224 */ /* 0x000fd000078e000e */
[----:B------:R-:W-:Y:S05]  /*15760*/  WARPSYNC.COLLECTIVE R15, `(.L_x_1178) ;  /* 0x000000000f087348 */ /* 0x000fea0003c00000 */
[----:B------:R0:W1:Y:S02]  /*15770*/  SHFL.IDX P6, R14, R13, R12, R11 ;  /* 0x0000000c0d0e7389 */ /* 0x00006400000c000b */
[----:B01----:R-:W-:Y:S01]  /*15780*/  ENDCOLLECTIVE ;  /* 0x000000000000791b */ /* 0x003fe20003800000 */
.L_x_1178:
[----:B------:R-:W-:Y:S02]  /*15790*/  VIADD R6, R0, 0x30 ;  /* 0x0000003000067836 */ /* 0x000fe40000000000 */
        /* <DEDUP_REMOVED lines=14> */
.L_x_1179:
[----:B------:R-:W-:Y:S01]  /*15880*/  MOV R13, R4 ;  /* 0x00000004000d7202 */ /* 0x000fe20000000f00 */
[----:B------:R-:W-:Y:S01]  /*15890*/  IMAD.MOV.U32 R12, RZ, RZ, 0x4 ;  /* 0x00000004ff0c7424 */ /* 0x000fe200078e00ff */
[----:B------:R-:W-:-:S05]  /*158a0*/  @!P0 LEA R14, P1, R37, R14, 0x1 ;  /* 0x0000000e250e8211 */ /* 0x000fca00078208ff */
[----:B------:R-:W-:-:S08]  /*158b0*/  @!P0 IMAD.MOV.U32 R2, RZ, RZ, R14 ;  /* 0x000000ffff028224 */ /* 0x000fd000078e000e */
[----:B------:R-:W-:Y:S05]  /*158c0*/  WARPSYNC.COLLECTIVE R15, `(.L_x_1180) ;  /* 0x000000000f087348 */ /* 0x000fea0003c00000 */
[----:B------:R0:W1:Y:S02]  /*158d0*/  SHFL.IDX P6, R14, R13, R12, R11 ;  /* 0x0000000c0d0e7389 */ /* 0x00006400000c000b */
[----:B01----:R-:W-:Y:S01]  /*158e0*/  ENDCOLLECTIVE ;  /* 0x000000000000791b */ /* 0x003fe20003800000 */
.L_x_1180:
[----:B------:R-:W-:Y:S02]  /*158f0*/  @!P0 IMAD.X R7, RZ, RZ, R6, P1 ;  /* 0x000000ffff078224 */ /* 0x000fe400008e0606 */
        /* <DEDUP_REMOVED lines=10> */
[----:B------:R-:W-:Y:S01]  /*159a0*/  ISETP.GE.AND P0, PT, R6, UR39, PT ;  /* 0x0000002706007c0c */ /* 0x000fe2000bf06270 */
[----:B------:R-:W-:-:S12]  /*159b0*/  IMAD.MOV.U32 R6, RZ, RZ, R14 ;  /* 0x000000ffff067224 */ /* 0x000fd800078e000e */
[----:B0-----:R-:W-:Y:S05]  /*159c0*/  WARPSYNC.COLLECTIVE R15, `(.L_x_1181) ;  /* 0x000000000f087348 */ /* 0x001fea0003c00000 */
[----:B------:R1:W2:Y:S02]  /*159d0*/  SHFL.IDX P6, R14, R13, R12, R11 ;  /* 0x0000000c0d0e7389 */ /* 0x0002a400000c000b */
[----:B012---:R-:W-:Y:S01]  /*159e0*/  ENDCOLLECTIVE ;  /* 0x000000000000791b */ /* 0x007fe20003800000 */
.L_x_1181:
[----:B------:R-:W-:Y:S02]  /*159f0*/  IMAD.MOV.U32 R13, RZ, RZ, R4 ;  /* 0x000000ffff0d7224 */ /* 0x000fe400078e0004 */
[----:B------:R-:W-:Y:S01]  /*15a00*/  IMAD.MOV.U32 R12, RZ, RZ, 0x5 ;  /* 0x00000005ff0c7424 */ /* 0x000fe200078e00ff */
[----:B------:R-:W-:-:S05]  /*15a10*/  @!P0 LEA R14, P1, R37, R14, 0x1 ;  /* 0x0000000e250e8211 */ /* 0x000fca00078208ff */
[----:B------:R-:W-:-:S08]  /*15a20*/  @!P0 IMAD.MOV.U32 R2, RZ, RZ, R14 ;  /* 0x000000ffff028224 */ /* 0x000fd000078e000e */
[----:B------:R-:W-:Y:S05]  /*15a30*/  WARPSYNC.COLLECTIVE R15, `(.L_x_1182) ;  /* 0x000000000f087348 */ /* 0x000fea0003c00000 */
[----:B------:R0:W1:Y:S02]  /*15a40*/  SHFL.IDX P6, R14, R13, R12, R11 ;  /* 0x0000000c0d0e7389 */ /* 0x00006400000c000b */
[----:B01----:R-:W-:Y:S01]  /*15a50*/  ENDCOLLECTIVE ;  /* 0x000000000000791b */ /* 0x003fe20003800000 */
.L_x_1182:
        /* <DEDUP_REMOVED lines=16> */
.L_x_1183:
        /* <DEDUP_REMOVED lines=8> */
.L_x_1184:
        /* <DEDUP_REMOVED lines=15> */
.L_x_1185:
[----:B------:R-:W-:Y:S01]  /*15cd0*/  IMAD.MOV.U32 R13, RZ, RZ, R4 ;  /* 0x000000ffff0d7224 */ /* 0x000fe200078e0004 */
[----:B------:R-:W-:Y:S02]  /*15ce0*/  MOV R12, 0x7 ;  /* 0x00000007000c7802 */ /* 0x000fe40000000f00 */
[----:B------:R-:W-:-:S05]  /*15cf0*/  @!P0 LEA R14, P1, R37, R14, 0x1 ;  /* 0x0000000e250e8211 */ /* 0x000fca00078208ff */
[----:B------:R-:W-:-:S08]  /*15d00*/  @!P0 IMAD.MOV.U32 R2, RZ, RZ, R14 ;  /* 0x000000ffff028224 */ /* 0x000fd000078e000e */
[----:B------:R-:W-:Y:S05]  /*15d10*/  WARPSYNC.COLLECTIVE R15, `(.L_x_1186) ;  /* 0x000000000f087348 */ /* 0x000fea0003c00000 */
[----:B------:R0:W1:Y:S02]  /*15d20*/  SHFL.IDX P6, R14, R13, R12, R11 ;  /* 0x0000000c0d0e7389 */ /* 0x00006400000c000b */
[----:B01----:R-:W-:Y:S01]  /*15d30*/  ENDCOLLECTIVE ;  /* 0x000000000000791b */ /* 0x003fe20003800000 */
.L_x_1186:
[----:B------:R-:W-:-:S04]  /*15d40*/  @!P0 IMAD.X R7, RZ, RZ, R6, P1 ;  /* 0x000000ffff078224 */ /* 0x000fc800008e0606 */
[----:B------:R-:W-:-:S05]  /*15d50*/  @!P0 IMAD.MOV.U32 R3, RZ, RZ, R7 ;  /* 0x000000ffff038224 */ /* 0x000fca00078e0007 */
        /* <DEDUP_REMOVED lines=8> */
[----:B------:R-:W-:-:S07]  /*15de0*/  IMAD.MOV.U32 R6, RZ, RZ, R14 ;  /* 0x000000ffff067224 */ /* 0x000fce00078e000e */
[----:B0-----:R-:W-:Y:S05]  /*15df0*/  WARPSYNC.COLLECTIVE R15, `(.L_x_1187) ;  /* 0x000000000f087348 */ /* 0x001fea0003c00000 */
[----:B------:R1:W2:Y:S02]  /*15e00*/  SHFL.IDX P6, R14, R13, R12, R11 ;  /* 0x0000000c0d0e7389 */ /* 0x0002a400000c000b */
[----:B012---:R-:W-:Y:S01]  /*15e10*/  ENDCOLLECTIVE ;  /* 0x000000000000791b */ /* 0x007fe20003800000 */
.L_x_1187:
[----:B------:R-:W-:Y:S05]  /*15e20*/  BRA `(.L_x_1188) ;  /* 0xffffffcc00a47947 */ /* 0x000fea000383ffff */
.L_x_1118:
[----:B0-----:R0:W1:Y:S02]  /*15e30*/  SYNCS.PHASECHK.TRANS64.TRYWAIT P0, [R17+URZ+0x30820], R0 ;  /* 0x03082000110075a7 */ /* 0x001064000800017f */
[----:B-1----:R-:W-:Y:S05]  /*15e40*/  @!P0 NANOSLEEP.SYNCS 0x989680 ;  /* 0x009896800000895d */ /* 0x002fea0003900000 */
[----:B------:R-:W1:Y:S02]  /*15e50*/  @!P0 SYNCS.PHASECHK.TRANS64 P0, [R17+URZ+0x30820], R0 ;  /* 0x03082000110085a7 */ /* 0x000e64000800007f */
[----:B-1----:R-:W-:Y:S05]  /*15e60*/  @!P0 BRA `(.L_x_1118) ;  /* 0xfffffffc00f08947 */ /* 0x002fea000383ffff */
[----:B------:R-:W-:Y:S05]  /*15e70*/  BRA `(.L_x_1189) ;  /* 0xffffffd0000c7947 */ /* 0x000fea000383ffff */
.L_x_1122:
[----:B0-----:R0:W1:Y:S02]  /*15e80*/  SYNCS.PHASECHK.TRANS64.TRYWAIT P0, [R7+URZ+0x30840], R2 ;  /* 0x03084002070075a7 */ /* 0x001064000800017f */
[----:B-1----:R-:W-:Y:S05]  /*15e90*/  @!P0 NANOSLEEP.SYNCS 0x989680 ;  /* 0x009896800000895d */ /* 0x002fea0003900000 */
[----:B------:R-:W1:Y:S02]  /*15ea0*/  @!P0 SYNCS.PHASECHK.TRANS64 P0, [R7+URZ+0x30840], R2 ;  /* 0x03084002070085a7 */ /* 0x000e64000800007f */
[----:B-1----:R-:W-:Y:S05]  /*15eb0*/  @!P0 BRA `(.L_x_1122) ;  /* 0xfffffffc00f08947 */ /* 0x002fea000383ffff */
[----:B------:R-:W-:Y:S05]  /*15ec0*/  BRA `(.L_x_1190) ;  /* 0xffffffd000cc7947 */ /* 0x000fea000383ffff */
.L_x_1123:
        /* <DEDUP_REMOVED lines=8> */
.L_x_1192:
[----:B------:R-:W-:Y:S05]  /*15f50*/  BSYNC B1 ;  /* 0x0000000000017941 */ /* 0x000fea0003800000 */
.L_x_1191:
[----:B------:R-:W-:Y:S01]  /*15f60*/  IMAD.MOV.U32 R13, RZ, RZ, R20 ;  /* 0x000000ffff0d7224 */ /* 0x000fe200078e0014 */
[----:B------:R-:W-:Y:S01]  /*15f70*/  SHF.L.U32 R4, R37, 0x1, RZ ;  /* 0x0000000125047819 */ /* 0x000fe200000006ff */
[----:B------:R-:W-:Y:S02]  /*15f80*/  IMAD.MOV.U32 R12, RZ, RZ, RZ ;  /* 0x000000ffff0c7224 */ /* 0x000fe400078e00ff */
[----:B------:R-:W-:Y:S02]  /*15f90*/  IMAD.MOV.U32 R11, RZ, RZ, 0x181f ;  /* 0x0000181fff0b7424 */ /* 0x000fe400078e00ff */
[----:B------:R-:W-:Y:S02]  /*15fa0*/  IMAD.MOV.U32 R15, RZ, RZ, -0x1 ;  /* 0xffffffffff0f7424 */ /* 0x000fe400078e00ff */
[----:B------:R-:W-:Y:S02]  /*15fb0*/  IMAD.MOV.U32 R3, RZ, RZ, R14 ;  /* 0x000000ffff037224 */ /* 0x000fe400078e000e */
[----:B------:R-:W-:-:S07]  /*15fc0*/  IMAD R21, R21, 0x2, R17 ;  /* 0x0000000215157824 */ /* 0x000fce00078e0211 */
[----:B------:R-:W-:Y:S05]  /*15fd0*/  WARPSYNC.COLLECTIVE R15, `(.L_x_1193) ;  /* 0x000000000f087348 */ /* 0x000fea0003c00000 */
[----:B------:R0:W1:Y:S02]  /*15fe0*/  SHFL.IDX P6, R14, R13, R12, R11 ;  /* 0x0000000c0d0e7389 */ /* 0x00006400000c000b */
[----:B01----:R-:W-:Y:S01]  /*15ff0*/  ENDCOLLECTIVE ;  /* 0x000000000000791b */ /* 0x003fe20003800000 */
.L_x_1193:
[----:B------:R-:W-:Y:S02]  /*16000*/  IMAD.MOV.U32 R13, RZ, RZ, R27 ;  /* 0x000000ffff0d7224 */ /* 0x000fe400078e001b */
[----:B------:R-:W-:Y:S01]  /*16010*/  IMAD.MOV.U32 R12, RZ, RZ, 0x1 ;  /* 0x00000001ff0c7424 */ /* 0x000fe200078e00ff */
[----:B------:R-:W-:-:S13]  /*16020*/  IADD3 R2, P0, R14, R4, RZ ;  /* 0x000000040e027210 */ /* 0x000fda0007f1e0ff */
[----:B------:R-:W-:Y:S05]  /*16030*/  WARPSYNC.COLLECTIVE R15, `(.L_x_1194) ;  /* 0x000000000f087348 */ /* 0x000fea0003c00000 */
[----:B------:R0:W1:Y:S02]  /*16040*/  SHFL.IDX P6, R14, R13, R12, R11 ;  /* 0x0000000c0d0e7389 */ /* 0x00006400000c000b */
[----:B01----:R-:W-:Y:S01]  /*16050*/  ENDCOLLECTIVE ;  /* 0x000000000000791b */ /* 0x003fe20003800000 */
.L_x_1194:
        /* <DEDUP_REMOVED lines=13> */
.L_x_1195:
[----:B------:R-:W-:Y:S02]  /*16130*/  IMAD.MOV.U32 R13, RZ, RZ, R27 ;  /* 0x000000ffff0d7224 */ /* 0x000fe400078e001b */
[----:B------:R-:W-:Y:S01]  /*16140*/  IMAD.MOV.U32 R12, RZ, RZ, 0x2 ;  /* 0x00000002ff0c7424 */ /* 0x000fe200078e00ff */
[----:B------:R-:W-:-:S13]  /*16150*/  IADD3 R2, P0, R14, R4, RZ ;  /* 0x000000040e027210 */ /* 0x000fda0007f1e0ff */
[----:B------:R-:W-:Y:S05]  /*16160*/  WARPSYNC.COLLECTIVE R15, `(.L_x_1196) ;  /* 0x000000000f087348 */ /* 0x000fea0003c00000 */
[----:B------:R0:W1:Y:S02]  /*16170*/  SHFL.IDX P6, R14, R13, R12, R11 ;  /* 0x0000000c0d0e7389 */ /* 0x00006400000c000b */
[----:B01----:R-:W-:Y:S01]  /*16180*/  ENDCOLLECTIVE ;  /* 0x000000000000791b */ /* 0x003fe20003800000 */
.L_x_1196:
        /* <DEDUP_REMOVED lines=13> */
.L_x_1197:
[----:B------:R-:W-:Y:S02]  /*16260*/  IMAD.MOV.U32 R13, RZ, RZ, R27 ;  /* 0x000000ffff0d7224 */ /* 0x000fe400078e001b */
[----:B------:R-:W-:Y:S01]  /*16270*/  IMAD.MOV.U32 R12, RZ, RZ, 0x3 ;  /* 0x00000003ff0c7424 */ /* 0x000fe200078e00ff */
[----:B------:R-:W-:-:S13]  /*16280*/  IADD3 R2, P0, R14, R4, RZ ;  /* 0x000000040e027210 */ /* 0x000fda0007f1e0ff */
[----:B------:R-:W-:Y:S05]  /*16290*/  WARPSYNC.COLLECTIVE R15, `(.L_x_1198) ;  /* 0x000000000f087348 */ /* 0x000fea0003c00000 */
[----:B------:R0:W1:Y:S02]  /*162a0*/  SHFL.IDX P6, R14, R13, R12, R11 ;  /* 0x0000000c0d0e7389 */ /* 0x00006400000c000b */
[----:B01----:R-:W-:Y:S01]  /*162b0*/  ENDCOLLECTIVE ;  /* 0x000000000000791b */ /* 0x003fe20003800000 */
.L_x_1198:
        /* <DEDUP_REMOVED lines=13> */
.L_x_1199:
[----:B------:R-:W-:Y:S05]  /*16390*/  BRA `(.L_x_1200) ;  /* 0xffffffd000787947 */ /* 0x000fea000383ffff */
.L_x_1128:
[----:B0-----:R0:W1:Y:S02]  /*163a0*/  SYNCS.PHASECHK.TRANS64.TRYWAIT P0, [R7+URZ+0x30860], R2 ;  /* 0x03086002070075a7 */ /* 0x001064000800017f */
[----:B-1----:R-:W-:Y:S05]  /*163b0*/  @!P0 NANOSLEEP.SYNCS 0x989680 ;  /* 0x009896800000895d */ /* 0x002fea0003900000 */
[----:B------:R-:W1:Y:S02]  /*163c0*/  @!P0 SYNCS.PHASECHK.TRANS64 P0, [R7+URZ+0x30860], R2 ;  /* 0x03086002070085a7 */ /* 0x000e64000800007f */
[----:B-1----:R-:W-:Y:S05]  /*163d0*/  @!P0 BRA `(.L_x_1128) ;  /* 0xfffffffc00f08947 */ /* 0x002fea000383ffff */
[----:B------:R-:W-:Y:S05]  /*163e0*/  BRA `(.L_x_1201) ;  /* 0xffffffd000d87947 */ /* 0x000fea000383ffff */
.L_x_1129:
[----:B------:R-:W-:Y:S01]  /*163f0*/  BSSY B1, `(.L_x_1202) ;  /* 0x0000008000017945 */ /* 0x000fe20003800000 */
[----:B------:R-:W-:Y:S01]  /*16400*/  IMAD.MOV.U32 R13, RZ, RZ, R19 ;  /* 0x000000ffff0d7224 */ /* 0x000fe200078e0013 */
[----:B------:R-:W-:Y:S01]  /*16410*/  MOV R12, RZ ;  /* 0x000000ff000c7202 */ /* 0x000fe20000000f00 */
[----:B------:R-:W-:Y:S02]  /*16420*/  IMAD.MOV.U32 R11, RZ, RZ, 0x181f ;  /* 0x0000181fff0b7424 */ /* 0x000fe400078e00ff */
[----:B------:R-:W-:-:S07]  /*16430*/  IMAD.MOV.U32 R15, RZ, RZ, -0x1 ;  /* 0xffffffffff0f7424 */ /* 0x000fce00078e00ff */
[----:B0-----:R-:W-:Y:S05]  /*16440*/  WARPSYNC.COLLECTIVE R15, `(.L_x_1203) ;  /* 0x000000000f087348 */ /* 0x001fea0003c00000 */
[----:B------:R1:W2:Y:S02]  /*16450*/  SHFL.IDX P6, R14, R13, R12, R11 ;  /* 0x0000000c0d0e7389 */ /* 0x0002a400000c000b */
[----:B012---:R-:W-:Y:S01]  /*16460*/  ENDCOLLECTIVE ;  /* 0x000000000000791b */ /* 0x007fe20003800000 */
.L_x_1203:
[----:B------:R-:W-:Y:S05]  /*16470*/  BSYNC B1 ;  /* 0x0000000000017941 */ /* 0x000fea0003800000 */
.L_x_1202:
[----:B------:R-:W-:Y:S01]  /*16480*/  IMAD.MOV.U32 R13, RZ, RZ, R18 ;  /* 0x000000ffff0d7224 */ /* 0x000fe200078e0012 */
[----:B------:R-:W-:Y:S01]  /*16490*/  MOV R11, 0x181f ;  /* 0x0000181f000b7802 */ /* 0x000fe20000000f00 */
[----:B------:R-:W-:Y:S02]  /*164a0*/  IMAD.MOV.U32 R12, RZ, RZ, RZ ;  /* 0x000000ffff0c7224 */ /* 0x000fe400078e00ff */
[----:B------:R-:W-:Y:S02]  /*164b0*/  IMAD.MOV.U32 R15, RZ, RZ, -0x1 ;  /* 0xffffffffff0f7424 */ /* 0x000fe400078e00ff */
[----:B------:R-:W-:Y:S02]  /*164c0*/  IMAD.MOV.U32 R3, RZ, RZ, R14 ;  /* 0x000000ffff037224 */ /* 0x000fe400078e000e */
[----:B------:R-:W-:-:S07]  /*164d0*/  IMAD R6, R6, 0x2, R17 ;  /* 0x0000000206067824 */ /* 0x000fce00078e0211 */
[----:B------:R-:W-:Y:S05]  /*164e0*/  WARPSYNC.COLLECTIVE R15, `(.L_x_1204) ;  /* 0x000000000f087348 */ /* 0x000fea0003c00000 */
[----:B------:R0:W1:Y:S02]  /*164f0*/  SHFL.IDX P6, R14, R13, R12, R11 ;  /* 0x0000000c0d0e7389 */ /* 0x00006400000c000b */
[----:B01----:R-:W-:Y:S01]  /*16500*/  ENDCOLLECTIVE ;  /* 0x000000000000791b */ /* 0x003fe20003800000 */
.L_x_1204:
[----:B------:R-:W-:Y:S02]  /*16510*/  IMAD.MOV.U32 R13, RZ, RZ, R19 ;  /* 0x000000ffff0d7224 */ /* 0x000fe400078e0013 */
[----:B------:R-:W-:Y:S01]  /*16520*/  IMAD.MOV.U32 R12, RZ, RZ, 0x1 ;  /* 0x00000001ff0c7424 */ /* 0x000fe200078e00ff */
[----:B------:R-:W-:-:S13]  /*16530*/  IADD3 R2, P0, R14, R4, RZ ;  /* 0x000000040e027210 */ /* 0x000fda0007f1e0ff */
[----:B------:R-:W-:Y:S05]  /*16540*/  WARPSYNC.COLLECTIVE R15, `(.L_x_1205) ;  /* 0x000000000f087348 */ /* 0x000fea0003c00000 */
[----:B------:R0:W1:Y:S02]  /*16550*/  SHFL.IDX P6, R14, R13, R12, R11 ;  /* 0x0000000c0d0e7389 */ /* 0x00006400000c000b */
[----:B01----:R-:W-:Y:S01]  /*16560*/  ENDCOLLECTIVE ;  /* 0x000000000000791b */ /* 0x003fe20003800000 */
.L_x_1205:
        /* <DEDUP_REMOVED lines=17> */
.L_x_1206:
[----:B------:R-:W-:Y:S02]  /*16680*/  IMAD.MOV.U32 R13, RZ, RZ, R19 ;  /* 0x000000ffff0d7224 */ /* 0x000fe400078e0013 */
[----:B------:R-:W-:Y:S01]  /*16690*/  IMAD.MOV.U32 R12, RZ, RZ, 0x2 ;  /* 0x00000002ff0c7424 */ /* 0x000fe200078e00ff */
[----:B------:R-:W-:-:S13]  /*166a0*/  IADD3 R2, P0, R14, R4, RZ ;  /* 0x000000040e027210 */ /* 0x000fda0007f1e0ff */
[----:B------:R-:W-:Y:S05]  /*166b0*/  WARPSYNC.COLLECTIVE R15, `(.L_x_1207) ;  /* 0x000000000f087348 */ /* 0x000fea0003c00000 */
[----:B------:R0:W1:Y:S02]  /*166c0*/  SHFL.IDX P6, R14, R13, R12, R11 ;  /* 0x0000000c0d0e7389 */ /* 0x00006400000c000b */
[----:B01----:R-:W-:Y:S01]  /*166d0*/  ENDCOLLECTIVE ;  /* 0x000000000000791b */ /* 0x003fe20003800000 */
.L_x_1207:
        /* <DEDUP_REMOVED lines=17> */
.L_x_1208:
[----:B------:R-:W-:Y:S02]  /*167f0*/  IMAD.MOV.U32 R13, RZ, RZ, R19 ;  /* 0x000000ffff0d7224 */ /* 0x000fe400078e0013 */
[----:B------:R-:W-:Y:S01]  /*16800*/  IMAD.MOV.U32 R12, RZ, RZ, 0x3 ;  /* 0x00000003ff0c7424 */ /* 0x000fe200078e00ff */
[----:B------:R-:W-:-:S13]  /*16810*/  IADD3 R2, P0, R14, R4, RZ ;  /* 0x000000040e027210 */ /* 0x000fda0007f1e0ff */
[----:B------:R-:W-:Y:S05]  /*16820*/  WARPSYNC.COLLECTIVE R15, `(.L_x_1209) ;  /* 0x000000000f087348 */ /* 0x000fea0003c00000 */
[----:B------:R0:W1:Y:S02]  /*16830*/  SHFL.IDX P6, R14, R13, R12, R11 ;  /* 0x0000000c0d0e7389 */ /* 0x00006400000c000b */
[----:B01----:R-:W-:Y:S01]  /*16840*/  ENDCOLLECTIVE ;  /* 0x000000000000791b */ /* 0x003fe20003800000 */
.L_x_1209:
        /* <DEDUP_REMOVED lines=12> */
.L_x_1210:
        /* <DEDUP_REMOVED lines=9> */
.L_x_1137:
[----:B0-----:R0:W1:Y:S02]  /*169a0*/  SYNCS.PHASECHK.TRANS64.TRYWAIT P0, [R4+URZ+0x30860], R3 ;  /* 0x03086003040075a7 */ /* 0x001064000800017f */
[----:B-1----:R-:W-:Y:S05]  /*169b0*/  @!P0 NANOSLEEP.SYNCS 0x989680 ;  /* 0x009896800000895d */ /* 0x002fea0003900000 */
[----:B------:R-:W1:Y:S02]  /*169c0*/  @!P0 SYNCS.PHASECHK.TRANS64 P0, [R4+URZ+0x30860], R3 ;  /* 0x03086003040085a7 */ /* 0x000e64000800007f */
[----:B-1----:R-:W-:Y:S05]  /*169d0*/  @!P0 BRA `(.L_x_1137) ;  /* 0xfffffffc00f08947 */ /* 0x002fea000383ffff */
[----:B------:R-:W-:Y:S05]  /*169e0*/  BRA `(.L_x_1212) ;  /* 0xffffffd4005c7947 */ /* 0x000fea000383ffff */
.L_x_1138:
[----:B------:R-:W-:Y:S01]  /*169f0*/  BSSY B0, `(.L_x_1213) ;  /* 0x0000008000007945 */ /* 0x000fe20003800000 */
[----:B------:R-:W-:Y:S01]  /*16a00*/  MOV R13, R19 ;  /* 0x00000013000d7202 */ /* 0x000fe20000000f00 */
[----:B------:R-:W-:Y:S02]  /*16a10*/  IMAD.MOV.U32 R12, RZ, RZ, RZ ;  /* 0x000000ffff0c7224 */ /* 0x000fe400078e00ff */
[----:B------:R-:W-:Y:S02]  /*16a20*/  IMAD.MOV.U32 R11, RZ, RZ, 0x181f ;  /* 0x0000181fff0b7424 */ /* 0x000fe400078e00ff */
[----:B------:R-:W-:-:S07]  /*16a30*/  IMAD.MOV.U32 R15, RZ, RZ, -0x1 ;  /* 0xffffffffff0f7424 */ /* 0x000fce00078e00ff */
[----:B0-----:R-:W-:Y:S05]  /*16a40*/  WARPSYNC.COLLECTIVE R15, `(.L_x_1214) ;  /* 0x000000000f087348 */ /* 0x001fea0003c00000 */
[----:B------:R1:W2:Y:S02]  /*16a50*/  SHFL.IDX P6, R14, R13, R12, R11 ;  /* 0x0000000c0d0e7389 */ /* 0x0002a400000c000b */
[----:B012---:R-:W-:Y:S01]  /*16a60*/  ENDCOLLECTIVE ;  /* 0x000000000000791b */ /* 0x007fe20003800000 */
.L_x_1214:
[----:B------:R-:W-:Y:S05]  /*16a70*/  BSYNC B0 ;  /* 0x0000000000007941 */ /* 0x000fea0003800000 */
.L_x_1213:
[----:B------:R-:W-:Y:S01]  /*16a80*/  IMAD.MOV.U32 R13, RZ, RZ, R18 ;  /* 0x000000ffff0d7224 */ /* 0x000fe200078e0012 */
[----:B------:R-:W-:Y:S01]  /*16a90*/  MOV R12, RZ ;  /* 0x000000ff000c7202 */ /* 0x000fe20000000f00 */
[----:B------:R-:W-:Y:S02]  /*16aa0*/  IMAD.MOV.U32 R11, RZ, RZ, 0x181f ;  /* 0x0000181fff0b7424 */ /* 0x000fe400078e00ff */
[----:B------:R-:W-:Y:S02]  /*16ab0*/  IMAD.MOV.U32 R15, RZ, RZ, -0x1 ;  /* 0xffffffffff0f7424 */ /* 0x000fe400078e00ff */
[----:B------:R-:W-:Y:S02]  /*16ac0*/  IMAD.MOV.U32 R0, RZ, RZ, R14 ;  /* 0x000000ffff007224 */ /* 0x000fe400078e000e */
[----:B------:R-:W-:-:S07]  /*16ad0*/  IMAD.SHL.U32 R6, R37, 0x2, RZ ;  /* 0x0000000225067824 */ /* 0x000fce00078e00ff */
[----:B------:R-:W-:Y:S05]  /*16ae0*/  WARPSYNC.COLLECTIVE R15, `(.L_x_1215) ;  /* 0x000000000f087348 */ /* 0x000fea0003c00000 */
[----:B------:R0:W1:Y:S02]  /*16af0*/  SHFL.IDX P6, R14, R13, R12, R11 ;  /* 0x0000000c0d0e7389 */ /* 0x00006400000c000b */
[----:B01----:R-:W-:Y:S01]  /*16b00*/  ENDCOLLECTIVE ;  /* 0x000000000000791b */ /* 0x003fe20003800000 */
.L_x_1215:
[----:B------:R-:W-:Y:S01]  /*16b10*/  MOV R13, R19 ;  /* 0x00000013000d7202 */ /* 0x000fe20000000f00 */
[----:B------:R-:W-:Y:S01]  /*16b20*/  IMAD.MOV.U32 R12, RZ, RZ, 0x1 ;  /* 0x00000001ff0c7424 */ /* 0x000fe200078e00ff */
[----:B------:R-:W-:-:S13]  /*16b30*/  IADD3 R2, P0, R14, R6, RZ ;  /* 0x000000060e027210 */ /* 0x000fda0007f1e0ff */
[----:B------:R-:W-:Y:S05]  /*16b40*/  WARPSYNC.COLLECTIVE R15, `(.L_x_1216) ;  /* 0x000000000f087348 */ /* 0x000fea0003c00000 */
[----:B------:R0:W1:Y:S02]  /*16b50*/  SHFL.IDX P6, R14, R13, R12, R11 ;  /* 0x0000000c0d0e7389 */ /* 0x00006400000c000b */
[----:B01----:R-:W-:Y:S01]  /*16b60*/  ENDCOLLECTIVE ;  /* 0x000000000000791b */ /* 0x003fe20003800000 */
.L_x_1216:
[----:B------:R-:W-:Y:S01]  /*16b70*/  IMAD.X R3, RZ, RZ, R0, P0 ;  /* 0x000000ffff037224 */ /* 0x000fe200000e0600 */
[----:B------:R-:W-:Y:S01]  /*16b80*/  ISETP.LT.OR P0, PT, R5, 0x1, P5 ;  /* 0x000000010500780c */ /* 0x000fe20002f01670 */
[----:B------:R-:W-:Y:S02]  /*16b90*/  IMAD R0, R8, 0x2, R17 ;  /* 0x0000000208007824 */ /* 0x000fe400078e0211 */
        /* <DEDUP_REMOVED lines=10> */
.L_x_1217:
        /* <DEDUP_REMOVED lines=14> */
.L_x_1218:
        /* <DEDUP_REMOVED lines=12> */
.L_x_1219:
        /* <DEDUP_REMOVED lines=14> */
.L_x_1220:
        /* <DEDUP_REMOVED lines=12> */
.L_x_1221:
        /* <DEDUP_REMOVED lines=9> */
.L_x_1143:
[----:B------:R-:W-:Y:S01]  /*17010*/  BSSY B0, `(.L_x_1223) ;  /* 0x0000008000007945 */ /* 0x000fe20003800000 */
[----:B------:R-:W-:Y:S02]  /*17020*/  IMAD.MOV.U32 R13, RZ, RZ, R34 ;  /* 0x000000ffff0d7224 */ /* 0x000fe400078e0022 */
[----:B------:R-:W-:Y:S02]  /*17030*/  IMAD.MOV.U32 R12, RZ, RZ, RZ ;  /* 0x000000ffff0c7224 */ /* 0x000fe400078e00ff */
[----:B------:R-:W-:Y:S02]  /*17040*/  IMAD.MOV.U32 R11, RZ, RZ, 0x1f ;  /* 0x0000001fff0b7424 */ /* 0x000fe400078e00ff */
[----:B------:R-:W-:-:S07]  /*17050*/  IMAD.MOV.U32 R15, RZ, RZ, -0x1 ;  /* 0xffffffffff0f7424 */ /* 0x000fce00078e00ff */
[----:B-----5:R-:W-:Y:S05]  /*17060*/  WARPSYNC.COLLECTIVE R15, `(.L_x_1224) ;  /* 0x000000000f087348 */ /* 0x020fea0003c00000 */
[----:B------:R0:W1:Y:S02]  /*17070*/  SHFL.IDX P6, R14, R13, R12, R11 ;  /* 0x0000000c0d0e7389 */ /* 0x00006400000c000b */
[----:B01---5:R-:W-:Y:S01]  /*17080*/  ENDCOLLECTIVE ;  /* 0x000000000000791b */ /* 0x023fe20003800000 */
.L_x_1224:
[----:B------:R-:W-:Y:S05]  /*17090*/  BSYNC B0 ;  /* 0x0000000000007941 */ /* 0x000fea0003800000 */
.L_x_1223:
[----:B------:R-:W-:Y:S05]  /*170a0*/  BRA `(.L_x_1225) ;  /* 0xffffffd400287947 */ /* 0x000fea000383ffff */
.L_x_1146:
[----:B-1----:R1:W2:Y:S02]  /*170b0*/  SYNCS.PHASECHK.TRANS64.TRYWAIT P0, [R5+URZ+0x30820], R0 ;  /* 0x03082000050075a7 */ /* 0x0022a4000800017f */
[----:B--2---:R-:W-:Y:S05]  /*170c0*/  @!P0 NANOSLEEP.SYNCS 0x989680 ;  /* 0x009896800000895d */ /* 0x004fea0003900000 */
[----:B------:R-:W2:Y:S02]  /*170d0*/  @!P0 SYNCS.PHASECHK.TRANS64 P0, [R5+URZ+0x30820], R0 ;  /* 0x03082000050085a7 */ /* 0x000ea4000800007f */
[----:B--2---:R-:W-:Y:S05]  /*170e0*/  @!P0 BRA `(.L_x_1146) ;  /* 0xfffffffc00f08947 */ /* 0x004fea000383ffff */
[----:B------:R-:W-:Y:S05]  /*170f0*/  BRA `(.L_x_1226) ;  /* 0xffffffd400707947 */ /* 0x000fea000383ffff */
.L_x_1147:
[----:B------:R-:W2:Y:S01]  /*17100*/  S2R R2, SR_TID.X ;  /* 0x0000000000027919 */ /* 0x000ea20000002100 */
[----:B------:R-:W-:Y:S01]  /*17110*/  BSSY B0, `(.L_x_1227) ;  /* 0x000000a000007945 */ /* 0x000fe20003800000 */
[----:B------:R-:W-:Y:S02]  /*17120*/  IMAD.MOV.U32 R12, RZ, RZ, RZ ;  /* 0x000000ffff0c7224 */ /* 0x000fe400078e00ff */
[----:B------:R-:W-:Y:S02]  /*17130*/  IMAD.MOV.U32 R11, RZ, RZ, 0x1f ;  /* 0x0000001fff0b7424 */ /* 0x000fe400078e00ff */
[----:B------:R-:W-:Y:S01]  /*17140*/  IMAD.MOV.U32 R15, RZ, RZ, -0x1 ;  /* 0xffffffffff0f7424 */ /* 0x000fe200078e00ff */
[----:B--2---:R-:W-:-:S04]  /*17150*/  SHF.R.U32.HI R2, RZ, 0x5, R2 ;  /* 0x00000005ff027819 */ /* 0x004fc80000011602 */
[----:B------:R-:W-:-:S04]  /*17160*/  LOP3.LUT R2, R2, 0x3, RZ, 0xc0, !PT ;  /* 0x0000000302027812 */ /* 0x000fc800078ec0ff */
[----:B------:R-:W-:-:S07]  /*17170*/  MOV R13, R2 ;  /* 0x00000002000d7202 */ /* 0x000fce0000000f00 */
[----:B01---5:R-:W-:Y:S05]  /*17180*/  WARPSYNC.COLLECTIVE R15, `(.L_x_1228) ;  /* 0x000000000f087348 */ /* 0x023fea0003c00000 */
[----:B------:R2:W3:Y:S02]  /*17190*/  SHFL.IDX P6, R14, R13, R12, R11 ;  /* 0x0000000c0d0e7389 */ /* 0x0004e400000c000b */
[----:B0123-5:R-:W-:Y:S01]  /*171a0*/  ENDCOLLECTIVE ;  /* 0x000000000000791b */ /* 0x02ffe20003800000 */
.L_x_1228:
[----:B------:R-:W-:Y:S05]  /*171b0*/  BSYNC B0 ;  /* 0x0000000000007941 */ /* 0x000fea0003800000 */
.L_x_1227:
[----:B------:R-:W-:Y:S05]  /*171c0*/  BRA `(.L_x_1229) ;  /* 0xffffffd400587947 */ /* 0x000fea000383ffff */
.L_x_1150:
[----:B------:R-:W-:Y:S01]  /*171d0*/  BSSY B1, `(.L_x_1230) ;  /* 0x0000006000017945 */ /* 0x000fe20003800000 */
[----:B------:R-:W-:-:S07]  /*171e0*/  IMAD.MOV.U32 R15, RZ, RZ, -0x1 ;  /* 0xffffffffff0f7424 */ /* 0x000fce00078e00ff */
[----:B01---5:R-:W-:Y:S05]  /*171f0*/  WARPSYNC.COLLECTIVE R15, `(.L_x_1231) ;  /* 0x000000000f0c7348 */ /* 0x023fea0003c00000 */
[----:B------:R-:W-:Y:S02]  /*17200*/  ELECT P6, UR62, PT ;  /* 0x00000000003e782f */ /* 0x000fe400038c0000 */
[----:B------:R-:W-:Y:S01]  /*17210*/  MOV R14, UR62 ;  /* 0x0000003e000e7c02 */ /* 0x000fe20008000f00 */
[----:B01---5:R-:W-:Y:S10]  /*17220*/  ENDCOLLECTIVE ;  /* 0x000000000000791b */ /* 0x023ff40003800000 */
.L_x_1231:
[----:B------:R-:W-:Y:S05]  /*17230*/  BSYNC B1 ;  /* 0x0000000000017941 */ /* 0x000fea0003800000 */
.L_x_1230:
[----:B------:R-:W-:Y:S05]  /*17240*/  BRA `(.L_x_1232) ;  /* 0xffffffd400507947 */ /* 0x000fea000383ffff */
.L_x_1152:
[----:B-1----:R1:W2:Y:S02]  /*17250*/  SYNCS.PHASECHK.TRANS64.TRYWAIT P1, [R3+URZ+0x30840], R2 ;  /* 0x03084002030075a7 */ /* 0x0022a4000802017f */
[----:B--2---:R-:W-:Y:S05]  /*17260*/  @!P1 NANOSLEEP.SYNCS 0x989680 ;  /* 0x009896800000995d */ /* 0x004fea0003900000 */
[----:B------:R-:W2:Y:S02]  /*17270*/  @!P1 SYNCS.PHASECHK.TRANS64 P1, [R3+URZ+0x30840], R2 ;  /* 0x03084002030095a7 */ /* 0x000ea4000802007f */
[----:B--2---:R-:W-:Y:S05]  /*17280*/  @!P1 BRA `(.L_x_1152) ;  /* 0xfffffffc00f09947 */ /* 0x004fea000383ffff */
[----:B------:R-:W-:Y:S05]  /*17290*/  BRA `(.L_x_1233) ;  /* 0xffffffd400787947 */ /* 0x000fea000383ffff */
.L_x_1154:
[----:B--2---:R2:W3:Y:S02]  /*172a0*/  SYNCS.PHASECHK.TRANS64.TRYWAIT P1, [R23+URZ+0x30840], R0 ;  /* 0x03084000170075a7 */ /* 0x0044e4000802017f */
[----:B---3--:R-:W-:Y:S05]  /*172b0*/  @!P1 NANOSLEEP.SYNCS 0x989680 ;  /* 0x009896800000995d */ /* 0x008fea0003900000 */
[----:B------:R-:W3:Y:S02]  /*172c0*/  @!P1 SYNCS.PHASECHK.TRANS64 P1, [R23+URZ+0x30840], R0 ;  /* 0x03084000170095a7 */ /* 0x000ee4000802007f */
[----:B---3--:R-:W-:Y:S05]  /*172d0*/  @!P1 BRA `(.L_x_1154) ;  /* 0xfffffffc00f09947 */ /* 0x008fea000383ffff */
[----:B------:R-:W-:Y:S05]  /*172e0*/  BRA `(.L_x_1234) ;  /* 0xffffffd400847947 */ /* 0x000fea000383ffff */
.L_x_1156:
[----:B---3--:R3:W4:Y:S02]  /*172f0*/  SYNCS.PHASECHK.TRANS64.TRYWAIT P1, [R3+URZ+0x30860], R2 ;  /* 0x03086002030075a7 */ /* 0x008724000802017f */
[----:B----4-:R-:W-:Y:S05]  /*17300*/  @!P1 NANOSLEEP.SYNCS 0x989680 ;  /* 0x009896800000995d */ /* 0x010fea0003900000 */
[----:B------:R-:W4:Y:S02]  /*17310*/  @!P1 SYNCS.PHASECHK.TRANS64 P1, [R3+URZ+0x30860], R2 ;  /* 0x03086002030095a7 */ /* 0x000f24000802007f */
[----:B----4-:R-:W-:Y:S05]  /*17320*/  @!P1 BRA `(.L_x_1156) ;  /* 0xfffffffc00f09947 */ /* 0x010fea000383ffff */
[----:B------:R-:W-:Y:S05]  /*17330*/  BRA `(.L_x_1235) ;  /* 0xffffffd400807947 */ /* 0x000fea000383ffff */
.L_x_1236:
        /* <DEDUP_REMOVED lines=12> */
.L_x_3297:


//--------------------- .text._ZN7cutlass13device_kernelIN5flash11enable_sm90INS1_16FlashAttnFwdSm90INS1_25CollectiveMainloopFwdSm90ILi2EN4cute5tupleIJNS5_1CILi1EEES8_S8_EEENS6_IJNS7_ILi128EEENS7_ILi64EEENS7_ILi256EEEEEELi256ENS_6half_tEfNS_4arch4Sm90ELb0ELb1ELb1ELb1ELb1ELb0ELb0ELb1ELb1ELb1ELb0ELb0EEENS1_21CollectiveEpilogueFwdINS6_IJSA_SC_SB_EEES9_SE_SG_Li256ELb1ELb1ELb0ELb0EEENS1_36VarlenDynamicPersistentTileSchedulerILi128ELi64ELi256ELi128ELb0ELb1ELb1ELb1ELb0ELb1EEEEEEEEEvNT_6ParamsE --------------------------
	.section	.text._ZN7cutlass13device_kernelIN5flash11enable_sm90INS1_16FlashAttnFwdSm90INS1_25CollectiveMainloopFwdSm90ILi2EN4cute5tupleIJNS5_1CILi1EEES8_S8_EEENS6_IJNS7_ILi128EEENS7_ILi64EEENS7_ILi256EEEEEELi256ENS_6half_tEfNS_4arch4Sm90ELb0ELb1ELb1ELb1ELb1ELb0ELb0ELb1ELb1ELb1ELb0ELb0EEENS1_21CollectiveEpilogueFwdINS6_IJSA_SC_SB_EEES9_SE_SG_Li256ELb1ELb1ELb0ELb0EEENS1_36VarlenDynamicPersistentTileSchedulerILi128ELi64ELi256ELi128ELb0ELb1ELb1ELb1ELb0ELb1EEEEEEEEEvNT_6ParamsE,"ax",@progbits
	.align	128
.text._ZN7cutlass13device_kernelIN5flash11enable_sm90INS1_16FlashAttnFwdSm90INS1_25CollectiveMainloopFwdSm90ILi2EN4cute5tupleIJNS5_1CILi1EEES8_S8_EEENS6_IJNS7_ILi128EEENS7_ILi64EEENS7_ILi256EEEEEELi256ENS_6half_tEfNS_4arch4Sm90ELb0ELb1ELb1ELb1ELb1ELb0ELb0ELb1ELb1ELb1ELb0ELb0EEENS1_21CollectiveEpilogueFwdINS6_IJSA_SC_SB_EEES9_SE_SG_Li256ELb1ELb1ELb0ELb0EEENS1_36VarlenDynamicPersistentTileSchedulerILi128ELi64ELi256ELi128ELb0ELb1ELb1ELb1ELb0ELb1EEEEEEEEEvNT_6ParamsE:
        .type           _ZN7cutlass13device_kernelIN5flash11enable_sm90INS1_16FlashAttnFwdSm90INS1_25CollectiveMainloopFwdSm90ILi2EN4cute5tupleIJNS5_1CILi1EEES8_S8_EEENS6_IJNS7_ILi128EEENS7_ILi64EEENS7_ILi256EEEEEELi256ENS_6half_tEfNS_4arch4Sm90ELb0ELb1ELb1ELb1ELb1ELb0ELb0ELb1ELb1ELb1ELb0ELb0EEENS1_21CollectiveEpilogueFwdINS6_IJSA_SC_SB_EEES9_SE_SG_Li256ELb1ELb1ELb0ELb0EEENS1_36VarlenDynamicPersistentTileSchedulerILi128ELi64ELi256ELi128ELb0ELb1ELb1ELb1ELb0ELb1EEEEEEEEEvNT_6ParamsE,@function
        .size           _ZN7cutlass13device_kernelIN5flash11enable_sm90INS1_16FlashAttnFwdSm90INS1_25CollectiveMainloopFwdSm90ILi2EN4cute5tupleIJNS5_1CILi1EEES8_S8_EEENS6_IJNS7_ILi128EEENS7_ILi64EEENS7_ILi256EEEEEELi256ENS_6half_tEfNS_4arch4Sm90ELb0ELb1ELb1ELb1ELb1ELb0ELb0ELb1ELb1ELb1ELb0ELb0EEENS1_21CollectiveEpilogueFwdINS6_IJSA_SC_SB_EEES9_SE_SG_Li256ELb1ELb1ELb0ELb0EEENS1_36VarlenDynamicPersistentTileSchedulerILi128ELi64ELi256ELi128ELb0ELb1ELb1ELb1ELb0ELb1EEEEEEEEEvNT_6ParamsE,(.L_x_3298 - _ZN7cutlass13device_kernelIN5flash11enable_sm90INS1_16FlashAttnFwdSm90INS1_25CollectiveMainloopFwdSm90ILi2EN4cute5tupleIJNS5_1CILi1EEES8_S8_EEENS6_IJNS7_ILi128EEENS7_ILi64EEENS7_ILi256EEEEEELi256ENS_6half_tEfNS_4arch4Sm90ELb0ELb1ELb1ELb1ELb1ELb0ELb0ELb1ELb1ELb1ELb0ELb0EEENS1_21CollectiveEpilogueFwdINS6_IJSA_SC_SB_EEES9_SE_SG_Li256ELb1ELb1ELb0ELb0EEENS1_36VarlenDynamicPersistentTileSchedulerILi128ELi64ELi256ELi128ELb0ELb1ELb1ELb1ELb0ELb1EEEEEEEEEvNT_6ParamsE)
        .other          _ZN7cutlass13device_kernelIN5flash11enable_sm90INS1_16FlashAttnFwdSm90INS1_25CollectiveMainloopFwdSm90ILi2EN4cute5tupleIJNS5_1CILi1EEES8_S8_EEENS6_IJNS7_ILi128EEENS7_ILi64EEENS7_ILi256EEEEEELi256ENS_6half_tEfNS_4arch4Sm90ELb0ELb1ELb1ELb1ELb1ELb0ELb0ELb1ELb1ELb1ELb0ELb0EEENS1_21CollectiveEpilogueFwdINS6_IJSA_SC_SB_EEES9_SE_SG_Li256ELb1ELb1ELb0ELb0EEENS1_36VarlenDynamicPersistentTileSchedulerILi128ELi64ELi256ELi128ELb0ELb1ELb1ELb1ELb0ELb1EEEEEEEEEvNT_6ParamsE,@"STO_CUDA_ENTRY STV_DEFAULT"
_ZN7cutlass13device_kernelIN5flash11enable_sm90INS1_16FlashAttnFwdSm90INS1_25CollectiveMainloopFwdSm90ILi2EN4cute5tupleIJNS5_1CILi1EEES8_S8_EEENS6_IJNS7_ILi128EEENS7_ILi64EEENS7_ILi256EEEEEELi256ENS_6half_tEfNS_4arch4Sm90ELb0ELb1ELb1ELb1ELb1ELb0ELb0ELb1ELb1ELb1ELb0ELb0EEENS1_21CollectiveEpilogueFwdINS6_IJSA_SC_SB_EEES9_SE_SG_Li256ELb1ELb1ELb0ELb0EEENS1_36VarlenDynamicPersistentTileSchedulerILi128ELi64ELi256ELi128ELb0ELb1ELb1ELb1ELb0ELb1EEEEEEEEEvNT_6ParamsE:
        /* <DEDUP_REMOVED lines=45> */
.L_x_1237:
        /* <DEDUP_REMOVED lines=22> */
.L_x_1238:
        /* <DEDUP_REMOVED lines=18> */
.L_x_1239:
        /* <DEDUP_REMOVED lines=22> */
.L_x_1240:
        /* <DEDUP_REMOVED lines=23> */
.L_x_1241:
        /* <DEDUP_REMOVED lines=10> */
.L_x_1243:
        /* <DEDUP_REMOVED lines=14> */
[----:B------:R-:W2:Y:S01]  /*09a0*/  LDL R2, [R1+0x20] ;  /* 0x0000200001027983 */ /* 0x000ea20000100800 */
[----:B------:R-:W-:Y:S01]  /*09b0*/  VIADD R219, R0, 0xffffff80 ;  /* 0xffffff8000db7836 */ /* 0x000fe20000000000 */
[----:B------:R-:W-:Y:S01]  /*09c0*/  R2UR UR6, R11 ;  /* 0x000000000b0672ca */ /* 0x000fe200000e0000 */
[----:B------:R-:W-:Y:S01]  /*09d0*/  UMOV UR39, URZ ;  /* 0x0000003f00277c82 */ /* 0x000fe20008000000 */
[----:B------:R-:W-:Y:S01]  /*09e0*/  R2UR UR5, R9 ;  /* 0x00000000090572ca */ /* 0x000fe200000e0000 */
[----:B------:R-:W-:Y:S01]  /*09f0*/  UMOV UR38, URZ ;  /* 0x0000003f00267c82 */ /* 0x000fe20008000000 */
[----:B------:R-:W-:Y:S02]  /*0a00*/  SHF.R.S32.HI R0, RZ, 0x1f, R219 ;  /* 0x0000001fff007819 */ /* 0x000fe400000114db */
[----:B------:R-:W-:Y:S02]  /*0a10*/  R2UR UR7, R10 ;  /* 0x000000000a0772ca */ /* 0x000fe400000e0000 */
[----:B0-----:R-:W-:-:S02]  /*0a20*/  LEA.HI R3, R0, R219, RZ, 0x4 ;  /* 0x000000db00037211 */ /* 0x001fc400078f20ff */
[CC--:B------:R-:W-:Y:S02]  /*0a30*/  LEA.HI R4, R0.reuse, R219.reuse, RZ, 0x5 ;  /* 0x000000db00047211 */ /* 0x0c0fe400078f28ff */
[----:B------:R-:W-:Y:S02]  /*0a40*/  SHF.R.S32.HI R6, RZ, 0x4, R3 ;  /* 0x00000004ff067819 */ /* 0x000fe40000011403 */
[----:B------:R-:W-:Y:S01]  /*0a50*/  LEA.HI R11, R0, R219, RZ, 0x2 ;  /* 0x000000db000b7211 */ /* 0x000fe200078f10ff */
[----:B------:R-:W-:Y:S01]  /*0a60*/  IMAD.SHL.U32 R5, R4, 0x20, RZ ;  /* 0x0000002004057824 */ /* 0x000fe200078e00ff */
[C---:B------:R-:W-:Y:S02]  /*0a70*/  LOP3.LUT R4, R3.reuse, 0x3fffff0, RZ, 0xc0, !PT ;  /* 0x03fffff003047812 */ /* 0x040fe400078ec0ff */
[----:B------:R-:W-:Y:S02]  /*0a80*/  LEA.HI R3, R3, R6, RZ, 0x1 ;  /* 0x0000000603037211 */ /* 0x000fe400078f08ff */
[----:B------:R-:W-:Y:S01]  /*0a90*/  LOP3.LUT R5, R5, 0xfffffc00, RZ, 0xc0, !PT ;  /* 0xfffffc0005057812 */ /* 0x000fe200078ec0ff */
[----:B------:R-:W-:Y:S01]  /*0aa0*/  IMAD.IADD R4, R219, 0x1, -R4 ;  /* 0x00000001db047824 */ /* 0x000fe200078e0a04 */
[----:B------:R-:W-:-:S03]  /*0ab0*/  LOP3.LUT R3, R3, 0x1ffffffe, RZ, 0xc0, !PT ;  /* 0x1ffffffe03037812 */ /* 0x000fc600078ec0ff */
[----:B------:R-:W-:Y:S01]  /*0ac0*/  IMAD R4, R4, 0x40, R5 ;  /* 0x0000004004047824 */ /* 0x000fe200078e0205 */
[----:B------:R-:W-:Y:S02]  /*0ad0*/  IADD3 R3, R6, -R3, RZ ;  /* 0x8000000306037210 */ /* 0x000fe40007ffe0ff */
        /* <DEDUP_REMOVED lines=24> */
[----:B------:R-:W-:Y:S01]  /*0c60*/  SHF.R.S32.HI R7, RZ, 0x5, R7 ;  /* 0x00000005ff077819 */ /* 0x000fe20000011407 */
[----:B------:R-:W-:Y:S01]  /*0c70*/  IMAD.IADD R205, R219, 0x1, -R2 ;  /* 0x00000001dbcd7824 */ /* 0x000fe200078e0a02 */
[----:B------:R-:W-:Y:S02]  /*0c80*/  LOP3.LUT R10, R10, 0xfffffff8, RZ, 0xc0, !PT ;  /* 0xfffffff80a0a7812 */ /* 0x000fe400078ec0ff */
[----:B------:R-:W-:Y:S01]  /*0c90*/  LOP3.LUT R19, R8, 0x7ffffffc, RZ, 0xc0, !PT ;  /* 0x7ffffffc08137812 */ /* 0x000fe200078ec0ff */
[----:B------:R-:W-:Y:S02]  /*0ca0*/  IMAD.SHL.U32 R23, R205, 0x8, RZ ;  /* 0x00000008cd177824 */ /* 0x000fe400078e00ff */
[----:B------:R-:W-:Y:S01]  /*0cb0*/  IMAD.IADD R10, R9, 0x1, -R10 ;  /* 0x00000001090a7824 */ /* 0x000fe200078e0a0a */
[----:B------:R-:W-:Y:S01]  /*0cc0*/  LEA.HI R9, R5, R5, RZ, 0x1 ;  /* 0x0000000505097211 */ /* 0x000fe200078f08ff */
[----:B------:R-:W-:Y:S01]  /*0cd0*/  VIADD R203, R23, 0x40 ;  /* 0x0000004017cb7836 */ /* 0x000fe20000000000 */
[----:B------:R-:W-:Y:S01]  /*0ce0*/  SHF.R.S32.HI R218, RZ, 0x1f, R23 ;  /* 0x0000001fffda7819 */ /* 0x000fe20000011417 */
[----:B------:R-:W-:Y:S01]  /*0cf0*/  IMAD R7, R7, 0x10, R10 ;  /* 0x0000001007077824 */ /* 0x000fe200078e020a */
[----:B------:R-:W-:Y:S01]  /*0d00*/  LOP3.LUT R10, R9, 0x1ffffffe, RZ, 0xc0, !PT ;  /* 0x1ffffffe090a7812 */ /* 0x000fe200078ec0ff */
[C---:B------:R-:W-:Y:S01]  /*0d10*/  VIADD R202, R23.reuse, 0x80 ;  /* 0x0000008017ca7836 */ /* 0x040fe20000000000 */
[----:B------:R-:W-:Y:S01]  /*0d20*/  SHF.R.S32.HI R217, RZ, 0x1f, R203 ;  /* 0x0000001fffd97819 */ /* 0x000fe200000114cb */
[----:B------:R-:W-:Y:S01]  /*0d30*/  VIADD R204, R23, 0xc0 ;  /* 0x000000c017cc7836 */ /* 0x000fe20000000000 */
[----:B------:R-:W-:Y:S01]  /*0d40*/  LEA R212, R6, R7, 0x6 ;  /* 0x0000000706d47211 */ /* 0x000fe200078e30ff */
[----:B------:R-:W-:Y:S01]  /*0d50*/  IMAD.IADD R5, R5, 0x1, -R10 ;  /* 0x0000000105057824 */ /* 0x000fe200078e0a0a */
[----:B------:R-:W-:Y:S01]  /*0d60*/  SHF.R.S32.HI R216, RZ, 0x1f, R202 ;  /* 0x0000001fffd87819 */ /* 0x000fe200000114ca */
[----:B------:R-:W-:Y:S01]  /*0d70*/  IMAD.IADD R19, R210, 0x1, -R19 ;  /* 0x00000001d2137824 */ /* 0x000fe200078e0a13 */
[----:B------:R-:W-:-:S02]  /*0d80*/  SHF.R.S32.HI R215, RZ, 0x1f, R204 ;  /* 0x0000001fffd77819 */ /* 0x000fc400000114cc */
[----:B------:R-:W-:-:S07]  /*0d90*/  LEA R200, R5, R212, 0x3 ;  /* 0x000000d405c87211 */ /* 0x000fce00078e18ff */
.L_x_1351:
[----:B------:R-:W-:Y:S01]  /*0da0*/  ULDC.64 UR8, c[0x0][0xa28] ;  /* 0x00028a0000087ab9 */ /* 0x000fe20000000a00 */
[----:B------:R-:W-:Y:S01]  /*0db0*/  ULDC UR4, c[0x0][0x424] ;  /* 0x0001090000047ab9 */ /* 0x000fe20000000800 */
[----:B------:R-:W-:-:S04]  /*0dc0*/  UISETP.NE.U32.AND UP0, UPT, UR8, URZ, UPT ;  /* 0x0000003f0800728c */ /* 0x000fc8000bf05070 */
[----:B------:R-:W-:-:S03]  /*0dd0*/  UISETP.NE.AND.EX UP0, UPT, UR9, URZ, UPT, UP0 ;  /* 0x0000003f0900728c */ /* 0x000fc6000bf05300 */
[----:B------:R-:W-:Y:S02]  /*0de0*/  ULDC.64 UR8, c[0x0][0xa18] ;  /* 0x0002860000087ab9 */ /* 0x000fe40000000a00 */
[----:B------:R-:W-:Y:S01]  /*0df0*/  UISETP.NE.U32.AND UP1, UPT, UR8, URZ, UPT ;  /* 0x0000003f0800728c */ /* 0x000fe2000bf25070 */
[----:B------:R-:W-:-:S03]  /*0e00*/  PLOP3.LUT P0, PT, PT, PT, UP0, 0x80, 0x0 ;  /* 0x000000000000781c */ /* 0x000fc60003f0f008 */
[----:B------:R-:W-:-:S03]  /*0e10*/  UISETP.NE.AND.EX UP1, UPT, UR9, URZ, UPT, UP1 ;  /* 0x0000003f0900728c */ /* 0x000fc6000bf25310 */
[----:B------:R-:W-:Y:S02]  /*0e20*/  @UP0 ULDC.64 UR8, c[0x0][0xa28] ;  /* 0x00028a0000080ab9 */ /* 0x000fe40000000a00 */
[----:B------:R-:W-:Y:S01]  /*0e30*/  @UP0 UIMAD.WIDE UR8, UR6, 0x4, UR8 ;  /* 0x00000004060808a5 */ /* 0x000fe2000f8e0208 */
[----:B------:R-:W-:-:S05]  /*0e40*/  PLOP3.LUT P2, PT, PT, PT, UP1, 0x80, 0x0 ;  /* 0x000000000000781c */ /* 0x000fca0003f4f018 */
[----:B------:R-:W-:Y:S01]  /*0e50*/  @UP1 ULDC.64 UR10, c[0x0][0xa18] ;  /* 0x00028600000a1ab9 */ /* 0x000fe20000000a00 */
[----:B0-2-4-:R-:W-:Y:S02]  /*0e60*/  IMAD.U32 R2, RZ, RZ, UR8 ;  /* 0x00000008ff027e24 */ /* 0x015fe4000f8e00ff */
[----:B------:R-:W-:Y:S01]  /*0e70*/  IMAD.U32 R3, RZ, RZ, UR9 ;  /* 0x00000009ff037e24 */ /* 0x000fe2000f8e00ff */
[----:B------:R-:W-:-:S04]  /*0e80*/  @UP1 UIMAD.WIDE UR8, UR6, 0x4, UR10 ;  /* 0x00000004060818a5 */ /* 0x000fc8000f8e020a */
[----:B------:R-:W2:Y:S02]  /*0e90*/  @P0 LDG.E R2, desc[UR36][R2.64] ;  /* 0x0000002402020981 */ /* 0x000ea4000c1e1900 */
[----:B------:R-:W-:Y:S02]  /*0ea0*/  IMAD.U32 R4, RZ, RZ, UR8 ;  /* 0x00000008ff047e24 */ /* 0x000fe4000f8e00ff */
[----:B------:R-:W-:Y:S01]  /*0eb0*/  IMAD.U32 R5, RZ, RZ, UR9 ;  /* 0x00000009ff057e24 */ /* 0x000fe2000f8e00ff */
[----:B------:R-:W-:-:S04]  /*0ec0*/  ULDC.64 UR8, c[0x0][0x418] ;  /* 0x0001060000087ab9 */ /* 0x000fc80000000a00 */
[----:B---3--:R-:W3:Y:S01]  /*0ed0*/  @P2 LDG.E R4, desc[UR36][R4.64] ;  /* 0x0000002404042981 */ /* 0x008ee2000c1e1900 */
[----:B------:R-:W-:Y:S01]  /*0ee0*/  UISETP.NE.U32.AND UP0, UPT, UR8, URZ, UPT ;  /* 0x0000003f0800728c */ /* 0x000fe2000bf05070 */
[----:B------:R-:W-:Y:S01]  /*0ef0*/  IMAD.U32 R206, RZ, RZ, UR7 ;  /* 0x00000007ffce7e24 */ /* 0x000fe2000f8e00ff */
[----:B------:R-:W-:Y:S02]  /*0f00*/  UMOV UR43, URZ ;  /* 0x0000003f002b7c82 */ /* 0x000fe40008000000 */
[----:B------:R-:W-:-:S03]  /*0f10*/  UISETP.NE.AND.EX UP0, UPT, UR9, URZ, UPT, UP0 ;  /* 0x0000003f0900728c */ /* 0x000fc6000bf05300 */
[----:B------:R-:W-:Y:S01]  /*0f20*/  ULDC.64 UR8, c[0x0][0xa20] ;  /* 0x0002880000087ab9 */ /* 0x000fe20000000a00 */
[----:B------:R-:W-:Y:S01]  /*0f30*/  USEL UR4, UR4, 0x1, UP0 ;  /* 0x0000000104047887 */ /* 0x000fe20008000000 */
[----:B------:R-:W-:Y:S01]  /*0f40*/  ISETP.NE.U32.AND P1, PT, RZ, UR8, PT ;  /* 0x00000008ff007c0c */ /* 0x000fe2000bf25070 */
[----:B------:R-:W-:Y:S02]  /*0f50*/  ULDC UR8, c[0x0][0x2f0] ;  /* 0x0000bc0000087ab9 */ /* 0x000fe40000000800 */
[----:B------:R-:W-:Y:S01]  /*0f60*/  UIMAD UR4, UR4, UR8, URZ ;  /* 0x00000008040472a4 */ /* 0x000fe2000f8e023f */
[----:B------:R-:W-:Y:S02]  /*0f70*/  ISETP.NE.AND.EX P1, PT, RZ, UR9, PT, P1 ;  /* 0x00000009ff007c0c */ /* 0x000fe4000bf25310 */
[----:B--2---:R-:W-:Y:S02]  /*0f80*/  @P0 R2UR UR43, R2 ;  /* 0x00000000022b02ca */ /* 0x004fe400000e0000 */
[----:B---3--:R-:W-:Y:S01]  /*0f90*/  @P2 R2UR UR42, R4 ;  /* 0x00000000042a22ca */ /* 0x008fe200000e0000 */
[----:B-1----:R-:W-:-:S14]  /*0fa0*/  @P2 BRA `(.L_x_1244) ;  /* 0x0000000000382947 */ /* 0x002fdc0003800000 */
[----:B------:R-:W-:Y:S01]  /*0fb0*/  ULDC.64 UR8, c[0x0][0xa00] ;  /* 0x0002800000087ab9 */ /* 0x000fe20000000a00 */
[----:B------:R-:W-:Y:S01]  /*0fc0*/  ULDC UR42, c[0x0][0x288] ;  /* 0x0000a200002a7ab9 */ /* 0x000fe20000000800 */
[----:B------:R-:W-:-:S04]  /*0fd0*/  ISETP.NE.U32.AND P0, PT, RZ, UR8, PT ;  /* 0x00000008ff007c0c */ /* 0x000fc8000bf05070 */
[----:B------:R-:W-:-:S13]  /*0fe0*/  ISETP.NE.AND.EX P0, PT, RZ, UR9, PT, P0 ;  /* 0x00000009ff007c0c */ /* 0x000fda000bf05300 */
[----:B------:R-:W-:Y:S05]  /*0ff0*/  @!P0 BRA `(.L_x_1244) ;  /* 0x0000000000248947 */ /* 0x000fea0003800000 */
[----:B------:R-:W-:Y:S02]  /*1000*/  ULDC.64 UR8, c[0x0][0xa00] ;  /* 0x0002800000087ab9 */ /* 0x000fe40000000a00 */
        /* <DEDUP_REMOVED lines=8> */
.L_x_1244:
[----:B------:R-:W-:Y:S01]  /*1090*/  MOV R208, UR6 ;  /* 0x0000000600d07c02 */ /* 0x000fe20008000f00 */
[----:B------:R-:W-:Y:S06]  /*10a0*/  @!P1 BRA `(.L_x_1245) ;  /* 0x00000000001c9947 */ /* 0x000fec0003800000 */
[----:B------:R-:W-:Y:S02]  /*10b0*/  ULDC.64 UR8, c[0x0][0xa20] ;  /* 0x0002880000087ab9 */ /* 0x000fe40000000a00 */
[----:B------:R-:W-:-:S06]  /*10c0*/  UIMAD.WIDE UR6, UR6, 0x4, UR8 ;  /* 0x00000004060678a5 */ /* 0x000fcc000f8e0208 */
[----:B------:R-:W-:Y:S02]  /*10d0*/  IMAD.U32 R2, RZ, RZ, UR6 ;  /* 0x00000006ff027e24 */ /* 0x000fe4000f8e00ff */
[----:B------:R-:W-:-:S05]  /*10e0*/  IMAD.U32 R3, RZ, RZ, UR7 ;  /* 0x00000007ff037e24 */ /* 0x000fca000f8e00ff */
[----:B------:R-:W2:Y:S02]  /*10f0*/  LDG.E R2, desc[UR36][R2.64] ;  /* 0x0000002402027981 */ /* 0x000ea4000c1e1900 */
[----:B--2---:R-:W-:Y:S01]  /*1100*/  R2UR UR4, R2 ;  /* 0x00000000020472ca */ /* 0x004fe200000e0000 */
[----:B------:R-:W-:-:S14]  /*1110*/  BRA `(.L_x_1246) ;  /* 0x0000000000347947 */ /* 0x000fdc0003800000 */
.L_x_1245:
[----:B------:R-:W-:Y:S02]  /*1120*/  ULDC.64 UR8, c[0x0][0xa08] ;  /* 0x0002820000087ab9 */ /* 0x000fe40000000a00 */
        /* <DEDUP_REMOVED lines=12> */
.L_x_1246:
[----:B------:R-:W-:Y:S01]  /*11f0*/  ULDC UR6, c[0x0][0x448] ;  /* 0x0001120000067ab9 */ /* 0x000fe20000000800 */
[----:B------:R-:W-:Y:S02]  /*1200*/  USHF.L.U32 UR61, UR5, 0x7, URZ ;  /* 0x00000007053d7899 */ /* 0x000fe4000800063f */
[----:B------:R-:W-:Y:S02]  /*1210*/  UISETP.NE.AND UP0, UPT, UR6, 0x1, UPT ;  /* 0x000000010600788c */ /* 0x000fe4000bf05270 */
[----:B------:R-:W-:Y:S02]  /*1220*/  UIADD3 UR43, -UR43, UR4, URZ ;  /* 0x000000042b2b7290 */ /* 0x000fe4000fffe13f */
[----:B------:R-:W-:Y:S02]  /*1230*/  UIADD3 UR8, UR61, 0x7f, URZ ;  /* 0x0000007f3d087890 */ /* 0x000fe4000fffe03f */
[----:B------:R-:W-:Y:S02]  /*1240*/  UP2UR UR4, UPR, URZ, 0x1 ;  /* 0x000000013f047883 */ /* 0x000fe40008000000 */
[----:B------:R-:W-:-:S03]  /*1250*/  UIADD3 UR9, UR43, 0x1, -UR42 ;  /* 0x000000012b097890 */ /* 0x000fc6000fffe82a */
[----:B------:R-:W-:Y:S01]  /*1260*/  @UP0 ULDC UR6, c[0x0][0x44c] ;  /* 0x0001130000060ab9 */ /* 0x000fe20000000800 */
[----:B------:R-:W-:Y:S01]  /*1270*/  IMAD.U32 R22, RZ, RZ, UR4 ;  /* 0x00000004ff167e24 */ /* 0x000fe2000f8e00ff */
[----:B------:R-:W-:Y:S01]  /*1280*/  UIMAD.WIDE.U32 UR6, UR8, UR6, URZ ;  /* 0x00000006080672a5 */ /* 0x000fe2000f8e003f */
[----:B------:R-:W-:Y:S01]  /*1290*/  @UP0 ULDC UR10, c[0x0][0x450] ;  /* 0x00011400000a0ab9 */ /* 0x000fe20000000800 */
[----:B------:R-:W-:Y:S02]  /*12a0*/  ULDC.64 UR4, c[0x0][0x9e0] ;  /* 0x0002780000047ab9 */ /* 0x000fe40000000a00 */
[----:B------:R-:W-:Y:S02]  /*12b0*/  @UP0 USHF.R.U32.HI UR8, URZ, UR10, UR7 ;  /* 0x0000000a3f080299 */ /* 0x000fe40008011607 */
[----:B------:R-:W-:Y:S02]  /*12c0*/  UISETP.GE.AND UP0, UPT, UR5, 0x1, UPT ;  /* 0x000000010500788c */ /* 0x000fe4000bf06270 */
[----:B------:R-:W-:-:S02]  /*12d0*/  UIADD3 UR8, UR9, UR8, URZ ;  /* 0x0000000809087290 */ /* 0x000fc4000fffe03f */
[----:B------:R-:W-:Y:S02]  /*12e0*/  UP2UR UR60, UPR, URZ, 0x1 ;  /* 0x000000013f3c7883 */ /* 0x000fe40008000000 */
[----:B------:R-:W-:Y:S01]  /*12f0*/  PLOP3.LUT P0, PT, PT, PT, UP0, 0x40, 0x0 ;  /* 0x000000000000781c */ /* 0x000fe20003f0e808 */
[----:B------:R-:W-:-:S06]  /*1300*/  UIADD3 UR4, UR8, UR4, URZ ;  /* 0x0000000408047290 */ /* 0x000fcc000fffe03f */
[----:B------:R-:W-:-:S06]  /*1310*/  IMAD.U32 R0, RZ, RZ, UR4 ;  /* 0x00000004ff007e24 */ /* 0x000fcc000f8e00ff */
[----:B------:R-:W-:Y:S05]  /*1320*/  @P0 BRA `(.L_x_1247) ;  /* 0x0000000000400947 */ /* 0x000fea0003800000 */
        /* <DEDUP_REMOVED lines=10> */
.L_x_1248:
[----:B------:R-:W-:-:S11]  /*13d0*/  UISETP.NE.AND UP0, UPT, UR5, 0x1, UPT ;  /* 0x000000010500788c */ /* 0x000fd6000bf05270 */
[----:B------:R-:W-:Y:S02]  /*13e0*/  @UP0 ULDC.64 UR8, c[0x0][0x9e8] ;  /* 0x00027a0000080ab9 */ /* 0x000fe40000000a00 */
[----:B------:R-:W-:-:S04]  /*13f0*/  UIMAD.WIDE.U32 UR6, UR4, UR8, URZ ;  /* 0x00000008040672a5 */ /* 0x000fc8000f8e003f */
[----:B------:R-:W-:-:S12]  /*1400*/  @UP0 USHF.R.U32.HI UR4, URZ, UR9, UR7 ;  /* 0x000000093f040299 */ /* 0x000fd80008011607 */
.L_x_1249:
[----:B------:R-:W-:-:S06]  /*1410*/  UIMAD UR4, UR4, UR5, UR5 ;  /* 0x00000005040472a4 */ /* 0x000fcc000f8e0205 */
[----:B------:R-:W-:-:S07]  /*1420*/  VIMNMX R0, R0, UR4, PT ;  /* 0x0000000400007c48 */ /* 0x000fce000bfe0100 */
.L_x_1247:
[----:B------:R-:W-:Y:S01]  /*1430*/  R2UR UR4, R22 ;  /* 0x00000000160472ca */ /* 0x000fe200000e0000 */
[----:B------:R-:W-:Y:S01]  /*1440*/  UMOV UR9, UR61 ;  /* 0x0000003d00097c82 */ /* 0x000fe20008000000 */
[----:B------:R-:W-:Y:S01]  /*1450*/  VIADD R0, R0, 0x3f ;  /* 0x0000003f00007836 */ /* 0x000fe20000000000 */
[----:B------:R-:W-:Y:S01]  /*1460*/  UIADD3 UR41, UR43, -UR42, URZ ;  /* 0x8000002a2b297290 */ /* 0x000fe2000fffe03f */
[----:B------:R-:W-:-:S03]  /*1470*/  ULDC UR10, c[0x0][0x9dc] ;  /* 0x00027700000a7ab9 */ /* 0x000fc60000000800 */
[----:B------:R-:W-:-:S04]  /*1480*/  SHF.R.S32.HI R3, RZ, 0x1f, R0 ;  /* 0x0000001fff037819 */ /* 0x000fc80000011400 */
[----:B------:R-:W-:Y:S02]  /*1490*/  LEA.HI R3, R3, R0, RZ, 0x6 ;  /* 0x0000000003037211 */ /* 0x000fe400078f30ff */
[----:B------:R-:W-:Y:S02]  /*14a0*/  UISETP.NE.AND UP0, UPT, UR4, URZ, UPT ;  /* 0x0000003f0400728c */ /* 0x000fe4000bf05270 */
[----:B------:R-:W-:Y:S01]  /*14b0*/  UIADD3 UR4, UR43, 0x3f, URZ ;  /* 0x0000003f2b047890 */ /* 0x000fe2000fffe03f */
        /* <DEDUP_REMOVED lines=24> */
.L_x_1251:
[----:B------:R-:W-:-:S11]  /*1640*/  UISETP.NE.AND UP0, UPT, UR5, 0x1, UPT ;  /* 0x000000010500788c */ /* 0x000fd6000bf05270 */
[----:B------:R-:W-:Y:S02]  /*1650*/  @UP0 ULDC.64 UR10, c[0x0][0x9e8] ;  /* 0x00027a00000a0ab9 */ /* 0x000fe40000000a00 */
[----:B------:R-:W-:-:S04]  /*1660*/  UIMAD.WIDE.U32 UR6, UR4, UR10, URZ ;  /* 0x0000000a040672a5 */ /* 0x000fc8000f8e003f */
[----:B------:R-:W-:-:S12]  /*1670*/  @UP0 USHF.R.U32.HI UR4, URZ, UR11, UR7 ;  /* 0x0000000b3f040299 */ /* 0x000fd80008011607 */
.L_x_1252:
[----:B------:R-:W-:-:S04]  /*1680*/  UIMAD UR4, UR4, UR5, URZ ;  /* 0x00000005040472a4 */ /* 0x000fc8000f8e023f */
[----:B------:R-:W-:-:S04]  /*1690*/  UISETP.LT.AND UP0, UPT, UR9, UR4, UPT ;  /* 0x000000040900728c */ /* 0x000fc8000bf01270 */
[----:B------:R-:W-:-:S12]  /*16a0*/  USEL UR9, UR9, UR4, !UP0 ;  /* 0x0000000409097287 */ /* 0x000fd8000c000000 */
.L_x_1250:
[----:B------:R-:W-:Y:S01]  /*16b0*/  USHF.R.S32.HI UR4, URZ, 0x1f, UR9 ;  /* 0x0000001f3f047899 */ /* 0x000fe20008011409 */
[----:B------:R-:W-:Y:S02]  /*16c0*/  PLOP3.LUT P0, PT, PT, PT, PT, 0x80, 0x0 ;  /* 0x000000000000781c */ /* 0x000fe40003f0f070 */
[----:B------:R-:W-:Y:S02]  /*16d0*/  CS2R R2, SRZ ;  /* 0x0000000000027805 */ /* 0x000fe4000001ff00 */
[----:B------:R-:W-:Y:S01]  /*16e0*/  MOV R0, RZ ;  /* 0x000000ff00007202 */ /* 0x000fe20000000f00 */
        /* <DEDUP_REMOVED lines=29> */
[----:B------:R-:W-:Y:S01]  /*18c0*/  CS2R R104, SRZ ;  /* 0x0000000000687805 */ /* 0x000fe2000001ff00 */
[----:B------:R-:W-:Y:S01]  /*18d0*/  IMAD.MOV.U32 R166, RZ, RZ, RZ ;  /* 0x000000ffffa67224 */ /* 0x000fe200078e00ff */
        /* <DEDUP_REMOVED lines=36> */
[----:B------:R-:W-:Y:S01]  /*1b20*/  IMAD.MOV.U32 R8, RZ, RZ, RZ ;  /* 0x000000ffff087224 */ /* 0x000fe200078e00ff */
        /* <DEDUP_REMOVED lines=35> */
.L_x_1254:
        /* <DEDUP_REMOVED lines=11> */
.L_x_1446:
[----:B------:R-:W-:Y:S05]  /*1e10*/  @!P0 BRA `(.L_x_1256) ;  /* 0x0000000000048947 */ /* 0x000fea0003800000 */
[----:B------:R-:W-:Y:S01]  /*1e20*/  BPT.TRAP 0x1 ;  /* 0x000000040000795c */ /* 0x000fe20000300000 */
.L_x_1256:
[----:B0-----:R-:W-:Y:S01]  /*1e30*/  IMAD.U32 R0, RZ, RZ, UR39 ;  /* 0x00000027ff007e24 */ /* 0x001fe2000f8e00ff */
[----:B------:R-:W-:-:S04]  /*1e40*/  MOV R3, UR38 ;  /* 0x0000002600037c02 */ /* 0x000fc80008000f00 */
[----:B------:R-:W-:Y:S02]  /*1e50*/  LEA R3, R3, UR40, 0x3 ;  /* 0x0000002803037c11 */ /* 0x000fe4000f8e18ff */
[----:B------:R-:W-:-:S04]  /*1e60*/  SHF.L.U32 R0, R0, 0x1f, RZ ;  /* 0x0000001f00007819 */ /* 0x000fc800000006ff */
[----:B------:R0:W1:Y:S01]  /*1e70*/  SYNCS.PHASECHK.TRANS64.TRYWAIT P1, [R3+URZ+0x30830], R0 ;  /* 0x03083000030075a7 */ /* 0x000062000802017f */
[----:B------:R-:W-:Y:S05]  /*1e80*/  @!P0 BRA `(.L_x_1257) ;  /* 0x0000000000048947 */ /* 0x000fea0003800000 */
[----:B------:R-:W-:Y:S01]  /*1e90*/  BPT.TRAP 0x1 ;  /* 0x000000040000795c */ /* 0x000fe20000300000 */
.L_x_1257:
[----:B-1----:R-:W-:Y:S05]  /*1ea0*/  @P1 BRA `(.L_x_1258) ;  /* 0x0000000000081947 */ /* 0x002fea0003800000 */
[----:B------:R-:W1:Y:S02]  /*1eb0*/  SYNCS.PHASECHK.TRANS64.TRYWAIT P1, [R3+URZ+0x30830], R0 ;  /* 0x03083000030075a7 */ /* 0x000e64000802017f */
[----:B-1----:R-:W-:Y:S05]  /*1ec0*/  @!P1 BRA `(.L_x_1259) ;  /* 0x0000014400d89947 */ /* 0x002fea0003800000 */
.L_x_1258:
        /* <DEDUP_REMOVED lines=13> */
[----:B------:R-:W-:Y:S01]  /*1fa0*/  ULOP3.LUT UR4, UR44, 0x10000, URZ, 0xfc, !UPT ;  /* 0x000100002c047892 */ /* 0x000fe2000f8efc3f */
[----:B------:R-:W-:Y:S01]  /*1fb0*/  UMOV UR13, 0x40000040 ;  /* 0x40000040000d7882 */ /* 0x000fe20000000000 */
[----:B------:R-:W-:Y:S02]  /*1fc0*/  UMOV UR15, 0x40000040 ;  /* 0x40000040000f7882 */ /* 0x000fe40000000000 */
[----:B------:R-:W-:Y:S01]  /*1fd0*/  IMAD.U32 R20, RZ, RZ, UR5 ;  /* 0x00000005ff147e24 */ /* 0x000fe2000f8e00ff */
[----:B------:R-:W-:Y:S02]  /*1fe0*/  ULEA UR5, UR38, UR5, 0xb ;  /* 0x0000000526057291 */ /* 0x000fe4000f8e583f */
[----:B------:R-:W-:Y:S01]  /*1ff0*/  UMOV UR8, UR4 ;  /* 0x0000000400087c82 */ /* 0x000fe20008000000 */
[----:B------:R-:W-:Y:S01]  /*2000*/  UIADD3 UR6, UR4, 0x2, URZ ;  /* 0x0000000204067890 */ /* 0x000fe2000fffe03f */
[----:B------:R-:W-:Y:S01]  /*2010*/  IMAD.U32 R16, RZ, RZ, UR8 ;  /* 0x00000008ff107e24 */ /* 0x000fe2000f8e00ff */
[----:B------:R-:W-:-:S02]  /*2020*/  UIADD3 UR7, UR5, 0x2, URZ ;  /* 0x0000000205077890 */ /* 0x000fc4000fffe03f */
[----:B------:R-:W-:Y:S01]  /*2030*/  UMOV UR10, UR5 ;  /* 0x00000005000a7c82 */ /* 0x000fe20008000000 */
[----:B------:R-:W-:Y:S01]  /*2040*/  UIADD3 UR56, UR4, 0x404, URZ ;  /* 0x0000040404387890 */ /* 0x000fe2000fffe03f */
        /* <DEDUP_REMOVED lines=9> */
[----:B------:R-:W-:-:S02]  /*20e0*/  UIADD3 UR58, UR5, 0x204, URZ ;  /* 0x00000204053a7890 */ /* 0x000fc4000fffe03f */
[----:B------:R-:W-:Y:S02]  /*20f0*/  UIADD3 UR52, UR4, 0x406, URZ ;  /* 0x0000040604347890 */ /* 0x000fe4000fffe03f */
        /* <DEDUP_REMOVED lines=67> */
[----:B------:R-:W-:Y:S02]  /*2530*/  IMAD.U32 R6, RZ, RZ, UR8 ;  /* 0x00000008ff067e24 */ /* 0x000fe4000f8e00ff */
        /* <DEDUP_REMOVED lines=41> */
.L_x_1260:
[----:B------:R-:W-:Y:S01]  /*27d0*/  R2UR UR4, R22 ;  /* 0x00000000160472ca */ /* 0x000fe200000e0000 */
[----:B------:R-:W2:Y:S01]  /*27e0*/  S2UR UR7, SR_CgaCtaId ;  /* 0x00000000000779c3 */ /* 0x000ea20000008800 */
[----:B01----:R-:W-:Y:S01]  /*27f0*/  VIADD R0, R200, UR61 ;  /* 0x0000003dc8007c36 */ /* 0x003fe20008000000 */
[----:B------:R-:W-:Y:S01]  /*2800*/  ULDC UR5, c[0x0][0x9d8] ;  /* 0x0002760000057ab9 */ /* 0x000fe20000000800 */
[----:B------:R-:W-:Y:S01]  /*2810*/  UISETP.NE.AND UP0, UPT, UR60, URZ, UPT ;  /* 0x0000003f3c00728c */ /* 0x000fe2000bf05270 */
[----:B------:R-:W-:Y:S01]  /*2820*/  FMUL.FTZ R31, R31, UR5 ;  /* 0x000000051f1f7c20 */ /* 0x000fe20008410000 */
[----:B------:R-:W-:Y:S01]  /*2830*/  FMUL.FTZ R24, R24, UR5 ;  /* 0x0000000518187c20 */ /* 0x000fe20008410000 */
[----:B------:R-:W-:Y:S01]  /*2840*/  MOV R2, R0 ;  /* 0x0000000000027202 */ /* 0x000fe20000000f00 */
[----:B------:R-:W-:Y:S01]  /*2850*/  FMUL.FTZ R25, R25, UR5 ;  /* 0x0000000519197c20 */ /* 0x000fe20008410000 */
[----:B------:R0:W1:Y:S01]  /*2860*/  MUFU.TANH R21, R31 ;  /* 0x0000001f00157308 */ /* 0x0000620000002400 */
[----:B------:R-:W-:Y:S01]  /*2870*/  FMUL.FTZ R27, R27, UR5 ;  /* 0x000000051b1b7c20 */ /* 0x000fe20008410000 */
[----:B------:R-:W-:Y:S01]  /*2880*/  FMUL.FTZ R28, R28, UR5 ;  /* 0x000000051c1c7c20 */ /* 0x000fe20008410000 */
[----:B------:R-:W-:Y:S01]  /*2890*/  FMUL.FTZ R29, R29, UR5 ;  /* 0x000000051d1d7c20 */ /* 0x000fe20008410000 */
[----:B------:R-:W-:Y:S01]  /*28a0*/  UISETP.NE.AND UP1, UPT, UR4, URZ, UPT ;  /* 0x0000003f0400728c */ /* 0x000fe2000bf25270 */
[----:B------:R-:W-:Y:S01]  /*28b0*/  R2UR UR4, R3 ;  /* 0x00000000030472ca */ /* 0x000fe200000e0000 */
[----:B------:R-:W-:Y:S01]  /*28c0*/  FMUL.FTZ R32, R32, UR5 ;  /* 0x0000000520207c20 */ /* 0x000fe20008410000 */
[----:B------:R-:W-:Y:S01]  /*28d0*/  FMUL.FTZ R33, R33, UR5 ;  /* 0x0000000521217c20 */ /* 0x000fe20008410000 */
[----:B------:R-:W-:Y:S01]  /*28e0*/  FMUL.FTZ R34, R34, UR5 ;  /* 0x0000000522227c20 */ /* 0x000fe20008410000 */
[----:B------:R-:W-:Y:S01]  /*28f0*/  FMUL.FTZ R35, R35, UR5 ;  /* 0x0000000523237c20 */ /* 0x000fe20008410000 */
[----:B------:R-:W-:Y:S01]  /*2900*/  PLOP3.LUT P1, PT, PT, PT, UP1, 0x80, 0x0 ;  /* 0x000000000000781c */ /* 0x000fe20003f2f018 */
[----:B------:R-:W-:Y:S01]  /*2910*/  FMUL.FTZ R36, R36, UR5 ;  /* 0x0000000524247c20 */ /* 0x000fe20008410000 */
[----:B------:R-:W-:Y:S01]  /*2920*/  PLOP3.LUT P2, PT, PT, PT, UP1, 0x80, 0x0 ;  /* 0x000000000000781c */ /* 0x000fe20003f4f018 */
[----:B------:R-:W-:Y:S01]  /*2930*/  FMUL.FTZ R37, R37, UR5 ;  /* 0x0000000525257c20 */ /* 0x000fe20008410000 */
[----:B------:R-:W-:Y:S01]  /*2940*/  FMUL.FTZ R39, R39, UR5 ;  /* 0x0000000527277c20 */ /* 0x000fe20008410000 */
[----:B------:R-:W-:Y:S01]  /*2950*/  @UP1 ULDC UR6, c[0x0][0x44c] ;  /* 0x0001130000061ab9 */ /* 0x000fe20000000800 */
[----:B------:R-:W-:Y:S01]  /*2960*/  FMUL.FTZ R40, R40, UR5 ;  /* 0x0000000528287c20 */ /* 0x000fe20008410000 */
[----:B------:R-:W-:Y:S01]  /*2970*/  FMUL.FTZ R41, R41, UR5 ;  /* 0x0000000529297c20 */ /* 0x000fe20008410000 */
[----:B------:R-:W-:Y:S01]  /*2980*/  UIADD3 UR4, UR4, 0x30840, URZ ;  /* 0x0003084004047890 */ /* 0x000fe2000fffe03f */
[----:B------:R-:W-:Y:S01]  /*2990*/  FMUL.FTZ R42, R42, UR5 ;  /* 0x000000052a2a7c20 */ /* 0x000fe20008410000 */
[----:B------:R-:W-:Y:S01]  /*29a0*/  FMUL.FTZ R43, R43, UR5 ;  /* 0x000000052b2b7c20 */ /* 0x000fe20008410000 */
[----:B------:R-:W-:Y:S01]  /*29b0*/  FMUL.FTZ R44, R44, UR5 ;  /* 0x000000052c2c7c20 */ /* 0x000fe20008410000 */
[----:B--2---:R-:W-:Y:S01]  /*29c0*/  UPRMT UR4, UR7, 0x654, UR4 ;  /* 0x0000065407047896 */ /* 0x004fe20008000004 */
[----:B------:R-:W-:Y:S01]  /*29d0*/  @P1 IMAD.HI.U32 R3, R0, UR6, RZ ;  /* 0x0000000600031c27 */ /* 0x000fe2000f8e00ff */
[----:B------:R-:W-:-:S03]  /*29e0*/  @UP1 ULDC UR6, c[0x0][0x450] ;  /* 0x0001140000061ab9 */ /* 0x000fc60000000800 */
[----:B------:R-:W-:Y:S01]  /*29f0*/  FMUL.FTZ R45, R45, UR5 ;  /* 0x000000052d2d7c20 */ /* 0x000fe20008410000 */
[----:B------:R-:W-:Y:S01]  /*2a00*/  FMUL.FTZ R46, R46, UR5 ;  /* 0x000000052e2e7c20 */ /* 0x000fe20008410000 */
[----:B------:R-:W-:Y:S01]  /*2a10*/  FMUL.FTZ R47, R47, UR5 ;  /* 0x000000052f2f7c20 */ /* 0x000fe20008410000 */
[----:B------:R-:W-:Y:S01]  /*2a20*/  @P2 SHF.R.U32.HI R2, RZ, UR6, R3 ;  /* 0x00000006ff022c19 */ /* 0x000fe20008011603 */
[----:B------:R-:W-:Y:S02]  /*2a30*/  IMAD.MOV.U32 R3, RZ, RZ, -0x40 ;  /* 0xffffffc0ff037424 */ /* 0x000fe400078e00ff */
[----:B------:R-:W-:Y:S01]  /*2a40*/  FMUL.FTZ R48, R48, UR5 ;  /* 0x0000000530307c20 */ /* 0x000fe20008410000 */
[----:B------:R-:W-:Y:S01]  /*2a50*/  FMUL.FTZ R49, R49, UR5 ;  /* 0x0000000531317c20 */ /* 0x000fe20008410000 */
[----:B------:R-:W-:Y:S01]  /*2a60*/  FMUL.FTZ R50, R50, UR5 ;  /* 0x0000000532327c20 */ /* 0x000fe20008410000 */
[----:B------:R-:W2:Y:S01]  /*2a70*/  SHFL.IDX PT, R5, R2, RZ, 0x1c1f ;  /* 0x001c1fff02057589 */ /* 0x000ea200000e0000 */
[----:B0-----:R-:W-:-:S02]  /*2a80*/  IMAD R31, R62, R3, 0x40 ;  /* 0x000000403e1f7424 */ /* 0x001fc400078e0203 */
[----:B------:R-:W-:Y:S01]  /*2a90*/  FMUL.FTZ R51, R51, UR5 ;  /* 0x0000000533337c20 */ /* 0x000fe20008410000 */
[----:B------:R-:W-:Y:S01]  /*2aa0*/  FMUL.FTZ R52, R52, UR5 ;  /* 0x0000000534347c20 */ /* 0x000fe20008410000 */
[----:B------:R-:W-:Y:S01]  /*2ab0*/  FMUL.FTZ R53, R53, UR5 ;  /* 0x0000000535357c20 */ /* 0x000fe20008410000 */
[----:B------:R-:W-:Y:S02]  /*2ac0*/  VIADD R0, R31, 0x1 ;  /* 0x000000011f007836 */ /* 0x000fe40000000000 */
[----:B------:R-:W-:Y:S01]  /*2ad0*/  FMUL.FTZ R54, R54, UR5 ;  /* 0x0000000536367c20 */ /* 0x000fe20008410000 */
[----:B------:R-:W-:Y:S01]  /*2ae0*/  FMUL.FTZ R55, R55, UR5 ;  /* 0x0000000537377c20 */ /* 0x000fe20008410000 */
[----:B------:R-:W-:Y:S01]  /*2af0*/  IMAD.U32 R4, RZ, RZ, UR42 ;  /* 0x0000002aff047e24 */ /* 0x000fe2000f8e00ff */
[----:B------:R-:W-:Y:S01]  /*2b00*/  PLOP3.LUT P1, PT, PT, PT, UP0, 0x40, 0x0 ;  /* 0x000000000000781c */ /* 0x000fe20003f2e808 */
[----:B------:R-:W-:Y:S01]  /*2b10*/  IMAD R3, R19, -0x2, R0 ;  /* 0xfffffffe13037824 */ /* 0x000fe200078e0200 */
[----:B------:R-:W0:Y:S01]  /*2b20*/  MUFU.TANH R24, R24 ;  /* 0x0000001800187308 */ /* 0x000e220000002400 */
[----:B------:R-:W-:Y:S01]  /*2b30*/  FMUL.FTZ R26, R26, UR5 ;  /* 0x000000051a1a7c20 */ /* 0x000fe20008410000 */
[----:B------:R-:W-:Y:S01]  /*2b40*/  ULDC UR7, c[0x0][0x9dc] ;  /* 0x0002770000077ab9 */ /* 0x000fe20000000800 */
[----:B------:R-:W-:Y:S01]  /*2b50*/  SYNCS.ARRIVE.TRANS64.RED.A1T0 RZ, [UR4], RZ ;  /* 0x000000ffffff79a7 */ /* 0x000fe20008100404 */
[----:B------:R-:W-:Y:S01]  /*2b60*/  FMUL.FTZ R38, R38, UR5 ;  /* 0x0000000526267c20 */ /* 0x000fe20008410000 */
[----:B------:R-:W-:Y:S01]  /*2b70*/  ULOP3.LUT UR4, URZ, UR7, URZ, 0x33, !UPT ;  /* 0x000000073f047292 */ /* 0x000fe2000f8e333f */
[----:B------:R-:W-:Y:S01]  /*2b80*/  IADD3 R3, -R4, UR43, R3 ;  /* 0x0000002b04037c10 */ /* 0x000fe2000fffe103 */
[----:B------:R-:W-:Y:S01]  /*2b90*/  VIADD R0, R31, UR43 ;  /* 0x0000002b1f007c36 */ /* 0x000fe20008000000 */
[----:B------:R-:W3:Y:S01]  /*2ba0*/  MUFU.TANH R25, R25 ;  /* 0x0000001900197308 */ /* 0x000ee20000002400 */
[----:B------:R-:W-:Y:S01]  /*2bb0*/  ULDC UR14, c[0x0][0x9e0] ;  /* 0x00027800000e7ab9 */ /* 0x000fe20000000800 */
[----:B------:R-:W-:Y:S01]  /*2bc0*/  FMUL.FTZ R30, R30, UR5 ;  /* 0x000000051e1e7c20 */ /* 0x000fe20008410000 */
[----:B------:R-:W-:-:S02]  /*2bd0*/  VIADD R57, R3, UR14 ;  /* 0x0000000e03397c36 */ /* 0x000fc40008000000 */
[----:B------:R-:W-:-:S03]  /*2be0*/  VIADD R58, R3, UR4 ;  /* 0x00000004033a7c36 */ /* 0x000fc60008000000 */
[----:B------:R-:W4:Y:S01]  /*2bf0*/  MUFU.TANH R27, R27 ;  /* 0x0000001b001b7308 */ /* 0x000f220000002400 */
[----:B--2---:R-:W-:-:S07]  /*2c00*/  IMAD.IADD R3, R58, 0x1, R5 ;  /* 0x000000013a037824 */ /* 0x004fce00078e0205 */
[----:B------:R-:W2:Y:S08]  /*2c10*/  MUFU.TANH R28, R28 ;  /* 0x0000001c001c7308 */ /* 0x000eb00000002400 */
        /* <DEDUP_REMOVED lines=27> */
[----:B-----5:R-:W-:-:S05]  /*2dd0*/  IMAD R38, R19, -0x2, R0 ;  /* 0xfffffffe13267824 */ /* 0x020fca00078e0200 */
[----:B------:R-:W-:Y:S02]  /*2de0*/  VIADDMNMX R0, R5, R57, R38, PT ;  /* 0x0000003905007246 */ /* 0x000fe40003800126 */
[----:B-1----:R-:W-:Y:S01]  /*2df0*/  LEA R30, R62, 0xffffffc0, 0x6 ;  /* 0xffffffc03e1e7811 */ /* 0x002fe200078e30ff */
[----:B--234-:R-:W-:Y:S06]  /*2e00*/  @P1 BRA `(.L_x_1261) ;  /* 0x0000000000641947 */ /* 0x01cfec0003800000 */
[----:B------:R-:W-:Y:S01]  /*2e10*/  MOV R4, UR42 ;  /* 0x0000002a00047c02 */ /* 0x000fe20008000f00 */
[----:B------:R-:W-:Y:S03]  /*2e20*/  BSSY B0, `(.L_x_1262) ;  /* 0x0000013000007945 */ /* 0x000fe60003800000 */
[----:B------:R-:W-:-:S04]  /*2e30*/  IADD3 R5, -R4, UR43, R5 ;  /* 0x0000002b04057c10 */ /* 0x000fc8000fffe105 */
        /* <DEDUP_REMOVED lines=11> */
.L_x_1263:
[----:B------:R-:W-:Y:S02]  /*2ef0*/  ULDC UR4, c[0x0][0x9e4] ;  /* 0x0002790000047ab9 */ /* 0x000fe40000000800 */
[----:B------:R-:W-:-:S05]  /*2f00*/  IMAD.U32 R59, RZ, RZ, UR4 ;  /* 0x00000004ff3b7e24 */ /* 0x000fca000f8e00ff */
[----:B------:R-:W-:-:S13]  /*2f10*/  ISETP.NE.AND P1, PT, R59, 0x1, PT ;  /* 0x000000013b00780c */ /* 0x000fda0003f25270 */
[----:B------:R-:W1:Y:S02]  /*2f20*/  @P1 LDC.64 R60, c[0x0][0x9e8] ;  /* 0x00027a00ff3c1b82 */ /* 0x000e640000000a00 */
[----:B-1----:R-:W-:-:S05]  /*2f30*/  @P1 IMAD.HI.U32 R4, R5, R60, RZ ;  /* 0x0000003c05041227 */ /* 0x002fca00078e00ff */
[----:B------:R-:W-:-:S07]  /*2f40*/  @P1 SHF.R.U32.HI R5, RZ, R61, R4 ;  /* 0x0000003dff051219 */ /* 0x000fce0000011604 */
.L_x_1264:
[----:B------:R-:W-:Y:S05]  /*2f50*/  BSYNC B0 ;  /* 0x0000000000007941 */ /* 0x000fea0003800000 */
.L_x_1262:
[----:B------:R-:W-:-:S04]  /*2f60*/  IMAD R4, R5, R59, -R30 ;  /* 0x0000003b05047224 */ /* 0x000fc800078e0a1e */
[----:B------:R-:W-:-:S05]  /*2f70*/  IMAD R4, R19, -0x2, R4 ;  /* 0xfffffffe13047824 */ /* 0x000fca00078e0204 */
[----:B------:R-:W-:Y:S02]  /*2f80*/  VIADDMNMX R0, R4, R59, R0, PT ;  /* 0x0000003b04007246 */ /* 0x000fe40003800100 */
[----:B------:R-:W-:-:S07]  /*2f90*/  VIMNMX R3, R3, R4, !PT ;  /* 0x0000000403037248 */ /* 0x000fce0007fe0100 */
.L_x_1261:
        /* <DEDUP_REMOVED lines=12> */
[----:B------:R-:W-:Y:S02]  /*3060*/  FSEL R60, R25, -INF , !P4 ;  /* 0xff800000193c7808 */ /* 0x000fe40006000000 */
[----:B------:R-:W-:-:S02]  /*3070*/  P2R R61, PR, RZ, 0x20 ;  /* 0x00000020ff3d7803 */ /* 0x000fc40000000000 */
[----:B------:R-:W-:Y:S02]  /*3080*/  ISETP.LT.OR P3, PT, R0, 0x11, P3 ;  /* 0x000000110000780c */ /* 0x000fe40001f61670 */
[----:B------:R-:W-:Y:S02]  /*3090*/  ISETP.GT.AND P4, PT, R3, 0x9, !P6 ;  /* 0x000000090300780c */ /* 0x000fe40007784270 */
[----:B------:R-:W-:Y:S02]  /*30a0*/  ISETP.GE.AND P5, PT, R31, 0x12, PT ;  /* 0x000000121f00780c */ /* 0x000fe40003fa6270 */
[----:B0-----:R-:W-:Y:S02]  /*30b0*/  FSEL R68, R32, -INF , !P3 ;  /* 0xff80000020447808 */ /* 0x001fe40005800000 */
        /* <DEDUP_REMOVED lines=63> */
[----:B------:R-:W-:Y:S01]  /*34b0*/  IMAD.U32 R2, RZ, RZ, UR42 ;  /* 0x0000002aff027e24 */ /* 0x000fe2000f8e00ff */
[----:B------:R-:W-:Y:S04]  /*34c0*/  BSSY B0, `(.L_x_1266) ;  /* 0x0000013000007945 */ /* 0x000fe80003800000 */
[----:B------:R-:W-:-:S04]  /*34d0*/  IADD3 R5, -R2, UR43, R5 ;  /* 0x0000002b02057c10 */ /* 0x000fc8000fffe105 */
        /* <DEDUP_REMOVED lines=11> */
.L_x_1267:
[----:B------:R-:W-:Y:S02]  /*3590*/  ULDC UR4, c[0x0][0x9e4] ;  /* 0x0002790000047ab9 */ /* 0x000fe40000000800 */
[----:B------:R-:W-:-:S05]  /*35a0*/  IMAD.U32 R25, RZ, RZ, UR4 ;  /* 0x00000004ff197e24 */ /* 0x000fca000f8e00ff */
[----:B------:R-:W-:-:S13]  /*35b0*/  ISETP.NE.AND P6, PT, R25, 0x1, PT ;  /* 0x000000011900780c */ /* 0x000fda0003fc5270 */
[----:B------:R-:W0:Y:S02]  /*35c0*/  @P6 LDC.64 R28, c[0x0][0x9e8] ;  /* 0x00027a00ff1c6b82 */ /* 0x000e240000000a00 */
[----:B0-----:R-:W-:-:S05]  /*35d0*/  @P6 IMAD.HI.U32 R2, R5, R28, RZ ;  /* 0x0000001c05026227 */ /* 0x001fca00078e00ff */
[----:B------:R-:W-:-:S07]  /*35e0*/  @P6 SHF.R.U32.HI R5, RZ, R29, R2 ;  /* 0x0000001dff056219 */ /* 0x000fce0000011602 */
.L_x_1268:
[----:B------:R-:W-:Y:S05]  /*35f0*/  BSYNC B0 ;  /* 0x0000000000007941 */ /* 0x000fea0003800000 */
.L_x_1266:
[----:B------:R-:W-:-:S04]  /*3600*/  IMAD R2, R5, R25, -R30 ;  /* 0x0000001905027224 */ /* 0x000fc800078e0a1e */
[----:B------:R-:W-:-:S05]  /*3610*/  IMAD R2, R19, -0x2, R2 ;  /* 0xfffffffe13027824 */ /* 0x000fca00078e0202 */
[----:B------:R-:W-:Y:S02]  /*3620*/  VIADDMNMX R0, R2, R25, R0, PT ;  /* 0x0000001902007246 */ /* 0x000fe40003800100 */
[----:B------:R-:W-:-:S07]  /*3630*/  VIMNMX R3, R3, R2, !PT ;  /* 0x0000000203037248 */ /* 0x000fce0007fe0100 */
.L_x_1265:
        /* <DEDUP_REMOVED lines=25> */
[----:B------:R-:W-:Y:S02]  /*37d0*/  ISETP.GT.AND P1, PT, R3, 0x11, !P1 ;  /* 0x000000110300780c */ /* 0x000fe40004f24270 */
[----:B------:R-:W-:Y:S02]  /*37e0*/  FMNMX.FTZ R4, R78, R4, !PT ;  /* 0x000000044e047209 */ /* 0x000fe40007810000 */
[----:B------:R-:W-:-:S02]  /*37f0*/  ISETP.LT.OR P1, PT, R0, 0x12, P1 ;  /* 0x000000120000780c */ /* 0x000fc40000f21670 */
[----:B------:R-:W-:Y:S02]  /*3800*/  FMNMX.FTZ R4, R80, R4, !PT ;  /* 0x0000000450047209 */ /* 0x000fe40007810000 */
[----:B------:R-:W-:Y:S02]  /*3810*/  FSEL R25, R35, -INF , !P1 ;  /* 0xff80000023197808 */ /* 0x000fe40004800000 */
[----:B------:R-:W-:Y:S02]  /*3820*/  ISETP.NE.AND P1, PT, R33, RZ, PT ;  /* 0x000000ff2100720c */ /* 0x000fe40003f25270 */
[C---:B------:R-:W-:Y:S02]  /*3830*/  ISETP.GT.AND P2, PT, R3.reuse, 0x8, !P2 ;  /* 0x000000080300780c */ /* 0x040fe40005744270 */
[----:B------:R-:W-:Y:S02]  /*3840*/  ISETP.GT.AND P1, PT, R3, 0x18, !P1 ;  /* 0x000000180300780c */ /* 0x000fe40004f24270 */
[----:B------:R-:W-:-:S02]  /*3850*/  FMNMX.FTZ R4, R82, R4, !PT ;  /* 0x0000000452047209 */ /* 0x000fc40007810000 */
[C---:B------:R-:W-:Y:S02]  /*3860*/  ISETP.LT.OR P1, PT, R0.reuse, 0x19, P1 ;  /* 0x000000190000780c */ /* 0x040fe40000f21670 */
[----:B------:R-:W-:Y:S02]  /*3870*/  ISETP.LT.OR P2, PT, R0, 0x9, P2 ;  /* 0x000000090000780c */ /* 0x000fe40001741670 */
[----:B------:R-:W-:Y:S02]  /*3880*/  FSEL R26, R26, -INF , !P1 ;  /* 0xff8000001a1a7808 */ /* 0x000fe40004800000 */
[----:B------:R-:W-:Y:S02]  /*3890*/  ISETP.NE.AND P1, PT, R63, RZ, PT ;  /* 0x000000ff3f00720c */ /* 0x000fe40003f25270 */
[----:B------:R-:W-:Y:S02]  /*38a0*/  FMNMX.FTZ R4, R48, R4, !PT ;  /* 0x0000000430047209 */ /* 0x000fe40007810000 */
[----:B------:R-:W-:-:S02]  /*38b0*/  ISETP.GT.AND P1, PT, R3, 0x19, !P1 ;  /* 0x000000190300780c */ /* 0x000fc40004f24270 */
[----:B------:R-:W-:Y:S02]  /*38c0*/  FSEL R18, R18, -INF , !P2 ;  /* 0xff80000012127808 */ /* 0x000fe40005000000 */
[----:B------:R-:W-:Y:S02]  /*38d0*/  ISETP.LT.OR P1, PT, R0, 0x1a, P1 ;  /* 0x0000001a0000780c */ /* 0x000fe40000f21670 */
[----:B------:R-:W-:Y:S02]  /*38e0*/  ISETP.NE.AND P2, PT, R40, RZ, PT ;  /* 0x000000ff2800720c */ /* 0x000fe40003f45270 */
[----:B------:R-:W-:Y:S02]  /*38f0*/  FSEL R27, R39, -INF , !P1 ;  /* 0xff800000271b7808 */ /* 0x000fe40004800000 */
[----:B------:R-:W-:Y:S02]  /*3900*/  ISETP.NE.AND P1, PT, R37, RZ, PT ;  /* 0x000000ff2500720c */ /* 0x000fe40003f25270 */
[----:B------:R-:W-:-:S02]  /*3910*/  FMNMX.FTZ R4, R84, R4, !PT ;  /* 0x0000000454047209 */ /* 0x000fc40007810000 */
[C---:B------:R-:W-:Y:S02]  /*3920*/  ISETP.GT.AND P1, PT, R3.reuse, 0x20, !P1 ;  /* 0x000000200300780c */ /* 0x040fe40004f24270 */
[----:B------:R-:W-:Y:S02]  /*3930*/  FMNMX.FTZ R4, R52, R4, !PT ;  /* 0x0000000434047209 */ /* 0x000fe40007810000 */
[----:B------:R-:W-:Y:S02]  /*3940*/  ISETP.LT.OR P1, PT, R0, 0x21, P1 ;  /* 0x000000210000780c */ /* 0x000fe40000f21670 */
[----:B------:R-:W-:Y:S02]  /*3950*/  FMNMX.FTZ R32, R86, R4, !PT ;  /* 0x0000000456207209 */ /* 0x000fe40007810000 */
        /* <DEDUP_REMOVED lines=8> */
[----:B------:R-:W0:Y:S01]  /*39e0*/  SHFL.BFLY PT, R31, R32, 0x2, 0x1f ;  /* 0x0c401f00201f7f89 */ /* 0x000e2200000e0000 */
[----:B------:R-:W-:Y:S02]  /*39f0*/  ISETP.LT.OR P1, PT, R0, 0x1, P1 ;  /* 0x000000010000780c */ /* 0x000fe40000f21670 */
[----:B------:R-:W-:Y:S02]  /*3a00*/  ISETP.GT.AND P3, PT, R3, 0x30, !P3 ;  /* 0x000000300300780c */ /* 0x000fe40005f64270 */
[----:B------:R-:W-:Y:S02]  /*3a10*/  FSEL R2, R56, -INF , !P1 ;  /* 0xff80000038027808 */ /* 0x000fe40004800000 */
[----:B------:R-:W-:Y:S02]  /*3a20*/  ISETP.NE.AND P1, PT, R41, RZ, PT ;  /* 0x000000ff2900720c */ /* 0x000fe40003f25270 */
[C---:B------:R-:W-:Y:S02]  /*3a30*/  ISETP.GT.AND P4, PT, R3.reuse, 0x31, !P4 ;  /* 0x000000310300780c */ /* 0x040fe40006784270 */
[----:B------:R-:W-:-:S02]  /*3a40*/  ISETP.GT.AND P1, PT, R3, 0x28, !P1 ;  /* 0x000000280300780c */ /* 0x000fc40004f24270 */
[----:B------:R-:W-:Y:S02]  /*3a50*/  ISETP.GT.AND P5, PT, R3, 0x38, !P5 ;  /* 0x000000380300780c */ /* 0x000fe40006fa4270 */
[C---:B------:R-:W-:Y:S02]  /*3a60*/  ISETP.LT.OR P1, PT, R0.reuse, 0x29, P1 ;  /* 0x000000290000780c */ /* 0x040fe40000f21670 */
[C---:B------:R-:W-:Y:S02]  /*3a70*/  ISETP.LT.OR P2, PT, R0.reuse, 0x2a, P2 ;  /* 0x0000002a0000780c */ /* 0x040fe40001741670 */
[C---:B------:R-:W-:Y:S02]  /*3a80*/  ISETP.LT.OR P3, PT, R0.reuse, 0x31, P3 ;  /* 0x000000310000780c */ /* 0x040fe40001f61670 */
[C---:B------:R-:W-:Y:S02]  /*3a90*/  ISETP.LT.OR P4, PT, R0.reuse, 0x32, P4 ;  /* 0x000000320000780c */ /* 0x040fe40002781670 */
[----:B------:R-:W-:-:S02]  /*3aa0*/  ISETP.LT.OR P5, PT, R0, 0x39, P5 ;  /* 0x000000390000780c */ /* 0x000fc40002fa1670 */
[----:B0-----:R-:W-:Y:S02]  /*3ab0*/  FMNMX.FTZ R33, R32, R31, !PT ;  /* 0x0000001f20217209 */ /* 0x001fe40007810000 */
[----:B------:R-:W-:Y:S02]  /*3ac0*/  FMNMX.FTZ R31, R2, R5, !PT ;  /* 0x00000005021f7209 */ /* 0x000fe40007810000 */
[----:B------:R-:W-:Y:S01]  /*3ad0*/  R2UR UR4, R22 ;  /* 0x00000000160472ca */ /* 0x000fe200000e0000 */
[----:B------:R-:W0:Y:S01]  /*3ae0*/  SHFL.BFLY PT, R34, R33, 0x1, 0x1f ;  /* 0x0c201f0021227f89 */ /* 0x000e2200000e0000 */
[----:B------:R-:W-:-:S04]  /*3af0*/  FMNMX.FTZ R4, R18, R31, !PT ;  /* 0x0000001f12047209 */ /* 0x000fc80007810000 */
[----:B------:R-:W-:-:S04]  /*3b00*/  FMNMX.FTZ R31, R21, R4, !PT ;  /* 0x00000004151f7209 */ /* 0x000fc80007810000 */
[----:B------:R-:W-:-:S03]  /*3b10*/  FMNMX.FTZ R30, R24, R31, !PT ;  /* 0x0000001f181e7209 */ /* 0x000fc60007810000 */
[----:B------:R-:W-:Y:S01]  /*3b20*/  UISETP.NE.AND UP1, UPT, UR4, URZ, UPT ;  /* 0x0000003f0400728c */ /* 0x000fe2000bf25270 */
[----:B------:R-:W-:Y:S02]  /*3b30*/  FMNMX.FTZ R31, R25, R30, !PT ;  /* 0x0000001e191f7209 */ /* 0x000fe40007810000 */
[----:B------:R-:W-:Y:S02]  /*3b40*/  FSEL R30, R46, -INF , !P1 ;  /* 0xff8000002e1e7808 */ /* 0x000fe40004800000 */
[----:B------:R-:W-:-:S04]  /*3b50*/  FMNMX.FTZ R32, R26, R31, !PT ;  /* 0x0000001f1a207209 */ /* 0x000fc80007810000 */
[----:B------:R-:W-:Y:S02]  /*3b60*/  FMNMX.FTZ R31, R27, R32, !PT ;  /* 0x000000201b1f7209 */ /* 0x000fe40007810000 */
[----:B------:R-:W-:Y:S01]  /*3b70*/  @UP1 ULDC UR4, c[0x0][0x44c] ;  /* 0x0001130000041ab9 */ /* 0x000fe20000000800 */
[----:B0-----:R-:W-:Y:S01]  /*3b80*/  FMNMX.FTZ R4, R33, R34, !PT ;  /* 0x0000002221047209 */ /* 0x001fe20007810000 */
[----:B------:R-:W-:Y:S01]  /*3b90*/  UIMAD.WIDE.U32 UR4, UR61, UR4, URZ ;  /* 0x000000043d0472a5 */ /* 0x000fe2000f8e003f */
[----:B------:R-:W-:Y:S01]  /*3ba0*/  FMNMX.FTZ R32, R28, R31, !PT ;  /* 0x0000001f1c207209 */ /* 0x000fe20007810000 */
[----:B------:R-:W-:Y:S01]  /*3bb0*/  @UP1 ULDC UR11, c[0x0][0x450] ;  /* 0x00011400000b1ab9 */ /* 0x000fe20000000800 */
[C---:B------:R-:W-:Y:S01]  /*3bc0*/  FSETP.NEU.FTZ.AND P1, PT, R4.reuse, -INF , PT ;  /* 0xff8000000400780b */ /* 0x040fe20003f3d000 */
[----:B------:R-:W-:Y:S01]  /*3bd0*/  FMUL.FTZ R33, R4, UR6 ;  /* 0x0000000604217c20 */ /* 0x000fe20008410000 */
[----:B------:R-:W-:Y:S01]  /*3be0*/  FSEL R31, R47, -INF , !P2 ;  /* 0xff8000002f1f7808 */ /* 0x000fe20005000000 */
[----:B------:R-:W-:-:S03]  /*3bf0*/  @UP1 USHF.R.U32.HI UR10, URZ, UR11, UR5 ;  /* 0x0000000b3f0a1299 */ /* 0x000fc60008011605 */
[----:B------:R-:W-:Y:S01]  /*3c00*/  FSEL R35, R33, RZ, P1 ;  /* 0x000000ff21237208 */ /* 0x000fe20000800000 */
[----:B------:R-:W-:Y:S01]  /*3c10*/  UIADD3 UR41, UR41, UR10, URZ ;  /* 0x0000000a29297290 */ /* 0x000fe2000fffe03f */
[----:B------:R-:W-:Y:S02]  /*3c20*/  ISETP.GT.AND P1, PT, R3, 0x39, !P6 ;  /* 0x000000390300780c */ /* 0x000fe40007724270 */
[----:B------:R-:W-:Y:S01]  /*3c30*/  FMNMX.FTZ R3, R29, R32, !PT ;  /* 0x000000201d037209 */ /* 0x000fe20007810000 */
[--C-:B------:R-:W-:Y:S01]  /*3c40*/  FFMA.FTZ R36, R36, UR6, -R35.reuse ;  /* 0x0000000624247c23 */ /* 0x100fe20008010823 */
[----:B------:R-:W-:Y:S01]  /*3c50*/  FSEL R32, R50, -INF , !P3 ;  /* 0xff80000032207808 */ /* 0x000fe20005800000 */
[--C-:B------:R-:W-:Y:S01]  /*3c60*/  FFMA.FTZ R37, R60, UR6, -R35.reuse ;  /* 0x000000063c257c23 */ /* 0x100fe20008010823 */
[----:B------:R-:W-:Y:S01]  /*3c70*/  FMNMX.FTZ R34, R30, R3, !PT ;  /* 0x000000031e227209 */ /* 0x000fe20007810000 */
[----:B------:R0:W-:Y:S01]  /*3c80*/  MUFU.EX2 R196, R36 ;  /* 0x0000002400c47308 */ /* 0x0001e20000000800 */
[----:B------:R-:W-:Y:S01]  /*3c90*/  FSEL R33, R51, -INF , !P4 ;  /* 0xff80000033217808 */ /* 0x000fe20006000000 */
[--C-:B------:R-:W-:Y:S01]  /*3ca0*/  FFMA.FTZ R38, R64, UR6, -R35.reuse ;  /* 0x0000000640267c23 */ /* 0x100fe20008010823 */
[----:B------:R-:W-:Y:S01]  /*3cb0*/  FMNMX.FTZ R3, R31, R34, !PT ;  /* 0x000000221f037209 */ /* 0x000fe20007810000 */
[--C-:B------:R-:W-:Y:S01]  /*3cc0*/  FFMA.FTZ R39, R66, UR6, -R35.reuse ;  /* 0x0000000642277c23 */ /* 0x100fe20008010823 */
[----:B------:R-:W-:Y:S01]  /*3cd0*/  ISETP.LT.OR P1, PT, R0, 0x3a, P1 ;  /* 0x0000003a0000780c */ /* 0x000fe20000f21670 */
[--C-:B------:R-:W-:Y:S01]  /*3ce0*/  FFMA.FTZ R40, R68, UR6, -R35.reuse ;  /* 0x0000000644287c23 */ /* 0x100fe20008010823 */
[----:B------:R-:W-:Y:S01]  /*3cf0*/  FMNMX.FTZ R34, R32, R3, !PT ;  /* 0x0000000320227209 */ /* 0x000fe20007810000 */
[----:B------:R-:W1:Y:S01]  /*3d00*/  MUFU.EX2 R37, R37 ;  /* 0x0000002500257308 */ /* 0x000e620000000800 */
[----:B------:R-:W-:Y:S01]  /*3d10*/  FSEL R0, R54, -INF , !P5 ;  /* 0xff80000036007808 */ /* 0x000fe20006800000 */
[--C-:B------:R-:W-:Y:S01]  /*3d20*/  FFMA.FTZ R41, R70, UR6, -R35.reuse ;  /* 0x0000000646297c23 */ /* 0x100fe20008010823 */
        /* <DEDUP_REMOVED lines=12> */
[----:B------:R-:W-:Y:S01]  /*3df0*/  FFMA.FTZ R49, R84, UR6, -R35 ;  /* 0x0000000654317c23 */ /* 0x000fe20008010823 */
[----:B0-----:R-:W0:Y:S01]  /*3e00*/  SHFL.BFLY PT, R36, R3, 0x2, 0x1f ;  /* 0x0c401f0003247f89 */ /* 0x001e2200000e0000 */
[----:B------:R-:W2:Y:S01]  /*3e10*/  MUFU.EX2 R39, R39 ;  /* 0x0000002700277308 */ /* 0x000ea20000000800 */
[----:B-1----:R-:W-:Y:S01]  /*3e20*/  FADD.FTZ R53, R196, R37 ;  /* 0x00000025c4357221 */ /* 0x002fe20000010000 */
[----:B------:R-:W-:Y:S01]  /*3e30*/  F2FP.F16.F32.PACK_AB R196, R37, R196 ;  /* 0x000000c425c4723e */ /* 0x000fe200000000ff */
[----:B------:R-:W-:-:S05]  /*3e40*/  UIADD3 UR14, UR41, UR14, URZ ;  /* 0x0000000e290e7290 */ /* 0x000fca000fffe03f */
[----:B------:R-:W-:Y:S08]  /*3e50*/  MUFU.EX2 R40, R40 ;  /* 0x0000002800287308 */ /* 0x000ff00000000800 */
[----:B------:R-:W1:Y:S01]  /*3e60*/  MUFU.EX2 R41, R41 ;  /* 0x0000002900297308 */ /* 0x000e620000000800 */
[----:B--2---:R-:W-:Y:S02]  /*3e70*/  F2FP.F16.F32.PACK_AB R198, R39, R38 ;  /* 0x0000002627c6723e */ /* 0x004fe400000000ff */
[----:B0-----:R-:W-:-:S05]  /*3e80*/  FMNMX.FTZ R36, R3, R36, !PT ;  /* 0x0000002403247209 */ /* 0x001fca0007810000 */
        /* <DEDUP_REMOVED lines=9> */
[----:B------:R-:W-:-:S02]  /*3f20*/  FFMA.FTZ R35, R86, UR6, -R35 ;  /* 0x0000000656237c23 */ /* 0x000fc40008010823 */
[C---:B------:R-:W-:Y:S01]  /*3f30*/  FSETP.NEU.FTZ.AND P1, PT, R3.reuse, -INF , PT ;  /* 0xff8000000300780b */ /* 0x040fe20003f3d000 */
[----:B------:R-:W-:Y:S01]  /*3f40*/  FMUL.FTZ R50, R3, UR6 ;  /* 0x0000000603327c20 */ /* 0x000fe20008410000 */
[----:B------:R-:W-:Y:S04]  /*3f50*/  MUFU.EX2 R46, R46 ;  /* 0x0000002e002e7308 */ /* 0x000fe80000000800 */
[----:B------:R-:W-:Y:S02]  /*3f60*/  FSEL R51, R50, RZ, P1 ;  /* 0x000000ff32337208 */ /* 0x000fe40000800000 */
[----:B------:R-:W-:Y:S02]  /*3f70*/  PLOP3.LUT P1, PT, PT, PT, UP0, 0x40, 0x0 ;  /* 0x000000000000781c */ /* 0x000fe40003f2e808 */
        /* <DEDUP_REMOVED lines=8> */
[----:B------:R2:W-:Y:S01]  /*4000*/  MUFU.EX2 R199, R18 ;  /* 0x0000001200c77308 */ /* 0x0005e20000000800 */
[--C-:B------:R-:W-:Y:S01]  /*4010*/  FFMA.FTZ R27, R27, UR6, -R51.reuse ;  /* 0x000000061b1b7c23 */ /* 0x100fe20008010833 */
[--C-:B------:R-:W-:Y:S01]  /*4020*/  FFMA.FTZ R28, R28, UR6, -R51.reuse ;  /* 0x000000061c1c7c23 */ /* 0x100fe20008010833 */
[--C-:B------:R-:W-:Y:S01]  /*4030*/  FFMA.FTZ R29, R29, UR6, -R51.reuse ;  /* 0x000000061d1d7c23 */ /* 0x100fe20008010833 */
[--C-:B------:R-:W-:Y:S01]  /*4040*/  FFMA.FTZ R30, R30, UR6, -R51.reuse ;  /* 0x000000061e1e7c23 */ /* 0x100fe20008010833 */
[--C-:B------:R-:W-:Y:S01]  /*4050*/  FFMA.FTZ R31, R31, UR6, -R51.reuse ;  /* 0x000000061f1f7c23 */ /* 0x100fe20008010833 */
[--C-:B------:R-:W-:Y:S01]  /*4060*/  FFMA.FTZ R32, R32, UR6, -R51.reuse ;  /* 0x0000000620207c23 */ /* 0x100fe20008010833 */
[----:B------:R-:W-:Y:S01]  /*4070*/  FFMA.FTZ R33, R33, UR6, -R51 ;  /* 0x0000000621217c23 */ /* 0x000fe20008010833 */
[----:B------:R-:W-:Y:S01]  /*4080*/  MUFU.EX2 R2, R2 ;  /* 0x0000000200027308 */ /* 0x000fe20000000800 */
[----:B--2---:R-:W-:Y:S01]  /*4090*/  FADD.FTZ R18, R38, R53 ;  /* 0x0000003526127221 */ /* 0x004fe20000010000 */
[--C-:B------:R-:W-:Y:S01]  /*40a0*/  FFMA.FTZ R0, R0, UR6, -R51.reuse ;  /* 0x0000000600007c23 */ /* 0x100fe20008010833 */
[----:B------:R-:W-:Y:S01]  /*40b0*/  FFMA.FTZ R34, R34, UR6, -R51 ;  /* 0x0000000622227c23 */ /* 0x000fe20008010833 */
[----:B-1----:R-:W-:-:S02]  /*40c0*/  F2FP.F16.F32.PACK_AB R188, R45, R44 ;  /* 0x0000002c2dbc723e */ /* 0x002fc400000000ff */
[----:B0-----:R-:W-:Y:S02]  /*40d0*/  F2FP.F16.F32.PACK_AB R190, R47, R46 ;  /* 0x0000002e2fbe723e */ /* 0x001fe400000000ff */
[----:B------:R-:W0:Y:S08]  /*40e0*/  MUFU.EX2 R5, R5 ;  /* 0x0000000500057308 */ /* 0x000e300000000800 */
[----:B------:R1:W2:Y:S08]  /*40f0*/  MUFU.EX2 R50, R21 ;  /* 0x0000001500327308 */ /* 0x0002b00000000800 */
[----:B------:R-:W3:Y:S01]  /*4100*/  MUFU.EX2 R24, R24 ;  /* 0x0000001800187308 */ /* 0x000ee20000000800 */
[----:B-1----:R-:W-:Y:S01]  /*4110*/  FADD.FTZ R21, R39, R18 ;  /* 0x0000001227157221 */ /* 0x002fe20000010000 */
[----:B0-----:R-:W-:-:S03]  /*4120*/  F2FP.F16.F32.PACK_AB R197, R5, R2 ;  /* 0x0000000205c5723e */ /* 0x001fc600000000ff */
[----:B------:R-:W-:-:S03]  /*4130*/  FADD.FTZ R18, R40, R21 ;  /* 0x0000001528127221 */ /* 0x000fc60000010000 */
[----:B------:R-:W0:Y:S01]  /*4140*/  MUFU.EX2 R25, R25 ;  /* 0x0000001900197308 */ /* 0x000e220000000800 */
[----:B------:R-:W-:Y:S01]  /*4150*/  FADD.FTZ R21, R41, R18 ;  /* 0x0000001229157221 */ /* 0x000fe20000010000 */
[----:B------:R-:W-:-:S03]  /*4160*/  FADD.FTZ R18, R2, R5 ;  /* 0x0000000502127221 */ /* 0x000fc60000010000 */
[----:B------:R-:W-:Y:S01]  /*4170*/  FADD.FTZ R52, R42, R21 ;  /* 0x000000152a347221 */ /* 0x000fe20000010000 */
[----:B------:R-:W-:Y:S01]  /*4180*/  FADD.FTZ R21, R199, R18 ;  /* 0x00000012c7157221 */ /* 0x000fe20000010000 */
[C---:B--2---:R-:W-:Y:S01]  /*4190*/  F2FP.F16.F32.PACK_AB R199, R50.reuse, R199 ;  /* 0x000000c732c7723e */ /* 0x044fe200000000ff */
[----:B------:R-:W1:Y:S01]  /*41a0*/  MUFU.EX2 R26, R26 ;  /* 0x0000001a001a7308 */ /* 0x000e620000000800 */
[----:B------:R-:W-:Y:S01]  /*41b0*/  FADD.FTZ R53, R43, R52 ;  /* 0x000000342b357221 */ /* 0x000fe20000010000 */
[----:B------:R-:W-:-:S03]  /*41c0*/  FADD.FTZ R21, R50, R21 ;  /* 0x0000001532157221 */ /* 0x000fc60000010000 */
[----:B------:R-:W-:-:S03]  /*41d0*/  FADD.FTZ R18, R44, R53 ;  /* 0x000000352c127221 */ /* 0x000fc60000010000 */
[----:B------:R-:W2:Y:S01]  /*41e0*/  MUFU.EX2 R27, R27 ;  /* 0x0000001b001b7308 */ /* 0x000ea20000000800 */
[----:B------:R-:W-:Y:S01]  /*41f0*/  FADD.FTZ R53, R45, R18 ;  /* 0x000000122d357221 */ /* 0x000fe20000010000 */
[----:B---3--:R-:W-:Y:S01]  /*4200*/  FADD.FTZ R18, R24, R21 ;  /* 0x0000001518127221 */ /* 0x008fe20000010000 */
[C---:B0-----:R-:W-:Y:S02]  /*4210*/  F2FP.F16.F32.PACK_AB R193, R25.reuse, R24 ;  /* 0x0000001819c1723e */ /* 0x041fe400000000ff */
[----:B------:R-:W-:Y:S01]  /*4220*/  FADD.FTZ R52, R46, R53 ;  /* 0x000000352e347221 */ /* 0x000fe20000010000 */
[----:B------:R-:W-:Y:S02]  /*4230*/  FADD.FTZ R21, R25, R18 ;  /* 0x0000001219157221 */ /* 0x000fe40000010000 */
[----:B------:R-:W0:Y:S01]  /*4240*/  MUFU.EX2 R28, R28 ;  /* 0x0000001c001c7308 */ /* 0x000e220000000800 */
[----:B------:R-:W-:Y:S01]  /*4250*/  FADD.FTZ R37, R47, R52 ;  /* 0x000000342f257221 */ /* 0x000fe20000010000 */
[----:B-1----:R-:W-:-:S06]  /*4260*/  FADD.FTZ R18, R26, R21 ;  /* 0x000000151a127221 */ /* 0x002fcc0000010000 */
        /* <DEDUP_REMOVED lines=14> */
[----:B-1----:R-:W-:-:S07]  /*4350*/  FADD.FTZ R2, R32, R5 ;  /* 0x0000000520027221 */ /* 0x002fce0000010000 */
        /* <DEDUP_REMOVED lines=11> */
[----:B0-----:R-:W-:Y:S01]  /*4410*/  FADD.FTZ R38, R36, R37 ;  /* 0x0000002524267221 */ /* 0x001fe20000010000 */
[C---:B-1----:R-:W-:Y:S01]  /*4420*/  FADD.FTZ R5, R187.reuse, R2 ;  /* 0x00000002bb057221 */ /* 0x042fe20000010000 */
[----:B------:R-:W-:Y:S02]  /*4430*/  F2FP.F16.F32.PACK_AB R187, R187, R0 ;  /* 0x00000000bbbb723e */ /* 0x000fe400000000ff */
[C---:B--2---:R-:W-:Y:S01]  /*4440*/  FADD.FTZ R18, R35.reuse, R38 ;  /* 0x0000002623127221 */ /* 0x044fe20000010000 */
        /* <DEDUP_REMOVED lines=13> */
.L_x_1270:
[----:B------:R-:W-:Y:S02]  /*4520*/  ULDC UR15, c[0x0][0x9e4] ;  /* 0x00027900000f7ab9 */ /* 0x000fe40000000800 */
[----:B------:R-:W-:-:S11]  /*4530*/  UISETP.NE.AND UP0, UPT, UR15, 0x1, UPT ;  /* 0x000000010f00788c */ /* 0x000fd6000bf05270 */
[----:B------:R-:W-:Y:S02]  /*4540*/  @UP0 ULDC.64 UR4, c[0x0][0x9e8] ;  /* 0x00027a0000040ab9 */ /* 0x000fe40000000a00 */
[----:B------:R-:W-:-:S04]  /*4550*/  UIMAD.WIDE.U32 UR10, UR18, UR4, URZ ;  /* 0x00000004120a72a5 */ /* 0x000fc8000f8e003f */
[----:B------:R-:W-:-:S12]  /*4560*/  @UP0 USHF.R.U32.HI UR18, URZ, UR5, UR11 ;  /* 0x000000053f120299 */ /* 0x000fd8000801160b */
.L_x_1271:
[----:B------:R-:W-:-:S04]  /*4570*/  UIMAD UR15, UR18, UR15, UR15 ;  /* 0x0000000f120f72a4 */ /* 0x000fc8000f8e020f */
[----:B------:R-:W-:-:S04]  /*4580*/  UISETP.LT.AND UP0, UPT, UR14, UR15, UPT ;  /* 0x0000000f0e00728c */ /* 0x000fc8000bf01270 */
[----:B------:R-:W-:-:S12]  /*4590*/  USEL UR14, UR14, UR15, UP0 ;  /* 0x0000000f0e0e7287 */ /* 0x000fd80008000000 */
.L_x_1269:
[----:B------:R-:W-:Y:S01]  /*45a0*/  R2UR UR5, R201 ;  /* 0x00000000c90572ca */ /* 0x000fe200000e0000 */
[----:B------:R-:W-:Y:S01]  /*45b0*/  USHF.R.S32.HI UR4, URZ, 0x1f, UR14 ;  /* 0x0000001f3f047899 */ /* 0x000fe2000801140e */
[----:B------:R-:W-:Y:S01]  /*45c0*/  MOV R2, 0x3f800000 ;  /* 0x3f80000000027802 */ /* 0x000fe20000000f00 */
[----:B------:R-:W-:Y:S01]  /*45d0*/  IMAD.MOV.U32 R0, RZ, RZ, 0x3f800000 ;  /* 0x3f800000ff007424 */ /* 0x000fe200078e00ff */
[----:B------:R-:W-:Y:S01]  /*45e0*/  CS2R R150, SRZ ;  /* 0x0000000000967805 */ /* 0x000fe2000001ff00 */
        /* <DEDUP_REMOVED lines=70> */
[----:B------:R-:W-:Y:S01]  /*4a50*/  UMOV UR41, UR39 ;  /* 0x0000002700297c82 */ /* 0x000fe20008000000 */
[----:B------:R-:W-:Y:S01]  /*4a60*/  IMAD.MOV.U32 R220, RZ, RZ, R4 ;  /* 0x000000ffffdc7224 */ /* 0x000fe200078e0004 */
[----:B------:R-:W-:Y:S01]  /*4a70*/  UMOV UR4, UR38 ;  /* 0x0000002600047c82 */ /* 0x000fe20008000000 */
[----:B------:R-:W-:Y:S01]  /*4a80*/  IMAD.MOV.U32 R2, RZ, RZ, 0x3f800000 ;  /* 0x3f800000ff027424 */ /* 0x000fe200078e00ff */
[----:B------:R-:W-:Y:S01]  /*4a90*/  ULDC UR51, c[0x0][0x9e4] ;  /* 0x0002790000337ab9 */ /* 0x000fe20000000800 */
[----:B------:R-:W-:Y:S01]  /*4aa0*/  IMAD.MOV.U32 R151, RZ, RZ, RZ ;  /* 0x000000ffff977224 */ /* 0x000fe200078e00ff */
[----:B------:R-:W-:Y:S01]  /*4ab0*/  ULDC UR54, c[0x0][0x9dc] ;  /* 0x0002770000367ab9 */ /* 0x000fe20000000800 */
[----:B------:R-:W-:-:S05]  /*4ac0*/  ULDC UR5, c[0x0][0x9d8] ;  /* 0x0002760000057ab9 */ /* 0x000fca0000000800 */
.L_x_1291:
[----:B------:R-:W-:-:S04]  /*4ad0*/  UISETP.NE.AND UP0, UPT, UR4, 0x1, UPT ;  /* 0x000000010400788c */ /* 0x000fc8000bf05270 */
[----:B------:R-:W-:-:S04]  /*4ae0*/  USEL UR39, URZ, 0x1, UP0 ;  /* 0x000000013f277887 */ /* 0x000fc80008000000 */
[----:B------:R-:W-:Y:S01]  /*4af0*/  ULOP3.LUT UR39, UR41, UR39, URZ, 0x3c, !UPT ;  /* 0x0000002729277292 */ /* 0x000fe2000f8e3c3f */
[----:B------:R-:W-:Y:S11]  /*4b00*/  @!P0 BRA `(.L_x_1273) ;  /* 0x0000000000048947 */ /* 0x000ff60003800000 */
[----:B------:R-:W-:Y:S01]  /*4b10*/  BPT.TRAP 0x1 ;  /* 0x000000040000795c */ /* 0x000fe20000300000 */
.L_x_1273:
        /* <DEDUP_REMOVED lines=9> */
.L_x_1274:
[----:B-1----:R-:W-:Y:S05]  /*4bb0*/  @P1 BRA `(.L_x_1275) ;  /* 0x0000000000081947 */ /* 0x002fea0003800000 */
[----:B------:R-:W1:Y:S02]  /*4bc0*/  SYNCS.PHASECHK.TRANS64.TRYWAIT P1, [UR7+0x30830], R3 ;  /* 0x03083003ff0075a7 */ /* 0x000e640008020147 */
[----:B-1----:R-:W-:Y:S05]  /*4bd0*/  @!P1 BRA `(.L_x_1276) ;  /* 0x0000011800a89947 */ /* 0x002fea0003800000 */
.L_x_1275:
[----:B------:R-:W-:Y:S01]  /*4be0*/  R2UR UR6, R20 ;  /* 0x00000000140672ca */ /* 0x000fe200000e0000 */
[----:B------:R-:W-:Y:S01]  /*4bf0*/  WARPGROUP.ARRIVE ;  /* 0x00000000000079c5 */ /* 0x000fe20000000000 */
[----:B------:R-:W-:Y:S01]  /*4c00*/  R2UR UR44, R16 ;  /* 0x00000000102c72ca */ /* 0x000fe200000e0000 */
[----:B------:R-:W-:Y:S01]  /*4c10*/  UMOV UR47, 0x40000040 ;  /* 0x40000040002f7882 */ /* 0x000fe20000000000 */
[----:B------:R-:W-:Y:S01]  /*4c20*/  R2UR UR45, R17 ;  /* 0x00000000112d72ca */ /* 0x000fe200000e0000 */
[----:B------:R-:W-:Y:S01]  /*4c30*/  UMOV UR11, 0x40000040 ;  /* 0x40000040000b7882 */ /* 0x000fe20000000000 */
[----:B------:R-:W-:Y:S01]  /*4c40*/  UMOV UR15, 0x40000040 ;  /* 0x40000040000f7882 */ /* 0x000fe20000000000 */
[----:B------:R-:W-:Y:S01]  /*4c50*/  UMOV UR19, 0x40000040 ;  /* 0x4000004000137882 */ /* 0x000fe20000000000 */
[----:B------:R-:W-:Y:S01]  /*4c60*/  UMOV UR23, 0x40000040 ;  /* 0x4000004000177882 */ /* 0x000fe20000000000 */
[----:B------:R-:W-:Y:S01]  /*4c70*/  UMOV UR27, 0x40000040 ;  /* 0x40000040001b7882 */ /* 0x000fe20000000000 */
[----:B------:R-:W-:Y:S01]  /*4c80*/  UMOV UR31, 0x40000040 ;  /* 0x40000040001f7882 */ /* 0x000fe20000000000 */
[----:B------:R-:W-:Y:S01]  /*4c90*/  UMOV UR35, 0x40000040 ;  /* 0x4000004000237882 */ /* 0x000fe20000000000 */
[-C--:B------:R-:W-:Y:S01]  /*4ca0*/  FMUL.FTZ R24, R24, R0.reuse ;  /* 0x0000000018187220 */ /* 0x080fe20000410000 */
[----:B------:R-:W-:Y:S01]  /*4cb0*/  ULEA UR6, UR38, UR6, 0xb ;  /* 0x0000000626067291 */ /* 0x000fe2000f8e583f */
[-C--:B------:R-:W-:Y:S01]  /*4cc0*/  FMUL.FTZ R25, R25, R0.reuse ;  /* 0x0000000019197220 */ /* 0x080fe20000410000 */
[-C--:B------:R-:W-:Y:S01]  /*4cd0*/  FMUL.FTZ R28, R28, R0.reuse ;  /* 0x000000001c1c7220 */ /* 0x080fe20000410000 */
[-C--:B------:R-:W-:Y:S01]  /*4ce0*/  FMUL.FTZ R29, R29, R0.reuse ;  /* 0x000000001d1d7220 */ /* 0x080fe20000410000 */
[----:B------:R-:W-:Y:S01]  /*4cf0*/  UIADD3 UR10, UR6, 0x400, URZ ;  /* 0x00000400060a7890 */ /* 0x000fe2000fffe03f */
[-C--:B------:R-:W-:Y:S01]  /*4d00*/  FMUL.FTZ R32, R32, R0.reuse ;  /* 0x0000000020207220 */ /* 0x080fe20000410000 */
[----:B------:R-:W-:Y:S01]  /*4d10*/  UIADD3 UR14, UR6, 0x402, URZ ;  /* 0x00000402060e7890 */ /* 0x000fe2000fffe03f */
[-C--:B------:R-:W-:Y:S01]  /*4d20*/  FMUL.FTZ R33, R33, R0.reuse ;  /* 0x0000000021217220 */ /* 0x080fe20000410000 */
[----:B------:R-:W-:Y:S01]  /*4d30*/  UMOV UR46, UR6 ;  /* 0x00000006002e7c82 */ /* 0x000fe20008000000 */
[----:B------:R-:W-:Y:S01]  /*4d40*/  UIADD3 UR18, UR6, 0x404, URZ ;  /* 0x0000040406127890 */ /* 0x000fe2000fffe03f */
[----:B------:R-:W-:Y:S01]  /*4d50*/  HGMMA.64x64x16.F32 R152, gdesc[UR44], RZ, !UPT, gsb0 ;  /* 0x00e000002c9879f0 */ /* 0x000fe2000c0008ff */
[----:B------:R-:W-:Y:S01]  /*4d60*/  R2UR UR44, R14 ;  /* 0x000000000e2c72ca */ /* 0x000fe200000e0000 */
[----:B------:R-:W-:Y:S01]  /*4d70*/  UIADD3 UR46, UR6, 0x2, URZ ;  /* 0x00000002062e7890 */ /* 0x000fe2000fffe03f */
[----:B------:R-:W-:Y:S01]  /*4d80*/  R2UR UR45, R15 ;  /* 0x000000000f2d72ca */ /* 0x000fe200000e0000 */
        /* <DEDUP_REMOVED lines=203> */
.L_x_1277:
[----:B------:R-:W-:Y:S01]  /*5a40*/  ULEA UR14, UR4, UR40, 0x3 ;  /* 0x00000028040e7291 */ /* 0x000fe2000f8e183f */
[----:B------:R-:W-:-:S04]  /*5a50*/  MOV R0, UR41 ;  /* 0x0000002900007c02 */ /* 0x000fc80008000f00 */
[----:B------:R-:W-:-:S04]  /*5a60*/  SHF.L.U32 R0, R0, 0x1f, RZ ;  /* 0x0000001f00007819 */ /* 0x000fc800000006ff */
[----:B------:R2:W3:Y:S01]  /*5a70*/  SYNCS.PHASECHK.TRANS64.TRYWAIT P1, [UR14+0x30850], R0 ;  /* 0x03085000ff0075a7 */ /* 0x0004e2000802014e */
[----:B------:R-:W-:Y:S05]  /*5a80*/  @!P0 BRA `(.L_x_1278) ;  /* 0x0000000000048947 */ /* 0x000fea0003800000 */
[----:B------:R-:W-:Y:S01]  /*5a90*/  BPT.TRAP 0x1 ;  /* 0x000000040000795c */ /* 0x000fe20000300000 */
.L_x_1278:
[----:B---3--:R-:W-:Y:S05]  /*5aa0*/  @P1 BRA `(.L_x_1279) ;  /* 0x0000000000081947 */ /* 0x008fea0003800000 */
[----:B------:R-:W3:Y:S02]  /*5ab0*/  SYNCS.PHASECHK.TRANS64.TRYWAIT P1, [UR14+0x30850], R0 ;  /* 0x03085000ff0075a7 */ /* 0x000ee4000802014e */
[----:B---3--:R-:W-:Y:S05]  /*5ac0*/  @!P1 BRA `(.L_x_1280) ;  /* 0x0000010c00049947 */ /* 0x008fea0003800000 */
.L_x_1279:
        /* <DEDUP_REMOVED lines=30> */
.L_x_1281:
[----:B------:R-:W-:Y:S01]  /*5cb0*/  R2UR UR4, R22 ;  /* 0x00000000160472ca */ /* 0x000fe200000e0000 */
[----:B------:R-:W3:Y:S01]  /*5cc0*/  S2UR UR6, SR_CgaCtaId ;  /* 0x00000000000679c3 */ /* 0x000ee20000008800 */
[----:B------:R-:W-:Y:S01]  /*5cd0*/  FMUL.FTZ R191, R169, UR5 ;  /* 0x00000005a9bf7c20 */ /* 0x000fe20008410000 */
[----:B------:R-:W-:Y:S02]  /*5ce0*/  VIADD R169, R200, UR61 ;  /* 0x0000003dc8a97c36 */ /* 0x000fe40008000000 */
[----:B------:R-:W-:Y:S01]  /*5cf0*/  FMUL.FTZ R186, R156, UR5 ;  /* 0x000000059cba7c20 */ /* 0x000fe20008410000 */
[----:B-1----:R-:W-:Y:S01]  /*5d00*/  FMUL.FTZ R4, R153, UR5 ;  /* 0x0000000599047c20 */ /* 0x002fe20008410000 */
[----:B------:R-:W-:Y:S01]  /*5d10*/  FMUL.FTZ R156, R163, UR5 ;  /* 0x00000005a39c7c20 */ /* 0x000fe20008410000 */
[----:B------:R-:W-:Y:S01]  /*5d20*/  UIADD3 UR7, UR7, 0x30840, URZ ;  /* 0x0003084007077890 */ /* 0x000fe2000fffe03f */
[----:B------:R-:W-:Y:S01]  /*5d30*/  FMUL.FTZ R153, R158, UR5 ;  /* 0x000000059e997c20 */ /* 0x000fe20008410000 */
[----:B------:R-:W-:Y:S01]  /*5d40*/  FMUL.FTZ R163, R178, UR5 ;  /* 0x00000005b2a37c20 */ /* 0x000fe20008410000 */
[----:B------:R-:W-:Y:S01]  /*5d50*/  FMUL.FTZ R158, R167, UR5 ;  /* 0x00000005a79e7c20 */ /* 0x000fe20008410000 */
[----:B------:R-:W-:-:S02]  /*5d60*/  IMAD.SHL.U32 R178, R221, 0x40, RZ ;  /* 0x00000040ddb27824 */ /* 0x000fc400078e00ff */
[----:B------:R-:W-:Y:S01]  /*5d70*/  FMUL.FTZ R184, R152, UR5 ;  /* 0x0000000598b87c20 */ /* 0x000fe20008410000 */
[----:B------:R-:W-:Y:S01]  /*5d80*/  UISETP.NE.AND UP1, UPT, UR4, URZ, UPT ;  /* 0x0000003f0400728c */ /* 0x000fe2000bf25270 */
[----:B------:R-:W-:Y:S01]  /*5d90*/  FMUL.FTZ R152, R155, UR5 ;  /* 0x000000059b987c20 */ /* 0x000fe20008410000 */
[----:B------:R-:W-:Y:S01]  /*5da0*/  UISETP.NE.AND UP0, UPT, UR60, URZ, UPT ;  /* 0x0000003f3c00728c */ /* 0x000fe2000bf05270 */
[----:B------:R-:W-:Y:S01]  /*5db0*/  FMUL.FTZ R188, R160, UR5 ;  /* 0x00000005a0bc7c20 */ /* 0x000fe20008410000 */
[----:B0-2---:R-:W-:Y:S01]  /*5dc0*/  FMUL.FTZ R0, R154, UR5 ;  /* 0x000000059a007c20 */ /* 0x005fe20008410000 */
[----:B------:R-:W-:Y:S01]  /*5dd0*/  FMUL.FTZ R185, R157, UR5 ;  /* 0x000000059db97c20 */ /* 0x000fe20008410000 */
[----:B------:R-:W-:Y:S01]  /*5de0*/  PLOP3.LUT P1, PT, PT, PT, UP1, 0x80, 0x0 ;  /* 0x000000000000781c */ /* 0x000fe20003f2f018 */
[----:B------:R-:W-:Y:S01]  /*5df0*/  FMUL.FTZ R187, R161, UR5 ;  /* 0x00000005a1bb7c20 */ /* 0x000fe20008410000 */
[----:B------:R-:W-:Y:S01]  /*5e00*/  PLOP3.LUT P2, PT, PT, PT, UP1, 0x80, 0x0 ;  /* 0x000000000000781c */ /* 0x000fe20003f4f018 */
[----:B------:R-:W-:Y:S01]  /*5e10*/  FMUL.FTZ R155, R162, UR5 ;  /* 0x00000005a29b7c20 */ /* 0x000fe20008410000 */
        /* <DEDUP_REMOVED lines=19> */
[----:B------:R-:W0:Y:S01]  /*5f50*/  SHFL.IDX PT, R167, R169, RZ, 0x1c1f ;  /* 0x001c1fffa9a77589 */ /* 0x000e2200000e0000 */
[----:B------:R-:W-:Y:S01]  /*5f60*/  FMUL.FTZ R175, R177, UR5 ;  /* 0x00000005b1af7c20 */ /* 0x000fe20008410000 */
[----:B------:R-:W-:Y:S01]  /*5f70*/  FMUL.FTZ R174, R180, UR5 ;  /* 0x00000005b4ae7c20 */ /* 0x000fe20008410000 */
[----:B------:R-:W-:Y:S01]  /*5f80*/  FMUL.FTZ R179, R181, UR5 ;  /* 0x00000005b5b37c20 */ /* 0x000fe20008410000 */
[----:B------:R-:W-:Y:S01]  /*5f90*/  FMUL.FTZ R165, R182, UR5 ;  /* 0x00000005b6a57c20 */ /* 0x000fe20008410000 */
[----:B------:R-:W-:Y:S01]  /*5fa0*/  FMUL.FTZ R166, R183, UR5 ;  /* 0x00000005b7a67c20 */ /* 0x000fe20008410000 */
[----:B------:R-:W-:Y:S01]  /*5fb0*/  IMAD R2, R19, -0x2, R2 ;  /* 0xfffffffe13027824 */ /* 0x000fe200078e0202 */
[----:B------:R-:W-:Y:S01]  /*5fc0*/  PLOP3.LUT P1, PT, PT, PT, UP0, 0x40, 0x0 ;  /* 0x000000000000781c */ /* 0x000fe20003f2e808 */
[----:B------:R-:W-:Y:S01]  /*5fd0*/  IMAD.U32 R3, RZ, RZ, UR42 ;  /* 0x0000002aff037e24 */ /* 0x000fe2000f8e00ff */
[----:B------:R-:W-:Y:S01]  /*5fe0*/  SYNCS.ARRIVE.TRANS64.RED.A1T0 RZ, [UR7], RZ ;  /* 0x000000ffffff79a7 */ /* 0x000fe20008100407 */
[----:B------:R-:W-:Y:S01]  /*5ff0*/  UMOV UR7, UR54 ;  /* 0x0000003600077c82 */ /* 0x000fe20008000000 */
[----:B------:R-:W1:Y:S01]  /*6000*/  MUFU.TANH R184, R184 ;  /* 0x000000b800b87308 */ /* 0x000e620000002400 */
[----:B------:R-:W-:Y:S01]  /*6010*/  ULOP3.LUT UR4, URZ, UR7, URZ, 0x33, !UPT ;  /* 0x000000073f047292 */ /* 0x000fe2000f8e333f */
[----:B------:R-:W-:Y:S01]  /*6020*/  IADD3 R2, -R3, UR43, R2 ;  /* 0x0000002b03027c10 */ /* 0x000fe2000fffe102 */
[----:B------:R-:W-:-:S04]  /*6030*/  ULDC UR6, c[0x0][0x9e0] ;  /* 0x0002780000067ab9 */ /* 0x000fc80000000800 */
[C---:B------:R-:W-:Y:S01]  /*6040*/  VIADD R180, R2.reuse, UR4 ;  /* 0x0000000402b47c36 */ /* 0x040fe20008000000 */
[----:B------:R-:W2:Y:S01]  /*6050*/  MUFU.TANH R4, R4 ;  /* 0x0000000400047308 */ /* 0x000ea20000002400 */
[----:B------:R-:W-:-:S04]  /*6060*/  VIADD R177, R2, UR6 ;  /* 0x0000000602b17c36 */ /* 0x000fc80008000000 */
[----:B0-----:R-:W-:Y:S01]  /*6070*/  IMAD.IADD R181, R177, 0x1, R167 ;  /* 0x00000001b1b57824 */ /* 0x001fe200078e02a7 */
[----:B------:R-:W-:Y:S02]  /*6080*/  IADD3 R182, R180, R167, RZ ;  /* 0x000000a7b4b67210 */ /* 0x000fe40007ffe0ff */
[----:B------:R-:W0:Y:S08]  /*6090*/  MUFU.TANH R0, R0 ;  /* 0x0000000000007308 */ /* 0x000e300000002400 */
        /* <DEDUP_REMOVED lines=30> */
[----:B------:R-:W-:Y:S01]  /*6280*/  IMAD.U32 R2, RZ, RZ, UR42 ;  /* 0x0000002aff027e24 */ /* 0x000fe2000f8e00ff */
[----:B------:R-:W-:Y:S04]  /*6290*/  BSSY B0, `(.L_x_1283) ;  /* 0x0000011000007945 */ /* 0x000fe80003800000 */
[----:B------:R-:W-:-:S04]  /*62a0*/  IADD3 R167, -R2, UR43, R167 ;  /* 0x0000002b02a77c10 */ /* 0x000fc8000fffe1a7 */
        /* <DEDUP_REMOVED lines=10> */
.L_x_1284:
[----:B------:R-:W-:-:S05]  /*6350*/  IMAD.U32 R168, RZ, RZ, UR51 ;  /* 0x00000033ffa87e24 */ /* 0x000fca000f8e00ff */
[----:B------:R-:W-:-:S13]  /*6360*/  ISETP.NE.AND P1, PT, R168, 0x1, PT ;  /* 0x00000001a800780c */ /* 0x000fda0003f25270 */
[----:B------:R-:W1:Y:S02]  /*6370*/  @P1 LDC.64 R2, c[0x0][0x9e8] ;  /* 0x00027a00ff021b82 */ /* 0x000e640000000a00 */
[----:B-1----:R-:W-:-:S05]  /*6380*/  @P1 IMAD.HI.U32 R2, R167, R2, RZ ;  /* 0x00000002a7021227 */ /* 0x002fca00078e00ff */
[----:B------:R-:W-:-:S07]  /*6390*/  @P1 SHF.R.U32.HI R167, RZ, R3, R2 ;  /* 0x00000003ffa71219 */ /* 0x000fce0000011602 */
.L_x_1285:
[----:B------:R-:W-:Y:S05]  /*63a0*/  BSYNC B0 ;  /* 0x0000000000007941 */ /* 0x000fea0003800000 */
.L_x_1283:
[----:B------:R-:W-:-:S04]  /*63b0*/  IMAD R2, R167, R168, -R178 ;  /* 0x000000a8a7027224 */ /* 0x000fc800078e0ab2 */
[----:B------:R-:W-:-:S05]  /*63c0*/  IMAD R2, R19, -0x2, R2 ;  /* 0xfffffffe13027824 */ /* 0x000fca00078e0202 */
[----:B------:R-:W-:Y:S02]  /*63d0*/  VIADDMNMX R181, R2, R168, R181, PT ;  /* 0x000000a802b57246 */ /* 0x000fe400038001b5 */
[----:B------:R-:W-:-:S07]  /*63e0*/  VIMNMX R182, R182, R2, !PT ;  /* 0x00000002b6b67248 */ /* 0x000fce0007fe0100 */
.L_x_1282:
        /* <DEDUP_REMOVED lines=8> */
[----:B------:R-:W-:Y:S02]  /*6470*/  ISETP.GT.AND P4, PT, R182, 0x18, P1 ;  /* 0x00000018b600780c */ /* 0x000fe40000f84270 */
[----:B------:R-:W-:Y:S02]  /*6480*/  FSEL R167, R184, -INF , !P5 ;  /* 0xff800000b8a77808 */ /* 0x000fe40006800000 */
[----:B------:R-:W-:Y:S02]  /*6490*/  ISETP.LT.OR P4, PT, R181, 0x19, P4 ;  /* 0x00000019b500780c */ /* 0x000fe40002781670 */
[C---:B------:R-:W-:Y:S02]  /*64a0*/  ISETP.GT.AND P6, PT, R182.reuse, 0x8, P1 ;  /* 0x00000008b600780c */ /* 0x040fe40000fc4270 */
[----:B------:R-:W-:-:S02]  /*64b0*/  ISETP.GT.AND P2, PT, R182, 0x9, P1 ;  /* 0x00000009b600780c */ /* 0x000fc40000f44270 */
[C---:B------:R-:W-:Y:S01]  /*64c0*/  ISETP.GT.AND P3, PT, R182.reuse, 0x10, P1 ;  /* 0x00000010b600780c */ /* 0x040fe20000f64270 */
[--C-:B-1----:R-:W-:Y:S01]  /*64d0*/  IMAD.IADD R177, R177, 0x1, R2.reuse ;  /* 0x00000001b1b17824 */ /* 0x102fe200078e0202 */
[----:B------:R-:W-:Y:S01]  /*64e0*/  ISETP.GT.AND P5, PT, R182, 0x11, P1 ;  /* 0x00000011b600780c */ /* 0x000fe20000fa4270 */
[----:B------:R-:W-:Y:S01]  /*64f0*/  IMAD.IADD R180, R180, 0x1, R2 ;  /* 0x00000001b4b47824 */ /* 0x000fe200078e0202 */
[----:B0-----:R-:W-:Y:S02]  /*6500*/  FSEL R190, R190, -INF , !P4 ;  /* 0xff800000bebe7808 */ /* 0x001fe40006000000 */
        /* <DEDUP_REMOVED lines=37> */
[----:B------:R-:W-:Y:S01]  /*6760*/  IMAD.U32 R179, RZ, RZ, UR42 ;  /* 0x0000002affb37e24 */ /* 0x000fe2000f8e00ff */
[----:B------:R-:W-:Y:S04]  /*6770*/  BSSY B0, `(.L_x_1287) ;  /* 0x0000011000007945 */ /* 0x000fe80003800000 */
[----:B------:R-:W-:-:S04]  /*6780*/  IADD3 R179, -R179, UR43, R2 ;  /* 0x0000002bb3b37c10 */ /* 0x000fc8000fffe102 */
[----:B------:R-:W-:-:S13]  /*6790*/  ISETP.GT.AND P2, PT, R179, -0x1, PT ;  /* 0xffffffffb300780c */ /* 0x000fda0003f44270 */
[----:B------:R-:W-:Y:S05]  /*67a0*/  @P2 BRA `(.L_x_1288) ;  /* 0x0000000000202947 */ /* 0x000fea0003800000 */
[----:B------:R-:W-:Y:S02]  /*67b0*/  MOV R4, UR51 ;  /* 0x0000003300047c02 */ /* 0x000fe40008000f00 */
[----:B------:R-:W-:Y:S02]  /*67c0*/  LOP3.LUT R179, RZ, R179, RZ, 0x33, !PT ;  /* 0x000000b3ffb37212 */ /* 0x000fe400078e33ff */
[----:B------:R-:W-:-:S13]  /*67d0*/  ISETP.NE.AND P2, PT, R4, 0x1, PT ;  /* 0x000000010400780c */ /* 0x000fda0003f45270 */
[----:B------:R-:W0:Y:S02]  /*67e0*/  @P2 LDC.64 R2, c[0x0][0x9e8] ;  /* 0x00027a00ff022b82 */ /* 0x000e240000000a00 */
[----:B0-----:R-:W-:-:S05]  /*67f0*/  @P2 IMAD.HI.U32 R2, R179, R2, RZ ;  /* 0x00000002b3022227 */ /* 0x001fca00078e00ff */
[----:B------:R-:W-:-:S04]  /*6800*/  @P2 SHF.R.U32.HI R179, RZ, R3, R2 ;  /* 0x00000003ffb32219 */ /* 0x000fc80000011602 */
[----:B------:R-:W-:Y:S01]  /*6810*/  LOP3.LUT R179, RZ, R179, RZ, 0x33, !PT ;  /* 0x000000b3ffb37212 */ /* 0x000fe200078e33ff */
[----:B------:R-:W-:Y:S06]  /*6820*/  BRA `(.L_x_1289) ;  /* 0x0000000000147947 */ /* 0x000fec0003800000 */
.L_x_1288:
[----:B------:R-:W-:-:S05]  /*6830*/  IMAD.U32 R4, RZ, RZ, UR51 ;  /* 0x00000033ff047e24 */ /* 0x000fca000f8e00ff */
[----:B------:R-:W-:-:S13]  /*6840*/  ISETP.NE.AND P2, PT, R4, 0x1, PT ;  /* 0x000000010400780c */ /* 0x000fda0003f45270 */
[----:B------:R-:W0:Y:S02]  /*6850*/  @P2 LDC.64 R2, c[0x0][0x9e8] ;  /* 0x00027a00ff022b82 */ /* 0x000e240000000a00 */
[----:B0-----:R-:W-:-:S05]  /*6860*/  @P2 IMAD.HI.U32 R2, R179, R2, RZ ;  /* 0x00000002b3022227 */ /* 0x001fca00078e00ff */
[----:B------:R-:W-:-:S07]  /*6870*/  @P2 SHF.R.U32.HI R179, RZ, R3, R2 ;  /* 0x00000003ffb32219 */ /* 0x000fce0000011602 */
.L_x_1289:
[----:B------:R-:W-:Y:S05]  /*6880*/  BSYNC B0 ;  /* 0x0000000000007941 */ /* 0x000fea0003800000 */
.L_x_1287:
[----:B------:R-:W-:-:S04]  /*6890*/  IMAD R178, R179, R4, -R178 ;  /* 0x00000004b3b27224 */ /* 0x000fc800078e0ab2 */
[----:B------:R-:W-:-:S05]  /*68a0*/  IMAD R178, R19, -0x2, R178 ;  /* 0xfffffffe13b27824 */ /* 0x000fca00078e02b2 */
[----:B------:R-:W-:Y:S02]  /*68b0*/  VIADDMNMX R177, R178, R4, R177, PT ;  /* 0x00000004b2b17246 */ /* 0x000fe400038001b1 */
[----:B------:R-:W-:-:S07]  /*68c0*/  VIMNMX R180, R180, R178, !PT ;  /* 0x000000b2b4b47248 */ /* 0x000fce0007fe0100 */
.L_x_1286:
[----:B------:R-:W-:Y:S01]  /*68d0*/  FMNMX.FTZ R3, R167, R220, !PT ;  /* 0x000000dca7037209 */ /* 0x000fe20007810000 */
[----:B------:R-:W-:Y:S01]  /*68e0*/  ULDC UR6, c[0x0][0x988] ;  /* 0x0002620000067ab9 */ /* 0x000fe20000000800 */
[----:B------:R-:W-:Y:S02]  /*68f0*/  ISETP.GT.AND P3, PT, R180, RZ, P1 ;  /* 0x000000ffb400720c */ /* 0x000fe40000f64270 */
        /* <DEDUP_REMOVED lines=45> */
[----:B------:R-:W-:Y:S02]  /*6bd0*/  FSEL R2, R0, -INF , !P3 ;  /* 0xff80000000027808 */ /* 0x000fe40005800000 */
[C---:B------:R-:W-:Y:S01]  /*6be0*/  ISETP.GT.AND P3, PT, R180.reuse, 0x20, P1 ;  /* 0x00000020b400780c */ /* 0x040fe20000f64270 */
[----:B------:R-:W0:Y:S01]  /*6bf0*/  SHFL.BFLY PT, R4, R3, 0x1, 0x1f ;  /* 0x0c201f0003047f89 */ /* 0x000e2200000e0000 */
[----:B------:R-:W-:-:S02]  /*6c00*/  ISETP.GT.AND P2, PT, R180, 0x30, P1 ;  /* 0x00000030b400780c */ /* 0x000fc40000f44270 */
[C---:B------:R-:W-:Y:S02]  /*6c10*/  ISETP.LT.OR P3, PT, R177.reuse, 0x21, P3 ;  /* 0x00000021b100780c */ /* 0x040fe40001f61670 */
[----:B------:R-:W-:Y:S02]  /*6c20*/  ISETP.LT.OR P6, PT, R177, 0x2a, P6 ;  /* 0x0000002ab100780c */ /* 0x000fe400037c1670 */
[----:B------:R-:W-:Y:S02]  /*6c30*/  FSEL R159, R159, -INF , !P3 ;  /* 0xff8000009f9f7808 */ /* 0x000fe40005800000 */
[----:B------:R-:W-:Y:S02]  /*6c40*/  ISETP.GT.AND P5, PT, R180, 0x31, P1 ;  /* 0x00000031b400780c */ /* 0x000fe40000fa4270 */
[----:B------:R-:W-:Y:S02]  /*6c50*/  ISETP.LT.OR P2, PT, R177, 0x31, P2 ;  /* 0x00000031b100780c */ /* 0x000fe40001741670 */
[----:B------:R-:W-:-:S02]  /*6c60*/  FSEL R162, R162, -INF , !P6 ;  /* 0xff800000a2a27808 */ /* 0x000fc40007000000 */
[----:B------:R-:W-:Y:S02]  /*6c70*/  ISETP.LT.OR P5, PT, R177, 0x32, P5 ;  /* 0x00000032b100780c */ /* 0x000fe40002fa1670 */
[----:B------:R-:W-:Y:S02]  /*6c80*/  FSEL R163, R163, -INF , !P2 ;  /* 0xff800000a3a37808 */ /* 0x000fe40005000000 */
[----:B------:R-:W-:Y:S02]  /*6c90*/  FSEL R164, R164, -INF , !P5 ;  /* 0xff800000a4a47808 */ /* 0x000fe40006800000 */
[----:B0-----:R-:W-:Y:S02]  /*6ca0*/  FMNMX.FTZ R4, R3, R4, !PT ;  /* 0x0000000403047209 */ /* 0x001fe40007810000 */
[----:B------:R-:W-:Y:S02]  /*6cb0*/  FMNMX.FTZ R3, R2, R21, !PT ;  /* 0x0000001502037209 */ /* 0x000fe40007810000 */
[----:B------:R-:W-:-:S02]  /*6cc0*/  FSETP.NEU.FTZ.AND P3, PT, R4, -INF , PT ;  /* 0xff8000000400780b */ /* 0x000fc40003f7d000 */
[----:B------:R-:W-:-:S04]  /*6cd0*/  FMNMX.FTZ R0, R152, R3, !PT ;  /* 0x0000000398007209 */ /* 0x000fc80007810000 */
[----:B------:R-:W-:-:S04]  /*6ce0*/  FMNMX.FTZ R3, R153, R0, !PT ;  /* 0x0000000099037209 */ /* 0x000fc80007810000 */
        /* <DEDUP_REMOVED lines=16> */
[----:B------:R0:W-:Y:S01]  /*6df0*/  MUFU.EX2 R161, R179 ;  /* 0x000000b300a17308 */ /* 0x0001e20000000800 */
        /* <DEDUP_REMOVED lines=11> */
[--C-:B0-----:R-:W-:Y:S01]  /*6eb0*/  FFMA.FTZ R179, R189, UR6, -R0.reuse ;  /* 0x00000006bdb37c23 */ /* 0x101fe20008010800 */
[----:B------:R-:W-:Y:S01]  /*6ec0*/  FSEL R168, R165, -INF , !P4 ;  /* 0xff800000a5a87808 */ /* 0x000fe20006000000 */
[--C-:B------:R-:W-:Y:S01]  /*6ed0*/  FFMA.FTZ R169, R172, UR6, -R0.reuse ;  /* 0x00000006aca97c23 */ /* 0x100fe20008010800 */
[----:B------:R-:W-:Y:S01]  /*6ee0*/  FMNMX.FTZ R3, R164, R3, !PT ;  /* 0x00000003a4037209 */ /* 0x000fe20007810000 */
[--C-:B------:R-:W-:Y:S01]  /*6ef0*/  FFMA.FTZ R184, R176, UR6, -R0.reuse ;  /* 0x00000006b0b87c23 */ /* 0x100fe20008010800 */
[----:B------:R-:W-:Y:S01]  /*6f00*/  FSEL R166, R166, -INF , !P1 ;  /* 0xff800000a6a67808 */ /* 0x000fe20004800000 */
[--C-:B------:R-:W-:Y:S01]  /*6f10*/  FFMA.FTZ R165, R175, UR6, -R0.reuse ;  /* 0x00000006afa57c23 */ /* 0x100fe20008010800 */
[----:B------:R-:W-:Y:S01]  /*6f20*/  FMNMX.FTZ R3, R168, R3, !PT ;  /* 0x00000003a8037209 */ /* 0x000fe20007810000 */
[--C-:B------:R-:W-:Y:S01]  /*6f30*/  FFMA.FTZ R186, R174, UR6, -R0.reuse ;  /* 0x00000006aeba7c23 */ /* 0x100fe20008010800 */
[----:B------:R-:W-:Y:S01]  /*6f40*/  FSEL R173, R4, RZ, P3 ;  /* 0x000000ff04ad7208 */ /* 0x000fe20001800000 */
[----:B------:R-:W-:Y:S01]  /*6f50*/  FFMA.FTZ R171, R171, UR6, -R0 ;  /* 0x00000006abab7c23 */ /* 0x000fe20008010800 */
[----:B------:R-:W-:Y:S01]  /*6f60*/  FMNMX.FTZ R3, R166, R3, !PT ;  /* 0x00000003a6037209 */ /* 0x000fe20007810000 */
[----:B------:R-:W-:Y:S02]  /*6f70*/  MUFU.EX2 R196, R196 ;  /* 0x000000c400c47308 */ /* 0x000fe40000000800 */
[----:B------:R-:W-:-:S02]  /*6f80*/  FADD.FTZ R173, -R173, R220 ;  /* 0x000000dcadad7221 */ /* 0x000fc40000010100 */
[----:B------:R-:W0:Y:S02]  /*6f90*/  SHFL.BFLY PT, R178, R3, 0x2, 0x1f ;  /* 0x0c401f0003b27f89 */ /* 0x000e2400000e0000 */
[----:B------:R-:W-:Y:S02]  /*6fa0*/  FMUL.FTZ R0, R173, UR6 ;  /* 0x00000006ad007c20 */ /* 0x000fe40008410000 */
        /* <DEDUP_REMOVED lines=12> */
[----:B------:R-:W-:Y:S03]  /*7070*/  MUFU.EX2 R188, R188 ;  /* 0x000000bc00bc7308 */ /* 0x000fe60000000800 */
[----:B------:R-:W-:-:S05]  /*7080*/  FSEL R173, R170, RZ, P1 ;  /* 0x000000ffaaad7208 */ /* 0x000fca0000800000 */
        /* <DEDUP_REMOVED lines=17> */
[----:B------:R-:W-:Y:S01]  /*71a0*/  FADD.FTZ R170, R198, R21 ;  /* 0x00000015c6aa7221 */ /* 0x000fe20000010000 */
[--C-:B------:R-:W-:Y:S01]  /*71b0*/  FFMA.FTZ R191, R167, UR6, -R173.reuse ;  /* 0x00000006a7bf7c23 */ /* 0x100fe200080108ad */
[--C-:B------:R-:W-:Y:S01]  /*71c0*/  FFMA.FTZ R162, R162, UR6, -R173.reuse ;  /* 0x00000006a2a27c23 */ /* 0x100fe200080108ad */
[--C-:B------:R-:W-:Y:S01]  /*71d0*/  FFMA.FTZ R185, R163, UR6, -R173.reuse ;  /* 0x00000006a3b97c23 */ /* 0x100fe200080108ad */
[----:B--2---:R-:W-:Y:S01]  /*71e0*/  FADD.FTZ R21, R183, R170 ;  /* 0x000000aab7157221 */ /* 0x004fe20000010000 */
[--C-:B------:R-:W-:Y:S01]  /*71f0*/  FFMA.FTZ R164, R164, UR6, -R173.reuse ;  /* 0x00000006a4a47c23 */ /* 0x100fe200080108ad */
[----:B------:R-:W1:Y:S01]  /*7200*/  MUFU.EX2 R2, R2 ;  /* 0x0000000200027308 */ /* 0x000e620000000800 */
[----:B------:R-:W-:Y:S01]  /*7210*/  FFMA.FTZ R187, R168, UR6, -R173 ;  /* 0x00000006a8bb7c23 */ /* 0x000fe200080108ad */
[----:B0-----:R-:W-:Y:S01]  /*7220*/  FADD.FTZ R170, R192, R21 ;  /* 0x00000015c0aa7221 */ /* 0x001fe20000010000 */
[----:B------:R-:W-:-:S03]  /*7230*/  FFMA.FTZ R166, R166, UR6, -R173 ;  /* 0x00000006a6a67c23 */ /* 0x000fc600080108ad */
[----:B----4-:R-:W-:Y:S02]  /*7240*/  FADD.FTZ R21, R181, R170 ;  /* 0x000000aab5157221 */ /* 0x010fe40000010000 */
[----:B------:R-:W0:Y:S02]  /*7250*/  MUFU.EX2 R199, R199 ;  /* 0x000000c700c77308 */ /* 0x000e240000000800 */
[----:B-----5:R-:W-:-:S04]  /*7260*/  FADD.FTZ R170, R194, R21 ;  /* 0x00000015c2aa7221 */ /* 0x020fc80000010000 */
[----:B------:R-:W-:Y:S02]  /*7270*/  FADD.FTZ R21, R179, R170 ;  /* 0x000000aab3157221 */ /* 0x000fe40000010000 */
[----:B------:R-:W2:Y:S01]  /*7280*/  MUFU.EX2 R154, R154 ;  /* 0x0000009a009a7308 */ /* 0x000ea20000000800 */
[----:B-1----:R-:W-:Y:S01]  /*7290*/  FFMA.FTZ R5, R2, R5, R197 ;  /* 0x0000000502057223 */ /* 0x002fe200000100c5 */
[----:B------:R-:W-:-:S03]  /*72a0*/  FADD.FTZ R168, R188, R21 ;  /* 0x00000015bca87221 */ /* 0x000fc60000010000 */
[----:B------:R-:W-:-:S03]  /*72b0*/  FADD.FTZ R18, R152, R5 ;  /* 0x0000000598127221 */ /* 0x000fc60000010000 */
        /* <DEDUP_REMOVED lines=42> */
.L_x_1290:
[----:B------:R-:W0:Y:S01]  /*7560*/  S2UR UR4, SR_CgaCtaId ;  /* 0x00000000000479c3 */ /* 0x000e220000008800 */
[----:B------:R-:W-:Y:S01]  /*7570*/  UIADD3 UR14, UR14, 0x30860, URZ ;  /* 0x000308600e0e7890 */ /* 0x000fe2000fffe03f */
[C---:B------:R-:W-:Y:S01]  /*7580*/  ISETP.GT.AND P1, PT, R221.reuse, UR50, PT ;  /* 0x00000032dd007c0c */ /* 0x040fe2000bf24270 */
        /* <DEDUP_REMOVED lines=24> */
.L_x_1272:
[----:B------:R-:W-:Y:S01]  /*7710*/  R2UR UR4, R22 ;  /* 0x00000000160472ca */ /* 0x000fe200000e0000 */
[----:B------:R-:W-:Y:S02]  /*7720*/  UISETP.NE.AND UP0, UPT, UR60, URZ, UPT ;  /* 0x0000003f3c00728c */ /* 0x000fe4000bf05270 */
[----:B------:R-:W-:Y:S02]  /*7730*/  UIADD3 UR11, UR61, 0x7f, URZ ;  /* 0x0000007f3d0b7890 */ /* 0x000fe4000fffe03f */
[----:B------:R-:W-:Y:S02]  /*7740*/  UIADD3 UR10, UR43, 0x1, -UR42 ;  /* 0x000000012b0a7890 */ /* 0x000fe4000fffe82a */
[----:B------:R-:W-:-:S06]  /*7750*/  PLOP3.LUT P1, PT, PT, PT, UP0, 0x40, 0x0 ;  /* 0x000000000000781c */ /* 0x000fcc0003f2e808 */
[----:B------:R-:W-:-:S11]  /*7760*/  UISETP.NE.AND UP1, UPT, UR4, URZ, UPT ;  /* 0x0000003f0400728c */ /* 0x000fd6000bf25270 */
[----:B------:R-:W-:Y:S01]  /*7770*/  @UP1 ULDC UR4, c[0x0][0x44c] ;  /* 0x0001130000041ab9 */ /* 0x000fe20000000800 */
[----:B------:R-:W-:Y:S01]  /*7780*/  @UP1 ULDC UR14, c[0x0][0x450] ;  /* 0x00011400000e1ab9 */ /* 0x000fe20000000800 */
[----:B------:R-:W-:-:S04]  /*7790*/  UIMAD.WIDE.U32 UR4, UR11, UR4, URZ ;  /* 0x000000040b0472a5 */ /* 0x000fc8000f8e003f */
[----:B------:R-:W-:-:S04]  /*77a0*/  @UP1 USHF.R.U32.HI UR11, URZ, UR14, UR5 ;  /* 0x0000000e3f0b1299 */ /* 0x000fc80008011605 */
[----:B------:R-:W-:-:S04]  /*77b0*/  UIADD3 UR15, UR10, UR11, URZ ;  /* 0x0000000b0a0f7290 */ /* 0x000fc8000fffe03f */
[----:B------:R-:W-:Y:S01]  /*77c0*/  UIADD3 UR7, UR15, -UR7, URZ ;  /* 0x800000070f077290 */ /* 0x000fe2000fffe03f */
[----:B------:R-:W-:Y:S11]  /*77d0*/  @P1 BRA `(.L_x_1292) ;  /* 0x00000000004c1947 */ /* 0x000ff60003800000 */
[----:B------:R-:W-:-:S06]  /*77e0*/  UISETP.GT.AND UP0, UPT, UR15, -0x1, UPT ;  /* 0xffffffff0f00788c */ /* 0x000fcc000bf04270 */
[----:B------:R-:W-:-:S13]  /*77f0*/  PLOP3.LUT P1, PT, PT, PT, UP0, 0x80, 0x0 ;  /* 0x000000000000781c */ /* 0x000fda0003f2f008 */
[----:B------:R-:W-:Y:S05]  /*7800*/  @P1 BRA `(.L_x_1293) ;  /* 0x0000000000201947 */ /* 0x000fea0003800000 */
[----:B------:R-:W-:Y:S01]  /*7810*/  ULDC UR14, c[0x0][0x9e4] ;  /* 0x00027900000e7ab9 */ /* 0x000fe20000000800 */
[----:B------:R-:W-:Y:S02]  /*7820*/  ULOP3.LUT UR15, URZ, UR15, URZ, 0x33, !UPT ;  /* 0x0000000f3f0f7292 */ /* 0x000fe4000f8e333f */
[----:B------:R-:W-:-:S11]  /*7830*/  UISETP.NE.AND UP0, UPT, UR14, 0x1, UPT ;  /* 0x000000010e00788c */ /* 0x000fd6000bf05270 */
[----:B------:R-:W-:Y:S02]  /*7840*/  @UP0 ULDC.64 UR4, c[0x0][0x9e8] ;  /* 0x00027a0000040ab9 */ /* 0x000fe40000000a00 */
[----:B------:R-:W-:-:S04]  /*7850*/  UIMAD.WIDE.U32 UR10, UR15, UR4, URZ ;  /* 0x000000040f0a72a5 */ /* 0x000fc8000f8e003f */
[----:B------:R-:W-:-:S04]  /*7860*/  @UP0 USHF.R.U32.HI UR15, URZ, UR5, UR11 ;  /* 0x000000053f0f0299 */ /* 0x000fc8000801160b */
[----:B------:R-:W-:Y:S01]  /*7870*/  ULOP3.LUT UR15, URZ, UR15, URZ, 0x33, !UPT ;  /* 0x0000000f3f0f7292 */ /* 0x000fe2000f8e333f */
[----:B------:R-:W-:Y:S11]  /*7880*/  BRA `(.L_x_1294) ;  /* 0x0000000000147947 */ /* 0x000ff60003800000 */
.L_x_1293:
[----:B------:R-:W-:Y:S02]  /*7890*/  ULDC UR14, c[0x0][0x9e4] ;  /* 0x00027900000e7ab9 */ /* 0x000fe40000000800 */
[----:B------:R-:W-:-:S11]  /*78a0*/  UISETP.NE.AND UP0, UPT, UR14, 0x1, UPT ;  /* 0x000000010e00788c */ /* 0x000fd6000bf05270 */
[----:B------:R-:W-:Y:S02]  /*78b0*/  @UP0 ULDC.64 UR4, c[0x0][0x9e8] ;  /* 0x00027a0000040ab9 */ /* 0x000fe40000000a00 */
[----:B------:R-:W-:-:S04]  /*78c0*/  UIMAD.WIDE.U32 UR10, UR15, UR4, URZ ;  /* 0x000000040f0a72a5 */ /* 0x000fc8000f8e003f */
[----:B------:R-:W-:-:S12]  /*78d0*/  @UP0 USHF.R.U32.HI UR15, URZ, UR5, UR11 ;  /* 0x000000053f0f0299 */ /* 0x000fd8000801160b */
.L_x_1294:
[----:B------:R-:W-:-:S04]  /*78e0*/  UIMAD UR14, UR15, UR14, URZ ;  /* 0x0000000e0f0e72a4 */ /* 0x000fc8000f8e023f */
[----:B------:R-:W-:-:S04]  /*78f0*/  UISETP.LT.AND UP0, UPT, UR7, UR14, UPT ;  /* 0x0000000e0700728c */ /* 0x000fc8000bf01270 */
[----:B------:R-:W-:-:S12]  /*7900*/  USEL UR7, UR7, UR14, !UP0 ;  /* 0x0000000e07077287 */ /* 0x000fd8000c000000 */
.L_x_1292:
[----:B------:R-:W-:Y:S01]  /*7910*/  UIADD3 UR7, UR7, 0x3f, URZ ;  /* 0x0000003f07077890 */ /* 0x000fe2000fffe03f */
[----:B------:R-:W-:-:S03]  /*7920*/  R2UR UR5, R201 ;  /* 0x00000000c90572ca */ /* 0x000fc600000e0000 */
[----:B------:R-:W-:-:S04]  /*7930*/  USHF.R.S32.HI UR4, URZ, 0x1f, UR7 ;  /* 0x0000001f3f047899 */ /* 0x000fc80008011407 */
[----:B------:R-:W-:-:S04]  /*7940*/  ULEA.HI UR4, UR4, UR7, URZ, 0x6 ;  /* 0x0000000704047291 */ /* 0x000fc8000f8f303f */
[----:B------:R-:W-:-:S04]  /*7950*/  USHF.R.S32.HI UR4, URZ, 0x6, UR4 ;  /* 0x000000063f047899 */ /* 0x000fc80008011404 */
[----:B------:R-:W-:-:S04]  /*7960*/  UISETP.LT.AND UP0, UPT, UR5, UR4, UPT ;  /* 0x000000040500728c */ /* 0x000fc8000bf01270 */
[----:B------:R-:W-:-:S06]  /*7970*/  USEL UR50, UR5, UR4, !UP0 ;  /* 0x0000000405327287 */ /* 0x000fcc000c000000 */
[----:B------:R-:W-:-:S13]  /*7980*/  ISETP.GE.AND P1, PT, R221, UR50, PT ;  /* 0x00000032dd007c0c */ /* 0x000fda000bf26270 */
[----:B------:R-:W-:Y:S05]  /*7990*/  @!P1 BRA `(.L_x_1295) ;  /* 0x0000002000589947 */ /* 0x000fea0003800000 */
[----:B------:R-:W-:Y:S01]  /*79a0*/  IMAD.MOV.U32 R220, RZ, RZ, R3 ;  /* 0x000000ffffdc7224 */ /* 0x000fe200078e0003 */
[----:B------:R-:W-:Y:S01]  /*79b0*/  UMOV UR41, UR39 ;  /* 0x0000002700297c82 */ /* 0x000fe20008000000 */
[----:B------:R-:W-:Y:S01]  /*79c0*/  IMAD.MOV.U32 R21, RZ, RZ, R4 ;  /* 0x000000ffff157224 */ /* 0x000fe200078e0004 */
[----:B------:R-:W-:Y:S01]  /*79d0*/  UMOV UR4, UR38 ;  /* 0x0000002600047c82 */ /* 0x000fe20008000000 */
[----:B------:R-:W-:Y:S01]  /*79e0*/  ULDC UR5, c[0x0][0x9d8] ;  /* 0x0002760000057ab9 */ /* 0x000fe20000000800 */
[----:B------:R-:W-:-:S05]  /*79f0*/  ULDC UR51, c[0x0][0x988] ;  /* 0x0002620000337ab9 */ /* 0x000fca0000000800 */
.L_x_1306:
[----:B------:R-:W-:-:S04]  /*7a00*/  UISETP.NE.AND UP0, UPT, UR4, 0x1, UPT ;  /* 0x000000010400788c */ /* 0x000fc8000bf05270 */
[----:B------:R-:W-:-:S04]  /*7a10*/  USEL UR39, URZ, 0x1, UP0 ;  /* 0x000000013f277887 */ /* 0x000fc80008000000 */
[----:B------:R-:W-:Y:S01]  /*7a20*/  ULOP3.LUT UR39, UR41, UR39, URZ, 0x3c, !UPT ;  /* 0x0000002729277292 */ /* 0x000fe2000f8e3c3f */
[----:B------:R-:W-:Y:S11]  /*7a30*/  @!P0 BRA `(.L_x_1296) ;  /* 0x0000000000048947 */ /* 0x000ff60003800000 */
[----:B------:R-:W-:Y:S01]  /*7a40*/  BPT.TRAP 0x1 ;  /* 0x000000040000795c */ /* 0x000fe20000300000 */
.L_x_1296:
[----:B------:R-:W-:Y:S01]  /*7a50*/  UIADD3 UR38, UR4, 0x1, URZ ;  /* 0x0000000104267890 */ /* 0x000fe2000fffe03f */
[----:B------:R-:W-:-:S03]  /*7a60*/  MOV R3, UR39 ;  /* 0x0000002700037c02 */ /* 0x000fc60008000f00 */
[----:B------:R-:W-:Y:S01]  /*7a70*/  UISETP.NE.AND UP0, UPT, UR38, 0x2, UPT ;  /* 0x000000022600788c */ /* 0x000fe2000bf05270 */
[----:B------:R-:W-:-:S03]  /*7a80*/  SHF.L.U32 R3, R3, 0x1f, RZ ;  /* 0x0000001f03037819 */ /* 0x000fc600000006ff */
[----:B------:R-:W-:-:S04]  /*7a90*/  USEL UR38, UR38, URZ, UP0 ;  /* 0x0000003f26267287 */ /* 0x000fc80008000000 */
[----:B------:R-:W-:-:S09]  /*7aa0*/  ULEA UR7, UR38, UR40, 0x3 ;  /* 0x0000002826077291 */ /* 0x000fd2000f8e183f */
[----:B------:R0:W1:Y:S01]  /*7ab0*/  SYNCS.PHASECHK.TRANS64.TRYWAIT P1, [UR7+0x30830], R3 ;  /* 0x03083003ff0075a7 */ /* 0x0000620008020147 */
[----:B------:R-:W-:Y:S05]  /*7ac0*/  @!P0 BRA `(.L_x_1297) ;  /* 0x0000000000048947 */ /* 0x000fea0003800000 */
[----:B------:R-:W-:Y:S01]  /*7ad0*/  BPT.TRAP 0x1 ;  /* 0x000000040000795c */ /* 0x000fe20000300000 */
.L_x_1297:
[----:B-1----:R-:W-:Y:S05]  /*7ae0*/  @P1 BRA `(.L_x_1298) ;  /* 0x0000000000081947 */ /* 0x002fea0003800000 */
[----:B------:R-:W1:Y:S02]  /*7af0*/  SYNCS.PHASECHK.TRANS64.TRYWAIT P1, [UR7+0x30830], R3 ;  /* 0x03083003ff0075a7 */ /* 0x000e640008020147 */
[----:B-1----:R-:W-:Y:S05]  /*7b00*/  @!P1 BRA `(.L_x_1299) ;  /* 0x000000ec000c9947 */ /* 0x002fea0003800000 */
.L_x_1298:
        /* <DEDUP_REMOVED lines=230> */
.L_x_1300:
[----:B------:R-:W-:Y:S01]  /*8970*/  ULEA UR14, UR4, UR40, 0x3 ;  /* 0x00000028040e7291 */ /* 0x000fe2000f8e183f */
[----:B------:R-:W-:-:S05]  /*8980*/  IMAD.U32 R0, RZ, RZ, UR41 ;  /* 0x00000029ff007e24 */ /* 0x000fca000f8e00ff */
[----:B------:R-:W-:-:S04]  /*8990*/  SHF.L.U32 R0, R0, 0x1f, RZ ;  /* 0x0000001f00007819 */ /* 0x000fc800000006ff */
[----:B------:R2:W3:Y:S01]  /*89a0*/  SYNCS.PHASECHK.TRANS64.TRYWAIT P1, [UR14+0x30850], R0 ;  /* 0x03085000ff0075a7 */ /* 0x0004e2000802014e */
[----:B------:R-:W-:Y:S05]  /*89b0*/  @!P0 BRA `(.L_x_1301) ;  /* 0x0000000000048947 */ /* 0x000fea0003800000 */
[----:B------:R-:W-:Y:S01]  /*89c0*/  BPT.TRAP 0x1 ;  /* 0x000000040000795c */ /* 0x000fe20000300000 */
.L_x_1301:
[----:B---3--:R-:W-:Y:S05]  /*89d0*/  @P1 BRA `(.L_x_1302) ;  /* 0x0000000000081947 */ /* 0x008fea0003800000 */
[----:B------:R-:W3:Y:S02]  /*89e0*/  SYNCS.PHASECHK.TRANS64.TRYWAIT P1, [UR14+0x30850], R0 ;  /* 0x03085000ff0075a7 */ /* 0x000ee4000802014e */
[----:B---3--:R-:W-:Y:S05]  /*89f0*/  @!P1 BRA `(.L_x_1303) ;  /* 0x000000dc00689947 */ /* 0x008fea0003800000 */
.L_x_1302:
        /* <DEDUP_REMOVED lines=30> */
.L_x_1304:
        /* <DEDUP_REMOVED lines=110> */
[----:B------:R-:W-:-:S03]  /*92c0*/  FMUL.FTZ R181, R4, UR6 ;  /* 0x0000000604b57c20 */ /* 0x000fc60008410000 */
[----:B------:R-:W-:Y:S01]  /*92d0*/  FMUL.FTZ R177, R21, UR6 ;  /* 0x0000000615b17c20 */ /* 0x000fe20008410000 */
[--C-:B------:R-:W-:Y:S01]  /*92e0*/  FFMA.FTZ R21, R152, UR6, -R181.reuse ;  /* 0x0000000698157c23 */ /* 0x100fe200080108b5 */
[C---:B------:R-:W-:Y:S01]  /*92f0*/  FADD.FTZ R2, -R3.reuse, R220 ;  /* 0x000000dc03027221 */ /* 0x040fe20000010100 */
[----:B------:R-:W-:Y:S01]  /*9300*/  FMUL.FTZ R152, R3, UR6 ;  /* 0x0000000603987c20 */ /* 0x000fe20008410000 */
[--C-:B------:R-:W-:Y:S01]  /*9310*/  FFMA.FTZ R196, R153, UR6, -R181.reuse ;  /* 0x0000000699c47c23 */ /* 0x100fe200080108b5 */
[----:B------:R-:W-:Y:S01]  /*9320*/  MUFU.EX2 R0, R177 ;  /* 0x000000b100007308 */ /* 0x000fe20000000800 */
[----:B------:R-:W-:Y:S01]  /*9330*/  FMUL.FTZ R2, R2, UR6 ;  /* 0x0000000602027c20 */ /* 0x000fe20008410000 */
        /* <DEDUP_REMOVED lines=25> */
[--C-:B------:R-:W-:Y:S01]  /*94d0*/  FFMA.FTZ R184, R174, UR6, -R181.reuse ;  /* 0x00000006aeb87c23 */ /* 0x100fe200080108b5 */
[--C-:B------:R-:W-:Y:S01]  /*94e0*/  FFMA.FTZ R185, R169, UR6, -R152.reuse ;  /* 0x00000006a9b97c23 */ /* 0x100fe20008010898 */
[--C-:B------:R-:W-:Y:S01]  /*94f0*/  FFMA.FTZ R153, R176, UR6, -R181.reuse ;  /* 0x00000006b0997c23 */ /* 0x100fe200080108b5 */
[----:B------:R-:W-:Y:S01]  /*9500*/  FFMA.FTZ R187, R171, UR6, -R152 ;  /* 0x00000006abbb7c23 */ /* 0x000fe20008010898 */
[----:B------:R-:W-:Y:S01]  /*9510*/  FFMA.FTZ R179, R179, UR6, -R181 ;  /* 0x00000006b3b37c23 */ /* 0x000fe200080108b5 */
        /* <DEDUP_REMOVED lines=67> */
.L_x_1305:
        /* <DEDUP_REMOVED lines=27> */
.L_x_1295:
[----:B------:R-:W-:-:S13]  /*9b00*/  R2UR UR4, R201 ;  /* 0x00000000c90472ca */ /* 0x000fda00000e0000 */
[----:B------:R-:W-:-:S13]  /*9b10*/  ISETP.GE.AND P1, PT, R221, UR4, PT ;  /* 0x00000004dd007c0c */ /* 0x000fda000bf26270 */
[----:B------:R-:W-:Y:S05]  /*9b20*/  @!P1 BRA `(.L_x_1307) ;  /* 0x0000002c00309947 */ /* 0x000fea0003800000 */
[----:B------:R-:W-:Y:S01]  /*9b30*/  IMAD.MOV.U32 R21, RZ, RZ, R3 ;  /* 0x000000ffff157224 */ /* 0x000fe200078e0003 */
[----:B------:R-:W-:Y:S01]  /*9b40*/  UMOV UR7, UR39 ;  /* 0x0000002700077c82 */ /* 0x000fe20008000000 */
[----:B------:R-:W-:Y:S01]  /*9b50*/  IMAD.MOV.U32 R220, RZ, RZ, R4 ;  /* 0x000000ffffdc7224 */ /* 0x000fe200078e0004 */
[----:B------:R-:W-:Y:S01]  /*9b60*/  UMOV UR4, UR38 ;  /* 0x0000002600047c82 */ /* 0x000fe20008000000 */
[----:B------:R-:W-:Y:S01]  /*9b70*/  ULDC UR41, c[0x0][0x9e4] ;  /* 0x0002790000297ab9 */ /* 0x000fe20000000800 */
[----:B------:R-:W-:Y:S01]  /*9b80*/  ULDC UR50, c[0x0][0x9dc] ;  /* 0x0002770000327ab9 */ /* 0x000fe20000000800 */
[----:B------:R-:W-:Y:S01]  /*9b90*/  ULDC UR5, c[0x0][0x9d8] ;  /* 0x0002760000057ab9 */ /* 0x000fe20000000800 */
[----:B------:R-:W-:-:S05]  /*9ba0*/  ULDC UR51, c[0x0][0x988] ;  /* 0x0002620000337ab9 */ /* 0x000fca0000000800 */
.L_x_1326:
[----:B------:R-:W-:-:S04]  /*9bb0*/  UIADD3 UR38, UR4, 0x1, URZ ;  /* 0x0000000104267890 */ /* 0x000fc8000fffe03f */
[----:B------:R-:W-:-:S04]  /*9bc0*/  UISETP.NE.AND UP0, UPT, UR38, 0x2, UPT ;  /* 0x000000022600788c */ /* 0x000fc8000bf05270 */
[----:B------:R-:W-:Y:S02]  /*9bd0*/  USEL UR39, URZ, 0x1, UP0 ;  /* 0x000000013f277887 */ /* 0x000fe40008000000 */
[----:B------:R-:W-:Y:S02]  /*9be0*/  USEL UR38, UR38, URZ, UP0 ;  /* 0x0000003f26267287 */ /* 0x000fe40008000000 */
[----:B------:R-:W-:Y:S01]  /*9bf0*/  ULOP3.LUT UR39, UR7, UR39, URZ, 0x3c, !UPT ;  /* 0x0000002707277292 */ /* 0x000fe2000f8e3c3f */
[----:B------:R-:W-:Y:S11]  /*9c00*/  @!P0 BRA `(.L_x_1308) ;  /* 0x0000000000048947 */ /* 0x000ff60003800000 */
[----:B------:R-:W-:Y:S01]  /*9c10*/  BPT.TRAP 0x1 ;  /* 0x000000040000795c */ /* 0x000fe20000300000 */
.L_x_1308:
[----:B------:R-:W-:Y:S01]  /*9c20*/  ULEA UR6, UR38, UR40, 0x3 ;  /* 0x0000002826067291 */ /* 0x000fe2000f8e183f */
[----:B------:R-:W-:-:S04]  /*9c30*/  MOV R3, UR39 ;  /* 0x0000002700037c02 */ /* 0x000fc80008000f00 */
[----:B------:R-:W-:-:S04]  /*9c40*/  SHF.L.U32 R3, R3, 0x1f, RZ ;  /* 0x0000001f03037819 */ /* 0x000fc800000006ff */
[----:B------:R0:W1:Y:S01]  /*9c50*/  SYNCS.PHASECHK.TRANS64.TRYWAIT P1, [UR6+0x30830], R3 ;  /* 0x03083003ff0075a7 */ /* 0x0000620008020146 */
[----:B------:R-:W-:Y:S05]  /*9c60*/  @!P0 BRA `(.L_x_1309) ;  /* 0x0000000000048947 */ /* 0x000fea0003800000 */
[----:B------:R-:W-:Y:S01]  /*9c70*/  BPT.TRAP 0x1 ;  /* 0x000000040000795c */ /* 0x000fe20000300000 */
.L_x_1309:
[----:B-1----:R-:W-:Y:S05]  /*9c80*/  @P1 BRA `(.L_x_1310) ;  /* 0x0000000000081947 */ /* 0x002fea0003800000 */
[----:B------:R-:W1:Y:S02]  /*9c90*/  SYNCS.PHASECHK.TRANS64.TRYWAIT P1, [UR6+0x30830], R3 ;  /* 0x03083003ff0075a7 */ /* 0x000e640008020146 */
[----:B-1----:R-:W-:Y:S05]  /*9ca0*/  @!P1 BRA `(.L_x_1311) ;  /* 0x000000c800d49947 */ /* 0x002fea0003800000 */
.L_x_1310:
        /* <DEDUP_REMOVED lines=230> */
.L_x_1312:
[----:B------:R-:W-:Y:S01]  /*ab10*/  ULEA UR10, UR4, UR40, 0x3 ;  /* 0x00000028040a7291 */ /* 0x000fe2000f8e183f */
[----:B------:R-:W-:-:S05]  /*ab20*/  IMAD.U32 R0, RZ, RZ, UR7 ;  /* 0x00000007ff007e24 */ /* 0x000fca000f8e00ff */
[----:B------:R-:W-:-:S04]  /*ab30*/  SHF.L.U32 R0, R0, 0x1f, RZ ;  /* 0x0000001f00007819 */ /* 0x000fc800000006ff */
[----:B------:R2:W3:Y:S01]  /*ab40*/  SYNCS.PHASECHK.TRANS64.TRYWAIT P1, [UR10+0x30850], R0 ;  /* 0x03085000ff0075a7 */ /* 0x0004e2000802014a */
[----:B------:R-:W-:Y:S05]  /*ab50*/  @!P0 BRA `(.L_x_1313) ;  /* 0x0000000000048947 */ /* 0x000fea0003800000 */
[----:B------:R-:W-:Y:S01]  /*ab60*/  BPT.TRAP 0x1 ;  /* 0x000000040000795c */ /* 0x000fe20000300000 */
.L_x_1313:
[----:B---3--:R-:W-:Y:S05]  /*ab70*/  @P1 BRA `(.L_x_1314) ;  /* 0x0000000000081947 */ /* 0x008fea0003800000 */
[----:B------:R-:W3:Y:S02]  /*ab80*/  SYNCS.PHASECHK.TRANS64.TRYWAIT P1, [UR10+0x30850], R0 ;  /* 0x03085000ff0075a7 */ /* 0x000ee4000802014a */
[----:B---3--:R-:W-:Y:S05]  /*ab90*/  @!P1 BRA `(.L_x_1315) ;  /* 0x000000bc00309947 */ /* 0x008fea0003800000 */
.L_x_1314:
        /* <DEDUP_REMOVED lines=30> */
.L_x_1316:
[----:B------:R-:W-:Y:S01]  /*ad80*/  R2UR UR4, R22 ;  /* 0x00000000160472ca */ /* 0x000fe200000e0000 */
[----:B------:R-:W3:Y:S01]  /*ad90*/  S2UR UR7, SR_CgaCtaId ;  /* 0x00000000000779c3 */ /* 0x000ee20000008800 */
[----:B------:R-:W-:Y:S01]  /*ada0*/  FMUL.FTZ R191, R169, UR5 ;  /* 0x00000005a9bf7c20 */ /* 0x000fe20008410000 */
[----:B------:R-:W-:Y:S02]  /*adb0*/  VIADD R169, R200, UR61 ;  /* 0x0000003dc8a97c36 */ /* 0x000fe40008000000 */
[----:B------:R-:W-:Y:S01]  /*adc0*/  FMUL.FTZ R184, R152, UR5 ;  /* 0x0000000598b87c20 */ /* 0x000fe20008410000 */
[----:B------:R-:W-:Y:S01]  /*add0*/  FMUL.FTZ R152, R155, UR5 ;  /* 0x000000059b987c20 */ /* 0x000fe20008410000 */
[----:B------:R-:W-:Y:S01]  /*ade0*/  FMUL.FTZ R155, R162, UR5 ;  /* 0x00000005a29b7c20 */ /* 0x000fe20008410000 */
[----:B-1----:R-:W-:Y:S01]  /*adf0*/  FMUL.FTZ R4, R153, UR5 ;  /* 0x0000000599047c20 */ /* 0x002fe20008410000 */
[----:B------:R-:W-:Y:S01]  /*ae00*/  FMUL.FTZ R162, R175, UR5 ;  /* 0x00000005afa27c20 */ /* 0x000fe20008410000 */
[----:B------:R-:W-:Y:S01]  /*ae10*/  FMUL.FTZ R153, R158, UR5 ;  /* 0x000000059e997c20 */ /* 0x000fe20008410000 */
[----:B------:R-:W-:Y:S01]  /*ae20*/  FMUL.FTZ R175, R177, UR5 ;  /* 0x00000005b1af7c20 */ /* 0x000fe20008410000 */
[----:B------:R-:W-:Y:S01]  /*ae30*/  FMUL.FTZ R158, R167, UR5 ;  /* 0x00000005a79e7c20 */ /* 0x000fe20008410000 */
[----:B------:R-:W-:Y:S01]  /*ae40*/  IMAD.SHL.U32 R177, R221, 0x40, RZ ;  /* 0x00000040ddb17824 */ /* 0x000fe200078e00ff */
[----:B------:R-:W-:Y:S01]  /*ae50*/  UISETP.NE.AND UP1, UPT, UR4, URZ, UPT ;  /* 0x0000003f0400728c */ /* 0x000fe2000bf25270 */
[----:B------:R-:W-:Y:S01]  /*ae60*/  FMUL.FTZ R188, R160, UR5 ;  /* 0x00000005a0bc7c20 */ /* 0x000fe20008410000 */
[----:B------:R-:W-:Y:S01]  /*ae70*/  ULEA UR4, UR38, UR40, 0x3 ;  /* 0x0000002826047291 */ /* 0x000fe2000f8e183f */
[----:B0-2---:R-:W-:Y:S01]  /*ae80*/  FMUL.FTZ R0, R154, UR5 ;  /* 0x000000059a007c20 */ /* 0x005fe20008410000 */
[----:B------:R-:W-:Y:S01]  /*ae90*/  UISETP.NE.AND UP0, UPT, UR60, URZ, UPT ;  /* 0x0000003f3c00728c */ /* 0x000fe2000bf05270 */
[----:B------:R-:W-:Y:S01]  /*aea0*/  FMUL.FTZ R186, R156, UR5 ;  /* 0x000000059cba7c20 */ /* 0x000fe20008410000 */
[----:B------:R-:W-:Y:S01]  /*aeb0*/  PLOP3.LUT P1, PT, PT, PT, UP1, 0x80, 0x0 ;  /* 0x000000000000781c */ /* 0x000fe20003f2f018 */
[----:B------:R-:W-:Y:S01]  /*aec0*/  UIADD3 UR4, UR4, 0x30840, URZ ;  /* 0x0003084004047890 */ /* 0x000fe2000fffe03f */
[----:B------:R-:W-:Y:S01]  /*aed0*/  PLOP3.LUT P2, PT, PT, PT, UP1, 0x80, 0x0 ;  /* 0x000000000000781c */ /* 0x000fe20003f4f018 */
[----:B------:R-:W-:Y:S01]  /*aee0*/  FMUL.FTZ R185, R157, UR5 ;  /* 0x000000059db97c20 */ /* 0x000fe20008410000 */
[----:B------:R-:W-:Y:S01]  /*aef0*/  FMUL.FTZ R187, R161, UR5 ;  /* 0x00000005a1bb7c20 */ /* 0x000fe20008410000 */
[----:B------:R-:W-:Y:S01]  /*af00*/  @UP1 ULDC UR6, c[0x0][0x44c] ;  /* 0x0001130000061ab9 */ /* 0x000fe20000000800 */
[----:B------:R-:W-:Y:S01]  /*af10*/  FMUL.FTZ R190, R164, UR5 ;  /* 0x00000005a4be7c20 */ /* 0x000fe20008410000 */
[----:B------:R-:W-:Y:S01]  /*af20*/  FMUL.FTZ R160, R171, UR5 ;  /* 0x00000005aba07c20 */ /* 0x000fe20008410000 */
[----:B---3--:R-:W-:Y:S01]  /*af30*/  UPRMT UR4, UR7, 0x654, UR4 ;  /* 0x0000065407047896 */ /* 0x008fe20008000004 */
        /* <DEDUP_REMOVED lines=24> */
[----:B------:R-:W1:Y:S01]  /*b0c0*/  MUFU.TANH R184, R184 ;  /* 0x000000b800b87308 */ /* 0x000e620000002400 */
[----:B------:R-:W-:Y:S01]  /*b0d0*/  SYNCS.ARRIVE.TRANS64.RED.A1T0 RZ, [UR4], RZ ;  /* 0x000000ffffff79a7 */ /* 0x000fe20008100404 */
[----:B------:R-:W-:-:S02]  /*b0e0*/  ULOP3.LUT UR4, URZ, UR50, URZ, 0x33, !UPT ;  /* 0x000000323f047292 */ /* 0x000fc4000f8e333f */
[----:B------:R-:W-:Y:S01]  /*b0f0*/  IADD3 R2, -R3, UR43, R2 ;  /* 0x0000002b03027c10 */ /* 0x000fe2000fffe102 */
[----:B------:R-:W-:-:S03]  /*b100*/  ULDC UR6, c[0x0][0x9e0] ;  /* 0x0002780000067ab9 */ /* 0x000fc60000000800 */
[----:B------:R-:W2:Y:S01]  /*b110*/  MUFU.TANH R4, R4 ;  /* 0x0000000400047308 */ /* 0x000ea20000002400 */
[C---:B------:R-:W-:Y:S02]  /*b120*/  VIADD R178, R2.reuse, UR6 ;  /* 0x0000000602b27c36 */ /* 0x040fe40008000000 */
[----:B------:R-:W-:-:S03]  /*b130*/  VIADD R180, R2, UR4 ;  /* 0x0000000402b47c36 */ /* 0x000fc60008000000 */
[----:B0-----:R-:W-:Y:S01]  /*b140*/  IADD3 R181, R178, R167, RZ ;  /* 0x000000a7b2b57210 */ /* 0x001fe20007ffe0ff */
[----:B------:R-:W-:Y:S01]  /*b150*/  IMAD.IADD R182, R180, 0x1, R167 ;  /* 0x00000001b4b67824 */ /* 0x000fe200078e02a7 */
        /* <DEDUP_REMOVED lines=44> */
.L_x_1319:
[----:B------:R-:W-:-:S05]  /*b420*/  IMAD.U32 R168, RZ, RZ, UR41 ;  /* 0x00000029ffa87e24 */ /* 0x000fca000f8e00ff */
[----:B------:R-:W-:-:S13]  /*b430*/  ISETP.NE.AND P1, PT, R168, 0x1, PT ;  /* 0x00000001a800780c */ /* 0x000fda0003f25270 */
[----:B------:R-:W1:Y:S02]  /*b440*/  @P1 LDC.64 R2, c[0x0][0x9e8] ;  /* 0x00027a00ff021b82 */ /* 0x000e640000000a00 */
[----:B-1----:R-:W-:-:S05]  /*b450*/  @P1 IMAD.HI.U32 R2, R167, R2, RZ ;  /* 0x00000002a7021227 */ /* 0x002fca00078e00ff */
[----:B------:R-:W-:-:S07]  /*b460*/  @P1 SHF.R.U32.HI R167, RZ, R3, R2 ;  /* 0x00000003ffa71219 */ /* 0x000fce0000011602 */
.L_x_1320:
[----:B------:R-:W-:Y:S05]  /*b470*/  BSYNC B0 ;  /* 0x0000000000007941 */ /* 0x000fea0003800000 */
.L_x_1318:
[----:B------:R-:W-:-:S04]  /*b480*/  IMAD R2, R167, R168, -R177 ;  /* 0x000000a8a7027224 */ /* 0x000fc800078e0ab1 */
[----:B------:R-:W-:-:S05]  /*b490*/  IMAD R2, R19, -0x2, R2 ;  /* 0xfffffffe13027824 */ /* 0x000fca00078e0202 */
[----:B------:R-:W-:Y:S02]  /*b4a0*/  VIADDMNMX R181, R2, R168, R181, PT ;  /* 0x000000a802b57246 */ /* 0x000fe400038001b5 */
[----:B------:R-:W-:-:S07]  /*b4b0*/  VIMNMX R182, R182, R2, !PT ;  /* 0x00000002b6b67248 */ /* 0x000fce0007fe0100 */
.L_x_1317:
        /* <DEDUP_REMOVED lines=13> */
[----:B------:R-:W-:Y:S01]  /*b590*/  ISETP.GT.AND P3, PT, R182, 0x10, P1 ;  /* 0x00000010b600780c */ /* 0x000fe20000f64270 */
        /* <DEDUP_REMOVED lines=41> */
[----:B------:R-:W-:Y:S01]  /*b830*/  MOV R4, UR42 ;  /* 0x0000002a00047c02 */ /* 0x000fe20008000f00 */
[----:B------:R-:W-:Y:S03]  /*b840*/  BSSY B0, `(.L_x_1322) ;  /* 0x0000011000007945 */ /* 0x000fe60003800000 */
[----:B------:R-:W-:-:S04]  /*b850*/  IADD3 R4, -R4, UR43, R3 ;  /* 0x0000002b04047c10 */ /* 0x000fc8000fffe103 */
        /* <DEDUP_REMOVED lines=10> */
.L_x_1323:
[----:B------:R-:W-:-:S05]  /*b900*/  IMAD.U32 R181, RZ, RZ, UR41 ;  /* 0x00000029ffb57e24 */ /* 0x000fca000f8e00ff */
[----:B------:R-:W-:-:S13]  /*b910*/  ISETP.NE.AND P2, PT, R181, 0x1, PT ;  /* 0x00000001b500780c */ /* 0x000fda0003f45270 */
[----:B------:R-:W0:Y:S02]  /*b920*/  @P2 LDC.64 R2, c[0x0][0x9e8] ;  /* 0x00027a00ff022b82 */ /* 0x000e240000000a00 */
[----:B0-----:R-:W-:-:S05]  /*b930*/  @P2 IMAD.HI.U32 R2, R4, R2, RZ ;  /* 0x0000000204022227 */ /* 0x001fca00078e00ff */
[----:B------:R-:W-:-:S07]  /*b940*/  @P2 SHF.R.U32.HI R4, RZ, R3, R2 ;  /* 0x00000003ff042219 */ /* 0x000fce0000011602 */
.L_x_1324:
[----:B------:R-:W-:Y:S05]  /*b950*/  BSYNC B0 ;  /* 0x0000000000007941 */ /* 0x000fea0003800000 */
.L_x_1322:
[----:B------:R-:W-:-:S04]  /*b960*/  IMAD R4, R4, R181, -R177 ;  /* 0x000000b504047224 */ /* 0x000fc800078e0ab1 */
[----:B------:R-:W-:-:S05]  /*b970*/  IMAD R3, R19, -0x2, R4 ;  /* 0xfffffffe13037824 */ /* 0x000fca00078e0204 */
[----:B------:R-:W-:Y:S02]  /*b980*/  VIADDMNMX R178, R3, R181, R178, PT ;  /* 0x000000b503b27246 */ /* 0x000fe400038001b2 */
[----:B------:R-:W-:-:S07]  /*b990*/  VIMNMX R180, R180, R3, !PT ;  /* 0x00000003b4b47248 */ /* 0x000fce0007fe0100 */
.L_x_1321:
[----:B------:R-:W-:Y:S01]  /*b9a0*/  FMNMX.FTZ R3, R167, R220, !PT ;  /* 0x000000dca7037209 */ /* 0x000fe20007810000 */
[----:B------:R-:W-:Y:S01]  /*b9b0*/  UMOV UR6, UR51 ;  /* 0x0000003300067c82 */ /* 0x000fe20008000000 */
        /* <DEDUP_REMOVED lines=78> */
[----:B------:R0:W-:Y:S01]  /*bea0*/  MUFU.EX2 R161, R177 ;  /* 0x000000b100a17308 */ /* 0x0001e20000000800 */
        /* <DEDUP_REMOVED lines=9> */
[--C-:B0-----:R-:W-:Y:S01]  /*bf40*/  FFMA.FTZ R177, R170, UR6, -R0.reuse ;  /* 0x00000006aab17c23 */ /* 0x101fe20008010800 */
        /* <DEDUP_REMOVED lines=110> */
.L_x_1325:
[----:B------:R-:W0:Y:S01]  /*c630*/  S2UR UR7, SR_CgaCtaId ;  /* 0x00000000000779c3 */ /* 0x000e220000008800 */
[----:B------:R-:W-:Y:S01]  /*c640*/  R2UR UR4, R201 ;  /* 0x00000000c90472ca */ /* 0x000fe200000e0000 */
[----:B------:R-:W-:Y:S01]  /*c650*/  UIADD3 UR10, UR10, 0x30860, URZ ;  /* 0x000308600a0a7890 */ /* 0x000fe2000fffe03f */
[----:B------:R-:W-:Y:S01]  /*c660*/  F2FP.F16.F32.PACK_AB R196, R196, R161 ;  /* 0x000000a1c4c4723e */ /* 0x000fe200000000ff */
[----:B------:R-:W-:Y:S01]  /*c670*/  IMAD.MOV.U32 R21, RZ, RZ, R3 ;  /* 0x000000ffff157224 */ /* 0x000fe200078e0003 */
[----:B------:R-:W-:Y:S01]  /*c680*/  F2FP.F16.F32.PACK_AB R197, R152, R197 ;  /* 0x000000c598c5723e */ /* 0x000fe200000000ff */
[----:B------:R-:W-:Y:S01]  /*c690*/  IMAD.MOV.U32 R220, RZ, RZ, R4 ;  /* 0x000000ffffdc7224 */ /* 0x000fe200078e0004 */
[----:B------:R-:W-:Y:S02]  /*c6a0*/  F2FP.F16.F32.PACK_AB R198, R183, R198 ;  /* 0x000000c6b7c6723e */ /* 0x000fe400000000ff */
[----:B------:R-:W-:Y:S02]  /*c6b0*/  F2FP.F16.F32.PACK_AB R199, R154, R199 ;  /* 0x000000c79ac7723e */ /* 0x000fe400000000ff */
[----:B------:R-:W-:-:S02]  /*c6c0*/  F2FP.F16.F32.PACK_AB R192, R181, R192 ;  /* 0x000000c0b5c0723e */ /* 0x000fc400000000ff */
[----:B------:R-:W-:Y:S02]  /*c6d0*/  F2FP.F16.F32.PACK_AB R193, R156, R193 ;  /* 0x000000c19cc1723e */ /* 0x000fe400000000ff */
[----:B------:R-:W-:Y:S01]  /*c6e0*/  ISETP.GT.AND P1, PT, R221, UR4, PT ;  /* 0x00000004dd007c0c */ /* 0x000fe2000bf24270 */
        /* <DEDUP_REMOVED lines=16> */
.L_x_1307:
        /* <DEDUP_REMOVED lines=131> */
.L_x_1327:
[----:B------:R-:W-:Y:S01]  /*d020*/  ULEA UR5, UR38, UR40, 0x3 ;  /* 0x0000002826057291 */ /* 0x000fe2000f8e183f */
[----:B------:R-:W-:-:S05]  /*d030*/  IMAD.U32 R0, RZ, RZ, UR39 ;  /* 0x00000027ff007e24 */ /* 0x000fca000f8e00ff */
[----:B------:R-:W-:-:S04]  /*d040*/  SHF.L.U32 R0, R0, 0x1f, RZ ;  /* 0x0000001f00007819 */ /* 0x000fc800000006ff */
[----:B------:R0:W1:Y:S01]  /*d050*/  SYNCS.PHASECHK.TRANS64.TRYWAIT P1, [UR5+0x30850], R0 ;  /* 0x03085000ff0075a7 */ /* 0x0000620008020145 */
[----:B------:R-:W-:Y:S05]  /*d060*/  @!P0 BRA `(.L_x_1328) ;  /* 0x0000000000048947 */ /* 0x000fea0003800000 */
[----:B------:R-:W-:Y:S01]  /*d070*/  BPT.TRAP 0x1 ;  /* 0x000000040000795c */ /* 0x000fe20000300000 */
.L_x_1328:
[----:B-1----:R-:W-:Y:S05]  /*d080*/  @P1 BRA `(.L_x_1329) ;  /* 0x0000000000081947 */ /* 0x002fea0003800000 */
[----:B------:R-:W1:Y:S02]  /*d090*/  SYNCS.PHASECHK.TRANS64.TRYWAIT P1, [UR5+0x30850], R0 ;  /* 0x03085000ff0075a7 */ /* 0x000e640008020145 */
[----:B-1----:R-:W-:Y:S05]  /*d0a0*/  @!P1 BRA `(.L_x_1330) ;  /* 0x0000009800049947 */ /* 0x002fea0003800000 */
.L_x_1329:
[----:B------:R-:W-:Y:S01]  /*d0b0*/  UIADD3 UR40, UR40, 0x400, URZ ;  /* 0x0000040028287890 */ /* 0x000fe2000fffe03f */
[----:B------:R-:W-:Y:S01]  /*d0c0*/  WARPGROUP.ARRIVE ;  /* 0x00000000000079c5 */ /* 0x000fe20000000000 */
[----:B------:R-:W-:Y:S01]  /*d0d0*/  UMOV UR11, 0x40000040 ;  /* 0x40000040000b7882 */ /* 0x000fe20000000000 */
[----:B-1----:R-:W1:Y:S01]  /*d0e0*/  SHFL.BFLY PT, R7, R18, 0x2, 0x1f ;  /* 0x0c401f0012077f89 */ /* 0x002e6200000e0000 */
[----:B------:R-:W-:Y:S01]  /*d0f0*/  USHF.R.U32.HI UR40, URZ, 0x4, UR40 ;  /* 0x000000043f287899 */ /* 0x000fe20008011628 */
[----:B------:R-:W-:Y:S01]  /*d100*/  MOV R6, RZ ;  /* 0x000000ff00067202 */ /* 0x000fe20000000f00 */
[----:B------:R-:W-:Y:S01]  /*d110*/  IMAD.U32 R13, RZ, RZ, UR6 ;  /* 0x00000006ff0d7e24 */ /* 0x000fe2000f8e00ff */
[----:B0-----:R-:W0:Y:S01]  /*d120*/  SHFL.BFLY PT, R0, R5, 0x2, 0x1f ;  /* 0x0c401f0005007f89 */ /* 0x001e2200000e0000 */
[----:B------:R-:W-:-:S04]  /*d130*/  ULOP3.LUT UR40, UR40, 0x3fff, URZ, 0xc0, !UPT ;  /* 0x00003fff28287892 */ /* 0x000fc8000f8ec03f */
[----:B------:R-:W-:-:S04]  /*d140*/  ULOP3.LUT UR4, UR40, 0x2000000, URZ, 0xfc, !UPT ;  /* 0x0200000028047892 */ /* 0x000fc8000f8efc3f */
[----:B------:R-:W-:-:S04]  /*d150*/  ULEA UR4, UR38, UR4, 0xb ;  /* 0x0000000426047291 */ /* 0x000fc8000f8e583f */
[----:B------:R-:W-:-:S03]  /*d160*/  UIADD3 UR8, UR4, 0x80, URZ ;  /* 0x0000008004087890 */ /* 0x000fc6000fffe03f */
[----:B------:R-:W-:-:S06]  /*d170*/  UMOV UR10, UR4 ;  /* 0x00000004000a7c82 */ /* 0x000fcc0008000000 */
[----:B------:R-:W-:Y:S01]  /*d180*/  HGMMA.64x256x16.F32 R24, R196, gdesc[UR8].tnspB, R24, gsb0 ;  /* 0x43e00008c4187df0 */ /* 0x000fe20008000818 */
[----:B------:R-:W-:Y:S01]  /*d190*/  UMOV UR11, 0x40000040 ;  /* 0x40000040000b7882 */ /* 0x000fe20000000000 */
[----:B------:R-:W-:Y:S01]  /*d1a0*/  UMOV UR10, UR8 ;  /* 0x00000008000a7c82 */ /* 0x000fe20008000000 */
[----:B------:R-:W-:Y:S01]  /*d1b0*/  UIADD3 UR8, UR4, 0x100, URZ ;  /* 0x0000010004087890 */ /* 0x000fe2000fffe03f */
[----:B-1----:R-:W-:Y:S01]  /*d1c0*/  FADD.FTZ R7, R7, R18 ;  /* 0x0000001207077221 */ /* 0x002fe20000010000 */
[----:B------:R-:W-:Y:S01]  /*d1d0*/  UIADD3 UR4, UR4, 0x180, URZ ;  /* 0x0000018004047890 */ /* 0x000fe2000fffe03f */
        /* <DEDUP_REMOVED lines=39> */
.L_x_1331:
        /* <DEDUP_REMOVED lines=136> */
[-C--:B------:R-:W-:Y:S01]  /*dcd0*/  FMUL.FTZ R147, R147, R5.reuse ;  /* 0x0000000593937220 */ /* 0x080fe20000410000 */
[-C--:B------:R-:W-:Y:S01]  /*dce0*/  FMUL.FTZ R150, R150, R5.reuse ;  /* 0x0000000596967220 */ /* 0x080fe20000410000 */
[----:B------:R-:W-:Y:S01]  /*dcf0*/  FMUL.FTZ R151, R151, R5 ;  /* 0x0000000597977220 */ /* 0x000fe20000410000 */
[----:B------:R-:W-:-:S02]  /*dd00*/  USEL UR38, UR38, URZ, UP0 ;  /* 0x0000003f26267287 */ /* 0x000fc40008000000 */
[----:B------:R-:W-:-:S12]  /*dd10*/  ULOP3.LUT UR39, UR39, UR4, URZ, 0x3c, !UPT ;  /* 0x0000000427277292 */ /* 0x000fd8000f8e3c3f */
.L_x_1253:
[----:B------:R-:W0:Y:S01]  /*dd20*/  S2R R5, SR_CgaCtaId ;  /* 0x0000000000057919 */ /* 0x000e220000008800 */
[----:B------:R-:W-:Y:S01]  /*dd30*/  MOV R22, 0x400 ;  /* 0x0000040000167802 */ /* 0x000fe20000000f00 */
[----:B------:R-:W-:Y:S01]  /*dd40*/  BSSY B0, `(.L_x_1332) ;  /* 0x00002dd000007945 */ /* 0x000fe20003800000 */
[----:B------:R-:W-:Y:S02]  /*dd50*/  BAR.SYNC.DEFER_BLOCKING 0x5, 0x180 ;  /* 0x0146000000007b1d */ /* 0x000fe40000010000 */
[----:B0-----:R-:W-:-:S05]  /*dd60*/  LEA R22, R5, R22, 0x18 ;  /* 0x0000001605167211 */ /* 0x001fca00078ec0ff */
[----:B------:R-:W0:Y:S02]  /*dd70*/  LDS.128 R4, [R22+0x308d0] ;  /* 0x0308d00016047984 */ /* 0x000e240000000c00 */
[----:B0-----:R-:W-:Y:S02]  /*dd80*/  R2UR UR5, R5 ;  /* 0x00000000050572ca */ /* 0x001fe400000e0000 */
[----:B------:R-:W-:Y:S02]  /*dd90*/  R2UR UR7, R6 ;  /* 0x00000000060772ca */ /* 0x000fe400000e0000 */
[----:B------:R-:W-:Y:S01]  /*dda0*/  R2UR UR6, R7 ;  /* 0x00000000070672ca */ /* 0x000fe200000e0000 */
[----:B------:R-:W-:Y:S06]  /*ddb0*/  BAR.ARV 0x4, 0x180 ;  /* 0x0106000000007b1d */ /* 0x000fec0000002000 */
[----:B------:R-:W-:Y:S08]  /*ddc0*/  @P0 BRA `(.L_x_1333) ;  /* 0x0000001c00dc0947 */ /* 0x000ff00003800000 */
[----:B------:R-:W0:Y:S01]  /*ddd0*/  S2R R7, SR_SWINHI ;  /* 0x0000000000077919 */ /* 0x000e220000002f00 */
[----:B------:R-:W-:Y:S01]  /*dde0*/  F2FP.F16.F32.PACK_AB R24, R25, R24 ;  /* 0x000000181918723e */ /* 0x000fe200000000ff */
[----:B------:R-:W-:Y:S01]  /*ddf0*/  ULDC.64 UR8, c[0x0][0xc00] ;  /* 0x0003000000087ab9 */ /* 0x000fe20000000a00 */
[----:B------:R-:W-:Y:S01]  /*de00*/  F2FP.F16.F32.PACK_AB R25, R161, R26 ;  /* 0x0000001aa119723e */ /* 0x000fe200000000ff */
[----:B------:R-:W-:Y:S01]  /*de10*/  UISETP.NE.U32.AND UP0, UPT, UR8, URZ, UPT ;  /* 0x0000003f0800728c */ /* 0x000fe2000bf05070 */
[----:B------:R-:W-:Y:S02]  /*de20*/  F2FP.F16.F32.PACK_AB R26, R29, R28 ;  /* 0x0000001c1d1a723e */ /* 0x000fe400000000ff */
[----:B------:R-:W-:Y:S01]  /*de30*/  F2FP.F16.F32.PACK_AB R27, R8, R27 ;  /* 0x0000001b081b723e */ /* 0x000fe200000000ff */
[----:B------:R-:W-:Y:S01]  /*de40*/  UISETP.NE.AND.EX UP0, UPT, UR9, URZ, UPT, UP0 ;  /* 0x0000003f0900728c */ /* 0x000fe2000bf05300 */
[----:B------:R-:W-:Y:S02]  /*de50*/  F2FP.F16.F32.PACK_AB R32, R33, R32 ;  /* 0x000000202120723e */ /* 0x000fe400000000ff */
[----:B------:R-:W-:Y:S01]  /*de60*/  F2FP.F16.F32.PACK_AB R33, R160, R34 ;  /* 0x00000022a021723e */ /* 0x000fe200000000ff */
[----:B------:R-:W-:Y:S01]  /*de70*/  ULDC.64 UR8, c[0x0][0xc00] ;  /* 0x0003000000087ab9 */ /* 0x000fe20000000a00 */
        /* <DEDUP_REMOVED lines=10> */
[----:B------:R-:W-:Y:S02]  /*df20*/  MOV R4, R22 ;  /* 0x0000001600047202 */ /* 0x000fe40000000f00 */
[----:B0-----:R-:W-:Y:S02]  /*df30*/  MOV R5, R7 ;  /* 0x0000000700057202 */ /* 0x001fe40000000f00 */
[----:B------:R-:W-:-:S02]  /*df40*/  F2FP.F16.F32.PACK_AB R51, R155, R51 ;  /* 0x000000339b33723e */ /* 0x000fc400000000ff */
[----:B------:R-:W-:Y:S01]  /*df50*/  F2FP.F16.F32.PACK_AB R57, R154, R58 ;  /* 0x0000003a9a39723e */ /* 0x000fe200000000ff */
[----:B------:R-:W-:Y:S01]  /*df60*/  IMAD.WIDE R102, R213, 0x2, R4 ;  /* 0x00000002d5667825 */ /* 0x000fe200078e0204 */
[----:B------:R-:W-:Y:S02]  /*df70*/  F2FP.F16.F32.PACK_AB R64, R65, R64 ;  /* 0x000000404140723e */ /* 0x000fe400000000ff */
[----:B------:R-:W-:Y:S02]  /*df80*/  F2FP.F16.F32.PACK_AB R58, R61, R60 ;  /* 0x0000003c3d3a723e */ /* 0x000fe400000000ff */
[C---:B------:R-:W-:Y:S02]  /*df90*/  IADD3 R169, P1, R102.reuse, 0x20, RZ ;  /* 0x0000002066a97810 */ /* 0x040fe40007f3e0ff */
[----:B------:R-:W-:Y:S02]  /*dfa0*/  IADD3 R171, P0, R102, 0x40, RZ ;  /* 0x0000004066ab7810 */ /* 0x000fe40007f1e0ff */
[----:B------:R-:W-:-:S02]  /*dfb0*/  IADD3.X R11, RZ, R103, RZ, P1, !PT ;  /* 0x00000067ff0b7210 */ /* 0x000fc40000ffe4ff */
[C---:B------:R-:W-:Y:S01]  /*dfc0*/  IADD3 R183, P1, R102.reuse, 0x8000, RZ ;  /* 0x0000800066b77810 */ /* 0x040fe20007f3e0ff */
[--C-:B------:R-:W-:Y:S01]  /*dfd0*/  IMAD.X R13, RZ, RZ, R103.reuse, P0 ;  /* 0x000000ffff0d7224 */ /* 0x100fe200000e0667 */
[C---:B------:R-:W-:Y:S02]  /*dfe0*/  IADD3 R173, P4, R102.reuse, 0x60, RZ ;  /* 0x0000006066ad7810 */ /* 0x040fe40007f9e0ff */
[C---:B------:R-:W-:Y:S02]  /*dff0*/  IADD3 R179, P5, R102.reuse, 0x4040, RZ ;  /* 0x0000404066b37810 */ /* 0x040fe40007fbe0ff */
[C---:B------:R-:W-:Y:S01]  /*e000*/  IADD3 R175, P3, R102.reuse, 0x4000, RZ ;  /* 0x0000400066af7810 */ /* 0x040fe20007f7e0ff */
[--C-:B------:R-:W-:Y:S01]  /*e010*/  IMAD.X R15, RZ, RZ, R103.reuse, P4 ;  /* 0x000000ffff0f7224 */ /* 0x100fe200020e0667 */
[----:B------:R-:W-:Y:S01]  /*e020*/  IADD3.X R47, RZ, R103, RZ, P1, !PT ;  /* 0x00000067ff2f7210 */ /* 0x000fe20000ffe4ff */
[--C-:B------:R-:W-:Y:S01]  /*e030*/  IMAD.X R31, RZ, RZ, R103.reuse, P5 ;  /* 0x000000ffff1f7224 */ /* 0x100fe200028e0667 */
[C---:B------:R-:W-:Y:S01]  /*e040*/  LOP3.LUT R7, R102.reuse, 0x380, RZ, 0xc0, !PT ;  /* 0x0000038066077812 */ /* 0x040fe200078ec0ff */
[----:B------:R-:W-:Y:S01]  /*e050*/  IMAD.X R17, RZ, RZ, R103, P3 ;  /* 0x000000ffff117224 */ /* 0x000fe200018e0667 */
[----:B------:R-:W-:-:S02]  /*e060*/  IADD3 R167, P1, R102, 0xc060, RZ ;  /* 0x0000c06066a77810 */ /* 0x000fc40007f3e0ff */
[----:B------:R-:W-:Y:S02]  /*e070*/  LOP3.LUT R10, R169, 0x380, RZ, 0xc0, !PT ;  /* 0x00000380a90a7812 */ /* 0x000fe400078ec0ff */
[C---:B------:R-:W-:Y:S02]  /*e080*/  IADD3 R177, P6, R102.reuse, 0x4020, RZ ;  /* 0x0000402066b17810 */ /* 0x040fe40007fde0ff */
[----:B------:R-:W-:Y:S02]  /*e090*/  IADD3 R181, P2, R102, 0x4060, RZ ;  /* 0x0000406066b57810 */ /* 0x000fe40007f5e0ff */
[----:B------:R-:W-:Y:S01]  /*e0a0*/  LOP3.LUT R12, R171, 0x380, RZ, 0xc0, !PT ;  /* 0x00000380ab0c7812 */ /* 0x000fe200078ec0ff */
[--C-:B------:R-:W-:Y:S01]  /*e0b0*/  IMAD.X R21, RZ, RZ, R103.reuse, P6 ;  /* 0x000000ffff157224 */ /* 0x100fe200030e0667 */
[----:B------:R-:W-:Y:S01]  /*e0c0*/  LOP3.LUT R14, R173, 0x380, RZ, 0xc0, !PT ;  /* 0x00000380ad0e7812 */ /* 0x000fe200078ec0ff */
[----:B------:R-:W-:Y:S01]  /*e0d0*/  IMAD.X R39, RZ, RZ, R103, P2 ;  /* 0x000000ffff277224 */ /* 0x000fe200010e0667 */
[----:B------:R-:W-:-:S02]  /*e0e0*/  LOP3.LUT R16, R175, 0x380, RZ, 0xc0, !PT ;  /* 0x00000380af107812 */ /* 0x000fc400078ec0ff */
[----:B------:R-:W-:Y:S02]  /*e0f0*/  IADD3 R6, P5, R102, 0xc020, RZ ;  /* 0x0000c02066067810 */ /* 0x000fe40007fbe0ff */
[----:B------:R-:W-:Y:S02]  /*e100*/  SHF.R.U64 R7, R7, 0x3, RZ ;  /* 0x0000000307077819 */ /* 0x000fe400000012ff */
[----:B------:R-:W-:Y:S01]  /*e110*/  SHF.R.U64 R10, R10, 0x3, RZ ;  /* 0x000000030a0a7819 */ /* 0x000fe200000012ff */
[----:B------:R-:W-:Y:S01]  /*e120*/  IMAD.X R99, RZ, RZ, R103, P5 ;  /* 0x000000ffff637224 */ /* 0x000fe200028e0667 */
[----:B------:R-:W-:Y:S02]  /*e130*/  LOP3.LUT R161, R167, 0x380, RZ, 0xc0, !PT ;  /* 0x00000380a7a17812 */ /* 0x000fe400078ec0ff */
[----:B------:R-:W-:Y:S02]  /*e140*/  IADD3 R54, P0, R102, 0x8020, RZ ;  /* 0x0000802066367810 */ /* 0x000fe40007f1e0ff */
[----:B------:R-:W-:-:S02]  /*e150*/  SHF.R.U64 R12, R12, 0x3, RZ ;  /* 0x000000030c0c7819 */ /* 0x000fc400000012ff */
[----:B------:R-:W-:Y:S01]  /*e160*/  LOP3.LUT R20, R177, 0x380, RZ, 0xc0, !PT ;  /* 0x00000380b1147812 */ /* 0x000fe200078ec0ff */
[--C-:B------:R-:W-:Y:S01]  /*e170*/  IMAD.X R55, RZ, RZ, R103.reuse, P0 ;  /* 0x000000ffff377224 */ /* 0x100fe200000e0667 */
[----:B------:R-:W-:Y:S02]  /*e180*/  IADD3 R62, P4, R102, 0x8040, RZ ;  /* 0x00008040663e7810 */ /* 0x000fe40007f9e0ff */
[----:B------:R-:W-:Y:S02]  /*e190*/  SHF.R.U64 R14, R14, 0x3, RZ ;  /* 0x000000030e0e7819 */ /* 0x000fe400000012ff */
[----:B------:R-:W-:Y:S01]  /*e1a0*/  LOP3.LUT R30, R179, 0x380, RZ, 0xc0, !PT ;  /* 0x00000380b31e7812 */ /* 0x000fe200078ec0ff */
[----:B------:R-:W-:Y:S01]  /*e1b0*/  IMAD.X R63, RZ, RZ, R103, P4 ;  /* 0x000000ffff3f7224 */ /* 0x000fe200020e0667 */
[C---:B------:R-:W-:Y:S02]  /*e1c0*/  IADD3 R70, P3, R102.reuse, 0x8060, RZ ;  /* 0x0000806066467810 */ /* 0x040fe40007f7e0ff */
[----:B------:R-:W-:-:S02]  /*e1d0*/  IADD3 R94, P6, R102, 0xc000, RZ ;  /* 0x0000c000665e7810 */ /* 0x000fc40007fde0ff */
[----:B------:R-:W-:Y:S01]  /*e1e0*/  IADD3 R168, P2, R102, 0xc040, RZ ;  /* 0x0000c04066a87810 */ /* 0x000fe20007f5e0ff */
[--C-:B------:R-:W-:Y:S01]  /*e1f0*/  IMAD.X R71, RZ, RZ, R103.reuse, P3 ;  /* 0x000000ffff477224 */ /* 0x100fe200018e0667 */
[----:B------:R-:W-:Y:S01]  /*e200*/  SHF.R.U64 R16, R16, 0x3, RZ ;  /* 0x0000000310107819 */ /* 0x000fe200000012ff */
[--C-:B------:R-:W-:Y:S01]  /*e210*/  IMAD.X R95, RZ, RZ, R103.reuse, P6 ;  /* 0x000000ffff5f7224 */ /* 0x100fe200030e0667 */
[----:B------:R-:W-:Y:S02]  /*e220*/  LOP3.LUT R38, R181, 0x380, RZ, 0xc0, !PT ;  /* 0x00000380b5267812 */ /* 0x000fe400078ec0ff */
[----:B------:R-:W-:Y:S01]  /*e230*/  LOP3.LUT R102, R7, R102, RZ, 0x3c, !PT ;  /* 0x0000006607667212 */ /* 0x000fe200078e3cff */
[----:B------:R-:W-:Y:S01]  /*e240*/  IMAD.X R7, RZ, RZ, R103, P2 ;  /* 0x000000ffff077224 */ /* 0x000fe200010e0667 */
[----:B------:R-:W-:Y:S02]  /*e250*/  LOP3.LUT R10, R10, R169, RZ, 0x3c, !PT ;  /* 0x000000a90a0a7212 */ /* 0x000fe400078e3cff */
[----:B------:R-:W-:-:S02]  /*e260*/  LOP3.LUT R46, R183, 0x380, RZ, 0xc0, !PT ;  /* 0x00000380b72e7812 */ /* 0x000fc400078ec0ff */
[----:B------:R-:W-:Y:S02]  /*e270*/  LOP3.LUT R98, R6, 0x380, RZ, 0xc0, !PT ;  /* 0x0000038006627812 */ /* 0x000fe400078ec0ff */
[----:B------:R-:W-:Y:S02]  /*e280*/  SHF.R.U64 R28, R161, 0x3, RZ ;  /* 0x00000003a11c7819 */ /* 0x000fe400000012ff */
[----:B------:R-:W-:Y:S02]  /*e290*/  LOP3.LUT R12, R12, R171, RZ, 0x3c, !PT ;  /* 0x000000ab0c0c7212 */ /* 0x000fe400078e3cff */
[----:B------:R-:W-:Y:S02]  /*e2a0*/  SHF.R.U64 R20, R20, 0x3, RZ ;  /* 0x0000000314147819 */ /* 0x000fe400000012ff */
[----:B------:R-:W-:Y:S02]  /*e2b0*/  LOP3.LUT R169, R54, 0x380, RZ, 0xc0, !PT ;  /* 0x0000038036a97812 */ /* 0x000fe400078ec0ff */
[----:B------:R-:W-:-:S02]  /*e2c0*/  LOP3.LUT R14, R14, R173, RZ, 0x3c, !PT ;  /* 0x000000ad0e0e7212 */ /* 0x000fc400078e3cff */
[----:B------:R-:W-:Y:S02]  /*e2d0*/  SHF.R.U64 R30, R30, 0x3, RZ ;  /* 0x000000031e1e7819 */ /* 0x000fe400000012ff */
[----:B------:R-:W-:Y:S02]  /*e2e0*/  LOP3.LUT R171, R62, 0x380, RZ, 0xc0, !PT ;  /* 0x000003803eab7812 */ /* 0x000fe400078ec0ff */
[----:B------:R-:W-:Y:S02]  /*e2f0*/  LOP3.LUT R16, R16, R175, RZ, 0x3c, !PT ;  /* 0x000000af10107212 */ /* 0x000fe400078e3cff */
[----:B------:R-:W-:Y:S02]  /*e300*/  SHF.R.U64 R38, R38, 0x3, RZ ;  /* 0x0000000326267819 */ /* 0x000fe400000012ff */
[----:B------:R-:W-:Y:S02]  /*e310*/  LOP3.LUT R173, R70, 0x380, RZ, 0xc0, !PT ;  /* 0x0000038046ad7812 */ /* 0x000fe400078ec0ff */
[----:B------:R-:W-:-:S02]  /*e320*/  SHF.R.U64 R46, R46, 0x3, RZ ;  /* 0x000000032e2e7819 */ /* 0x000fc400000012ff */
[----:B------:R-:W-:Y:S02]  /*e330*/  LOP3.LUT R175, R94, 0x380, RZ, 0xc0, !PT ;  /* 0x000003805eaf7812 */ /* 0x000fe400078ec0ff */
[----:B------:R-:W-:Y:S01]  /*e340*/  MOV R102, R102 ;  /* 0x0000006600667202 */ /* 0x000fe20000000f00 */
[----:B------:R-:W-:Y:S01]  /*e350*/  BAR.SYNC.DEFER_BLOCKING 0x1, 0x100 ;  /* 0x0044000000007b1d */ /* 0x000fe20000010000 */
[----:B------:R-:W-:Y:S02]  /*e360*/  SHF.R.U64 R29, R98, 0x3, RZ ;  /* 0x00000003621d7819 */ /* 0x000fe400000012ff */
[----:B------:R-:W-:Y:S02]  /*e370*/  LOP3.LUT R8, R28, R167, RZ, 0x3c, !PT ;  /* 0x000000a71c087212 */ /* 0x000fe400078e3cff */
[----:B------:R-:W-:Y:S02]  /*e380*/  IADD3.X R9, RZ, R103, RZ, P1, !PT ;  /* 0x00000067ff097210 */ /* 0x000fe40000ffe4ff */
[----:B------:R-:W-:-:S02]  /*e390*/  LOP3.LUT R20, R20, R177, RZ, 0x3c, !PT ;  /* 0x000000b114147212 */ /* 0x000fc400078e3cff */
[----:B------:R-:W-:Y:S02]  /*e3a0*/  SHF.R.U64 R169, R169, 0x3, RZ ;  /* 0x00000003a9a97819 */ /* 0x000fe400000012ff */
[----:B------:R-:W-:Y:S02]  /*e3b0*/  MOV R28, R10 ;  /* 0x0000000a001c7202 */ /* 0x000fe40000000f00 */
[----:B------:R-:W-:Y:S02]  /*e3c0*/  LOP3.LUT R30, R30, R179, RZ, 0x3c, !PT ;  /* 0x000000b31e1e7212 */ /* 0x000fe400078e3cff */
[----:B------:R-:W-:Y:S02]  /*e3d0*/  SHF.R.U64 R171, R171, 0x3, RZ ;  /* 0x00000003abab7819 */ /* 0x000fe400000012ff */
[----:B------:R-:W-:Y:S02]  /*e3e0*/  LOP3.LUT R103, R168, 0x380, RZ, 0xc0, !PT ;  /* 0x00000380a8677812 */ /* 0x000fe400078ec0ff */
[----:B------:R-:W-:-:S02]  /*e3f0*/  MOV R12, R12 ;  /* 0x0000000c000c7202 */ /* 0x000fc40000000f00 */
[----:B------:R-:W-:Y:S02]  /*e400*/  LOP3.LUT R38, R38, R181, RZ, 0x3c, !PT ;  /* 0x000000b526267212 */ /* 0x000fe400078e3cff */
[----:B------:R-:W-:Y:S01]  /*e410*/  SHF.R.U64 R173, R173, 0x3, RZ ;  /* 0x00000003adad7819 */ /* 0x000fe200000012ff */
[----:B------:R-:W-:Y:S01]  /*e420*/  STSM.16.M88.4 [R102], R24 ;  /* 0x0000001866007844 */ /* 0x000fe20000000200 */
[----:B------:R-:W-:Y:S02]  /*e430*/  MOV R14, R14 ;  /* 0x0000000e000e7202 */ /* 0x000fe40000000f00 */
[----:B------:R-:W-:Y:S01]  /*e440*/  LOP3.LUT R46, R46, R183, RZ, 0x3c, !PT ;  /* 0x000000b72e2e7212 */ /* 0x000fe200078e3cff */
[----:B------:R-:W-:Y:S01]  /*e450*/  STSM.16.M88.4 [R28], R32 ;  /* 0x000000201c007844 */ /* 0x000fe20000000200 */
[----:B------:R-:W-:Y:S02]  /*e460*/  SHF.R.U64 R175, R175, 0x3, RZ ;  /* 0x00000003afaf7819 */ /* 0x000fe400000012ff */
[----:B------:R-:W-:Y:S01]  /*e470*/  LOP3.LUT R98, R29, R6, RZ, 0x3c, !PT ;  /* 0x000000061d627212 */ /* 0x000fe200078e3cff */
[----:B------:R0:W-:Y:S01]  /*e480*/  STSM.16.M88.4 [R12], R40 ;  /* 0x000000280c007844 */ /* 0x0001e20000000200 */
[----:B------:R-:W-:-:S02]  /*e490*/  MOV R16, R16 ;  /* 0x0000001000107202 */ /* 0x000fc40000000f00 */
[----:B------:R-:W-:Y:S01]  /*e4a0*/  F2FP.F16.F32.PACK_AB R59, R153, R59 ;  /* 0x0000003b993b723e */ /* 0x000fe200000000ff */
[----:B------:R-:W-:Y:S01]  /*e4b0*/  STSM.16.M88.4 [R14], R48 ;  /* 0x000000300e007844 */ /* 0x000fe20000000200 */
[----:B------:R-:W-:Y:S02]  /*e4c0*/  F2FP.F16.F32.PACK_AB R65, R152, R66 ;  /* 0x000000429841723e */ /* 0x000fe400000000ff */
[----:B------:R-:W-:Y:S01]  /*e4d0*/  F2FP.F16.F32.PACK_AB R72, R73, R72 ;  /* 0x000000484948723e */ /* 0x000fe200000000ff */
[----:B------:R-:W-:Y:S01]  /*e4e0*/  STSM.16.M88.4 [R16], R56 ;  /* 0x0000003810007844 */ /* 0x000fe20000000200 */
[----:B------:R-:W-:Y:S02]  /*e4f0*/  LOP3.LUT R54, R169, R54, RZ, 0x3c, !PT ;  /* 0x00000036a9367212 */ /* 0x000fe400078e3cff */
[----:B------:R-:W-:Y:S02]  /*e500*/  MOV R20, R20 ;  /* 0x0000001400147202 */ /* 0x000fe40000000f00 */
[----:B------:R-:W-:-:S02]  /*e510*/  F2FP.F16.F32.PACK_AB R66, R69, R68 ;  /* 0x000000444542723e */ /* 0x000fc400000000ff */
[----:B------:R-:W-:Y:S02]  /*e520*/  F2FP.F16.F32.PACK_AB R67, R18, R67 ;  /* 0x000000431243723e */ /* 0x000fe400000000ff */
[----:B------:R-:W-:Y:S02]  /*e530*/  F2FP.F16.F32.PACK_AB R73, R3, R74 ;  /* 0x0000004a0349723e */ /* 0x000fe400000000ff */
[----:B------:R-:W-:Y:S01]  /*e540*/  F2FP.F16.F32.PACK_AB R80, R81, R80 ;  /* 0x000000505150723e */ /* 0x000fe200000000ff */
[----:B------:R-:W-:Y:S01]  /*e550*/  STSM.16.M88.4 [R20], R64 ;  /* 0x0000004014007844 */ /* 0x000fe20000000200 */
[----:B------:R-:W-:Y:S02]  /*e560*/  LOP3.LUT R62, R171, R62, RZ, 0x3c, !PT ;  /* 0x0000003eab3e7212 */ /* 0x000fe400078e3cff */
        /* <DEDUP_REMOVED lines=9> */
[----:B------:R-:W-:Y:S01]  /*e600*/  R2UR UR4, R208 ;  /* 0x00000000d00472ca */ /* 0x000fe200000e0000 */
[----:B------:R-:W-:Y:S01]  /*e610*/  ULDC UR10, c[0x0][0xa88] ;  /* 0x0002a200000a7ab9 */ /* 0x000fe20000000800 */
[----:B------:R-:W-:Y:S01]  /*e620*/  SHF.R.U64 R103, R103, 0x3, RZ ;  /* 0x0000000367677819 */ /* 0x000fe200000012ff */
[----:B------:R-:W1:Y:S01]  /*e630*/  LDC R18, c[0x0][0xbe8] ;  /* 0x0002fa00ff127b82 */ /* 0x000e620000000800 */
[----:B------:R-:W-:Y:S02]  /*e640*/  MOV R30, R30 ;  /* 0x0000001e001e7202 */ /* 0x000fe40000000f00 */
[----:B------:R-:W-:Y:S02]  /*e650*/  F2FP.F16.F32.PACK_AB R74, R77, R76 ;  /* 0x0000004c4d4a723e */ /* 0x000fe400000000ff */
[----:B------:R-:W-:-:S02]  /*e660*/  F2FP.F16.F32.PACK_AB R81, R83, R82 ;  /* 0x000000525351723e */ /* 0x000fc400000000ff */
[----:B------:R-:W-:Y:S01]  /*e670*/  LOP3.LUT R70, R173, R70, RZ, 0x3c, !PT ;  /* 0x00000046ad467212 */ /* 0x000fe200078e3cff */
[----:B------:R-:W-:Y:S01]  /*e680*/  STSM.16.M88.4 [R30], R72 ;  /* 0x000000481e007844 */ /* 0x000fe20000000200 */
[----:B------:R-:W-:Y:S01]  /*e690*/  MOV R38, R38 ;  /* 0x0000002600267202 */ /* 0x000fe20000000f00 */
[----:B------:R-:W-:Y:S01]  /*e6a0*/  UIMAD.WIDE UR8, UR4, 0x4, UR8 ;  /* 0x00000004040878a5 */ /* 0x000fe2000f8e0208 */
[----:B------:R-:W-:Y:S02]  /*e6b0*/  F2FP.F16.F32.PACK_AB R82, R85, R84 ;  /* 0x000000545552723e */ /* 0x000fe400000000ff */
[----:B------:R-:W-:Y:S02]  /*e6c0*/  F2FP.F16.F32.PACK_AB R83, R87, R86 ;  /* 0x000000565753723e */ /* 0x000fe400000000ff */
[----:B------:R-:W-:Y:S02]  /*e6d0*/  LOP3.LUT R94, R175, R94, RZ, 0x3c, !PT ;  /* 0x0000005eaf5e7212 */ /* 0x000fe400078e3cff */
[----:B------:R-:W-:Y:S01]  /*e6e0*/  MOV R46, R46 ;  /* 0x0000002e002e7202 */ /* 0x000fe20000000f00 */
[----:B------:R-:W-:Y:S01]  /*e6f0*/  STSM.16.M88.4 [R38], R80 ;  /* 0x0000005026007844 */ /* 0x000fe20000000200 */
[----:B------:R-:W-:-:S02]  /*e700*/  MOV R11, R98 ;  /* 0x00000062000b7202 */ /* 0x000fc40000000f00 */
[----:B------:R-:W-:Y:S02]  /*e710*/  F2FP.F16.F32.PACK_AB R76, R89, R88 ;  /* 0x00000058594c723e */ /* 0x000fe400000000ff */
[----:B------:R-:W-:Y:S02]  /*e720*/  F2FP.F16.F32.PACK_AB R77, R91, R90 ;  /* 0x0000005a5b4d723e */ /* 0x000fe400000000ff */
[----:B------:R-:W-:Y:S02]  /*e730*/  F2FP.F16.F32.PACK_AB R78, R93, R92 ;  /* 0x0000005c5d4e723e */ /* 0x000fe400000000ff */
[----:B------:R-:W-:Y:S02]  /*e740*/  MOV R54, R54 ;  /* 0x0000003600367202 */ /* 0x000fe40000000f00 */
[----:B------:R-:W-:Y:S01]  /*e750*/  F2FP.F16.F32.PACK_AB R97, R164, R163 ;  /* 0x000000a3a461723e */ /* 0x000fe200000000ff */
[----:B------:R-:W-:Y:S01]  /*e760*/  STSM.16.M88.4 [R46], R76 ;  /* 0x0000004c2e007844 */ /* 0x000fe20000000200 */
[----:B------:R-:W-:-:S02]  /*e770*/  F2FP.F16.F32.PACK_AB R98, R101, R100 ;  /* 0x000000646562723e */ /* 0x000fc400000000ff */
[----:B------:R-:W-:Y:S02]  /*e780*/  F2FP.F16.F32.PACK_AB R99, R166, R165 ;  /* 0x000000a5a663723e */ /* 0x000fe400000000ff */
[----:B------:R-:W-:Y:S02]  /*e790*/  F2FP.F16.F32.PACK_AB R105, R107, R106 ;  /* 0x0000006a6b69723e */ /* 0x000fe400000000ff */
[----:B------:R-:W-:Y:S01]  /*e7a0*/  LOP3.LUT R6, R103, R168, RZ, 0x3c, !PT ;  /* 0x000000a867067212 */ /* 0x000fe200078e3cff */
[----:B------:R-:W-:Y:S01]  /*e7b0*/  STSM.16.M88.4 [R54], R96 ;  /* 0x0000006036007844 */ /* 0x000fe20000000200 */
[----:B------:R-:W-:Y:S02]  /*e7c0*/  MOV R62, R62 ;  /* 0x0000003e003e7202 */ /* 0x000fe40000000f00 */
[----:B------:R-:W-:Y:S02]  /*e7d0*/  F2FP.F16.F32.PACK_AB R106, R109, R108 ;  /* 0x0000006c6d6a723e */ /* 0x000fe400000000ff */
[----:B------:R-:W-:-:S02]  /*e7e0*/  F2FP.F16.F32.PACK_AB R107, R111, R110 ;  /* 0x0000006e6f6b723e */ /* 0x000fc400000000ff */
[----:B------:R-:W-:Y:S02]  /*e7f0*/  F2FP.F16.F32.PACK_AB R113, R115, R114 ;  /* 0x000000727371723e */ /* 0x000fe400000000ff */
[----:B------:R-:W-:Y:S01]  /*e800*/  MOV R70, R70 ;  /* 0x0000004600467202 */ /* 0x000fe20000000f00 */
[----:B------:R-:W-:Y:S01]  /*e810*/  STSM.16.M88.4 [R62], R104 ;  /* 0x000000683e007844 */ /* 0x000fe20000000200 */
[----:B------:R-:W-:Y:S02]  /*e820*/  F2FP.F16.F32.PACK_AB R114, R117, R116 ;  /* 0x000000747572723e */ /* 0x000fe400000000ff */
[----:B------:R-:W-:Y:S02]  /*e830*/  F2FP.F16.F32.PACK_AB R115, R119, R118 ;  /* 0x000000767773723e */ /* 0x000fe400000000ff */
[----:B------:R-:W-:Y:S02]  /*e840*/  F2FP.F16.F32.PACK_AB R121, R123, R122 ;  /* 0x0000007a7b79723e */ /* 0x000fe400000000ff */
[----:B------:R-:W-:Y:S01]  /*e850*/  MOV R94, R94 ;  /* 0x0000005e005e7202 */ /* 0x000fe20000000f00 */
[----:B------:R-:W-:Y:S01]  /*e860*/  STSM.16.M88.4 [R70], R112 ;  /* 0x0000007046007844 */ /* 0x000fe20000000200 */
[----:B------:R-:W-:-:S02]  /*e870*/  F2FP.F16.F32.PACK_AB R122, R125, R124 ;  /* 0x0000007c7d7a723e */ /* 0x000fc400000000ff */
[----:B------:R-:W-:Y:S02]  /*e880*/  F2FP.F16.F32.PACK_AB R123, R127, R126 ;  /* 0x0000007e7f7b723e */ /* 0x000fe400000000ff */
[----:B------:R-:W-:Y:S02]  /*e890*/  F2FP.F16.F32.PACK_AB R129, R131, R130 ;  /* 0x000000828381723e */ /* 0x000fe400000000ff */
[----:B------:R-:W-:Y:S01]  /*e8a0*/  F2FP.F16.F32.PACK_AB R130, R133, R132 ;  /* 0x000000848582723e */ /* 0x000fe200000000ff */
[----:B------:R-:W-:Y:S01]  /*e8b0*/  STSM.16.M88.4 [R94], R120 ;  /* 0x000000785e007844 */ /* 0x000fe20000000200 */
[----:B------:R-:W-:Y:S02]  /*e8c0*/  F2FP.F16.F32.PACK_AB R131, R135, R134 ;  /* 0x000000868783723e */ /* 0x000fe400000000ff */
[----:B------:R-:W-:Y:S02]  /*e8d0*/  F2FP.F16.F32.PACK_AB R137, R139, R138 ;  /* 0x0000008a8b89723e */ /* 0x000fe400000000ff */
[----:B------:R-:W-:Y:S01]  /*e8e0*/  MOV R10, R6 ;  /* 0x00000006000a7202 */ /* 0x000fe20000000f00 */
[----:B------:R-:W-:Y:S01]  /*e8f0*/  STSM.16.M88.4 [R11], R128 ;  /* 0x000000800b007844 */ /* 0x000fe20000000200 */
[----:B------:R-:W-:Y:S01]  /*e900*/  F2FP.F16.F32.PACK_AB R138, R141, R140 ;  /* 0x0000008c8d8a723e */ /* 0x000fe200000000ff */
[----:B------:R-:W-:Y:S01]  /*e910*/  IMAD.U32 R6, RZ, RZ, UR8 ;  /* 0x00000008ff067e24 */ /* 0x000fe2000f8e00ff */
[----:B------:R-:W-:Y:S01]  /*e920*/  F2FP.F16.F32.PACK_AB R139, R143, R142 ;  /* 0x0000008e8f8b723e */ /* 0x000fe200000000ff */
[----:B------:R-:W-:Y:S01]  /*e930*/  IMAD.U32 R7, RZ, RZ, UR9 ;  /* 0x00000009ff077e24 */ /* 0x000fe2000f8e00ff */
[----:B------:R-:W-:Y:S01]  /*e940*/  F2FP.F16.F32.PACK_AB R145, R147, R146 ;  /* 0x000000929391723e */ /* 0x000fe200000000ff */
[----:B------:R-:W-:Y:S01]  /*e950*/  ULDC.64 UR8, c[0x0][0xc08] ;  /* 0x0003020000087ab9 */ /* 0x000fe20000000a00 */
[----:B------:R-:W-:Y:S01]  /*e960*/  MOV R8, R8 ;  /* 0x0000000800087202 */ /* 0x000fe20000000f00 */
[----:B------:R2:W-:Y:S01]  /*e970*/  STSM.16.M88.4 [R10], R136 ;  /* 0x000000880a007844 */ /* 0x0005e20000000200 */
[----:B------:R-:W-:-:S02]  /*e980*/  F2FP.F16.F32.PACK_AB R146, R149, R148 ;  /* 0x000000949592723e */ /* 0x000fc400000000ff */
[----:B------:R-:W-:Y:S02]  /*e990*/  F2FP.F16.F32.PACK_AB R147, R151, R150 ;  /* 0x000000969793723e */ /* 0x000fe400000000ff */
[----:B------:R-:W-:-:S03]  /*e9a0*/  PLOP3.LUT P0, PT, PT, PT, UP0, 0x80, 0x0 ;  /* 0x000000000000781c */ /* 0x000fc60003f0f008 */
[----:B------:R3:W-:Y:S01]  /*e9b0*/  STSM.16.M88.4 [R8], R144 ;  /* 0x0000009008007844 */ /* 0x0007e20000000200 */
[----:B------:R-:W-:Y:S09]  /*e9c0*/  BAR.SYNC.DEFER_BLOCKING 0x1, 0x100 ;  /* 0x0044000000007b1d */ /* 0x000ff20000010000 */
[----:B------:R-:W4:Y:S01]  /*e9d0*/  @P0 LDG.E R3, desc[UR36][R6.64] ;  /* 0x0000002406030981 */ /* 0x000f22000c1e1900 */
[----:B------:R-:W-:Y:S01]  /*e9e0*/  UISETP.NE.U32.AND UP1, UPT, UR8, URZ, UPT ;  /* 0x0000003f0800728c */ /* 0x000fe2000bf25070 */
[----:B-1----:R-:W-:-:S03]  /*e9f0*/  ISETP.NE.AND P1, PT, R18, 0x1, PT ;  /* 0x000000011200780c */ /* 0x002fc60003f25270 */
[----:B------:R-:W-:-:S06]  /*ea00*/  UISETP.NE.AND.EX UP1, UPT, UR9, URZ, UPT, UP1 ;  /* 0x0000003f0900728c */ /* 0x000fcc000bf25310 */
[----:B------:R-:W-:-:S04]  /*ea10*/  PLOP3.LUT P2, PT, PT, PT, UP1, 0x80, 0x0 ;  /* 0x000000000000781c */ /* 0x000fc80003f4f018 */
[----:B------:R-:W1:Y:S01]  /*ea20*/  @P1 LDC R9, c[0x0][0xbec] ;  /* 0x0002fb00ff091b82 */ /* 0x000e620000000800 */
[----:B------:R-:W-:Y:S02]  /*ea30*/  @UP1 ULDC.64 UR8, c[0x0][0xc08] ;  /* 0x0003020000081ab9 */ /* 0x000fe40000000a00 */
[----:B------:R-:W-:-:S03]  /*ea40*/  @UP1 UIMAD.WIDE UR8, UR4, 0x4, UR8 ;  /* 0x00000004040818a5 */ /* 0x000fc6000f8e0208 */
[----:B------:R-:W-:Y:S02]  /*ea50*/  UMOV UR4, URZ ;  /* 0x0000003f00047c82 */ /* 0x000fe40008000000 */
[----:B0-----:R-:W0:Y:S01]  /*ea60*/  @P1 LDC R12, c[0x0][0xbf0] ;  /* 0x0002fc00ff0c1b82 */ /* 0x001e220000000800 */
[----:B--2---:R-:W-:Y:S02]  /*ea70*/  IMAD.U32 R10, RZ, RZ, UR8 ;  /* 0x00000008ff0a7e24 */ /* 0x004fe4000f8e00ff */
[----:B------:R-:W-:Y:S01]  /*ea80*/  IMAD.U32 R11, RZ, RZ, UR9 ;  /* 0x00000009ff0b7e24 */ /* 0x000fe2000f8e00ff */
[----:B----4-:R-:W-:Y:S01]  /*ea90*/  @P0 R2UR UR4, R3 ;  /* 0x00000000030402ca */ /* 0x010fe200000e0000 */
[----:B------:R-:W-:-:S06]  /*eaa0*/  IMAD.U32 R3, RZ, RZ, UR10 ;  /* 0x0000000aff037e24 */ /* 0x000fcc000f8e00ff */
[----:B------:R3:W5:Y:S01]  /*eab0*/  @P2 LDG.E R3, desc[UR36][R10.64] ;  /* 0x000000240a032981 */ /* 0x000762000c1e1900 */
[----:B01----:R-:W-:Y:S07]  /*eac0*/  @P2 BRA `(.L_x_1334) ;  /* 0x0000000000102947 */ /* 0x003fee0003800000 */
[----:B------:R-:W-:Y:S05]  /*ead0*/  @!P0 BRA `(.L_x_1334) ;  /* 0x00000000000c8947 */ /* 0x000fea0003800000 */
[----:B---3--:R-:W2:Y:S04]  /*eae0*/  LDG.E R8, desc[UR36][R6.64] ;  /* 0x0000002406087981 */ /* 0x008ea8000c1e1900 */
[----:B-----5:R-:W2:Y:S02]  /*eaf0*/  LDG.E R3, desc[UR36][R6.64+0x4] ;  /* 0x0000042406037981 */ /* 0x020ea4000c1e1900 */
[----:B--2---:R-:W-:-:S07]  /*eb00*/  IMAD.IADD R3, R3, 0x1, -R8 ;  /* 0x0000000103037824 */ /* 0x004fce00078e0a08 */
.L_x_1334:
[----:B------:R-:W-:Y:S01]  /*eb10*/  R2UR UR19, R206 ;  /* 0x00000000ce1372ca */ /* 0x000fe200000e0000 */
[----:B------:R-:W-:Y:S01]  /*eb20*/  USHF.R.S32.HI UR9, URZ, 0x1f, UR4 ;  /* 0x0000001f3f097899 */ /* 0x000fe20008011404 */
[----:B------:R-:W-:Y:S01]  /*eb30*/  R2UR UR13, R208 ;  /* 0x00000000d00d72ca */ /* 0x000fe200000e0000 */
[----:B------:R-:W-:Y:S01]  /*eb40*/  ULDC.64 UR14, c[0x0][0xb90] ;  /* 0x0002e400000e7ab9 */ /* 0x000fe20000000a00 */
[----:B---3--:R-:W-:Y:S01]  /*eb50*/  IADD3 R8, R200, UR61, RZ ;  /* 0x0000003dc8087c10 */ /* 0x008fe2000fffe0ff */
[----:B------:R-:W-:Y:S01]  /*eb60*/  UMOV UR8, UR4 ;  /* 0x0000000400087c82 */ /* 0x000fe20008000000 */
[----:B------:R-:W-:Y:S01]  /*eb70*/  IADD3 R26, R212, UR61, RZ ;  /* 0x0000003dd41a7c10 */ /* 0x000fe2000fffe0ff */
[----:B-----5:R-:W-:Y:S02]  /*eb80*/  IMAD R79, R3, R18, RZ ;  /* 0x00000012034f7224 */ /* 0x020fe400078e02ff */
[----:B------:R-:W-:-:S04]  /*eb90*/  @P1 IMAD.HI.U32 R7, R8, R9, RZ ;  /* 0x0000000908071227 */ /* 0x000fc800078e00ff */
[----:B------:R-:W-:Y:S01]  /*eba0*/  USHF.R.S32.HI UR16, URZ, 0x1f, UR19 ;  /* 0x0000001f3f107899 */ /* 0x000fe20008011413 */
[----:B------:R-:W-:Y:S01]  /*ebb0*/  IMAD.MOV.U32 R6, RZ, RZ, R8 ;  /* 0x000000ffff067224 */ /* 0x000fe200078e0008 */
[----:B------:R-:W-:Y:S01]  /*ebc0*/  UIMAD.WIDE.U32 UR10, UR19, UR14, UR8 ;  /* 0x0000000e130a72a5 */ /* 0x000fe2000f8e0008 */
[----:B------:R-:W-:Y:S01]  /*ebd0*/  @P1 SHF.R.U32.HI R6, RZ, R12, R7 ;  /* 0x0000000cff061219 */ /* 0x000fe20000011607 */
[----:B------:R-:W-:Y:S01]  /*ebe0*/  USHF.R.S32.HI UR8, URZ, 0x1f, UR13 ;  /* 0x0000001f3f087899 */ /* 0x000fe2000801140d */
[----:B------:R-:W-:Y:S01]  /*ebf0*/  IMAD R7, R207, 0x40, R23 ;  /* 0x00000040cf077824 */ /* 0x000fe200078e0217 */
[----:B------:R-:W-:Y:S02]  /*ec00*/  UIMAD UR12, UR16, UR14, URZ ;  /* 0x0000000e100c72a4 */ /* 0x000fe4000f8e023f */
[----:B------:R-:W-:Y:S01]  /*ec10*/  USEL UR18, UR8, URZ, !UP0 ;  /* 0x0000003f08127287 */ /* 0x000fe2000c000000 */
[----:B------:R-:W-:Y:S01]  /*ec20*/  IMAD.MOV R9, RZ, RZ, -R6 ;  /* 0x000000ffff097224 */ /* 0x000fe200078e0a06 */
[----:B------:R-:W-:Y:S01]  /*ec30*/  UIMAD UR12, UR19, UR15, UR12 ;  /* 0x0000000f130c72a4 */ /* 0x000fe2000f8e020c */
[----:B------:R-:W-:Y:S01]  /*ec40*/  IMAD.WIDE R4, R7, 0x2, R4 ;  /* 0x0000000207047825 */ /* 0x000fe200078e0204 */
[----:B------:R-:W-:Y:S01]  /*ec50*/  USEL UR17, UR13, URZ, !UP0 ;  /* 0x0000003f0d117287 */ /* 0x000fe2000c000000 */
[----:B------:R-:W-:Y:S01]  /*ec60*/  SHF.R.S32.HI R7, RZ, 0x1f, R6 ;  /* 0x0000001fff077819 */ /* 0x000fe20000011406 */
[----:B------:R-:W-:Y:S01]  /*ec70*/  ULDC.64 UR14, c[0x0][0xb98] ;  /* 0x0002e600000e7ab9 */ /* 0x000fe20000000a00 */
[----:B------:R-:W-:Y:S01]  /*ec80*/  UIADD3 UR11, UR11, UR12, URZ ;  /* 0x0000000c0b0b7290 */ /* 0x000fe2000fffe03f */
[----:B------:R-:W-:Y:S01]  /*ec90*/  IMAD R9, R18, R9, R8 ;  /* 0x0000000912097224 */ /* 0x000fe200078e0208 */
[----:B------:R-:W-:Y:S01]  /*eca0*/  UIMAD UR8, UR18, UR14, URZ ;  /* 0x0000000e120872a4 */ /* 0x000fe2000f8e023f */
[C---:B------:R-:W-:Y:S01]  /*ecb0*/  IADD3 R11, P5, R4.reuse, 0x1000, RZ ;  /* 0x00001000040b7810 */ /* 0x040fe20007fbe0ff */
[----:B------:R-:W-:Y:S01]  /*ecc0*/  UIMAD.WIDE.U32 UR10, UR17, UR14, UR10 ;  /* 0x0000000e110a72a5 */ /* 0x000fe2000f8e000a */
[C---:B------:R-:W-:Y:S01]  /*ecd0*/  IADD3 R53, P3, R4.reuse, 0x4000, RZ ;  /* 0x0000400004357810 */ /* 0x040fe20007f7e0ff */
[----:B------:R-:W-:Y:S01]  /*ece0*/  UIMAD UR8, UR17, UR15, UR8 ;  /* 0x0000000f110872a4 */ /* 0x000fe2000f8e0208 */
[----:B------:R-:W-:Y:S01]  /*ecf0*/  SHF.R.S32.HI R8, RZ, 0x1f, R9 ;  /* 0x0000001fff087819 */ /* 0x000fe20000011409 */
[----:B------:R-:W-:Y:S01]  /*ed00*/  ULDC.64 UR12, c[0x0][0xaa0] ;  /* 0x0002a800000c7ab9 */ /* 0x000fe20000000a00 */
[----:B------:R-:W-:-:S02]  /*ed10*/  IADD3 R29, P2, R4, 0x5000, RZ ;  /* 0x00005000041d7810 */ /* 0x000fc40007f5e0ff */
[----:B------:R-:W-:Y:S01]  /*ed20*/  IADD3 R6, P0, R6, UR10, RZ ;  /* 0x0000000a06067c10 */ /* 0x000fe2000ff1e0ff */
[----:B------:R-:W-:Y:S01]  /*ed30*/  IMAD.U32 R10, RZ, RZ, UR8 ;  /* 0x00000008ff0a7e24 */ /* 0x000fe2000f8e00ff */
[----:B------:R-:W-:Y:S02]  /*ed40*/  LOP3.LUT R52, R53, 0x380, RZ, 0xc0, !PT ;  /* 0x0000038035347812 */ /* 0x000fe400078ec0ff */
[----:B------:R-:W-:Y:S02]  /*ed50*/  LOP3.LUT R28, R29, 0x380, RZ, 0xc0, !PT ;  /* 0x000003801d1c7812 */ /* 0x000fe400078ec0ff */
[----:B------:R-:W-:Y:S01]  /*ed60*/  IADD3.X R7, R7, UR11, R10, P0, !PT ;  /* 0x0000000b07077c10 */ /* 0x000fe200087fe40a */
[----:B------:R-:W-:Y:S01]  /*ed70*/  ULDC.64 UR10, c[0x0][0xb88] ;  /* 0x0002e200000a7ab9 */ /* 0x000fe20000000a00 */
[----:B------:R-:W-:Y:S01]  /*ed80*/  SHF.R.U64 R52, R52, 0x3, RZ ;  /* 0x0000000334347819 */ /* 0x000fe200000012ff */
[----:B------:R-:W-:Y:S01]  /*ed90*/  IMAD R10, R8, UR10, RZ ;  /* 0x0000000a080a7c24 */ /* 0x000fe2000f8e02ff */
[----:B------:R-:W-:Y:S01]  /*eda0*/  LOP3.LUT R8, R11, 0x380, RZ, 0xc0, !PT ;  /* 0x000003800b087812 */ /* 0x000fe200078ec0ff */
[----:B------:R-:W-:Y:S01]  /*edb0*/  IMAD.WIDE.U32 R6, R9, UR10, R6 ;  /* 0x0000000a09067c25 */ /* 0x000fe2000f8e0006 */
[----:B------:R-:W-:-:S02]  /*edc0*/  SHF.R.U64 R28, R28, 0x3, RZ ;  /* 0x000000031c1c7819 */ /* 0x000fc400000012ff */
[----:B------:R-:W-:Y:S01]  /*edd0*/  SHF.R.U64 R8, R8, 0x3, RZ ;  /* 0x0000000308087819 */ /* 0x000fe200000012ff */
[----:B------:R-:W-:Y:S01]  /*ede0*/  IMAD R15, R9, UR11, R10 ;  /* 0x0000000b090f7c24 */ /* 0x000fe2000f8e020a */
[----:B------:R-:W-:Y:S01]  /*edf0*/  ULDC.64 UR10, c[0x0][0xb50] ;  /* 0x0002d400000a7ab9 */ /* 0x000fe20000000a00 */
[----:B------:R-:W-:Y:S01]  /*ee00*/  LOP3.LUT R52, R52, R53, RZ, 0x3c, !PT ;  /* 0x0000003534347212 */ /* 0x000fe200078e3cff */
[----:B------:R-:W-:Y:S01]  /*ee10*/  IMAD.X R53, RZ, RZ, R5, P3 ;  /* 0x000000ffff357224 */ /* 0x000fe200018e0605 */
[----:B------:R-:W-:Y:S01]  /*ee20*/  LEA R14, P0, R6, UR10, 0x2 ;  /* 0x0000000a060e7c11 */ /* 0x000fe2000f8010ff */
[----:B------:R-:W-:Y:S01]  /*ee30*/  IMAD.IADD R7, R7, 0x1, R15 ;  /* 0x0000000107077824 */ /* 0x000fe200078e020f */
[----:B------:R-:W-:Y:S01]  /*ee40*/  LOP3.LUT R8, R8, R11, RZ, 0x3c, !PT ;  /* 0x0000000b08087212 */ /* 0x000fe200078e3cff */
[----:B------:R-:W-:Y:S01]  /*ee50*/  IMAD.X R9, RZ, RZ, R5, P5 ;  /* 0x000000ffff097224 */ /* 0x000fe200028e0605 */
[----:B------:R-:W-:Y:S01]  /*ee60*/  IADD3 R41, P3, R4, 0xa000, RZ ;  /* 0x0000a00004297810 */ /* 0x000fe20007f7e0ff */
[----:B------:R-:W-:Y:S01]  /*ee70*/  SHFL.IDX PT, R16, R14, RZ, 0x1c1f ;  /* 0x001c1fff0e107589 */ /* 0x000fe200000e0000 */
[----:B------:R-:W-:Y:S01]  /*ee80*/  LEA.HI.X R11, R6, UR11, R7, 0x2, P0 ;  /* 0x0000000b060b7c11 */ /* 0x000fe200080f1407 */
[----:B------:R-:W-:Y:S01]  /*ee90*/  VIADD R6, R26, 0x8 ;  /* 0x000000081a067836 */ /* 0x000fe20000000000 */
[----:B------:R-:W-:Y:S01]  /*eea0*/  IADD3 R25, P0, R4, 0x3000, RZ ;  /* 0x0000300004197810 */ /* 0x000fe20007f1e0ff */
[----:B------:R-:W-:Y:S01]  /*eeb0*/  SHFL.IDX PT, R20, R14, 0x1, 0x1c1f ;  /* 0x003c1f000e147f89 */ /* 0x000fe200000e0000 */
[----:B------:R-:W-:Y:S01]  /*eec0*/  LOP3.LUT R28, R28, R29, RZ, 0x3c, !PT ;  /* 0x0000001d1c1c7212 */ /* 0x000fe200078e3cff */
[----:B------:R-:W-:Y:S01]  /*eed0*/  IMAD.X R29, RZ, RZ, R5, P2 ;  /* 0x000000ffff1d7224 */ /* 0x000fe200010e0605 */
[----:B------:R-:W-:Y:S01]  /*eee0*/  LOP3.LUT R24, R25, 0x380, RZ, 0xc0, !PT ;  /* 0x0000038019187812 */ /* 0x000fe200078ec0ff */
[----:B------:R-:W0:Y:S01]  /*eef0*/  SHFL.IDX PT, R17, R11, RZ, 0x1c1f ;  /* 0x001c1fff0b117589 */ /* 0x000e2200000e0000 */
[----:B------:R-:W-:-:S02]  /*ef00*/  LOP3.LUT R40, R41, 0x380, RZ, 0xc0, !PT ;  /* 0x0000038029287812 */ /* 0x000fc400078ec0ff */
[----:B------:R-:W-:Y:S01]  /*ef10*/  SHF.R.U64 R24, R24, 0x3, RZ ;  /* 0x0000000318187819 */ /* 0x000fe200000012ff */
[----:B------:R-:W1:Y:S01]  /*ef20*/  SHFL.IDX PT, R21, R11, 0x1, 0x1c1f ;  /* 0x003c1f000b157f89 */ /* 0x000e6200000e0000 */
[----:B------:R-:W-:Y:S02]  /*ef30*/  IADD3 R45, P2, R4, 0xb000, RZ ;  /* 0x0000b000042d7810 */ /* 0x000fe40007f5e0ff */
[----:B------:R-:W-:Y:S01]  /*ef40*/  LOP3.LUT R24, R24, R25, RZ, 0x3c, !PT ;  /* 0x0000001918187212 */ /* 0x000fe200078e3cff */
[----:B------:R-:W-:Y:S01]  /*ef50*/  IMAD.X R25, RZ, RZ, R5, P0 ;  /* 0x000000ffff197224 */ /* 0x000fe200000e0605 */
[----:B------:R-:W-:Y:S02]  /*ef60*/  IADD3 R57, P0, R4, 0x9000, RZ ;  /* 0x0000900004397810 */ /* 0x000fe40007f1e0ff */
[----:B------:R-:W-:Y:S02]  /*ef70*/  SHF.R.U64 R40, R40, 0x3, RZ ;  /* 0x0000000328287819 */ /* 0x000fe400000012ff */
[----:B------:R-:W-:-:S02]  /*ef80*/  LOP3.LUT R56, R57, 0x380, RZ, 0xc0, !PT ;  /* 0x0000038039387812 */ /* 0x000fc400078ec0ff */
[----:B------:R-:W-:Y:S02]  /*ef90*/  LOP3.LUT R44, R45, 0x380, RZ, 0xc0, !PT ;  /* 0x000003802d2c7812 */ /* 0x000fe400078ec0ff */
[----:B------:R-:W-:Y:S02]  /*efa0*/  SHF.R.U64 R56, R56, 0x3, RZ ;  /* 0x0000000338387819 */ /* 0x000fe400000012ff */
[----:B------:R-:W-:Y:S01]  /*efb0*/  LOP3.LUT R40, R40, R41, RZ, 0x3c, !PT ;  /* 0x0000002928287212 */ /* 0x000fe200078e3cff */
[--C-:B------:R-:W-:Y:S01]  /*efc0*/  IMAD.X R41, RZ, RZ, R5.reuse, P3 ;  /* 0x000000ffff297224 */ /* 0x100fe200018e0605 */
[----:B------:R-:W-:Y:S01]  /*efd0*/  LOP3.LUT R56, R56, R57, RZ, 0x3c, !PT ;  /* 0x0000003938387212 */ /* 0x000fe200078e3cff */
[----:B------:R-:W-:Y:S01]  /*efe0*/  IMAD.X R57, RZ, RZ, R5, P0 ;  /* 0x000000ffff397224 */ /* 0x000fe200000e0605 */
[----:B------:R-:W-:Y:S02]  /*eff0*/  SHF.R.U64 R44, R44, 0x3, RZ ;  /* 0x000000032c2c7819 */ /* 0x000fe400000012ff */
[----:B------:R-:W-:-:S02]  /*f000*/  LOP3.LUT P0, RZ, R210, 0x3, RZ, 0xc0, !PT ;  /* 0x00000003d2ff7812 */ /* 0x000fc4000780c0ff */
[----:B------:R-:W-:Y:S02]  /*f010*/  IADD3 R10, P3, R4, 0xf000, RZ ;  /* 0x0000f000040a7810 */ /* 0x000fe40007f7e0ff */
[----:B------:R-:W-:Y:S01]  /*f020*/  LOP3.LUT R44, R44, R45, RZ, 0x3c, !PT ;  /* 0x0000002d2c2c7212 */ /* 0x000fe200078e3cff */
[--C-:B------:R-:W-:Y:S01]  /*f030*/  IMAD.X R45, RZ, RZ, R5.reuse, P2 ;  /* 0x000000ffff2d7224 */ /* 0x100fe200010e0605 */
[-C--:B------:R-:W-:Y:S02]  /*f040*/  ISETP.GE.OR P2, PT, R26, R79.reuse, P0 ;  /* 0x0000004f1a00720c */ /* 0x080fe40000746670 */
[----:B------:R-:W-:Y:S01]  /*f050*/  IADD3 R13, P4, R4, 0x2000, RZ ;  /* 0x00002000040d7810 */ /* 0x000fe20007f9e0ff */
[----:B------:R-:W-:Y:S01]  /*f060*/  UIMAD UR10, UR9, UR12, URZ ;  /* 0x0000000c090a72a4 */ /* 0x000fe2000f8e023f */
[----:B------:R-:W-:Y:S01]  /*f070*/  LOP3.LUT R3, R10, 0x380, RZ, 0xc0, !PT ;  /* 0x000003800a037812 */ /* 0x000fe200078ec0ff */
[----:B------:R-:W-:Y:S01]  /*f080*/  IMAD.X R49, RZ, RZ, R5, P3 ;  /* 0x000000ffff317224 */ /* 0x000fe200018e0605 */
[----:B------:R-:W-:-:S02]  /*f090*/  ISETP.GE.OR P0, PT, R6, R79, P0 ;  /* 0x0000004f0600720c */ /* 0x000fc40000706670 */
[----:B------:R-:W-:Y:S02]  /*f0a0*/  SHF.R.U64 R3, R3, 0x3, RZ ;  /* 0x0000000303037819 */ /* 0x000fe400000012ff */
        /* <DEDUP_REMOVED lines=8> */
[----:B------:R-:W-:Y:S02]  /*f130*/  IADD3.X R13, RZ, R5, RZ, P4, !PT ;  /* 0x00000005ff0d7210 */ /* 0x000fe400027fe4ff */
[C---:B------:R-:W-:Y:S01]  /*f140*/  IADD3 R37, P5, R4.reuse, 0x7000, RZ ;  /* 0x0000700004257810 */ /* 0x040fe20007fbe0ff */
[----:B------:R-:W-:Y:S01]  /*f150*/  UIMAD.WIDE.U32 UR8, UR4, UR12, URZ ;  /* 0x0000000c040872a5 */ /* 0x000fe2000f8e003f */
[----:B------:R-:W-:Y:S01]  /*f160*/  IADD3 R65, P4, R4, 0x8000, RZ ;  /* 0x0000800004417810 */ /* 0x000fe20007f9e0ff */
[----:B------:R-:W-:Y:S01]  /*f170*/  UIMAD UR10, UR4, UR13, UR10 ;  /* 0x0000000d040a72a4 */ /* 0x000fe2000f8e020a */
[----:B------:R-:W-:Y:S01]  /*f180*/  LOP3.LUT R32, R33, 0x380, RZ, 0xc0, !PT ;  /* 0x0000038021207812 */ /* 0x000fe200078ec0ff */
[----:B0-----:R-:W-:Y:S01]  /*f190*/  IMAD R0, R205, 0x20, R207 ;  /* 0x00000020cd007824 */ /* 0x001fe200078e02cf */
[----:B------:R-:W-:Y:S01]  /*f1a0*/  LOP3.LUT R36, R37, 0x380, RZ, 0xc0, !PT ;  /* 0x0000038025247812 */ /* 0x000fe200078ec0ff */
[----:B-1----:R-:W0:Y:S01]  /*f1b0*/  @P1 LDC R21, c[0x0][0xbf0] ;  /* 0x0002fc00ff151b82 */ /* 0x002e220000000800 */
[----:B------:R-:W-:Y:S01]  /*f1c0*/  LOP3.LUT R64, R65, 0x380, RZ, 0xc0, !PT ;  /* 0x0000038041407812 */ /* 0x000fe200078ec0ff */
[----:B------:R-:W-:Y:S01]  /*f1d0*/  ULDC.64 UR12, c[0x0][0xae8] ;  /* 0x0002ba00000c7ab9 */ /* 0x000fe20000000a00 */
[----:B------:R-:W-:Y:S01]  /*f1e0*/  SHF.R.U64 R32, R32, 0x3, RZ ;  /* 0x0000000320207819 */ /* 0x000fe200000012ff */
[----:B------:R-:W-:Y:S01]  /*f1f0*/  UIADD3 UR9, UR9, UR10, URZ ;  /* 0x0000000a09097290 */ /* 0x000fe2000fffe03f */
[----:B------:R-:W-:Y:S01]  /*f200*/  SHF.R.U64 R36, R36, 0x3, RZ ;  /* 0x0000000324247819 */ /* 0x000fe200000012ff */
[----:B------:R-:W-:Y:S01]  /*f210*/  UIMAD UR4, UR16, UR12, URZ ;  /* 0x0000000c100472a4 */ /* 0x000fe2000f8e023f */
[----:B------:R-:W-:Y:S01]  /*f220*/  SHF.R.U64 R64, R64, 0x3, RZ ;  /* 0x0000000340407819 */ /* 0x000fe200000012ff */
[----:B------:R-:W-:Y:S01]  /*f230*/  VIADD R16, R0, UR61 ;  /* 0x0000003d00107c36 */ /* 0x000fe20008000000 */
[----:B------:R-:W-:Y:S01]  /*f240*/  LOP3.LUT R32, R32, R33, RZ, 0x3c, !PT ;  /* 0x0000002120207212 */ /* 0x000fe200078e3cff */
[--C-:B------:R-:W-:Y:S01]  /*f250*/  IMAD.X R33, RZ, RZ, R5.reuse, P6 ;  /* 0x000000ffff217224 */ /* 0x100fe200030e0605 */
[----:B------:R-:W-:Y:S01]  /*f260*/  LOP3.LUT R36, R36, R37, RZ, 0x3c, !PT ;  /* 0x0000002524247212 */ /* 0x000fe200078e3cff */
[--C-:B------:R-:W-:Y:S01]  /*f270*/  IMAD.X R37, RZ, RZ, R5.reuse, P5 ;  /* 0x000000ffff257224 */ /* 0x100fe200028e0605 */
[----:B------:R-:W-:Y:S01]  /*f280*/  LOP3.LUT R64, R64, R65, RZ, 0x3c, !PT ;  /* 0x0000004140407212 */ /* 0x000fe200078e3cff */
[----:B------:R-:W-:Y:S01]  /*f290*/  IMAD.X R65, RZ, RZ, R5, P4 ;  /* 0x000000ffff417224 */ /* 0x000fe200020e0605 */
[----:B------:R-:W-:Y:S01]  /*f2a0*/  UIMAD UR4, UR19, UR13, UR4 ;  /* 0x0000000d130472a4 */ /* 0x000fe2000f8e0204 */
[C---:B------:R-:W-:Y:S01]  /*f2b0*/  IADD3 R73, P6, R4.reuse, 0xc000, RZ ;  /* 0x0000c00004497810 */ /* 0x040fe20007fde0ff */
[----:B------:R-:W-:Y:S01]  /*f2c0*/  UIMAD.WIDE.U32 UR8, UR19, UR12, UR8 ;  /* 0x0000000c130872a5 */ /* 0x000fe2000f8e0008 */
[C---:B------:R-:W-:Y:S01]  /*f2d0*/  IADD3 R69, P5, R4.reuse, 0xd000, RZ ;  /* 0x0000d00004457810 */ /* 0x040fe20007fbe0ff */
[----:B------:R-:W-:Y:S01]  /*f2e0*/  ULDC.64 UR10, c[0x0][0xaf0] ;  /* 0x0002bc00000a7ab9 */ /* 0x000fe20000000a00 */
[----:B------:R-:W-:Y:S01]  /*f2f0*/  IADD3 R61, P4, R4, 0xe000, RZ ;  /* 0x0000e000043d7810 */ /* 0x000fe20007f9e0ff */
[----:B--2---:R-:W-:Y:S01]  /*f300*/  @P1 IMAD.HI.U32 R0, R16, R3, RZ ;  /* 0x0000000310001227 */ /* 0x004fe200078e00ff */
[----:B------:R-:W-:Y:S01]  /*f310*/  UIADD3 UR9, UR9, UR4, URZ ;  /* 0x0000000409097290 */ /* 0x000fe2000fffe03f */
[----:B------:R-:W-:Y:S01]  /*f320*/  LOP3.LUT R72, R73, 0x380, RZ, 0xc0, !PT ;  /* 0x0000038049487812 */ /* 0x000fe200078ec0ff */
[----:B------:R-:W-:Y:S01]  /*f330*/  UIMAD UR4, UR18, UR10, URZ ;  /* 0x0000000a120472a4 */ /* 0x000fe2000f8e023f */
[----:B------:R-:W-:Y:S01]  /*f340*/  LOP3.LUT R68, R69, 0x380, RZ, 0xc0, !PT ;  /* 0x0000038045447812 */ /* 0x000fe200078ec0ff */
[----:B------:R-:W-:Y:S01]  /*f350*/  IMAD.MOV.U32 R17, RZ, RZ, R16 ;  /* 0x000000ffff117224 */ /* 0x000fe200078e0010 */
[----:B------:R-:W-:-:S02]  /*f360*/  LOP3.LUT R60, R61, 0x380, RZ, 0xc0, !PT ;  /* 0x000003803d3c7812 */ /* 0x000fc400078ec0ff */
[----:B------:R-:W-:Y:S01]  /*f370*/  LOP3.LUT R7, R4, 0x380, RZ, 0xc0, !PT ;  /* 0x0000038004077812 */ /* 0x000fe200078ec0ff */
[----:B------:R-:W-:Y:S01]  /*f380*/  UIMAD UR4, UR17, UR11, UR4 ;  /* 0x0000000b110472a4 */ /* 0x000fe2000f8e0204 */
[----:B0-----:R-:W-:Y:S01]  /*f390*/  @P1 SHF.R.U32.HI R17, RZ, R21, R0 ;  /* 0x00000015ff111219 */ /* 0x001fe20000011600 */
[----:B------:R-:W-:Y:S01]  /*f3a0*/  UIMAD.WIDE.U32 UR8, UR17, UR10, UR8 ;  /* 0x0000000a110872a5 */ /* 0x000fe2000f8e0008 */
[----:B------:R-:W-:Y:S01]  /*f3b0*/  SHF.R.U64 R72, R72, 0x3, RZ ;  /* 0x0000000348487819 */ /* 0x000fe200000012ff */
[----:B------:R-:W5:Y:S01]  /*f3c0*/  LD.E.128 R8, desc[UR36][R8.64] ;  /* 0x0000002408087980 */ /* 0x000f62000c101d00 */
[----:B------:R-:W-:Y:S02]  /*f3d0*/  SHF.R.U64 R68, R68, 0x3, RZ ;  /* 0x0000000344447819 */ /* 0x000fe400000012ff */
[----:B------:R-:W-:Y:S01]  /*f3e0*/  SHF.R.U64 R60, R60, 0x3, RZ ;  /* 0x000000033c3c7819 */ /* 0x000fe200000012ff */
[----:B------:R-:W5:Y:S01]  /*f3f0*/  LD.E.128 R12, desc[UR36][R12.64] ;  /* 0x000000240c0c7980 */ /* 0x000f62000c101d00 */
[----:B------:R-:W-:Y:S01]  /*f400*/  SHF.R.U64 R7, R7, 0x3, RZ ;  /* 0x0000000307077819 */ /* 0x000fe200000012ff */
[----:B------:R-:W-:Y:S01]  /*f410*/  UIADD3 UR4, UR9, UR4, URZ ;  /* 0x0000000409047290 */ /* 0x000fe2000fffe03f */
[--C-:B------:R-:W-:Y:S01]  /*f420*/  SHF.R.S32.HI R0, RZ, 0x1f, R17.reuse ;  /* 0x0000001fff007819 */ /* 0x100fe20000011411 */
[----:B------:R-:W-:Y:S01]  /*f430*/  IMAD.MOV R21, RZ, RZ, -R17 ;  /* 0x000000ffff157224 */ /* 0x000fe200078e0a11 */
[----:B------:R-:W-:Y:S01]  /*f440*/  LOP3.LUT R72, R72, R73, RZ, 0x3c, !PT ;  /* 0x0000004948487212 */ /* 0x000fe200078e3cff */
[--C-:B------:R-:W-:Y:S01]  /*f450*/  IMAD.X R73, RZ, RZ, R5.reuse, P6 ;  /* 0x000000ffff497224 */ /* 0x100fe200030e0605 */
[----:B------:R-:W-:Y:S01]  /*f460*/  LOP3.LUT R68, R68, R69, RZ, 0x3c, !PT ;  /* 0x0000004544447212 */ /* 0x000fe200078e3cff */
[----:B------:R-:W-:Y:S01]  /*f470*/  IMAD.X R69, RZ, RZ, R5, P5 ;  /* 0x000000ffff457224 */ /* 0x000fe200028e0605 */
[----:B------:R-:W-:Y:S01]  /*f480*/  LOP3.LUT R60, R60, R61, RZ, 0x3c, !PT ;  /* 0x0000003d3c3c7212 */ /* 0x000fe200078e3cff */
[----:B------:R-:W-:Y:S01]  /*f490*/  ULDC.64 UR10, c[0x0][0xae0] ;  /* 0x0002b800000a7ab9 */ /* 0x000fe20000000a00 */
[----:B------:R-:W-:Y:S01]  /*f4a0*/  LOP3.LUT R4, R7, R4, RZ, 0x3c, !PT ;  /* 0x0000000407047212 */ /* 0x000fe200078e3cff */
[----:B------:R-:W-:Y:S01]  /*f4b0*/  IMAD R21, R18, R21, R16 ;  /* 0x0000001512157224 */ /* 0x000fe200078e0210 */
[----:B------:R-:W-:Y:S01]  /*f4c0*/  IADD3.X R61, RZ, R5, RZ, P4, !PT ;  /* 0x00000005ff3d7210 */ /* 0x000fe200027fe4ff */
[----:B------:R-:W-:Y:S01]  /*f4d0*/  IMAD R0, R0, UR10, RZ ;  /* 0x0000000a00007c24 */ /* 0x000fe2000f8e02ff */
[----:B------:R-:W-:Y:S01]  /*f4e0*/  MOV R3, UR9 ;  /* 0x0000000900037c02 */ /* 0x000fe20008000f00 */
[----:B------:R-:W-:Y:S01]  /*f4f0*/  IMAD.U32 R2, RZ, RZ, UR8 ;  /* 0x00000008ff027e24 */ /* 0x000fe2000f8e00ff */
[----:B------:R-:W5:Y:S01]  /*f500*/  LD.E.128 R4, desc[UR36][R4.64] ;  /* 0x0000002404047980 */ /* 0x000f62000c101d00 */
[----:B------:R-:W-:Y:S01]  /*f510*/  IMAD.U32 R3, RZ, RZ, UR4 ;  /* 0x00000004ff037e24 */ /* 0x000fe2000f8e00ff */
[----:B------:R-:W-:Y:S01]  /*f520*/  ULDC.64 UR8, c[0x0][0xad8] ;  /* 0x0002b60000087ab9 */ /* 0x000fe20000000a00 */
[----:B------:R-:W-:Y:S01]  /*f530*/  IMAD R77, R17, UR11, R0 ;  /* 0x0000000b114d7c24 */ /* 0x000fe2000f8e0200 */
[----:B------:R-:W5:Y:S01]  /*f540*/  LD.E.128 R24, desc[UR36][R24.64] ;  /* 0x0000002418187980 */ /* 0x000f62000c101d00 */
[----:B------:R-:W-:-:S03]  /*f550*/  SHF.R.S32.HI R0, RZ, 0x1f, R21 ;  /* 0x0000001fff007819 */ /* 0x000fc60000011415 */
[----:B------:R-:W5:Y:S01]  /*f560*/  LD.E.128 R52, desc[UR36][R52.64] ;  /* 0x0000002434347980 */ /* 0x000f62000c101d00 */
[----:B------:R-:W-:-:S03]  /*f570*/  IMAD.WIDE.U32 R2, R17, UR10, R2 ;  /* 0x0000000a11027c25 */ /* 0x000fc6000f8e0002 */
[----:B------:R-:W5:Y:S04]  /*f580*/  LD.E.128 R28, desc[UR36][R28.64] ;  /* 0x000000241c1c7980 */ /* 0x000f68000c101d00 */
        /* <DEDUP_REMOVED lines=18> */
[----:B------:R-:W-:Y:S02]  /*f6b0*/  VIADD R80, R207, UR61 ;  /* 0x0000003dcf507c36 */ /* 0x000fe40008000000 */
[C---:B------:R-:W-:Y:S02]  /*f6c0*/  IMAD R17, R21.reuse, UR9, R16 ;  /* 0x0000000915117c24 */ /* 0x040fe4000f8e0210 */
[----:B------:R-:W-:Y:S01]  /*f6d0*/  IMAD.WIDE.U32 R2, R21, UR8, R2 ;  /* 0x0000000815027c25 */ /* 0x000fe2000f8e0002 */
[C---:B------:R-:W-:Y:S01]  /*f6e0*/  ISETP.GE.AND P2, PT, R80.reuse, R79, PT ;  /* 0x0000004f5000720c */ /* 0x040fe20003f46270 */
[----:B------:R-:W-:Y:S02]  /*f6f0*/  ULDC.64 UR8, c[0x0][0xa80] ;  /* 0x0002a00000087ab9 */ /* 0x000fe40000000a00 */
[----:B------:R-:W-:Y:S01]  /*f700*/  VIADD R0, R80, 0x20 ;  /* 0x0000002050007836 */ /* 0x000fe20000000000 */
[----:B------:R-:W-:Y:S01]  /*f710*/  IADD3 R3, R3, R17, RZ ;  /* 0x0000001103037210 */ /* 0x000fe20007ffe0ff */
[----:B------:R-:W-:Y:S01]  /*f720*/  VIADD R22, R22, 0x30820 ;  /* 0x0003082016167836 */ /* 0x000fe20000000000 */
[----:B------:R-:W-:-:S02]  /*f730*/  LEA R18, P3, R2, UR8, 0x1 ;  /* 0x0000000802127c11 */ /* 0x000fc4000f8608ff */
[-C--:B------:R-:W-:Y:S01]  /*f740*/  ISETP.GE.AND P1, PT, R0, R79.reuse, PT ;  /* 0x0000004f0000720c */ /* 0x080fe20003f26270 */
[----:B------:R-:W-:Y:S01]  /*f750*/  VIADD R0, R80, 0x40 ;  /* 0x0000004050007836 */ /* 0x000fe20000000000 */
[----:B------:R-:W-:Y:S02]  /*f760*/  LEA.HI.X R78, R2, UR9, R3, 0x1, P3 ;  /* 0x00000009024e7c11 */ /* 0x000fe400098f0c03 */
[----:B------:R-:W-:Y:S01]  /*f770*/  PRMT R22, RZ, 0x654, R22 ;  /* 0x00000654ff167816 */ /* 0x000fe20000000016 */
[----:B0-----:R0:W1:Y:S01]  /*f780*/  SHFL.IDX PT, R76, R18, RZ, 0x181f ;  /* 0x00181fff124c7589 */ /* 0x00106200000e0000 */
[----:B------:R-:W-:Y:S01]  /*f790*/  ISETP.GE.AND P0, PT, R0, R79, PT ;  /* 0x0000004f0000720c */ /* 0x000fe20003f06270 */
[----:B------:R-:W-:Y:S01]  /*f7a0*/  BSSY B1, `(.L_x_1335) ;  /* 0x0000015000017945 */ /* 0x000fe20003800000 */
[----:B------:R0:W-:Y:S01]  /*f7b0*/  SYNCS.ARRIVE.TRANS64.RED.A1T0 RZ, [R22+URZ], RZ ;  /* 0x000000ff16ff79a7 */ /* 0x0001e2000810043f */
[----:B------:R0:W2:Y:S02]  /*f7c0*/  SHFL.IDX PT, R0, R78, RZ, 0x181f ;  /* 0x00181fff4e007589 */ /* 0x0000a400000e0000 */
[----:B------:R-:W-:Y:S08]  /*f7d0*/  @P2 BRA `(.L_x_1336) ;  /* 0x0000000000442947 */ /* 0x000ff00003800000 */
        /* <DEDUP_REMOVED lines=17> */
.L_x_1336:
[----:B------:R-:W-:Y:S05]  /*f8f0*/  BSYNC B1 ;  /* 0x0000000000017941 */ /* 0x000fea0003800000 */
.L_x_1335:
        /* <DEDUP_REMOVED lines=21> */
.L_x_1338:
[----:B------:R-:W-:Y:S05]  /*fa50*/  BSYNC B1 ;  /* 0x0000000000017941 */ /* 0x000fea0003800000 */
.L_x_1337:
        /* <DEDUP_REMOVED lines=21> */
.L_x_1340:
[----:B------:R-:W-:Y:S05]  /*fbb0*/  BSYNC B1 ;  /* 0x0000000000017941 */ /* 0x000fea0003800000 */
.L_x_1339:
        /* <DEDUP_REMOVED lines=20> */
[----:B----4-:R-:W-:-:S04]  /*fd00*/  LEA R2, P0, R204, R18, 0x1 ;  /* 0x00000012cc027211 */ /* 0x010fc800078008ff */
[----:B------:R-:W-:-:S05]  /*fd10*/  LEA.HI.X R3, R204, R78, R215, 0x1, P0 ;  /* 0x0000004ecc037211 */ /* 0x000fca00000f0cd7 */
[----:B------:R0:W-:Y:S01]  /*fd20*/  ST.E.128 desc[UR36][R2.64], R48 ;  /* 0x0000003002007985 */ /* 0x0001e2000c101d24 */
[----:B------:R-:W-:Y:S05]  /*fd30*/  BRA `(.L_x_1341) ;  /* 0x0000000c00747947 */ /* 0x000fea0003800000 */
.L_x_1333:
        /* <DEDUP_REMOVED lines=19> */
[----:B------:R-:W-:Y:S02]  /*fe70*/  IMAD.U32 R0, RZ, RZ, UR4 ;  /* 0x00000004ff007e24 */ /* 0x000fe4000f8e00ff */
[----:B------:R-:W-:Y:S02]  /*fe80*/  IMAD.U32 R4, RZ, RZ, UR8 ;  /* 0x00000008ff047e24 */ /* 0x000fe4000f8e00ff */
[----:B------:R-:W-:-:S05]  /*fe90*/  IMAD.U32 R5, RZ, RZ, UR9 ;  /* 0x00000009ff057e24 */ /* 0x000fca000f8e00ff */
[----:B------:R1:W5:Y:S01]  /*fea0*/  @P3 LDG.E R0, desc[UR36][R4.64] ;  /* 0x0000002404003981 */ /* 0x000362000c1e1900 */
[----:B0-----:R-:W-:Y:S01]  /*feb0*/  ISETP.NE.AND P0, PT, R11, 0x1, PT ;  /* 0x000000010b00780c */ /* 0x001fe20003f05270 */
[----:B------:R-:W-:Y:S01]  /*fec0*/  UMOV UR4, URZ ;  /* 0x0000003f00047c82 */ /* 0x000fe20008000000 */
[----:B------:R-:W-:Y:S01]  /*fed0*/  USHF.R.S32.HI UR12, URZ, 0x1f, UR10 ;  /* 0x0000001f3f0c7899 */ /* 0x000fe2000801140a */
[----:B------:R-:W-:-:S10]  /*fee0*/  ISETP.GE.AND P1, PT, R219, 0x80, PT ;  /* 0x00000080db00780c */ /* 0x000fd40003f26270 */
[----:B------:R-:W0:Y:S01]  /*fef0*/  @P0 LDC R9, c[0x0][0xbec] ;  /* 0x0002fb00ff090b82 */ /* 0x000e220000000800 */
[----:B--2---:R-:W-:Y:S01]  /*ff00*/  @P2 R2UR UR4, R6 ;  /* 0x00000000060422ca */ /* 0x004fe200000e0000 */
[----:B01----:R-:W-:-:S14]  /*ff10*/  @P3 BRA `(.L_x_1342) ;  /* 0x0000000000103947 */ /* 0x003fdc0003800000 */
[----:B------:R-:W-:Y:S05]  /*ff20*/  @!P2 BRA `(.L_x_1342) ;  /* 0x00000000000ca947 */ /* 0x000fea0003800000 */
[----:B------:R-:W2:Y:S04]  /*ff30*/  LDG.E R5, desc[UR36][R2.64] ;  /* 0x0000002402057981 */ /* 0x000ea8000c1e1900 */
[----:B-----5:R-:W2:Y:S02]  /*ff40*/  LDG.E R0, desc[UR36][R2.64+0x4] ;  /* 0x0000042402007981 */ /* 0x020ea4000c1e1900 */
[----:B--2---:R-:W-:-:S07]  /*ff50*/  IADD3 R0, -R5, R0, RZ ;  /* 0x0000000005007210 */ /* 0x004fce0007ffe1ff */
.L_x_1342:
[----:B------:R-:W-:Y:S01]  /*ff60*/  R2UR UR9, R208 ;  /* 0x00000000d00972ca */ /* 0x000fe200000e0000 */
[----:B------:R-:W-:Y:S01]  /*ff70*/  USHF.R.S32.HI UR11, URZ, 0x1f, UR4 ;  /* 0x0000001f3f0b7899 */ /* 0x000fe20008011404 */
[----:B------:R-:W-:Y:S11]  /*ff80*/  BSSY B1, `(.L_x_1343) ;  /* 0x000002f000017945 */ /* 0x000ff60003800000 */
[----:B------:R-:W-:-:S02]  /*ff90*/  USHF.R.S32.HI UR8, URZ, 0x1f, UR9 ;  /* 0x0000001f3f087899 */ /* 0x000fc40008011409 */
[----:B------:R-:W-:Y:S02]  /*ffa0*/  USEL UR13, UR9, URZ, !UP0 ;  /* 0x0000003f090d7287 */ /* 0x000fe4000c000000 */
[----:B------:R-:W-:Y:S01]  /*ffb0*/  USEL UR14, UR8, URZ, !UP0 ;  /* 0x0000003f080e7287 */ /* 0x000fe2000c000000 */
[----:B------:R-:W-:Y:S11]  /*ffc0*/  @P1 BRA `(.L_x_1344) ;  /* 0x0000000000a81947 */ /* 0x000ff60003800000 */
[----:B------:R-:W0:Y:S01]  /*ffd0*/  S2R R4, SR_TID.X ;  /* 0x0000000000047919 */ /* 0x000e220000002100 */
[----:B------:R-:W1:Y:S01]  /*ffe0*/  LDC R7, c[0x0][0xbe8] ;  /* 0x0002fa00ff077b82 */ /* 0x000e620000000800 */
[----:B------:R-:W-:Y:S02]  /*fff0*/  IMAD.U32 R3, RZ, RZ, UR61 ;  /* 0x0000003dff037e24 */ /* 0x000fe4000f8e00ff */
[----:B-1---5:R-:W-:-:S03]  /*10000*/  IMAD R2, R0, R7, RZ ;  /* 0x0000000700027224 */ /* 0x022fc600078e02ff */
[----:B0-----:R-:W-:-:S04]  /*10010*/  IADD3 R4, R3, -0x80, R4 ;  /* 0xffffff8003047810 */ /* 0x001fc80007ffe004 */
[----:B------:R-:W-:-:S13]  /*10020*/  ISETP.GE.AND P1, PT, R4, R2, PT ;  /* 0x000000020400720c */ /* 0x000fda0003f26270 */
[----:B------:R-:W-:Y:S05]  /*10030*/  @P1 BRA `(.L_x_1344) ;  /* 0x00000000008c1947 */ /* 0x000fea0003800000 */
[----:B------:R-:W-:Y:S01]  /*10040*/  ISETP.NE.AND P1, PT, R7, 0x1, PT ;  /* 0x000000010700780c */ /* 0x000fe20003f25270 */
[----:B------:R-:W-:Y:S01]  /*10050*/  ULDC.64 UR16, c[0x0][0xb90] ;  /* 0x0002e40000107ab9 */ /* 0x000fe20000000a00 */
[----:B------:R-:W-:Y:S01]  /*10060*/  R2UR UR15, R206 ;  /* 0x00000000ce0f72ca */ /* 0x000fe200000e0000 */
[----:B------:R-:W-:Y:S01]  /*10070*/  UIMAD UR10, UR12, UR16, URZ ;  /* 0x000000100c0a72a4 */ /* 0x000fe2000f8e023f */
[----:B------:R-:W-:Y:S01]  /*10080*/  IMAD.MOV.U32 R2, RZ, RZ, R4 ;  /* 0x000000ffff027224 */ /* 0x000fe200078e0004 */
        /* <DEDUP_REMOVED lines=30> */
.L_x_1344:
[----:B------:R-:W-:Y:S05]  /*10270*/  BSYNC B1 ;  /* 0x0000000000017941 */ /* 0x000fea0003800000 */
.L_x_1343:
[----:B0-----:R-:W0:Y:S01]  /*10280*/  @P0 LDC R3, c[0x0][0xbf0] ;  /* 0x0002fc00ff030b82 */ /* 0x001e220000000800 */
[----:B------:R-:W-:Y:S01]  /*10290*/  ULDC.64 UR16, c[0x0][0xaa0] ;  /* 0x0002a80000107ab9 */ /* 0x000fe20000000a00 */
[----:B------:R-:W-:Y:S01]  /*102a0*/  R2UR UR15, R206 ;  /* 0x00000000ce0f72ca */ /* 0x000fe200000e0000 */
[----:B------:R-:W-:Y:S01]  /*102b0*/  UIMAD UR10, UR11, UR16, URZ ;  /* 0x000000100b0a72a4 */ /* 0x000fe2000f8e023f */
[----:B------:R-:W-:Y:S01]  /*102c0*/  LEA R2, R205, R207, 0x5 ;  /* 0x000000cfcd027211 */ /* 0x000fe200078e28ff */
[----:B------:R-:W-:Y:S01]  /*102d0*/  UIMAD.WIDE.U32 UR8, UR4, UR16, URZ ;  /* 0x00000010040872a5 */ /* 0x000fe2000f8e003f */
[----:B------:R-:W-:Y:S01]  /*102e0*/  BSSY B1, `(.L_x_1345) ;  /* 0x0000040000017945 */ /* 0x000fe20003800000 */
[----:B------:R-:W-:Y:S02]  /*102f0*/  UIMAD UR10, UR4, UR17, UR10 ;  /* 0x00000011040a72a4 */ /* 0x000fe4000f8e020a */
[----:B------:R-:W-:Y:S01]  /*10300*/  VIADD R6, R2, UR61 ;  /* 0x0000003d02067c36 */ /* 0x000fe20008000000 */
[----:B------:R-:W-:Y:S01]  /*10310*/  ULDC.64 UR16, c[0x0][0xae8] ;  /* 0x0002ba0000107ab9 */ /* 0x000fe20000000a00 */
[----:B------:R-:W-:-:S02]  /*10320*/  UIADD3 UR9, UR9, UR10, URZ ;  /* 0x0000000a09097290 */ /* 0x000fc4000fffe03f */
[----:B------:R-:W-:Y:S01]  /*10330*/  UIMAD UR4, UR12, UR16, URZ ;  /* 0x000000100c0472a4 */ /* 0x000fe2000f8e023f */
[----:B------:R-:W-:Y:S01]  /*10340*/  @P0 IMAD.HI.U32 R2, R6, R9, RZ ;  /* 0x0000000906020227 */ /* 0x000fe200078e00ff */
[----:B------:R-:W-:Y:S02]  /*10350*/  UIMAD.WIDE.U32 UR8, UR15, UR16, UR8 ;  /* 0x000000100f0872a5 */ /* 0x000fe4000f8e0008 */
[----:B------:R-:W-:Y:S01]  /*10360*/  UIMAD UR4, UR15, UR17, UR4 ;  /* 0x000000110f0472a4 */ /* 0x000fe2000f8e0204 */
[----:B------:R-:W-:Y:S01]  /*10370*/  IMAD.MOV.U32 R5, RZ, RZ, R6 ;  /* 0x000000ffff057224 */ /* 0x000fe200078e0006 */
[----:B------:R-:W-:Y:S02]  /*10380*/  ULDC.64 UR10, c[0x0][0xaf0] ;  /* 0x0002bc00000a7ab9 */ /* 0x000fe40000000a00 */
[----:B------:R-:W-:Y:S02]  /*10390*/  UIADD3 UR9, UR9, UR4, URZ ;  /* 0x0000000409097290 */ /* 0x000fe4000fffe03f */
[----:B------:R-:W-:Y:S01]  /*103a0*/  UIMAD UR4, UR14, UR10, URZ ;  /* 0x0000000a0e0472a4 */ /* 0x000fe2000f8e023f */
        /* <DEDUP_REMOVED lines=9> */
[----:B------:R-:W-:Y:S01]  /*10440*/  IMAD.U32 R2, RZ, RZ, UR8 ;  /* 0x00000008ff027e24 */ /* 0x000fe2000f8e00ff */
[----:B------:R-:W-:Y:S01]  /*10450*/  ULDC.64 UR8, c[0x0][0xad8] ;  /* 0x0002b60000087ab9 */ /* 0x000fe20000000a00 */
[----:B------:R-:W-:-:S02]  /*10460*/  IMAD.U32 R3, RZ, RZ, UR4 ;  /* 0x00000004ff037e24 */ /* 0x000fc4000f8e00ff */
[----:B------:R-:W-:Y:S02]  /*10470*/  IMAD R7, R11, R7, R6 ;  /* 0x000000070b077224 */ /* 0x000fe400078e0206 */
[C---:B------:R-:W-:Y:S02]  /*10480*/  IMAD R9, R5.reuse, UR11, R4 ;  /* 0x0000000b05097c24 */ /* 0x040fe4000f8e0204 */
[----:B------:R-:W-:Y:S01]  /*10490*/  IMAD.WIDE.U32 R2, R5, UR10, R2 ;  /* 0x0000000a05027c25 */ /* 0x000fe2000f8e0002 */
[----:B------:R-:W-:-:S03]  /*104a0*/  SHF.R.S32.HI R4, RZ, 0x1f, R7 ;  /* 0x0000001fff047819 */ /* 0x000fc60000011407 */
[----:B------:R-:W-:Y:S01]  /*104b0*/  VIADD R6, R207, UR61 ;  /* 0x0000003dcf067c36 */ /* 0x000fe20008000000 */
[----:B------:R-:W-:Y:S01]  /*104c0*/  IADD3 R3, R3, R9, RZ ;  /* 0x0000000903037210 */ /* 0x000fe20007ffe0ff */
[----:B------:R-:W-:Y:S02]  /*104d0*/  IMAD R4, R4, UR8, RZ ;  /* 0x0000000804047c24 */ /* 0x000fe4000f8e02ff */
[----:B-----5:R-:W-:Y:S02]  /*104e0*/  IMAD R11, R0, R11, RZ ;  /* 0x0000000b000b7224 */ /* 0x020fe400078e02ff */
[C---:B------:R-:W-:Y:S02]  /*104f0*/  IMAD R5, R7.reuse, UR9, R4 ;  /* 0x0000000907057c24 */ /* 0x040fe4000f8e0204 */
[----:B------:R-:W-:Y:S01]  /*10500*/  IMAD.WIDE.U32 R2, R7, UR8, R2 ;  /* 0x0000000807027c25 */ /* 0x000fe2000f8e0002 */
[----:B------:R-:W-:Y:S01]  /*10510*/  ISETP.GE.AND P2, PT, R6, R11, PT ;  /* 0x0000000b0600720c */ /* 0x000fe20003f46270 */
[----:B------:R-:W-:-:S02]  /*10520*/  ULDC.64 UR8, c[0x0][0xa80] ;  /* 0x0002a00000087ab9 */ /* 0x000fc40000000a00 */
[----:B------:R-:W-:Y:S01]  /*10530*/  VIADD R0, R6, 0x20 ;  /* 0x0000002006007836 */ /* 0x000fe20000000000 */
[----:B------:R-:W-:Y:S01]  /*10540*/  LEA R4, P3, R2, UR8, 0x1 ;  /* 0x0000000802047c11 */ /* 0x000fe2000f8608ff */
[----:B------:R-:W-:-:S03]  /*10550*/  IMAD.IADD R3, R3, 0x1, R5 ;  /* 0x0000000103037824 */ /* 0x000fc600078e0205 */
[-C--:B------:R-:W-:Y:S01]  /*10560*/  ISETP.GE.AND P1, PT, R0, R11.reuse, PT ;  /* 0x0000000b0000720c */ /* 0x080fe20003f26270 */
[----:B------:R-:W-:Y:S01]  /*10570*/  VIADD R0, R6, 0x40 ;  /* 0x0000004006007836 */ /* 0x000fe20000000000 */
[----:B------:R-:W-:Y:S02]  /*10580*/  LEA.HI.X R5, R2, UR9, R3, 0x1, P3 ;  /* 0x0000000902057c11 */ /* 0x000fe400098f0c03 */
[----:B------:R0:W1:Y:S02]  /*10590*/  SHFL.IDX PT, R2, R4, RZ, 0x181f ;  /* 0x00181fff04027589 */ /* 0x00006400000e0000 */
[----:B------:R-:W-:Y:S02]  /*105a0*/  ISETP.GE.AND P0, PT, R0, R11, PT ;  /* 0x0000000b0000720c */ /* 0x000fe40003f06270 */
        /* <DEDUP_REMOVED lines=19> */
.L_x_1346:
[----:B------:R-:W-:Y:S05]  /*106e0*/  BSYNC B1 ;  /* 0x0000000000017941 */ /* 0x000fea0003800000 */
.L_x_1345:
        /* <DEDUP_REMOVED lines=21> */
.L_x_1348:
[----:B------:R-:W-:Y:S05]  /*10840*/  BSYNC B1 ;  /* 0x0000000000017941 */ /* 0x000fea0003800000 */
.L_x_1347:
        /* <DEDUP_REMOVED lines=21> */
.L_x_1350:
[----:B------:R-:W-:Y:S05]  /*109a0*/  BSYNC B1 ;  /* 0x0000000000017941 */ /* 0x000fea0003800000 */
.L_x_1349:
        /* <DEDUP_REMOVED lines=22> */
.L_x_1341:
[----:B------:R-:W-:Y:S05]  /*10b10*/  BSYNC B0 ;  /* 0x0000000000007941 */ /* 0x000fea0003800000 */
.L_x_1332:
[----:B------:R-:W-:Y:S02]  /*10b20*/  ULDC UR4, c[0x0][0xc3c] ;  /* 0x00030f0000047ab9 */ /* 0x000fe40000000800 */
[----:B------:R-:W-:-:S06]  /*10b30*/  UISETP.GE.AND UP0, UPT, UR6, UR4, UPT ;  /* 0x000000040600728c */ /* 0x000fcc000bf06270 */
[----:B------:R-:W-:-:S13]  /*10b40*/  PLOP3.LUT P0, PT, PT, PT, UP0, 0x80, 0x0 ;  /* 0x000000000000781c */ /* 0x000fda0003f0f008 */
[----:B------:R-:W-:Y:S05]  /*10b50*/  @!P0 BRA `(.L_x_1351) ;  /* 0xffffff0000908947 */ /* 0x000fea000383ffff */
[----:B------:R-:W-:Y:S05]  /*10b60*/  EXIT ;  /* 0x000000000000794d */ /* 0x000fea0003800000 */
.L_x_1242:
[----:B------:R-:W-:-:S08]  /*10b70*/  NOP ;  /* 0x0000000000007918 */ /* 0x000fd00000000000 */
[----:B0-----:R-:W0:-:S00]  /*10b80*/  USETMAXREG.DEALLOC.CTAPOOL 0x28 ;  /* 0x00000028000079c8 */ /* 0x001e0000080e0500 */
        /* <DEDUP_REMOVED lines=14> */
.L_x_1352:
[----:B------:R-:W-:Y:S01]  /*10c70*/  LOP3.LUT R5, R0, 0x1f, RZ, 0xc0, !PT ;  /* 0x0000001f00057812 */ /* 0x000fe200078ec0ff */
[----:B------:R-:W-:Y:S01]  /*10c80*/  ULDC UR4, c[0x0][0xc3c] ;  /* 0x00030f0000047ab9 */ /* 0x000fe20000000800 */
[----:B------:R-:W0:Y:S01]  /*10c90*/  S2UR UR6, SR_CTAID.X ;  /* 0x00000000000679c3 */ /* 0x000e220000002500 */
[----:B------:R-:W-:Y:S01]  /*10ca0*/  ULDC UR5, c[0x0][0xc38] ;  /* 0x00030e0000057ab9 */ /* 0x000fe20000000800 */
[----:B------:R-:W-:-:S04]  /*10cb0*/  ISETP.NE.AND P0, PT, R5, 0x1f, PT ;  /* 0x0000001f0500780c */ /* 0x000fc80003f05270 */
[----:B------:R-:W-:-:S13]  /*10cc0*/  ISETP.GE.OR P1, PT, R5, UR4, !P0 ;  /* 0x0000000405007c0c */ /* 0x000fda000c726670 */
[----:B------:R-:W1:Y:S02]  /*10cd0*/  @!P1 LDC.64 R2, c[0x0][0xc80] ;  /* 0x00032000ff029b82 */ /* 0x000e640000000a00 */
[----:B-1----:R-:W-:-:S05]  /*10ce0*/  @!P1 IMAD.WIDE.U32 R2, R5, 0x4, R2 ;  /* 0x0000000405029825 */ /* 0x002fca00078e0002 */
        /* <DEDUP_REMOVED lines=8> */
[----:B--2---:R-:W1:Y:S02]  /*10d70*/  SHFL.UP PT, R6, R4, 0x1, RZ ;  /* 0x0420000004067989 */ /* 0x004e6400000e00ff */
        /* <DEDUP_REMOVED lines=14> */
[----:B------:R-:W1:Y:S02]  /*10e60*/  SHFL.IDX PT, R6, R8, 0x1f, 0x1f ;  /* 0x03e01f0008067f89 */ /* 0x000e6400000e0000 */
[----:B-1----:R-:W-:-:S04]  /*10e70*/  IMAD R6, R6, UR5, RZ ;  /* 0x0000000506067c24 */ /* 0x002fc8000f8e02ff */
[----:B------:R-:W-:Y:S01]  /*10e80*/  IMAD.MOV.U32 R3, RZ, RZ, R6 ;  /* 0x000000ffff037224 */ /* 0x000fe200078e0006 */
[----:B0-----:R-:W-:-:S13]  /*10e90*/  ISETP.GT.AND P6, PT, R6, UR6, PT ;  /* 0x0000000606007c0c */ /* 0x001fda000bfc4270 */
[----:B------:R-:W-:Y:S05]  /*10ea0*/  @P6 BRA `(.L_x_1354) ;  /* 0x0000000000906947 */ /* 0x000fea0003800000 */
[----:B------:R-:W-:Y:S01]  /*10eb0*/  MOV R6, R3 ;  /* 0x0000000300067202 */ /* 0x000fe20000000f00 */
[----:B------:R-:W-:Y:S01]  /*10ec0*/  UMOV UR4, URZ ;  /* 0x0000003f00047c82 */ /* 0x000fe20008000000 */
[----:B------:R-:W-:-:S05]  /*10ed0*/  ULDC UR5, c[0x0][0xc38] ;  /* 0x00030e0000057ab9 */ /* 0x000fca0000000800 */
.L_x_1358:
[----:B------:R-:W0:Y:S01]  /*10ee0*/  LDC R2, c[0x0][0xc3c] ;  /* 0x00030f00ff027b82 */ /* 0x000e220000000800 */
[----:B------:R-:W-:-:S06]  /*10ef0*/  UIADD3 UR4, UR4, 0x1f, URZ ;  /* 0x0000001f04047890 */ /* 0x000fcc000fffe03f */
[----:B0-----:R-:W-:-:S13]  /*10f00*/  ISETP.LE.AND P6, PT, R2, UR4, PT ;  /* 0x0000000402007c0c */ /* 0x001fda000bfc3270 */
[----:B------:R-:W-:Y:S05]  /*10f10*/  @P6 BRA `(.L_x_1355) ;  /* 0x0000000400b06947 */ /* 0x000fea0003800000 */
[----:B------:R-:W-:Y:S01]  /*10f20*/  VIADD R7, R5, UR4 ;  /* 0x0000000405077c36 */ /* 0x000fe20008000000 */
[----:B------:R-:W-:Y:S01]  /*10f30*/  BSSY B0, `(.L_x_1356) ;  /* 0x0000007000007945 */ /* 0x000fe20003800000 */
[----:B------:R-:W-:-:S03]  /*10f40*/  IMAD.MOV.U32 R4, RZ, RZ, RZ ;  /* 0x000000ffff047224 */ /* 0x000fc600078e00ff */
[----:B------:R-:W-:-:S13]  /*10f50*/  ISETP.GE.OR P6, PT, R7, R2, !P0 ;  /* 0x000000020700720c */ /* 0x000fda00047c6670 */
[----:B------:R-:W-:Y:S05]  /*10f60*/  @P6 BRA `(.L_x_1357) ;  /* 0x00000000000c6947 */ /* 0x000fea0003800000 */
[----:B------:R-:W0:Y:S02]  /*10f70*/  LDC.64 R2, c[0x0][0xc80] ;  /* 0x00032000ff027b82 */ /* 0x000e240000000a00 */
[----:B0-----:R-:W-:-:S05]  /*10f80*/  IMAD.WIDE R2, R7, 0x4, R2 ;  /* 0x0000000407027825 */ /* 0x001fca00078e0202 */
[----:B------:R0:W5:Y:S02]  /*10f90*/  LDG.E R4, desc[UR36][R2.64] ;  /* 0x0000002402047981 */ /* 0x000164000c1e1900 */
.L_x_1357:
[----:B------:R-:W-:Y:S05]  /*10fa0*/  BSYNC B0 ;  /* 0x0000000000007941 */ /* 0x000fea0003800000 */
.L_x_1356:
        /* <DEDUP_REMOVED lines=15> */
[----:B------:R-:W0:Y:S02]  /*110a0*/  SHFL.IDX PT, R3, R8, 0x1f, 0x1f ;  /* 0x03e01f0008037f89 */ /* 0x000e2400000e0000 */
[----:B0-----:R-:W-:-:S04]  /*110b0*/  IMAD R3, R3, UR5, RZ ;  /* 0x0000000503037c24 */ /* 0x001fc8000f8e02ff */
[----:B------:R-:W-:-:S05]  /*110c0*/  IMAD.IADD R6, R3, 0x1, R6 ;  /* 0x0000000103067824 */ /* 0x000fca00078e0206 */
[----:B------:R-:W-:-:S13]  /*110d0*/  ISETP.GT.AND P6, PT, R6, UR6, PT ;  /* 0x0000000606007c0c */ /* 0x000fda000bfc4270 */
[----:B------:R-:W-:Y:S05]  /*110e0*/  @!P6 BRA `(.L_x_1358) ;  /* 0xfffffffc007ce947 */ /* 0x000fea000383ffff */
.L_x_1354:
[----:B------:R-:W-:-:S04]  /*110f0*/  IMAD.IADD R13, R6, 0x1, -R3 ;  /* 0x00000001060d7824 */ /* 0x000fc800078e0a03 */
[----:B------:R-:W-:-:S05]  /*11100*/  IMAD R2, R8, UR5, R13 ;  /* 0x0000000508027c24 */ /* 0x000fca000f8e020d */
[----:B------:R-:W-:Y:S02]  /*11110*/  ISETP.GT.AND P0, PT, R2, UR6, PT ;  /* 0x0000000602007c0c */ /* 0x000fe4000bf04270 */
[----:B------:R-:W0:Y:S11]  /*11120*/  LDC.64 R2, c[0x0][0xc90] ;  /* 0x00032400ff027b82 */ /* 0x000e360000000a00 */
[----:B------:R-:W-:-:S04]  /*11130*/  VOTE.ANY R9, PT, !P0 ;  /* 0x0000000000097806 */ /* 0x000fc800040e0100 */
[----:B------:R-:W1:Y:S02]  /*11140*/  POPC R15, R9 ;  /* 0x00000009000f7309 */ /* 0x000e640000000000 */
[----:B-1----:R-:W-:-:S04]  /*11150*/  VIADD R19, R15, UR4 ;  /* 0x000000040f137c36 */ /* 0x002fc80008000000 */
[----:B0-----:R-:W-:-:S05]  /*11160*/  IMAD.WIDE R2, R19, 0x4, R2 ;  /* 0x0000000413027825 */ /* 0x001fca00078e0202 */
[----:B------:R-:W2:Y:S01]  /*11170*/  LDG.E R7, desc[UR36][R2.64] ;  /* 0x0000002402077981 */ /* 0x000ea2000c1e1900 */
[----:B------:R-:W-:-:S03]  /*11180*/  ISETP.NE.AND P0, PT, R9, RZ, PT ;  /* 0x000000ff0900720c */ /* 0x000fc60003f05270 */
[----:B------:R-:W2:Y:S02]  /*11190*/  SHFL.IDX PT, R4, R4, R15, 0x1f ;  /* 0x00001f0f04047589 */ /* 0x000ea400000e0000 */
[----:B--2---:R-:W-:-:S05]  /*111a0*/  IMAD R6, R4, R7, RZ ;  /* 0x0000000704067224 */ /* 0x004fca00078e02ff */
[----:B------:R-:W-:-:S04]  /*111b0*/  IABS R12, R6 ;  /* 0x00000006000c7213 */ /* 0x000fc80000000000 */
[----:B------:R-:W0:Y:S08]  /*111c0*/  I2F.RP R10, R12 ;  /* 0x0000000c000a7306 */ /* 0x000e300000209400 */
[----:B0-----:R-:W0:Y:S02]  /*111d0*/  MUFU.RCP R10, R10 ;  /* 0x0000000a000a7308 */ /* 0x001e240000001000 */
[----:B0-----:R-:W-:-:S06]  /*111e0*/  VIADD R11, R10, 0xffffffe ;  /* 0x0ffffffe0a0b7836 */ /* 0x001fcc0000000000 */
[----:B------:R0:W1:Y:S01]  /*111f0*/  F2I.FTZ.U32.TRUNC.NTZ R3, R11 ;  /* 0x0000000b00037305 */ /* 0x000062000021f000 */
[----:B------:R-:W-:Y:S05]  /*11200*/  @!P0 BRA `(.L_x_1359) ;  /* 0x0000000000088947 */ /* 0x000fea0003800000 */
[----:B------:R-:W-:-:S05]  /*11210*/  VIADD R9, R15, 0xffffffff ;  /* 0xffffffff0f097836 */ /* 0x000fca0000000000 */
[----:B------:R2:W3:Y:S02]  /*11220*/  SHFL.IDX PT, R16, R8, R9, 0x1f ;  /* 0x00001f0908107589 */ /* 0x0004e400000e0000 */
.L_x_1359:
[----:B---3--:R-:W-:Y:S01]  /*11230*/  IMAD R16, R16, UR5, R13 ;  /* 0x0000000510107c24 */ /* 0x008fe2000f8e020d */
[----:B------:R-:W-:Y:S01]  /*11240*/  IABS R2, R6 ;  /* 0x0000000600027213 */ /* 0x000fe20000000000 */
[----:B01----:R-:W-:-:S03]  /*11250*/  IMAD.MOV R11, RZ, RZ, -R3 ;  /* 0x000000ffff0b7224 */ /* 0x003fc600078e0a03 */
[----:B--2---:R-:W-:Y:S01]  /*11260*/  IADD3 R9, -R16, UR6, RZ ;  /* 0x0000000610097c10 */ /* 0x004fe2000fffe1ff */
[----:B------:R-:W-:Y:S01]  /*11270*/  IMAD R11, R11, R12, RZ ;  /* 0x0000000c0b0b7224 */ /* 0x000fe200078e02ff */
        /* <DEDUP_REMOVED lines=15> */
[----:B------:R-:W-:-:S06]  /*11370*/  @P0 VIADD R2, R2, 0x1 ;  /* 0x0000000102020836 */ /* 0x000fcc0000000000 */
[----:B------:R-:W-:Y:S02]  /*11380*/  @!P2 IADD3 R2, -R2, RZ, RZ ;  /* 0x000000ff0202a210 */ /* 0x000fe40007ffe1ff */
[----:B------:R-:W-:-:S05]  /*11390*/  @!P1 LOP3.LUT R2, RZ, R6, RZ, 0x33, !PT ;  /* 0x00000006ff029212 */ /* 0x000fca00078e33ff */
[----:B------:R-:W-:Y:S02]  /*113a0*/  IMAD R13, R7, R2, RZ ;  /* 0x00000002070d7224 */ /* 0x000fe400078e02ff */
[----:B------:R-:W-:Y:S02]  /*113b0*/  IMAD.MOV R2, RZ, RZ, -R2 ;  /* 0x000000ffff027224 */ /* 0x000fe400078e0a02 */
[----:B------:R-:W-:Y:S02]  /*113c0*/  IMAD.MOV R8, RZ, RZ, -R13 ;  /* 0x000000ffff087224 */ /* 0x000fe400078e0a0d */
[----:B------:R-:W-:Y:S02]  /*113d0*/  IMAD R6, R6, R2, R9 ;  /* 0x0000000206067224 */ /* 0x000fe400078e0209 */
[----:B------:R-:W-:Y:S01]  /*113e0*/  IMAD.MOV.U32 R2, RZ, RZ, RZ ;  /* 0x000000ffff027224 */ /* 0x000fe200078e00ff */
[----:B------:R-:W-:Y:S02]  /*113f0*/  VIADDMNMX R15, R8, UR5, R7, PT ;  /* 0x00000005080f7c46 */ /* 0x000fe4000b800107 */
[----:B------:R-:W-:-:S02]  /*11400*/  IABS R11, R6 ;  /* 0x00000006000b7213 */ /* 0x000fc40000000000 */
[----:B------:R-:W-:Y:S01]  /*11410*/  IABS R8, R15 ;  /* 0x0000000f00087213 */ /* 0x000fe20000000000 */
[----:B------:R-:W-:-:S03]  /*11420*/  IMAD.MOV R18, RZ, RZ, -R15 ;  /* 0x000000ffff127224 */ /* 0x000fc600078e0a0f */
[----:B------:R-:W0:Y:S08]  /*11430*/  I2F.RP R7, R8 ;  /* 0x0000000800077306 */ /* 0x000e300000209400 */
[----:B0-----:R-:W0:Y:S02]  /*11440*/  MUFU.RCP R7, R7 ;  /* 0x0000000700077308 */ /* 0x001e240000001000 */
[----:B0-----:R-:W-:-:S06]  /*11450*/  VIADD R3, R7, 0xffffffe ;  /* 0x0ffffffe07037836 */ /* 0x001fcc0000000000 */
[----:B------:R-:W0:Y:S02]  /*11460*/  F2I.FTZ.U32.TRUNC.NTZ R3, R3 ;  /* 0x0000000300037305 */ /* 0x000e24000021f000 */
[----:B0-----:R-:W-:-:S04]  /*11470*/  IMAD.MOV R10, RZ, RZ, -R3 ;  /* 0x000000ffff0a7224 */ /* 0x001fc800078e0a03 */
[----:B------:R-:W-:Y:S01]  /*11480*/  IMAD.MOV.U32 R9, RZ, RZ, R10 ;  /* 0x000000ffff097224 */ /* 0x000fe200078e000a */
[----:B------:R-:W-:-:S03]  /*11490*/  IABS R10, R15 ;  /* 0x0000000f000a7213 */ /* 0x000fc60000000000 */
[----:B------:R-:W-:-:S04]  /*114a0*/  IMAD R9, R9, R8, RZ ;  /* 0x0000000809097224 */ /* 0x000fc800078e02ff */
[----:B------:R-:W-:Y:S01]  /*114b0*/  IMAD.HI.U32 R2, R3, R9, R2 ;  /* 0x0000000903027227 */ /* 0x000fe200078e0002 */
[----:B------:R-:W-:-:S05]  /*114c0*/  IADD3 R3, RZ, -R10, RZ ;  /* 0x8000000aff037210 */ /* 0x000fca0007ffe0ff */
        /* <DEDUP_REMOVED lines=8> */
[----:B------:R-:W-:Y:S01]  /*11550*/  ISETP.GE.AND P2, PT, R3, RZ, PT ;  /* 0x000000ff0300720c */ /* 0x000fe20003f46270 */
[----:B------:R-:W-:-:S06]  /*11560*/  IMAD.IADD R3, R6, 0x1, R13 ;  /* 0x0000000106037824 */ /* 0x000fcc00078e020d */
[----:B------:R-:W-:-:S06]  /*11570*/  @P0 VIADD R2, R2, 0x1 ;  /* 0x0000000102020836 */ /* 0x000fcc0000000000 */
[----:B------:R-:W-:Y:S01]  /*11580*/  @!P2 IMAD.MOV R2, RZ, RZ, -R2 ;  /* 0x000000ffff02a224 */ /* 0x000fe200078e0a02 */
[----:B------:R-:W-:-:S04]  /*11590*/  @!P1 LOP3.LUT R2, RZ, R15, RZ, 0x33, !PT ;  /* 0x0000000fff029212 */ /* 0x000fc800078e33ff */
[----:B------:R-:W-:Y:S01]  /*115a0*/  LOP3.LUT R17, RZ, R2, RZ, 0x33, !PT ;  /* 0x00000002ff117212 */ /* 0x000fe200078e33ff */
[----:B------:R-:W-:-:S03]  /*115b0*/  IMAD R18, R2, R18, R3 ;  /* 0x0000001202127224 */ /* 0x000fc600078e0203 */
[----:B------:R-:W-:Y:S01]  /*115c0*/  IADD3 R17, R4, R17, RZ ;  /* 0x0000001104117210 */ /* 0x000fe20007ffe0ff */
[----:B------:R-:W-:Y:S06]  /*115d0*/  BRA `(.L_x_1360) ;  /* 0x0000000000147947 */ /* 0x000fec0003800000 */
.L_x_1355:
[----:B------:R-:W-:Y:S01]  /*115e0*/  ULDC UR4, c[0x0][0xc3c] ;  /* 0x00030f0000047ab9 */ /* 0x000fe20000000800 */
[----:B------:R-:W-:Y:S02]  /*115f0*/  IMAD.MOV.U32 R17, RZ, RZ, RZ ;  /* 0x000000ffff117224 */ /* 0x000fe400078e00ff */
[----:B------:R-:W-:Y:S02]  /*11600*/  IMAD.U32 R16, RZ, RZ, UR6 ;  /* 0x00000006ff107e24 */ /* 0x000fe4000f8e00ff */
[----:B------:R-:W-:Y:S02]  /*11610*/  IMAD.MOV.U32 R18, RZ, RZ, RZ ;  /* 0x000000ffff127224 */ /* 0x000fe400078e00ff */
[----:B------:R-:W-:-:S07]  /*11620*/  IMAD.U32 R19, RZ, RZ, UR4 ;  /* 0x00000004ff137e24 */ /* 0x000fce000f8e00ff */
.L_x_1360:
[----:B------:R-:W-:-:S13]  /*11630*/  ISETP.NE.AND P0, PT, R5, RZ, PT ;  /* 0x000000ff0500720c */ /* 0x000fda0003f05270 */
[----:B------:R-:W0:Y:S01]  /*11640*/  @!P0 S2R R3, SR_CgaCtaId ;  /* 0x0000000000038919 */ /* 0x000e220000008800 */
[----:B------:R-:W-:-:S04]  /*11650*/  @!P0 MOV R2, 0x400 ;  /* 0x0000040000028802 */ /* 0x000fc80000000f00 */
[----:B0-----:R-:W-:-:S05]  /*11660*/  @!P0 LEA R2, R3, R2, 0x18 ;  /* 0x0000000203028211 */ /* 0x001fca00078ec0ff */
[----:B------:R1:W-:Y:S01]  /*11670*/  @!P0 STS.128 [R2+0x308d0], R16 ;  /* 0x0308d01002008388 */ /* 0x0003e20000000c00 */
[----:B------:R-:W-:Y:S06]  /*11680*/  BAR.ARV 0x5, 0x180 ;  /* 0x0146000000007b1d */ /* 0x000fec0000002000 */
.L_x_1353:
[----:B------:R2:W-:Y:S01]  /*11690*/  STL [R1+0x1c], RZ ;  /* 0x00001cff01007387 */ /* 0x0005e20000100800 */
[----:B------:R-:W-:Y:S01]  /*116a0*/  ULDC UR4, c[0x0][0xc3c] ;  /* 0x00030f0000047ab9 */ /* 0x000fe20000000800 */
[----:B------:R-:W-:Y:S01]  /*116b0*/  IMAD.MOV.U32 R28, RZ, RZ, 0x1 ;  /* 0x00000001ff1c7424 */ /* 0x000fe200078e00ff */
[----:B0-----:R-:W-:Y:S01]  /*116c0*/  ISETP.GE.AND P0, PT, R19, UR4, PT ;  /* 0x0000000413007c0c */ /* 0x001fe2000bf06270 */
[----:B------:R-:W-:-:S12]  /*116d0*/  IMAD.MOV.U32 R25, RZ, RZ, RZ ;  /* 0x000000ffff197224 */ /* 0x000fd800078e00ff */
[----:B--2---:R-:W-:Y:S05]  /*116e0*/  @P0 BRA `(.L_x_1361) ;  /* 0x0000004800c80947 */ /* 0x004fea0003800000 */
[----:B-1----:R-:W2:Y:S01]  /*116f0*/  LDL R2, [R1+0x20] ;  /* 0x0000200001027983 */ /* 0x002ea20000100800 */
[----:B------:R-:W0:Y:S01]  /*11700*/  S2UR UR5, SR_CgaCtaId ;  /* 0x00000000000579c3 */ /* 0x000e220000008800 */
[----:B------:R-:W-:Y:S01]  /*11710*/  SHF.L.U32 R34, R0, 0x3, RZ ;  /* 0x0000000300227819 */ /* 0x000fe200000006ff */
[----:B------:R-:W-:Y:S01]  /*11720*/  BSSY B8, `(.L_x_1361) ;  /* 0x00004ae000087945 */ /* 0x000fe20003800000 */
[----:B------:R1:W-:Y:S01]  /*11730*/  STL [R1+0x1c], RZ ;  /* 0x00001cff01007387 */ /* 0x0003e20000100800 */
[----:B------:R-:W-:Y:S01]  /*11740*/  IMAD.MOV.U32 R28, RZ, RZ, 0x1 ;  /* 0x00000001ff1c7424 */ /* 0x000fe200078e00ff */
[----:B------:R-:W-:Y:S01]  /*11750*/  LOP3.LUT R3, R34, 0x1f8, RZ, 0xc0, !PT ;  /* 0x000001f822037812 */ /* 0x000fe200078ec0ff */
[----:B------:R-:W-:Y:S01]  /*11760*/  IMAD.MOV.U32 R25, RZ, RZ, RZ ;  /* 0x000000ffff197224 */ /* 0x000fe200078e00ff */
[----:B------:R-:W-:Y:S02]  /*11770*/  ULDC UR39, c[0x0][0xc] ;  /* 0x0000030000277ab9 */ /* 0x000fe40000000800 */
[----:B------:R-:W-:-:S04]  /*11780*/  LOP3.LUT R3, R3, 0x38, R0, 0x78, !PT ;  /* 0x0000003803037812 */ /* 0x000fc800078e7800 */
[----:B------:R-:W-:Y:S02]  /*11790*/  LOP3.LUT R32, R3, 0x200, R34, 0xf8, !PT ;  /* 0x0000020003207812 */ /* 0x000fe400078ef822 */
[----:B------:R-:W-:-:S04]  /*117a0*/  LOP3.LUT R34, R34, 0x38, RZ, 0xc0, !PT ;  /* 0x0000003822227812 */ /* 0x000fc800078ec0ff */
[C---:B------:R-:W-:Y:S02]  /*117b0*/  LOP3.LUT R37, R34.reuse, 0x80, RZ, 0xfc, !PT ;  /* 0x0000008022257812 */ /* 0x040fe400078efcff */
[----:B------:R-:W-:Y:S02]  /*117c0*/  LOP3.LUT R36, R34, 0xc0, RZ, 0xfc, !PT ;  /* 0x000000c022247812 */ /* 0x000fe400078efcff */
[----:B--2---:R-:W-:Y:S02]  /*117d0*/  R2UR UR4, R2 ;  /* 0x00000000020472ca */ /* 0x004fe400000e0000 */
[C---:B------:R-:W-:Y:S01]  /*117e0*/  LOP3.LUT R2, R0.reuse, 0x7f, RZ, 0xc0, !PT ;  /* 0x0000007f00027812 */ /* 0x040fe200078ec0ff */
[----:B------:R-:W-:-:S03]  /*117f0*/  IMAD.SHL.U32 R0, R0, 0x10, RZ ;  /* 0x0000001000007824 */ /* 0x000fc600078e00ff */
[----:B------:R-:W-:-:S04]  /*11800*/  SHF.R.U32.HI R2, RZ, 0x3, R2 ;  /* 0x00000003ff027819 */ /* 0x000fc80000011602 */
[----:B------:R-:W-:Y:S02]  /*11810*/  LOP3.LUT R2, R2, 0x70, R0, 0xf8, !PT ;  /* 0x0000007002027812 */ /* 0x000fe400078ef800 */
[----:B------:R-:W-:Y:S01]  /*11820*/  LOP3.LUT R0, R34, 0x40, RZ, 0xfc, !PT ;  /* 0x0000004022007812 */ /* 0x000fe200078efcff */
[----:B------:R-:W-:-:S03]  /*11830*/  ULOP3.LUT UR38, UR4, 0x2, URZ, 0xfc, !UPT ;  /* 0x0000000204267892 */ /* 0x000fc6000f8efc3f */
[----:B------:R-:W-:Y:S02]  /*11840*/  UMOV UR4, 0x400 ;  /* 0x0000040000047882 */ /* 0x000fe40000000000 */
[----:B0-----:R-:W-:-:S06]  /*11850*/  ULEA UR4, UR5, UR4, 0x18 ;  /* 0x0000000405047291 */ /* 0x001fcc000f8ec03f */
[----:B------:R-:W-:-:S04]  /*11860*/  IMAD.U32 R22, RZ, RZ, UR4 ;  /* 0x00000004ff167e24 */ /* 0x000fc8000f8e00ff */
[----:B-1----:R-:W-:-:S07]  /*11870*/  IMAD R33, R32, 0x2, R22 ;  /* 0x0000000220217824 */ /* 0x002fce00078e0216 */
.L_x_1432:
[----:B------:R-:W-:Y:S05]  /*11880*/  YIELD ;  /* 0x0000000000007946 */ /* 0x000fea0003800000 */
[----:B------:R-:W-:Y:S01]  /*11890*/  ULDC.64 UR4, c[0x0][0xa28] ;  /* 0x00028a0000047ab9 */ /* 0x000fe20000000a00 */
[----:B------:R-:W-:Y:S01]  /*118a0*/  IMAD.MOV.U32 R24, RZ, RZ, RZ ;  /* 0x000000ffff187224 */ /* 0x000fe200078e00ff */
[----:B------:R-:W-:-:S04]  /*118b0*/  ISETP.NE.U32.AND P0, PT, RZ, UR4, PT ;  /* 0x00000004ff007c0c */ /* 0x000fc8000bf05070 */
[----:B------:R-:W-:Y:S01]  /*118c0*/  ISETP.NE.AND.EX P0, PT, RZ, UR5, PT, P0 ;  /* 0x00000005ff007c0c */ /* 0x000fe2000bf05300 */
[----:B------:R-:W-:-:S12]  /*118d0*/  ULDC.64 UR4, c[0x0][0xa18] ;  /* 0x0002860000047ab9 */ /* 0x000fd80000000a00 */
[----:B0-----:R-:W0:Y:S02]  /*118e0*/  @P0 LDC.64 R2, c[0x0][0xa28] ;  /* 0x00028a00ff020b82 */ /* 0x001e240000000a00 */
[----:B0-----:R-:W-:-:S05]  /*118f0*/  @P0 IMAD.WIDE R2, R19, 0x4, R2 ;  /* 0x0000000413020825 */ /* 0x001fca00078e0202 */
[----:B------:R0:W2:Y:S01]  /*11900*/  @P0 LDG.E R24, desc[UR36][R2.64] ;  /* 0x0000002402180981 */ /* 0x0000a2000c1e1900 */
[----:B------:R-:W-:Y:S02]  /*11910*/  ISETP.NE.U32.AND P0, PT, RZ, UR4, PT ;  /* 0x00000004ff007c0c */ /* 0x000fe4000bf05070 */
[----:B------:R-:W-:Y:S02]  /*11920*/  MOV R35, RZ ;  /* 0x000000ff00237202 */ /* 0x000fe40000000f00 */
[----:B------:R-:W-:Y:S01]  /*11930*/  ISETP.NE.AND.EX P1, PT, RZ, UR5, PT, P0 ;  /* 0x00000005ff007c0c */ /* 0x000fe2000bf25300 */
[----:B------:R-:W-:Y:S01]  /*11940*/  ULDC.64 UR4, c[0x0][0xa00] ;  /* 0x0002800000047ab9 */ /* 0x000fe20000000a00 */
[----:B------:R-:W-:Y:S02]  /*11950*/  LOP3.LUT R23, R23, 0xfffffeff, RZ, 0xc0, !PT ;  /* 0xfffffeff17177812 */ /* 0x000fe400078ec0ff */
[----:B------:R-:W-:Y:S01]  /*11960*/  ISETP.NE.U32.AND P0, PT, RZ, UR4, PT ;  /* 0x00000004ff007c0c */ /* 0x000fe2000bf05070 */
[----:B0-----:R-:W0:Y:S03]  /*11970*/  LDC.64 R2, c[0x0][0xa00] ;  /* 0x00028000ff027b82 */ /* 0x001e260000000a00 */
[----:B------:R-:W-:Y:S01]  /*11980*/  ISETP.NE.AND.EX P2, PT, RZ, UR5, PT, P0 ;  /* 0x00000005ff007c0c */ /* 0x000fe2000bf45300 */
[----:B------:R-:W-:-:S04]  /*11990*/  ULDC.64 UR4, c[0x0][0x418] ;  /* 0x0001060000047ab9 */ /* 0x000fc80000000a00 */
[----:B-1----:R-:W1:Y:S08]  /*119a0*/  @P1 LDC.64 R4, c[0x0][0xa18] ;  /* 0x00028600ff041b82 */ /* 0x002e700000000a00 */
[----:B------:R-:W-:Y:S01]  /*119b0*/  @P2 LOP3.LUT R23, R23, 0x100, RZ, 0xfc, !PT ;  /* 0x0000010017172812 */ /* 0x000fe200078efcff */
[----:B0-----:R-:W-:-:S05]  /*119c0*/  IMAD.WIDE R2, R19, 0x4, R2 ;  /* 0x0000000413027825 */ /* 0x001fca00078e0202 */
[----:B------:R0:W5:Y:S01]  /*119d0*/  @P2 LDG.E R35, desc[UR36][R2.64] ;  /* 0x0000002402232981 */ /* 0x000162000c1e1900 */
[----:B-1----:R-:W-:-:S05]  /*119e0*/  @P1 IMAD.WIDE R4, R19, 0x4, R4 ;  /* 0x0000000413041825 */ /* 0x002fca00078e0204 */
[----:B------:R0:W5:Y:S01]  /*119f0*/  @P1 LDG.E R29, desc[UR36][R4.64] ;  /* 0x00000024041d1981 */ /* 0x000162000c1e1900 */
[----:B------:R-:W-:-:S03]  /*11a00*/  UISETP.NE.U32.AND UP0, UPT, UR4, URZ, UPT ;  /* 0x0000003f0400728c */ /* 0x000fc6000bf05070 */
[----:B------:R-:W-:Y:S01]  /*11a10*/  ULDC UR4, c[0x0][0x424] ;  /* 0x0001090000047ab9 */ /* 0x000fe20000000800 */
[----:B------:R-:W-:-:S03]  /*11a20*/  UISETP.NE.AND.EX UP0, UPT, UR5, URZ, UPT, UP0 ;  /* 0x0000003f0500728c */ /* 0x000fc6000bf05300 */
[----:B------:R-:W-:Y:S01]  /*11a30*/  ULDC UR5, c[0x0][0x2f0] ;  /* 0x0000bc0000057ab9 */ /* 0x000fe20000000800 */
[----:B------:R-:W-:-:S04]  /*11a40*/  USEL UR4, UR4, 0x1, UP0 ;  /* 0x0000000104047887 */ /* 0x000fc80008000000 */
[----:B------:R-:W-:-:S06]  /*11a50*/  UIMAD UR4, UR4, UR5, URZ ;  /* 0x00000005040472a4 */ /* 0x000fcc000f8e023f */
[----:B------:R-:W-:Y:S01]  /*11a60*/  IMAD.U32 R0, RZ, RZ, UR4 ;  /* 0x00000004ff007e24 */ /* 0x000fe2000f8e00ff */
[----:B--2---:R0:W-:Y:S01]  /*11a70*/  STL [R1+0x4], R24 ;  /* 0x0000041801007387 */ /* 0x0041e20000100800 */
[----:B---3--:R-:W-:Y:S05]  /*11a80*/  @P1 BRA `(.L_x_1362) ;  /* 0x0000000000181947 */ /* 0x008fea0003800000 */
[----:B------:R-:W-:Y:S02]  /*11a90*/  ULDC UR4, c[0x0][0x288] ;  /* 0x0000a20000047ab9 */ /* 0x000fe40000000800 */
[----:B-----5:R-:W-:Y:S01]  /*11aa0*/  IMAD.U32 R29, RZ, RZ, UR4 ;  /* 0x00000004ff1d7e24 */ /* 0x020fe2000f8e00ff */
[----:B------:R-:W-:Y:S06]  /*11ab0*/  @!P2 BRA `(.L_x_1362) ;  /* 0x00000000000ca947 */ /* 0x000fec0003800000 */
[----:B0-----:R-:W2:Y:S04]  /*11ac0*/  LDG.E R4, desc[UR36][R2.64] ;  /* 0x0000002402047981 */ /* 0x001ea8000c1e1900 */
[----:B------:R-:W2:Y:S02]  /*11ad0*/  LDG.E R29, desc[UR36][R2.64+0x4] ;  /* 0x00000424021d7981 */ /* 0x000ea4000c1e1900 */
[----:B--2---:R-:W-:-:S07]  /*11ae0*/  IMAD.IADD R29, R29, 0x1, -R4 ;  /* 0x000000011d1d7824 */ /* 0x004fce00078e0a04 */
.L_x_1362:
[----:B------:R-:W-:Y:S02]  /*11af0*/  ULDC.64 UR4, c[0x0][0xa20] ;  /* 0x0002880000047ab9 */ /* 0x000fe40000000a00 */
[----:B------:R-:W-:-:S04]  /*11b00*/  ISETP.NE.U32.AND P0, PT, RZ, UR4, PT ;  /* 0x00000004ff007c0c */ /* 0x000fc8000bf05070 */
[----:B------:R-:W-:-:S13]  /*11b10*/  ISETP.NE.AND.EX P0, PT, RZ, UR5, PT, P0 ;  /* 0x00000005ff007c0c */ /* 0x000fda000bf05300 */
[----:B------:R-:W-:Y:S05]  /*11b20*/  @!P0 BRA `(.L_x_1363) ;  /* 0x0000000000108947 */ /* 0x000fea0003800000 */
[----:B0-----:R-:W0:Y:S02]  /*11b30*/  LDC.64 R2, c[0x0][0xa20] ;  /* 0x00028800ff027b82 */ /* 0x001e240000000a00 */
[----:B0-----:R-:W-:-:S05]  /*11b40*/  IMAD.WIDE R2, R19, 0x4, R2 ;  /* 0x0000000413027825 */ /* 0x001fca00078e0202 */
[----:B------:R0:W5:Y:S01]  /*11b50*/  LDG.E R0, desc[UR36][R2.64] ;  /* 0x0000002402007981 */ /* 0x000162000c1e1900 */
[----:B------:R-:W-:Y:S05]  /*11b60*/  BRA `(.L_x_1364) ;  /* 0x0000000000247947 */ /* 0x000fea0003800000 */
.L_x_1363:
[----:B------:R-:W-:Y:S02]  /*11b70*/  ULDC.64 UR4, c[0x0][0xa08] ;  /* 0x0002820000047ab9 */ /* 0x000fe40000000a00 */
[----:B------:R-:W-:-:S04]  /*11b80*/  ISETP.NE.U32.AND P0, PT, RZ, UR4, PT ;  /* 0x00000004ff007c0c */ /* 0x000fc8000bf05070 */
[----:B------:R-:W-:-:S13]  /*11b90*/  ISETP.NE.AND.EX P0, PT, RZ, UR5, PT, P0 ;  /* 0x00000005ff007c0c */ /* 0x000fda000bf05300 */
[----:B------:R-:W-:Y:S05]  /*11ba0*/  @!P0 BRA `(.L_x_1364) ;  /* 0x0000000000148947 */ /* 0x000fea0003800000 */
[----:B0-----:R-:W0:Y:S02]  /*11bb0*/  LDC.64 R2, c[0x0][0xa08] ;  /* 0x00028200ff027b82 */ /* 0x001e240000000a00 */
[----:B0-----:R-:W-:-:S05]  /*11bc0*/  IMAD.WIDE R2, R19, 0x4, R2 ;  /* 0x0000000413027825 */ /* 0x001fca00078e0202 */
[----:B------:R-:W2:Y:S04]  /*11bd0*/  LDG.E R0, desc[UR36][R2.64] ;  /* 0x0000002402007981 */ /* 0x000ea8000c1e1900 */
[----:B------:R-:W2:Y:S02]  /*11be0*/  LDG.E R5, desc[UR36][R2.64+0x4] ;  /* 0x0000042402057981 */ /* 0x000ea4000c1e1900 */
[----:B--2---:R-:W-:-:S07]  /*11bf0*/  IMAD.IADD R0, R5, 0x1, -R0 ;  /* 0x0000000105007824 */ /* 0x004fce00078e0a00 */
.L_x_1364:
[----:B0-----:R-:W0:Y:S01]  /*11c00*/  LDC R2, c[0x0][0x448] ;  /* 0x00011200ff027b82 */ /* 0x001e220000000800 */
[----:B-----5:R-:W-:Y:S01]  /*11c10*/  IADD3 R26, -R24, R0, RZ ;  /* 0x00000000181a7210 */ /* 0x020fe20007ffe1ff */
[----:B------:R-:W-:Y:S01]  /*11c20*/  IMAD.SHL.U32 R27, R17, 0x80, RZ ;  /* 0x00000080111b7824 */ /* 0x000fe200078e00ff */
[----:B------:R-:W-:-:S03]  /*11c30*/  LOP3.LUT R23, R23, 0xffffff7f, RZ, 0xc0, !PT ;  /* 0xffffff7f17177812 */ /* 0x000fc600078ec0ff */
[----:B------:R1:W-:Y:S01]  /*11c40*/  STL [R1], R26 ;  /* 0x0000001a01007387 */ /* 0x0003e20000100800 */
[----:B------:R-:W-:Y:S01]  /*11c50*/  VIADD R4, R27, 0x7f ;  /* 0x0000007f1b047836 */ /* 0x000fe20000000000 */
[----:B0-----:R-:W-:Y:S02]  /*11c60*/  ISETP.NE.AND P2, PT, R2, 0x1, PT ;  /* 0x000000010200780c */ /* 0x001fe40003f45270 */
[----:B------:R-:W0:Y:S11]  /*11c70*/  LDC.64 R2, c[0x0][0x9e0] ;  /* 0x00027800ff027b82 */ /* 0x000e360000000a00 */
[----:B------:R-:W2:Y:S01]  /*11c80*/  @P2 LDC R5, c[0x0][0x44c] ;  /* 0x00011300ff052b82 */ /* 0x000ea20000000800 */
[----:B------:R-:W-:-:S07]  /*11c90*/  @P2 LOP3.LUT R23, R23, 0x80, RZ, 0xfc, !PT ;  /* 0x0000008017172812 */ /* 0x000fce00078efcff */
[----:B------:R-:W3:Y:S01]  /*11ca0*/  @P2 LDC R6, c[0x0][0x450] ;  /* 0x00011400ff062b82 */ /* 0x000ee20000000800 */
[----:B0-----:R-:W-:Y:S01]  /*11cb0*/  ISETP.GE.AND P1, PT, R3, 0x1, PT ;  /* 0x000000010300780c */ /* 0x001fe20003f26270 */
[----:B--2---:R-:W-:-:S05]  /*11cc0*/  @P2 IMAD.HI.U32 R5, R4, R5, RZ ;  /* 0x0000000504052227 */ /* 0x004fca00078e00ff */
[----:B---3--:R-:W-:Y:S02]  /*11cd0*/  @P2 SHF.R.U32.HI R4, RZ, R6, R5 ;  /* 0x00000006ff042219 */ /* 0x008fe40000011605 */
[----:B------:R-:W-:-:S05]  /*11ce0*/  IADD3 R5, R26, 0x1, -R29 ;  /* 0x000000011a057810 */ /* 0x000fca0007ffe81d */
[----:B------:R-:W-:-:S04]  /*11cf0*/  IMAD.IADD R7, R5, 0x1, R4 ;  /* 0x0000000105077824 */ /* 0x000fc800078e0204 */
[----:B------:R-:W-:Y:S01]  /*11d00*/  IMAD.IADD R2, R7, 0x1, R2 ;  /* 0x0000000107027824 */ /* 0x000fe200078e0202 */
[----:B-1----:R-:W-:Y:S06]  /*11d10*/  @!P1 BRA `(.L_x_1365) ;  /* 0x0000000000489947 */ /* 0x002fec0003800000 */
[C---:B------:R-:W-:Y:S01]  /*11d20*/  ISETP.GT.AND P0, PT, R7.reuse, RZ, PT ;  /* 0x000000ff0700720c */ /* 0x040fe20003f04270 */
[----:B------:R-:W-:Y:S01]  /*11d30*/  BSSY B0, `(.L_x_1366) ;  /* 0x000000e000007945 */ /* 0x000fe20003800000 */
[----:B------:R-:W-:-:S11]  /*11d40*/  VIADD R0, R7, 0xffffffff ;  /* 0xffffffff07007836 */ /* 0x000fd60000000000 */
[----:B------:R-:W-:Y:S05]  /*11d50*/  @P0 BRA `(.L_x_1367) ;  /* 0x00000000001c0947 */ /* 0x000fea0003800000 */
[----:B------:R-:W-:Y:S01]  /*11d60*/  ISETP.NE.AND P0, PT, R3, 0x1, PT ;  /* 0x000000010300780c */ /* 0x000fe20003f05270 */
[----:B------:R-:W-:-:S12]  /*11d70*/  IMAD.MOV R7, RZ, RZ, -R7 ;  /* 0x000000ffff077224 */ /* 0x000fd800078e0a07 */
[----:B------:R-:W0:Y:S02]  /*11d80*/  @P0 LDC.64 R4, c[0x0][0x9e8] ;  /* 0x00027a00ff040b82 */ /* 0x000e240000000a00 */
[----:B0-----:R-:W-:-:S05]  /*11d90*/  @P0 IMAD.HI.U32 R4, R7, R4, RZ ;  /* 0x0000000407040227 */ /* 0x001fca00078e00ff */
[----:B------:R-:W-:-:S04]  /*11da0*/  @P0 SHF.R.U32.HI R7, RZ, R5, R4 ;  /* 0x00000005ff070219 */ /* 0x000fc80000011604 */
[----:B------:R-:W-:Y:S01]  /*11db0*/  LOP3.LUT R0, RZ, R7, RZ, 0x33, !PT ;  /* 0x00000007ff007212 */ /* 0x000fe200078e33ff */
[----:B------:R-:W-:Y:S06]  /*11dc0*/  BRA `(.L_x_1368) ;  /* 0x0000000000107947 */ /* 0x000fec0003800000 */
.L_x_1367:
[----:B------:R-:W-:-:S13]  /*11dd0*/  ISETP.NE.AND P0, PT, R3, 0x1, PT ;  /* 0x000000010300780c */ /* 0x000fda0003f05270 */
[----:B------:R-:W0:Y:S02]  /*11de0*/  @P0 LDC.64 R4, c[0x0][0x9e8] ;  /* 0x00027a00ff040b82 */ /* 0x000e240000000a00 */
[----:B0-----:R-:W-:-:S05]  /*11df0*/  @P0 IMAD.HI.U32 R4, R0, R4, RZ ;  /* 0x0000000400040227 */ /* 0x001fca00078e00ff */
[----:B------:R-:W-:-:S07]  /*11e00*/  @P0 SHF.R.U32.HI R0, RZ, R5, R4 ;  /* 0x00000005ff000219 */ /* 0x000fce0000011604 */
.L_x_1368:
[----:B------:R-:W-:Y:S05]  /*11e10*/  BSYNC B0 ;  /* 0x0000000000007941 */ /* 0x000fea0003800000 */
.L_x_1366:
[----:B------:R-:W-:-:S05]  /*11e20*/  IMAD R5, R0, R3, R3 ;  /* 0x0000000300057224 */ /* 0x000fca00078e0203 */
[----:B------:R-:W-:-:S07]  /*11e30*/  VIMNMX R2, R2, R5, PT ;  /* 0x0000000502027248 */ /* 0x000fce0003fe0100 */
.L_x_1365:
[----:B------:R-:W0:Y:S01]  /*11e40*/  @P2 LDC R4, c[0x0][0x44c] ;  /* 0x00011300ff042b82 */ /* 0x000e220000000800 */
[----:B------:R-:W-:Y:S01]  /*11e50*/  VIADD R2, R2, 0x3f ;  /* 0x0000003f02027836 */ /* 0x000fe20000000000 */
[----:B------:R-:W-:Y:S01]  /*11e60*/  ULDC UR4, c[0x0][0x9dc] ;  /* 0x0002770000047ab9 */ /* 0x000fe20000000800 */
[----:B------:R-:W-:-:S05]  /*11e70*/  IMAD.MOV.U32 R0, RZ, RZ, R27 ;  /* 0x000000ffff007224 */ /* 0x000fca00078e001b */
[----:B------:R-:W1:Y:S01]  /*11e80*/  @P2 LDC R5, c[0x0][0x450] ;  /* 0x00011400ff052b82 */ /* 0x000e620000000800 */
[----:B0-----:R-:W-:-:S05]  /*11e90*/  @P2 IMAD.HI.U32 R4, R27, R4, RZ ;  /* 0x000000041b042227 */ /* 0x001fca00078e00ff */
[----:B-1----:R-:W-:Y:S02]  /*11ea0*/  @P2 SHF.R.U32.HI R0, RZ, R5, R4 ;  /* 0x00000005ff002219 */ /* 0x002fe40000011604 */
[----:B------:R-:W-:-:S04]  /*11eb0*/  SHF.R.S32.HI R5, RZ, 0x1f, R2 ;  /* 0x0000001fff057819 */ /* 0x000fc80000011402 */
[----:B------:R-:W-:Y:S02]  /*11ec0*/  LEA.HI R4, R5, R2, RZ, 0x6 ;  /* 0x0000000205047211 */ /* 0x000fe400078f30ff */
[----:B------:R-:W-:Y:S02]  /*11ed0*/  IADD3 R2, R26, 0x3f, RZ ;  /* 0x0000003f1a027810 */ /* 0x000fe40007ffe0ff */
[----:B------:R-:W-:Y:S02]  /*11ee0*/  SHF.R.S32.HI R4, RZ, 0x6, R4 ;  /* 0x00000006ff047819 */ /* 0x000fe40000011404 */
[----:B------:R-:W-:-:S04]  /*11ef0*/  SHF.R.S32.HI R5, RZ, 0x1f, R2 ;  /* 0x0000001fff057819 */ /* 0x000fc80000011402 */
[----:B------:R-:W-:Y:S02]  /*11f00*/  LEA.HI R5, R5, R2, RZ, 0x6 ;  /* 0x0000000205057211 */ /* 0x000fe400078f30ff */
[----:B------:R-:W-:Y:S02]  /*11f10*/  IADD3 R2, R0, R26, -R29 ;  /* 0x0000001a00027210 */ /* 0x000fe40007ffe81d */
[----:B------:R-:W-:-:S03]  /*11f20*/  SHF.R.S32.HI R5, RZ, 0x6, R5 ;  /* 0x00000006ff057819 */ /* 0x000fc60000011405 */
[----:B------:R-:W-:Y:S01]  /*11f30*/  VIADD R0, R2, -UR4 ;  /* 0x8000000402007c36 */ /* 0x000fe20008000000 */
[----:B------:R-:W-:-:S05]  /*11f40*/  VIMNMX R30, R5, R4, PT ;  /* 0x00000004051e7248 */ /* 0x000fca0003fe0100 */
[----:B------:R0:W-:Y:S01]  /*11f50*/  STL [R1+0x18], R30 ;  /* 0x0000181e01007387 */ /* 0x0001e20000100800 */
[----:B------:R-:W-:Y:S05]  /*11f60*/  @!P1 BRA `(.L_x_1369) ;  /* 0x0000000000449947 */ /* 0x000fea0003800000 */
[----:B------:R-:W-:Y:S01]  /*11f70*/  ISETP.GT.AND P0, PT, R2, -0x1, PT ;  /* 0xffffffff0200780c */ /* 0x000fe20003f04270 */
[----:B------:R-:W-:-:S12]  /*11f80*/  BSSY B0, `(.L_x_1370) ;  /* 0x000000d000007945 */ /* 0x000fd80003800000 */
[----:B------:R-:W-:Y:S05]  /*11f90*/  @P0 BRA `(.L_x_1371) ;  /* 0x00000000001c0947 */ /* 0x000fea0003800000 */
[----:B------:R-:W-:Y:S02]  /*11fa0*/  ISETP.NE.AND P0, PT, R3, 0x1, PT ;  /* 0x000000010300780c */ /* 0x000fe40003f05270 */
[----:B------:R-:W-:-:S11]  /*11fb0*/  LOP3.LUT R7, RZ, R2, RZ, 0x33, !PT ;  /* 0x00000002ff077212 */ /* 0x000fd600078e33ff */
[----:B------:R-:W1:Y:S02]  /*11fc0*/  @P0 LDC.64 R4, c[0x0][0x9e8] ;  /* 0x00027a00ff040b82 */ /* 0x000e640000000a00 */
[----:B-1----:R-:W-:-:S05]  /*11fd0*/  @P0 IMAD.HI.U32 R4, R7, R4, RZ ;  /* 0x0000000407040227 */ /* 0x002fca00078e00ff */
[----:B------:R-:W-:-:S04]  /*11fe0*/  @P0 SHF.R.U32.HI R7, RZ, R5, R4 ;  /* 0x00000005ff070219 */ /* 0x000fc80000011604 */
[----:B------:R-:W-:Y:S01]  /*11ff0*/  LOP3.LUT R2, RZ, R7, RZ, 0x33, !PT ;  /* 0x00000007ff027212 */ /* 0x000fe200078e33ff */
[----:B------:R-:W-:Y:S06]  /*12000*/  BRA `(.L_x_1372) ;  /* 0x0000000000107947 */ /* 0x000fec0003800000 */
.L_x_1371:
[----:B------:R-:W-:-:S13]  /*12010*/  ISETP.NE.AND P0, PT, R3, 0x1, PT ;  /* 0x000000010300780c */ /* 0x000fda0003f05270 */
[----:B------:R-:W1:Y:S02]  /*12020*/  @P0 LDC.64 R4, c[0x0][0x9e8] ;  /* 0x00027a00ff040b82 */ /* 0x000e640000000a00 */
[----:B-1----:R-:W-:-:S05]  /*12030*/  @P0 IMAD.HI.U32 R4, R2, R4, RZ ;  /* 0x0000000402040227 */ /* 0x002fca00078e00ff */
[----:B------:R-:W-:-:S07]  /*12040*/  @P0 SHF.R.U32.HI R2, RZ, R5, R4 ;  /* 0x00000005ff020219 */ /* 0x000fce0000011604 */
.L_x_1372:
[----:B------:R-:W-:Y:S05]  /*12050*/  BSYNC B0 ;  /* 0x0000000000007941 */ /* 0x000fea0003800000 */
.L_x_1370:
[----:B------:R-:W-:-:S05]  /*12060*/  IMAD R3, R2, R3, RZ ;  /* 0x0000000302037224 */ /* 0x000fca00078e02ff */
[----:B------:R-:W-:-:S07]  /*12070*/  VIMNMX R0, R0, R3, !PT ;  /* 0x0000000300007248 */ /* 0x000fce0007fe0100 */
.L_x_1369:
[----:B------:R-:W-:Y:S01]  /*12080*/  SHF.R.S32.HI R3, RZ, 0x1f, R0 ;  /* 0x0000001fff037819 */ /* 0x000fe20000011400 */
[----:B------:R-:W-:Y:S03]  /*12090*/  BSSY B7, `(.L_x_1373) ;  /* 0x0000355000077945 */ /* 0x000fe60003800000 */
[----:B------:R-:W-:-:S04]  /*120a0*/  LEA.HI R3, R3, R0, RZ, 0x6 ;  /* 0x0000000003037211 */ /* 0x000fc800078f30ff */
[----:B------:R-:W-:-:S04]  /*120b0*/  SHF.R.S32.HI R3, RZ, 0x6, R3 ;  /* 0x00000006ff037819 */ /* 0x000fc80000011403 */
[----:B------:R-:W-:-:S04]  /*120c0*/  VIMNMX R2, RZ, R3, !PT ;  /* 0x00000003ff027248 */ /* 0x000fc80007fe0100 */
[----:B------:R-:W-:Y:S01]  /*120d0*/  ISETP.GT.AND P0, PT, R30, R2, PT ;  /* 0x000000021e00720c */ /* 0x000fe20003f04270 */
[----:B------:R1:W-:-:S12]  /*120e0*/  STL [R1+0x8], R2 ;  /* 0x0000080201007387 */ /* 0x0003d80000100800 */
[----:B-1----:R-:W-:Y:S05]  /*120f0*/  @P0 BRA `(.L_x_1374) ;  /* 0x0000000000440947 */ /* 0x002fea0003800000 */
[----:B------:R-:W1:Y:S02]  /*12100*/  S2R R2, SR_TID.X ;  /* 0x0000000000027919 */ /* 0x000e640000002100 */
        /* <DEDUP_REMOVED lines=10> */
[----:B------:R-:W1:Y:S02]  /*121b0*/  S2R R4, SR_LTMASK ;  /* 0x0000000000047919 */ /* 0x000e640000003900 */
[----:B-1----:R-:W-:-:S04]  /*121c0*/  LOP3.LUT R4, R4, UR4, RZ, 0xc0, !PT ;  /* 0x0000000404047c12 */ /* 0x002fc8000f8ec0ff */
[----:B------:R-:W1:Y:S01]  /*121d0*/  POPC R7, R4 ;  /* 0x0000000400077309 */ /* 0x000e620000000000 */
[----:B--2---:R-:W1:Y:S02]  /*121e0*/  SHFL.IDX PT, R0, R3, R0, 0x1f ;  /* 0x00001f0003007589 */ /* 0x004e6400000e0000 */
[----:B-1----:R-:W-:Y:S01]  /*121f0*/  IADD3 R16, R0, UR39, R7 ;  /* 0x0000002700107c10 */ /* 0x002fe2000fffe007 */
[----:B------:R-:W-:Y:S06]  /*12200*/  BRA `(.L_x_1375) ;  /* 0x0000003000f47947 */ /* 0x000fec0003800000 */
.L_x_1374:
        /* <DEDUP_REMOVED lines=19> */
[----:B01----:R-:W-:Y:S05]  /*12340*/  CALL.ABS.NOINC R2 ;  /* 0x0000000002007343 */ /* 0x003fea0003c00000 */
.L_x_1377:
[----:B------:R-:W-:Y:S05]  /*12350*/  BSYNC B6 ;  /* 0x0000000000067941 */ /* 0x000fea0003800000 */
.L_x_1376:
        /* <DEDUP_REMOVED lines=10> */
[----:B------:R-:W-:Y:S01]  /*12400*/  MOV R5, UR7 ;  /* 0x0000000700057c02 */ /* 0x000fe20008000f00 */
[----:B------:R-:W-:Y:S01]  /*12410*/  IMAD.U32 R6, RZ, RZ, UR8 ;  /* 0x00000008ff067e24 */ /* 0x000fe2000f8e00ff */
[----:B------:R-:W-:Y:S01]  /*12420*/  MOV R13, RZ ;  /* 0x000000ff000d7202 */ /* 0x000fe20000000f00 */
[----:B------:R-:W-:Y:S02]  /*12430*/  IMAD.U32 R7, RZ, RZ, UR9 ;  /* 0x00000009ff077e24 */ /* 0x000fe4000f8e00ff */
[----:B------:R-:W-:-:S02]  /*12440*/  IMAD.U32 R10, RZ, RZ, UR4 ;  /* 0x00000004ff0a7e24 */ /* 0x000fc4000f8e00ff */
[----:B------:R-:W-:Y:S02]  /*12450*/  IMAD.U32 R11, RZ, RZ, UR5 ;  /* 0x00000005ff0b7e24 */ /* 0x000fe4000f8e00ff */
[----:B------:R-:W-:Y:S02]  /*12460*/  IMAD.MOV.U32 R8, RZ, RZ, 0x70 ;  /* 0x00000070ff087424 */ /* 0x000fe400078e00ff */
[----:B-1----:R-:W-:-:S07]  /*12470*/  IMAD.MOV.U32 R12, RZ, RZ, 0x1 ;  /* 0x00000001ff0c7424 */ /* 0x002fce00078e00ff */
[----:B------:R-:W-:-:S07]  /*12480*/  LEPC R20, `(.L_x_1380) ;  /* 0x000000001014794e */ /* 0x000fce0000000000 */
[----:B0-2---:R-:W-:Y:S05]  /*12490*/  CALL.ABS.NOINC R2 ;  /* 0x0000000002007343 */ /* 0x005fea0003c00000 */
.L_x_1380:
[----:B------:R0:W1:Y:S01]  /*124a0*/  LDC.64 R2, c[0x4][R17] ;  /* 0x0100000011027b82 */ /* 0x0000620000000a00 */
[----:B------:R-:W-:Y:S01]  /*124b0*/  ULDC.64 UR6, c[0x4][0xa8] ;  /* 0x01002a0000067ab9 */ /* 0x000fe20000000a00 */
[----:B------:R-:W-:Y:S01]  /*124c0*/  ULDC.64 UR8, c[0x4][0xb0] ;  /* 0x01002c0000087ab9 */ /* 0x000fe20000000a00 */
[----:B------:R-:W-:Y:S01]  /*124d0*/  ULDC.64 UR4, c[0x4][0x40] ;  /* 0x0100100000047ab9 */ /* 0x000fe20000000a00 */
[----:B------:R-:W-:Y:S01]  /*124e0*/  IMAD.U32 R4, RZ, RZ, UR6 ;  /* 0x00000006ff047e24 */ /* 0x000fe2000f8e00ff */
[----:B------:R-:W-:Y:S01]  /*124f0*/  MOV R8, 0x70 ;  /* 0x0000007000087802 */ /* 0x000fe20000000f00 */
[----:B------:R-:W-:Y:S02]  /*12500*/  IMAD.U32 R5, RZ, RZ, UR7 ;  /* 0x00000007ff057e24 */ /* 0x000fe4000f8e00ff */
[----:B------:R-:W-:Y:S02]  /*12510*/  IMAD.U32 R6, RZ, RZ, UR8 ;  /* 0x00000008ff067e24 */ /* 0x000fe4000f8e00ff */
[----:B------:R-:W-:-:S02]  /*12520*/  IMAD.U32 R7, RZ, RZ, UR9 ;  /* 0x00000009ff077e24 */ /* 0x000fc4000f8e00ff */
[----:B------:R-:W-:Y:S02]  /*12530*/  IMAD.U32 R10, RZ, RZ, UR4 ;  /* 0x00000004ff0a7e24 */ /* 0x000fe4000f8e00ff */
[----:B------:R-:W-:Y:S02]  /*12540*/  IMAD.U32 R11, RZ, RZ, UR5 ;  /* 0x00000005ff0b7e24 */ /* 0x000fe4000f8e00ff */
[----:B------:R-:W-:Y:S02]  /*12550*/  IMAD.MOV.U32 R12, RZ, RZ, 0x1 ;  /* 0x00000001ff0c7424 */ /* 0x000fe400078e00ff */
[----:B0-----:R-:W-:-:S07]  /*12560*/  IMAD.MOV.U32 R13, RZ, RZ, RZ ;  /* 0x000000ffff0d7224 */ /* 0x001fce00078e00ff */
[----:B------:R-:W-:-:S07]  /*12570*/  LEPC R20, `(.L_x_1379) ;  /* 0x000000001014794e */ /* 0x000fce0000000000 */
[----:B-1----:R-:W-:Y:S05]  /*12580*/  CALL.ABS.NOINC R2 ;  /* 0x0000000002007343 */ /* 0x002fea0003c00000 */
.L_x_1379:
[----:B------:R-:W-:Y:S05]  /*12590*/  BSYNC B6 ;  /* 0x0000000000067941 */ /* 0x000fea0003800000 */
.L_x_1378:
[----:B------:R-:W-:Y:S01]  /*125a0*/  ULDC.64 UR4, c[0x0][0x9f8] ;  /* 0x00027e0000047ab9 */ /* 0x000fe20000000a00 */
[----:B------:R-:W-:Y:S01]  /*125b0*/  IMAD.MOV.U32 R31, RZ, RZ, R19 ;  /* 0x000000ffff1f7224 */ /* 0x000fe200078e0013 */
[----:B------:R-:W-:Y:S01]  /*125c0*/  ISETP.NE.U32.AND P0, PT, RZ, UR4, PT ;  /* 0x00000004ff007c0c */ /* 0x000fe2000bf05070 */
[----:B------:R-:W-:Y:S01]  /*125d0*/  ULDC UR4, c[0x0][0x2f4] ;  /* 0x0000bd0000047ab9 */ /* 0x000fe20000000800 */
[----:B------:R-:W1:Y:S02]  /*125e0*/  LDC R10, c[0x0][0x430] ;  /* 0x00010c00ff0a7b82 */ /* 0x000e640000000800 */
[----:B------:R-:W-:-:S13]  /*125f0*/  ISETP.NE.AND.EX P0, PT, RZ, UR5, PT, P0 ;  /* 0x00000005ff007c0c */ /* 0x000fda000bf05300 */
[----:B------:R-:W2:Y:S01]  /*12600*/  @P0 LDC.64 R2, c[0x0][0x9f8] ;  /* 0x00027e00ff020b82 */ /* 0x000ea20000000a00 */
[----:B------:R-:W-:Y:S02]  /*12610*/  LOP3.LUT R17, R34, 0x40, RZ, 0xfc, !PT ;  /* 0x0000004022117812 */ /* 0x000fe400078efcff */
[----:B------:R-:W-:Y:S02]  /*12620*/  LOP3.LUT R23, R23, 0xffffffef, RZ, 0xc0, !PT ;  /* 0xffffffef17177812 */ /* 0x000fe400078ec0ff */
[----:B------:R-:W-:Y:S01]  /*12630*/  ISETP.GE.AND P2, PT, R17, UR4, PT ;  /* 0x0000000411007c0c */ /* 0x000fe2000bf46270 */
[----:B--2---:R-:W-:-:S05]  /*12640*/  @P0 IMAD.WIDE R2, R19, 0x4, R2 ;  /* 0x0000000413020825 */ /* 0x004fca00078e0202 */
[----:B------:R2:W5:Y:S01]  /*12650*/  @P0 LDG.E R31, desc[UR36][R2.64] ;  /* 0x00000024021f0981 */ /* 0x000562000c1e1900 */
[----:B------:R-:W-:Y:S01]  /*12660*/  ISETP.GE.AND P0, PT, R34, UR4, PT ;  /* 0x0000000422007c0c */ /* 0x000fe2000bf06270 */
[----:B------:R-:W-:Y:S01]  /*12670*/  UMOV UR5, 0xffffffff ;  /* 0xffffffff00057882 */ /* 0x000fe20000000000 */
[----:B------:R-:W-:Y:S01]  /*12680*/  ISETP.GE.AND P1, PT, R37, UR4, PT ;  /* 0x0000000425007c0c */ /* 0x000fe2000bf26270 */
[----:B------:R-:W-:-:S10]  /*12690*/  VIADD R7, R30, 0xffffffff ;  /* 0xffffffff1e077836 */ /* 0x000fd40000000000 */
[----:B------:R-:W-:Y:S02]  /*126a0*/  @P0 LOP3.LUT R23, R23, 0x10, RZ, 0xfc, !PT ;  /* 0x0000001017170812 */ /* 0x000fe400078efcff */
[----:B------:R-:W-:Y:S02]  /*126b0*/  ISETP.GE.AND P0, PT, R36, UR4, PT ;  /* 0x0000000424007c0c */ /* 0x000fe4000bf06270 */
[----:B------:R-:W-:-:S04]  /*126c0*/  LOP3.LUT R23, R23, 0xfffffff7, RZ, 0xc0, !PT ;  /* 0xfffffff717177812 */ /* 0x000fc800078ec0ff */
[----:B------:R-:W-:-:S04]  /*126d0*/  @P2 LOP3.LUT R23, R23, 0x8, RZ, 0xfc, !PT ;  /* 0x0000000817172812 */ /* 0x000fc800078efcff */
[----:B------:R-:W-:-:S04]  /*126e0*/  LOP3.LUT R23, R23, 0xfffffffb, RZ, 0xc0, !PT ;  /* 0xfffffffb17177812 */ /* 0x000fc800078ec0ff */
[----:B------:R-:W-:-:S04]  /*126f0*/  @P1 LOP3.LUT R23, R23, 0x4, RZ, 0xfc, !PT ;  /* 0x0000000417171812 */ /* 0x000fc800078efcff */
[----:B------:R-:W-:-:S04]  /*12700*/  LOP3.LUT R23, R23, 0xfffffffd, RZ, 0xc0, !PT ;  /* 0xfffffffd17177812 */ /* 0x000fc800078ec0ff */
[----:B------:R-:W-:Y:S01]  /*12710*/  @P0 LOP3.LUT R23, R23, 0x2, RZ, 0xfc, !PT ;  /* 0x0000000217170812 */ /* 0x000fe200078efcff */
[----:B-12---:R-:W-:Y:S06]  /*12720*/  BRA.DIV UR5, `(.L_x_1381) ;  /* 0x00000042057c7947 */ /* 0x006fec000b800000 */
.L_x_1449:
[----:B------:R-:W1:Y:S01]  /*12730*/  S2R R0, SR_TID.X ;  /* 0x0000000000007919 */ /* 0x000e620000002100 */
[----:B------:R-:W-:Y:S02]  /*12740*/  ISETP.NE.AND P1, PT, R10, 0x1, PT ;  /* 0x000000010a00780c */ /* 0x000fe40003f25270 */
[----:B-----5:R-:W-:Y:S01]  /*12750*/  SHF.R.S32.HI R11, RZ, 0x1f, R31 ;  /* 0x0000001fff0b7819 */ /* 0x020fe2000001141f */
[----:B------:R-:W2:Y:S01]  /*12760*/  S2R R9, SR_TID.X ;  /* 0x0000000000097919 */ /* 0x000ea20000002100 */
[----:B------:R-:W-:-:S03]  /*12770*/  LOP3.LUT R23, R23, 0xffffffbf, RZ, 0xc0, !PT ;  /* 0xffffffbf17177812 */ /* 0x000fc600078ec0ff */
[----:B------:R3:W-:Y:S06]  /*12780*/  STL [R1+0xc], R11 ;  /* 0x00000c0b01007387 */ /* 0x0007ec0000100800 */
[----:B------:R-:W4:Y:S01]  /*12790*/  @P1 LDC R5, c[0x0][0x434] ;  /* 0x00010d00ff051b82 */ /* 0x000f220000000800 */
[----:B------:R-:W-:Y:S02]  /*127a0*/  @P1 LOP3.LUT R23, R23, 0x40, RZ, 0xfc, !PT ;  /* 0x0000004017171812 */ /* 0x000fe400078efcff */
[----:B-1----:R-:W-:Y:S01]  /*127b0*/  LOP3.LUT R0, R0, 0x7f, RZ, 0xc0, !PT ;  /* 0x0000007f00007812 */ /* 0x002fe200078ec0ff */
[----:B--2---:R-:W-:-:S03]  /*127c0*/  IMAD.SHL.U32 R9, R9, 0x10, RZ ;  /* 0x0000001009097824 */ /* 0x004fc600078e00ff */
[----:B------:R-:W-:-:S04]  /*127d0*/  SHF.R.U32.HI R0, RZ, 0x3, R0 ;  /* 0x00000003ff007819 */ /* 0x000fc80000011600 */
[----:B------:R-:W-:Y:S02]  /*127e0*/  LOP3.LUT R9, R0, 0x70, R9, 0xf8, !PT ;  /* 0x0000007000097812 */ /* 0x000fe400078ef809 */
[----:B------:R-:W1:Y:S03]  /*127f0*/  @P1 LDC R0, c[0x0][0x438] ;  /* 0x00010e00ff001b82 */ /* 0x000e660000000800 */
[----:B------:R-:W-:-:S05]  /*12800*/  IMAD R6, R7, 0x40, R9 ;  /* 0x0000004007067824 */ /* 0x000fca00078e0209 */
[C---:B------:R-:W-:Y:S02]  /*12810*/  ISETP.GE.AND P0, PT, R6.reuse, R26, PT ;  /* 0x0000001a0600720c */ /* 0x040fe40003f06270 */
[----:B------:R-:W-:Y:S02]  /*12820*/  IADD3 R6, R6, R24, RZ ;  /* 0x0000001806067210 */ /* 0x000fe40007ffe0ff */
[----:B------:R-:W-:-:S03]  /*12830*/  ISETP.GT.U32.OR P0, PT, R9, 0x3f, P0 ;  /* 0x0000003f0900780c */ /* 0x000fc60000704470 */
[----:B----4-:R-:W-:-:S04]  /*12840*/  @P1 IMAD.HI.U32 R5, R6, R5, RZ ;  /* 0x0000000506051227 */ /* 0x010fc800078e00ff */
[----:B------:R-:W-:Y:S01]  /*12850*/  IMAD.MOV.U32 R8, RZ, RZ, R6 ;  /* 0x000000ffff087224 */ /* 0x000fe200078e0006 */
[----:B-1----:R-:W-:-:S05]  /*12860*/  @P1 SHF.R.U32.HI R8, RZ, R0, R5 ;  /* 0x00000000ff081219 */ /* 0x002fca0000011605 */
[----:B------:R-:W1:Y:S01]  /*12870*/  @!P0 LDC.64 R2, c[0x0][0x428] ;  /* 0x00010a00ff028b82 */ /* 0x000e620000000a00 */
[--C-:B------:R-:W-:Y:S01]  /*12880*/  @!P0 SHF.R.S32.HI R5, RZ, 0x1f, R8.reuse ;  /* 0x0000001fff058819 */ /* 0x100fe20000011408 */
[----:B------:R-:W-:Y:S02]  /*12890*/  @!P0 IMAD.MOV.U32 R4, RZ, RZ, R8 ;  /* 0x000000ffff048224 */ /* 0x000fe400078e0008 */
[-C--:B-1----:R-:W-:Y:S02]  /*128a0*/  @!P0 IMAD R0, R11, R2.reuse, RZ ;  /* 0x000000020b008224 */ /* 0x082fe400078e02ff */
[----:B------:R-:W-:-:S04]  /*128b0*/  @!P0 IMAD.WIDE.U32 R4, R31, R2, R4 ;  /* 0x000000021f048225 */ /* 0x000fc800078e0004 */
[----:B------:R-:W-:Y:S02]  /*128c0*/  @!P0 IMAD R0, R31, R3, R0 ;  /* 0x000000031f008224 */ /* 0x000fe400078e0200 */
[----:B------:R-:W1:Y:S02]  /*128d0*/  @!P0 LDC.64 R2, c[0x0][0x418] ;  /* 0x00010600ff028b82 */ /* 0x000e640000000a00 */
[----:B------:R-:W-:Y:S02]  /*128e0*/  @!P0 IMAD.IADD R0, R5, 0x1, R0 ;  /* 0x0000000105008824 */ /* 0x000fe400078e0200 */
[----:B------:R-:W-:Y:S01]  /*128f0*/  IMAD.MOV R5, RZ, RZ, -R8 ;  /* 0x000000ffff057224 */ /* 0x000fe200078e0a08 */
[----:B-1----:R-:W-:-:S04]  /*12900*/  @!P0 LEA R2, P1, R4, R2, 0x2 ;  /* 0x0000000204028211 */ /* 0x002fc800078210ff */
[----:B------:R-:W-:Y:S01]  /*12910*/  @!P0 LEA.HI.X R3, R4, R3, R0, 0x2, P1 ;  /* 0x0000000304038211 */ /* 0x000fe200008f1400 */
[----:B------:R-:W-:Y:S02]  /*12920*/  IMAD R4, R10, R5, R6 ;  /* 0x000000050a047224 */ /* 0x000fe400078e0206 */
[----:B------:R-:W-:Y:S02]  /*12930*/  IMAD.U32 R5, RZ, RZ, UR38 ;  /* 0x00000026ff057e24 */ /* 0x000fe4000f8e00ff */
[----:B------:R-:W-:-:S03]  /*12940*/  IMAD.MOV.U32 R0, RZ, RZ, RZ ;  /* 0x000000ffff007224 */ /* 0x000fc600078e00ff */
[----:B------:R-:W-:-:S03]  /*12950*/  ISETP.NE.AND P2, PT, R5, 0x3, PT ;  /* 0x000000030500780c */ /* 0x000fc60003f45270 */
[----:B------:R3:W5:Y:S01]  /*12960*/  @!P0 LDG.E R0, desc[UR36][R2.64] ;  /* 0x0000002402008981 */ /* 0x000762000c1e1900 */
[----:B------:R-:W-:Y:S02]  /*12970*/  ISETP.GT.U32.AND P0, PT, R9, 0x3f, PT ;  /* 0x0000003f0900780c */ /* 0x000fe40003f04070 */
[----:B------:R-:W-:Y:S02]  /*12980*/  LOP3.LUT R23, R23, 0xffffffdf, RZ, 0xc0, !PT ;  /* 0xffffffdf17177812 */ /* 0x000fe400078ec0ff */
[----:B0-----:R-:W-:Y:S02]  /*12990*/  SHF.R.S32.HI R30, RZ, 0x1f, R18 ;  /* 0x0000001fff1e7819 */ /* 0x001fe40000011412 */
[----:B------:R-:W-:-:S03]  /*129a0*/  MOV R26, R7 ;  /* 0x00000007001a7202 */ /* 0x000fc60000000f00 */
[----:B------:R-:W-:-:S04]  /*129b0*/  @P2 LOP3.LUT R23, R23, 0x20, RZ, 0xfc, !PT ;  /* 0x0000002017172812 */ /* 0x000fc800078efcff */
[----:B------:R-:W-:-:S04]  /*129c0*/  LOP3.LUT R23, R23, 0xfffffffe, RZ, 0xc0, !PT ;  /* 0xfffffffe17177812 */ /* 0x000fc800078ec0ff */
[----:B------:R-:W-:Y:S01]  /*129d0*/  @P0 LOP3.LUT R23, R23, 0x1, RZ, 0xfc, !PT ;  /* 0x0000000117170812 */ /* 0x000fe200078efcff */
[----:B---3--:R-:W-:Y:S06]  /*129e0*/  @!P2 BRA `(.L_x_1382) ;  /* 0x000000000004a947 */ /* 0x008fec0003800000 */
[----:B------:R-:W-:Y:S01]  /*129f0*/  BPT.TRAP 0x1 ;  /* 0x000000040000795c */ /* 0x000fe20000300000 */
.L_x_1382:
        /* <DEDUP_REMOVED lines=19> */
[----:B------:R-:W-:-:S05]  /*12b30*/  IMAD.IADD R6, R3, 0x1, R6 ;  /* 0x0000000103067824 */ /* 0x000fca00078e0206 */
[----:B------:R-:W-:Y:S01]  /*12b40*/  LEA.HI.X R24, R2, UR5, R6, 0x1, P0 ;  /* 0x0000000502187c11 */ /* 0x000fe200080f0c06 */
[----:B------:R-:W-:Y:S01]  /*12b50*/  IMAD R6, R25, 0x8, R22 ;  /* 0x0000000819067824 */ /* 0x000fe200078e0216 */
[----:B------:R-:W-:-:S04]  /*12b60*/  SHF.L.U32 R2, R28, 0x1f, RZ ;  /* 0x0000001f1c027819 */ /* 0x000fc800000006ff */
[----:B------:R-:W0:Y:S02]  /*12b70*/  SYNCS.PHASECHK.TRANS64.TRYWAIT P0, [R6+URZ+0x30840], R2 ;  /* 0x03084002060075a7 */ /* 0x000e24000800017f */
[----:B0-----:R-:W-:Y:S05]  /*12b80*/  @!P0 BRA `(.L_x_1384) ;  /* 0x0000003c00988947 */ /* 0x001fea0003800000 */
.L_x_1450:
[----:B------:R-:W-:Y:S05]  /*12b90*/  BSYNC B0 ;  /* 0x0000000000007941 */ /* 0x000fea0003800000 */
.L_x_1383:
[----:B------:R-:W2:Y:S01]  /*12ba0*/  LDL R10, [R1] ;  /* 0x00000000010a7983 */ /* 0x000ea20000100800 */
[----:B------:R-:W-:Y:S01]  /*12bb0*/  ULDC.64 UR4, c[0x0][0x300] ;  /* 0x0000c00000047ab9 */ /* 0x000fe20000000a00 */
[----:B------:R-:W-:Y:S01]  /*12bc0*/  LOP3.LUT P5, RZ, R23, 0x10, RZ, 0xc0, !PT ;  /* 0x0000001017ff7812 */ /* 0x000fe200078ac0ff */
[----:B------:R-:W-:Y:S01]  /*12bd0*/  IMAD R5, R5, UR4, RZ ;  /* 0x0000000405057c24 */ /* 0x000fe2000f8e02ff */
[----:B------:R-:W1:Y:S01]  /*12be0*/  S2R R9, SR_TID.X ;  /* 0x0000000000097919 */ /* 0x000e620000002100 */
[C---:B0-----:R-:W-:Y:S01]  /*12bf0*/  IMAD.WIDE.U32 R2, R4.reuse, UR4, RZ ;  /* 0x0000000404027c25 */ /* 0x041fe2000f8e00ff */
[C---:B------:R-:W-:Y:S02]  /*12c00*/  LOP3.LUT P4, RZ, R23.reuse, 0x8, RZ, 0xc0, !PT ;  /* 0x0000000817ff7812 */ /* 0x040fe4000788c0ff */
[C---:B------:R-:W-:Y:S01]  /*12c10*/  LOP3.LUT P3, RZ, R23.reuse, 0x4, RZ, 0xc0, !PT ;  /* 0x0000000417ff7812 */ /* 0x040fe2000786c0ff */
[----:B------:R-:W-:Y:S01]  /*12c20*/  IMAD R5, R4, UR5, R5 ;  /* 0x0000000504057c24 */ /* 0x000fe2000f8e0205 */
[----:B------:R-:W-:Y:S01]  /*12c30*/  ULDC.64 UR4, c[0x0][0x310] ;  /* 0x0000c40000047ab9 */ /* 0x000fe20000000a00 */
[----:B------:R-:W-:Y:S01]  /*12c40*/  LOP3.LUT P2, RZ, R23, 0x2, RZ, 0xc0, !PT ;  /* 0x0000000217ff7812 */ /* 0x000fe2000784c0ff */
[----:B------:R-:W-:-:S02]  /*12c50*/  IMAD R8, R8, UR4, RZ ;  /* 0x0000000408087c24 */ /* 0x000fc4000f8e02ff */
        /* <DEDUP_REMOVED lines=9> */
[C---:B------:R-:W-:Y:S01]  /*12cf0*/  LEA R4, P0, R2.reuse, UR4, 0x1 ;  /* 0x0000000402047c11 */ /* 0x040fe2000f8008ff */
[----:B------:R-:W-:Y:S01]  /*12d00*/  UMOV UR4, 0xffffffff ;  /* 0xffffffff00047882 */ /* 0x000fe20000000000 */
[----:B------:R-:W-:Y:S02]  /*12d10*/  IADD3 R0, R3, R0, RZ ;  /* 0x0000000003007210 */ /* 0x000fe40007ffe0ff */
[----:B-1----:R-:W-:Y:S02]  /*12d20*/  LOP3.LUT R9, R9, 0x7f, RZ, 0xc0, !PT ;  /* 0x0000007f09097812 */ /* 0x002fe400078ec0ff */
[----:B------:R-:W-:Y:S02]  /*12d30*/  LEA.HI.X R0, R2, UR5, R0, 0x1, P0 ;  /* 0x0000000502007c11 */ /* 0x000fe400080f0c00 */
[----:B------:R-:W-:Y:S01]  /*12d40*/  SHF.R.U32.HI R9, RZ, 0x3, R9 ;  /* 0x00000003ff097819 */ /* 0x000fe20000011609 */
[----:B--2---:R-:W-:-:S02]  /*12d50*/  IMAD R5, R7, -0x40, R10 ;  /* 0xffffffc007057824 */ /* 0x004fc400078e020a */
[----:B------:R-:W-:Y:S02]  /*12d60*/  IMAD R7, R25, 0x4000, R32 ;  /* 0x0000400019077824 */ /* 0x000fe400078e0220 */
[----:B------:R-:W-:-:S05]  /*12d70*/  IMAD.IADD R5, R5, 0x1, -R9 ;  /* 0x0000000105057824 */ /* 0x000fca00078e0a09 */
[----:B------:R-:W-:Y:S01]  /*12d80*/  ISETP.GE.AND P0, PT, R5, 0x1, PT ;  /* 0x000000010500780c */ /* 0x000fe20003f06270 */
[----:B------:R-:W-:-:S12]  /*12d90*/  BRA.DIV UR4, `(.L_x_1385) ;  /* 0x0000003e04287947 */ /* 0x000fd8000b800000 */
[----:B------:R-:W0:Y:S01]  /*12da0*/  SHFL.IDX PT, R3, R4, RZ, 0x181f ;  /* 0x00181fff04037589 */ /* 0x000e2200000e0000 */
[----:B------:R-:W-:-:S03]  /*12db0*/  @P0 IMAD R9, R7, 0x2, R22 ;  /* 0x0000000207090824 */ /* 0x000fc600078e0216 */
[----:B------:R-:W1:Y:S04]  /*12dc0*/  SHFL.IDX PT, R2, R0, RZ, 0x181f ;  /* 0x00181fff00027589 */ /* 0x000e6800000e0000 */
[----:B------:R-:W-:Y:S01]  /*12dd0*/  SHFL.IDX PT, R8, R0, 0x1, 0x181f ;  /* 0x00381f0000087f89 */ /* 0x000fe200000e0000 */
[----:B0-----:R-:W-:-:S05]  /*12de0*/  @P0 LEA R3, P1, R34, R3, 0x1 ;  /* 0x0000000322030211 */ /* 0x001fca00078208ff */
[----:B-1----:R-:W-:-:S05]  /*12df0*/  @P0 IMAD.X R2, RZ, RZ, R2, P1 ;  /* 0x000000ffff020224 */ /* 0x002fca00008e0602 */
        /* <DEDUP_REMOVED lines=20> */
[----:B0-----:R-:W-:-:S04]  /*12f40*/  @P0 LEA R2, P1, R34, R2, 0x1 ;  /* 0x0000000222020211 */ /* 0x001fc800078208ff */
[----:B------:R-:W-:Y:S02]  /*12f50*/  @P0 IADD3.X R3, RZ, R8, RZ, P1, !PT ;  /* 0x00000008ff030210 */ /* 0x000fe40000ffe4ff */
[----:B------:R0:W1:Y:S04]  /*12f60*/  SHFL.IDX PT, R8, R0, 0x3, 0x181f ;  /* 0x00781f0000087f89 */ /* 0x00006800000e0000 */
[----:B------:R-:W-:Y:S04]  /*12f70*/  @P0 LDGSTS.E.BYPASS.LTC128B.128 [R9+0x21400], desc[UR36][R2.64], !P5 ;  /* 0x2140000002090fae */ /* 0x000fe8000e901d64 */
[----:B------:R-:W-:Y:S04]  /*12f80*/  @P0 LDGSTS.E.BYPASS.LTC128B.128 [R9+0x23400], desc[UR36][R2.64+0x80], !P4 ;  /* 0x2340008002090fae */ /* 0x000fe8000e101d64 */
[----:B------:R-:W-:Y:S04]  /*12f90*/  @P0 LDGSTS.E.BYPASS.LTC128B.128 [R9+0x25400], desc[UR36][R2.64+0x100], !P3 ;  /* 0x2540010002090fae */ /* 0x000fe8000d901d64 */
[----:B------:R2:W-:Y:S04]  /*12fa0*/  @P0 LDGSTS.E.BYPASS.LTC128B.128 [R9+0x27400], desc[UR36][R2.64+0x180], !P2 ;  /* 0x2740018002090fae */ /* 0x0005e8000d101d64 */
[----:B-12---:R0:W2:Y:S02]  /*12fb0*/  SHFL.IDX PT, R2, R4, 0x3, 0x181f ;  /* 0x00781f0004027f89 */ /* 0x0060a400000e0000 */
.L_x_1460:
[----:B------:R-:W-:-:S13]  /*12fc0*/  ISETP.GE.AND P0, PT, R5, 0x31, PT ;  /* 0x000000310500780c */ /* 0x000fda0003f06270 */
[----:B--2---:R-:W-:Y:S01]  /*12fd0*/  @P0 LEA R2, P1, R34, R2, 0x1 ;  /* 0x0000000222020211 */ /* 0x004fe200078208ff */
[----:B------:R-:W-:-:S04]  /*12fe0*/  @P0 IMAD R7, R7, 0x2, R22 ;  /* 0x0000000207070824 */ /* 0x000fc800078e0216 */
        /* <DEDUP_REMOVED lines=10> */
.L_x_1386:
        /* <DEDUP_REMOVED lines=10> */
.L_x_1387:
[----:B------:R2:W-:Y:S02]  /*13130*/  SYNCS.ARRIVE.TRANS64.A1T0 RZ, [R6+URZ+0x30830], RZ ;  /* 0x030830ff06ff79a7 */ /* 0x0005e4000810003f */
[----:B------:R-:W-:Y:S05]  /*13140*/  WARPSYNC.ALL ;  /* 0x0000000000007948 */ /* 0x000fea0003800000 */
[----:B------:R-:W-:Y:S01]  /*13150*/  ULDC.64 UR4, c[0x0][0x298] ;  /* 0x0000a60000047ab9 */ /* 0x000fe20000000a00 */
[----:B-1----:R-:W-:Y:S01]  /*13160*/  VIADD R2, R22, 0x10400 ;  /* 0x0001040016027836 */ /* 0x002fe20000000000 */
[----:B0-----:R-:W-:Y:S01]  /*13170*/  SHF.R.S32.HI R0, RZ, 0x1f, R35 ;  /* 0x0000001fff007819 */ /* 0x001fe20000011423 */
[----:B------:R-:W-:Y:S01]  /*13180*/  IMAD.WIDE.U32 R4, R35, UR4, RZ ;  /* 0x0000000423047c25 */ /* 0x000fe2000f8e00ff */
[----:B------:R-:W-:Y:S01]  /*13190*/  BSSY B6, `(.L_x_1388) ;  /* 0x0000018000067945 */ /* 0x000fe20003800000 */
[----:B------:R-:W-:Y:S01]  /*131a0*/  BAR.SYNC.DEFER_BLOCKING 0x8, 0x180 ;  /* 0x0206000000007b1d */ /* 0x000fe20000010000 */
[----:B------:R-:W-:Y:S01]  /*131b0*/  LOP3.LUT P0, RZ, R2, 0x3ff, RZ, 0xc0, !PT ;  /* 0x000003ff02ff7812 */ /* 0x000fe2000780c0ff */
[----:B------:R-:W-:-:S04]  /*131c0*/  IMAD R0, R0, UR4, RZ ;  /* 0x0000000400007c24 */ /* 0x000fc8000f8e02ff */
[----:B------:R-:W-:Y:S01]  /*131d0*/  IMAD R0, R35, UR5, R0 ;  /* 0x0000000523007c24 */ /* 0x000fe2000f8e0200 */
[----:B------:R0:W-:Y:S03]  /*131e0*/  STL.64 [R1+0x10], R4 ;  /* 0x0000100401007387 */ /* 0x0001e60000100a00 */
[----:B------:R-:W-:-:S04]  /*131f0*/  IMAD.IADD R35, R5, 0x1, R0 ;  /* 0x0000000105237824 */ /* 0x000fc800078e0200 */
        /* <DEDUP_REMOVED lines=8> */
[----:B--2---:R-:W-:Y:S01]  /*13280*/  IMAD.U32 R6, RZ, RZ, UR8 ;  /* 0x00000008ff067e24 */ /* 0x004fe2000f8e00ff */
        /* <DEDUP_REMOVED lines=8> */
.L_x_1389:
[----:B------:R-:W-:Y:S05]  /*13310*/  BSYNC B6 ;  /* 0x0000000000067941 */ /* 0x000fea0003800000 */
.L_x_1388:
[----:B------:R-:W3:Y:S01]  /*13320*/  LDL.LU.64 R20, [R1+0x10] ;  /* 0x0000100001147983 */ /* 0x000ee20000300a00 */
[----:B------:R-:W-:Y:S01]  /*13330*/  ULDC.64 UR4, c[0x0][0x2d8] ;  /* 0x0000b60000047ab9 */ /* 0x000fe20000000a00 */
[----:B------:R-:W-:Y:S01]  /*13340*/  LOP3.LUT P6, RZ, R23, 0x100, RZ, 0xc0, !PT ;  /* 0x0000010017ff7812 */ /* 0x000fe200078cc0ff */
[----:B------:R-:W-:Y:S01]  /*13350*/  IMAD R0, R30, UR4, RZ ;  /* 0x000000041e007c24 */ /* 0x000fe2000f8e02ff */
[----:B------:R-:W-:Y:S01]  /*13360*/  LOP3.LUT R7, R34, 0x40, RZ, 0xfc, !PT ;  /* 0x0000004022077812 */ /* 0x000fe200078efcff */
[----:B------:R-:W-:Y:S01]  /*13370*/  IMAD.MOV.U32 R3, RZ, RZ, R35 ;  /* 0x000000ffff037224 */ /* 0x000fe200078e0023 */
[----:B0-----:R-:W-:Y:S01]  /*13380*/  SEL R4, R19, RZ, !P6 ;  /* 0x000000ff13047207 */ /* 0x001fe20007000000 */
[----:B------:R-:W-:Y:S01]  /*13390*/  IMAD R5, R18, UR5, R0 ;  /* 0x0000000512057c24 */ /* 0x000fe2000f8e0200 */
[----:B------:R-:W-:-:S04]  /*133a0*/  SHF.R.S32.HI R0, RZ, 0x1f, R19 ;  /* 0x0000001fff007819 */ /* 0x000fc80000011413 */
[----:B------:R-:W-:Y:S01]  /*133b0*/  SEL R0, R0, RZ, !P6 ;  /* 0x000000ff00007207 */ /* 0x000fe20007000000 */
[----:B---3--:R-:W-:Y:S01]  /*133c0*/  IMAD.MOV.U32 R2, RZ, RZ, R20 ;  /* 0x000000ffff027224 */ /* 0x008fe200078e0014 */
[----:B------:R-:W0:Y:S01]  /*133d0*/  LDC R21, c[0x0][0x448] ;  /* 0x00011200ff157b82 */ /* 0x000e220000000800 */
[----:B------:R-:W1:Y:S02]  /*133e0*/  S2R R20, SR_TID.X ;  /* 0x0000000000147919 */ /* 0x000e640000002100 */
[----:B------:R-:W-:Y:S01]  /*133f0*/  IMAD.WIDE.U32 R2, R18, UR4, R2 ;  /* 0x0000000412027c25 */ /* 0x000fe2000f8e0002 */
[----:B------:R-:W-:-:S03]  /*13400*/  ULDC.64 UR4, c[0x0][0x2e0] ;  /* 0x0000b80000047ab9 */ /* 0x000fc60000000a00 */
[----:B------:R-:W-:Y:S02]  /*13410*/  IMAD.IADD R3, R3, 0x1, R5 ;  /* 0x0000000103037824 */ /* 0x000fe400078e0205 */
[----:B------:R-:W-:Y:S02]  /*13420*/  IMAD R0, R0, UR4, RZ ;  /* 0x0000000400007c24 */ /* 0x000fe4000f8e02ff */
[----:B------:R-:W-:-:S04]  /*13430*/  IMAD.WIDE.U32 R2, R4, UR4, R2 ;  /* 0x0000000404027c25 */ /* 0x000fc8000f8e0002 */
[----:B------:R-:W-:Y:S01]  /*13440*/  IMAD R0, R4, UR5, R0 ;  /* 0x0000000504007c24 */ /* 0x000fe2000f8e0200 */
[----:B------:R-:W-:-:S03]  /*13450*/  ULDC.64 UR4, c[0x0][0x2d0] ;  /* 0x0000b40000047ab9 */ /* 0x000fc60000000a00 */
[----:B------:R-:W-:Y:S01]  /*13460*/  IMAD.IADD R3, R3, 0x1, R0 ;  /* 0x0000000103037824 */ /* 0x000fe200078e0200 */
[----:B0-----:R-:W-:Y:S02]  /*13470*/  ISETP.NE.AND P6, PT, R21, 0x1, PT ;  /* 0x000000011500780c */ /* 0x001fe40003fc5270 */
[----:B-1----:R-:W-:-:S04]  /*13480*/  LOP3.LUT R20, R20, 0x7f, RZ, 0xc0, !PT ;  /* 0x0000007f14147812 */ /* 0x002fc800078ec0ff */
[----:B------:R-:W-:-:S07]  /*13490*/  SHF.R.U32.HI R21, RZ, 0x3, R20 ;  /* 0x00000003ff157819 */ /* 0x000fce0000011614 */
[----:B--2---:R-:W0:Y:S01]  /*134a0*/  @P6 LDC R6, c[0x0][0x44c] ;  /* 0x00011300ff066b82 */ /* 0x004e220000000800 */
[----:B------:R-:W1:Y:S07]  /*134b0*/  S2R R20, SR_TID.X ;  /* 0x0000000000147919 */ /* 0x000e6e0000002100 */
[----:B------:R-:W2:Y:S01]  /*134c0*/  @P6 LDC R5, c[0x0][0x450] ;  /* 0x00011400ff056b82 */ /* 0x000ea20000000800 */
[----:B-1----:R-:W-:-:S05]  /*134d0*/  IMAD.SHL.U32 R20, R20, 0x10, RZ ;  /* 0x0000001014147824 */ /* 0x002fca00078e00ff */
[----:B------:R-:W-:-:S05]  /*134e0*/  LOP3.LUT R20, R21, 0x70, R20, 0xf8, !PT ;  /* 0x0000007015147812 */ /* 0x000fca00078ef814 */
[----:B------:R-:W-:Y:S02]  /*134f0*/  IMAD.IADD R0, R20, 0x1, R27 ;  /* 0x0000000114007824 */ /* 0x000fe400078e021b */
[----:B------:R-:W1:Y:S02]  /*13500*/  S2R R20, SR_TID.X ;  /* 0x0000000000147919 */ /* 0x000e640000002100 */
[----:B0-----:R-:W-:Y:S01]  /*13510*/  @P6 IMAD.HI.U32 R6, R0, R6, RZ ;  /* 0x0000000600066227 */ /* 0x001fe200078e00ff */
[----:B------:R-:W-:-:S04]  /*13520*/  MOV R4, R0 ;  /* 0x0000000000047202 */ /* 0x000fc80000000f00 */
[----:B--2---:R-:W-:Y:S02]  /*13530*/  @P6 SHF.R.U32.HI R4, RZ, R5, R6 ;  /* 0x00000005ff046219 */ /* 0x004fe40000011606 */
[----:B------:R-:W0:Y:S03]  /*13540*/  LDC R6, c[0x0][0x448] ;  /* 0x00011200ff067b82 */ /* 0x000e260000000800 */
[----:B------:R-:W-:Y:S02]  /*13550*/  IMAD.MOV R5, RZ, RZ, -R4 ;  /* 0x000000ffff057224 */ /* 0x000fe400078e0a04 */
[----:B------:R-:W-:Y:S01]  /*13560*/  IMAD.WIDE.U32 R2, R4, UR4, R2 ;  /* 0x0000000404027c25 */ /* 0x000fe2000f8e0002 */
[----:B-1----:R-:W-:-:S03]  /*13570*/  LOP3.LUT R20, R20, 0x7f, RZ, 0xc0, !PT ;  /* 0x0000007f14147812 */ /* 0x002fc600078ec0ff */
[----:B0-----:R-:W-:Y:S01]  /*13580*/  IMAD R0, R6, R5, R0 ;  /* 0x0000000506007224 */ /* 0x001fe200078e0200 */
[----:B------:R-:W-:Y:S02]  /*13590*/  SHF.R.S32.HI R5, RZ, 0x1f, R4 ;  /* 0x0000001fff057819 */ /* 0x000fe40000011404 */
[----:B------:R-:W-:-:S03]  /*135a0*/  SHF.R.U32.HI R8, RZ, 0x3, R20 ;  /* 0x00000003ff087819 */ /* 0x000fc60000011614 */
        /* <DEDUP_REMOVED lines=10> */
[----:B------:R-:W-:Y:S01]  /*13650*/  IMAD.IADD R0, R3, 0x1, R5 ;  /* 0x0000000103007824 */ /* 0x000fe200078e0205 */
[----:B------:R-:W-:Y:S02]  /*13660*/  ULDC UR4, c[0x0][0x2b8] ;  /* 0x0000ae0000047ab9 */ /* 0x000fe40000000800 */
[----:B------:R-:W-:Y:S02]  /*13670*/  ISETP.GE.AND P4, PT, R34, UR4, PT ;  /* 0x0000000422007c0c */ /* 0x000fe4000bf86270 */
[----:B------:R-:W-:Y:S01]  /*13680*/  LEA.HI.X R0, R2, UR5, R0, 0x1, P0 ;  /* 0x0000000502007c11 */ /* 0x000fe200080f0c00 */
[----:B------:R-:W-:Y:S01]  /*13690*/  UMOV UR5, 0xffffffff ;  /* 0xffffffff00057882 */ /* 0x000fe20000000000 */
[----:B------:R-:W-:-:S02]  /*136a0*/  ISETP.GE.AND P3, PT, R7, UR4, PT ;  /* 0x0000000407007c0c */ /* 0x000fc4000bf66270 */
[----:B------:R-:W-:Y:S02]  /*136b0*/  ISETP.GE.AND P2, PT, R37, UR4, PT ;  /* 0x0000000425007c0c */ /* 0x000fe4000bf46270 */
[----:B------:R-:W-:Y:S01]  /*136c0*/  ISETP.GE.AND P1, PT, R36, UR4, PT ;  /* 0x0000000424007c0c */ /* 0x000fe2000bf26270 */
[----:B------:R-:W-:-:S12]  /*136d0*/  BRA.DIV UR5, `(.L_x_1390) ;  /* 0x0000003a05347947 */ /* 0x000fd8000b800000 */
[----:B------:R-:W0:Y:S01]  /*136e0*/  SHFL.IDX PT, R3, R4, RZ, 0x181f ;  /* 0x00181fff04037589 */ /* 0x000e2200000e0000 */
[----:B------:R-:W-:Y:S02]  /*136f0*/  IMAD R5, R29, R6, RZ ;  /* 0x000000061d057224 */ /* 0x000fe400078e02ff */
[----:B------:R-:W-:Y:S01]  /*13700*/  IMAD.IADD R27, R8, 0x1, R27 ;  /* 0x00000001081b7824 */ /* 0x000fe200078e021b */
[----:B------:R-:W1:Y:S04]  /*13710*/  SHFL.IDX PT, R2, R0, RZ, 0x181f ;  /* 0x00181fff00027589 */ /* 0x000e6800000e0000 */
[----:B------:R-:W-:Y:S01]  /*13720*/  ISETP.GE.AND P0, PT, R27, R5, PT ;  /* 0x000000051b00720c */ /* 0x000fe20003f06270 */
[----:B------:R-:W-:-:S12]  /*13730*/  SHFL.IDX PT, R14, R4, 0x7, 0x181f ;  /* 0x00f81f00040e7f89 */ /* 0x000fd800000e0000 */
[----:B0-----:R-:W-:-:S05]  /*13740*/  @!P0 LEA R6, P5, R34, R3, 0x1 ;  /* 0x0000000322068211 */ /* 0x001fca00078a08ff */
[----:B-1----:R-:W-:Y:S02]  /*13750*/  @!P0 IMAD.X R3, RZ, RZ, R2, P5 ;  /* 0x000000ffff038224 */ /* 0x002fe400028e0602 */
[----:B------:R-:W-:Y:S01]  /*13760*/  @!P0 IMAD.MOV.U32 R2, RZ, RZ, R6 ;  /* 0x000000ffff028224 */ /* 0x000fe200078e0006 */
[----:B------:R-:W-:-:S04]  /*13770*/  IADD3 R6, R27, 0x10, RZ ;  /* 0x000000101b067810 */ /* 0x000fc80007ffe0ff */
        /* <DEDUP_REMOVED lines=10> */
[----:B------:R-:W-:Y:S02]  /*13820*/  @!P0 IMAD.MOV.U32 R3, RZ, RZ, R7 ;  /* 0x000000ffff038224 */ /* 0x000fe400078e0007 */
[----:B------:R-:W-:-:S03]  /*13830*/  VIADD R6, R27, 0x20 ;  /* 0x000000201b067836 */ /* 0x000fc60000000000 */
        /* <DEDUP_REMOVED lines=57> */
[----:B------:R-:W-:Y:S02]  /*13bd0*/  @!P0 IMAD.MOV.U32 R2, RZ, RZ, R6 ;  /* 0x000000ffff028224 */ /* 0x000fe400078e0006 */
[----:B------:R0:W1:Y:S02]  /*13be0*/  SHFL.IDX PT, R6, R0, 0x7, 0x181f ;  /* 0x00f81f0000067f89 */ /* 0x00006400000e0000 */
[----:B------:R-:W-:-:S05]  /*13bf0*/  @!P0 IMAD.MOV.U32 R3, RZ, RZ, R7 ;  /* 0x000000ffff038224 */ /* 0x000fca00078e0007 */
[----:B------:R0:W-:Y:S04]  /*13c00*/  @!P0 LDGSTS.E.BYPASS.LTC128B.128 [R33+0x13400], desc[UR36][R2.64], !P4 ;  /* 0x1340000002218fae */ /* 0x0001e8000e101d64 */
[----:B------:R0:W-:Y:S04]  /*13c10*/  @!P0 LDGSTS.E.BYPASS.LTC128B.128 [R33+0x17400], desc[UR36][R2.64+0x80], !P3 ;  /* 0x1740008002218fae */ /* 0x0001e8000d901d64 */
[----:B------:R0:W-:Y:S04]  /*13c20*/  @!P0 LDGSTS.E.BYPASS.LTC128B.128 [R33+0x1b400], desc[UR36][R2.64+0x100], !P2 ;  /* 0x1b40010002218fae */ /* 0x0001e8000d101d64 */
[----:B------:R0:W-:Y:S02]  /*13c30*/  @!P0 LDGSTS.E.BYPASS.LTC128B.128 [R33+0x1f400], desc[UR36][R2.64+0x180], !P1 ;  /* 0x1f40018002218fae */ /* 0x0001e4000c901d64 */
.L_x_1477:
[----:B0-----:R-:W-:Y:S01]  /*13c40*/  VIADD R0, R27, 0x70 ;  /* 0x000000701b007836 */ /* 0x001fe20000000000 */
[----:B------:R-:W-:Y:S04]  /*13c50*/  BSSY B0, `(.L_x_1391) ;  /* 0x000000c000007945 */ /* 0x000fe80003800000 */
[----:B------:R-:W-:-:S13]  /*13c60*/  ISETP.GE.AND P0, PT, R0, R5, PT ;  /* 0x000000050000720c */ /* 0x000fda0003f06270 */
[----:B------:R-:W-:Y:S05]  /*13c70*/  @P0 BRA `(.L_x_1392) ;  /* 0x0000000000240947 */ /* 0x000fea0003800000 */
[----:B------:R-:W-:-:S05]  /*13c80*/  LEA R2, P0, R34, R14, 0x1 ;  /* 0x0000000e22027211 */ /* 0x000fca00078008ff */
        /* <DEDUP_REMOVED lines=8> */
.L_x_1392:
[----:B------:R-:W-:Y:S05]  /*13d10*/  BSYNC B0 ;  /* 0x0000000000007941 */ /* 0x000fea0003800000 */
.L_x_1391:
[----:B------:R-:W-:Y:S01]  /*13d20*/  NOP ;  /* 0x0000000000007918 */ /* 0x000fe20000000000 */
[----:B------:R-:W-:-:S13]  /*13d30*/  PLOP3.LUT P0, PT, PT, PT, PT, 0x80, 0x0 ;  /* 0x000000000000781c */ /* 0x000fda0003f0f070 */
.L_x_1393:
[----:B------:R-:W-:Y:S02]  /*13d40*/  PLOP3.LUT P1, PT, P1, P0, PT, 0xa2, 0x0 ;  /* 0x000000000000781c */ /* 0x000fe40000f21472 */
[----:B------:R-:W-:-:S08]  /*13d50*/  @P0 R2UR P1, UR4, R22 ;  /* 0x00000000160402ca */ /* 0x000fd00000020000 */
[----:B------:R-:W-:-:S05]  /*13d60*/  @P0 PLOP3.LUT P0, PT, P1, PT, PT, 0x80, 0x0 ;  /* 0x000000000000081c */ /* 0x000fca0000f0f070 */
[----:B------:R-:W-:Y:S01]  /*13d70*/  @!P1 SYNCS.ARRIVE.TRANS64.RED.A0T1 RZ, [UR4+0x30800], RZ ;  /* 0x030800ffffff99a7 */ /* 0x000fe20008200404 */
[----:B------:R-:W-:Y:S07]  /*13d80*/  @!P1 ARRIVES.LDGSTSBAR.64.TRANSCNT [UR4+0x30800] ;  /* 0x03080000ff0099b0 */ /* 0x000fee0008000a84 */
[----:B------:R-:W-:Y:S05]  /*13d90*/  @P0 BRA.U.ANY `(.L_x_1393) ;  /* 0xfffffffd00e80947 */ /* 0x000fea000393ffff */
[----:B0-----:R-:W2:Y:S04]  /*13da0*/  LDL.LU R3, [R1+0x1c] ;  /* 0x00001c0001037983 */ /* 0x001ea80000300800 */
[----:B------:R-:W3:Y:S01]  /*13db0*/  LDL.LU R2, [R1+0x18] ;  /* 0x0000180001027983 */ /* 0x000ee20000300800 */
[----:B--2---:R-:W-:Y:S01]  /*13dc0*/  VIADD R3, R3, 0x1 ;  /* 0x0000000103037836 */ /* 0x004fe20000000000 */
[----:B---3--:R-:W-:-:S04]  /*13dd0*/  IADD3 R7, R2, -0x2, RZ ;  /* 0xfffffffe02077810 */ /* 0x008fc80007ffe0ff */
[----:B------:R0:W-:Y:S01]  /*13de0*/  STL [R1+0x1c], R3 ;  /* 0x00001c0301007387 */ /* 0x0001e20000100800 */
[----:B------:R-:W-:-:S04]  /*13df0*/  LEA.HI R0, R3, R3, RZ, 0x1 ;  /* 0x0000000303007211 */ /* 0x000fc800078f08ff */
[----:B------:R-:W-:-:S05]  /*13e00*/  LOP3.LUT R0, R0, 0xfffffffe, RZ, 0xc0, !PT ;  /* 0xfffffffe00007812 */ /* 0x000fca00078ec0ff */
[----:B------:R-:W-:-:S05]  /*13e10*/  IMAD.IADD R0, R3, 0x1, -R0 ;  /* 0x0000000103007824 */ /* 0x000fca00078e0a00 */
[----:B0-----:R-:W-:Y:S01]  /*13e20*/  SHF.L.U32 R3, R0, 0x1f, RZ ;  /* 0x0000001f00037819 */ /* 0x001fe200000006ff */
[----:B------:R-:W-:Y:S01]  /*13e30*/  NOP ;  /* 0x0000000000007918 */ /* 0x000fe20000000000 */
[----:B------:R0:W-:Y:S01]  /*13e40*/  SYNCS.ARRIVE.TRANS64.A1T0 RZ, [R22+URZ+0x30800], RZ ;  /* 0x030800ff16ff79a7 */ /* 0x0001e2000810003f */
[----:B------:R-:W-:Y:S01]  /*13e50*/  BSSY B0, `(.L_x_1394) ;  /* 0x0000003000007945 */ /* 0x000fe20003800000 */
[----:B------:R-:W2:Y:S03]  /*13e60*/  SYNCS.PHASECHK.TRANS64.TRYWAIT P0, [R22+URZ+0x30820], R3 ;  /* 0x03082003160075a7 */ /* 0x000ea6000800017f */
[----:B0-2---:R-:W-:Y:S05]  /*13e70*/  @!P0 BRA `(.L_x_1395) ;  /* 0x0000003c00208947 */ /* 0x005fea0003800000 */
.L_x_1478:
[----:B------:R-:W-:Y:S05]  /*13e80*/  BSYNC B0 ;  /* 0x0000000000007941 */ /* 0x000fea0003800000 */
.L_x_1394:
[----:B------:R-:W2:Y:S01]  /*13e90*/  LDL R0, [R1+0x8] ;  /* 0x0000080001007983 */ /* 0x000ea20000100800 */
[----:B------:R-:W-:Y:S01]  /*13ea0*/  BSSY B0, `(.L_x_1396) ;  /* 0x0000102000007945 */ /* 0x000fe20003800000 */
[----:B--2---:R-:W-:-:S13]  /*13eb0*/  ISETP.GE.AND P0, PT, R7, R0, PT ;  /* 0x000000000700720c */ /* 0x004fda0003f06270 */
[----:B------:R-:W-:Y:S05]  /*13ec0*/  @!P0 BRA `(.L_x_1397) ;  /* 0x0000000c00fc8947 */ /* 0x000fea0003800000 */
[C---:B------:R-:W-:Y:S01]  /*13ed0*/  LOP3.LUT R0, R34.reuse, 0x40, RZ, 0xfc, !PT ;  /* 0x0000004022007812 */ /* 0x040fe200078efcff */
[----:B------:R-:W-:Y:S01]  /*13ee0*/  ULDC UR4, c[0x0][0x2f4] ;  /* 0x0000bd0000047ab9 */ /* 0x000fe20000000800 */
[----:B-1----:R-:W-:Y:S01]  /*13ef0*/  IMAD.MOV.U32 R6, RZ, RZ, R25 ;  /* 0x000000ffff067224 */ /* 0x002fe200078e0019 */
[----:B------:R-:W-:Y:S01]  /*13f00*/  ISETP.GE.AND P4, PT, R34, UR4, PT ;  /* 0x0000000422007c0c */ /* 0x000fe2000bf86270 */
[----:B------:R-:W-:Y:S01]  /*13f10*/  IMAD.MOV.U32 R10, RZ, RZ, R28 ;  /* 0x000000ffff0a7224 */ /* 0x000fe200078e001c */
[----:B------:R-:W-:Y:S01]  /*13f20*/  ISETP.GE.AND P3, PT, R0, UR4, PT ;  /* 0x0000000400007c0c */ /* 0x000fe2000bf66270 */
[----:B------:R-:W-:Y:S01]  /*13f30*/  IMAD.MOV.U32 R29, RZ, RZ, R26 ;  /* 0x000000ffff1d7224 */ /* 0x000fe200078e001a */
[----:B------:R-:W-:Y:S02]  /*13f40*/  ISETP.GE.AND P2, PT, R37, UR4, PT ;  /* 0x0000000425007c0c */ /* 0x000fe4000bf46270 */
[----:B------:R-:W-:-:S13]  /*13f50*/  ISETP.GE.AND P1, PT, R36, UR4, PT ;  /* 0x0000000424007c0c */ /* 0x000fda000bf26270 */
.L_x_1410:
[----:B------:R-:W2:Y:S04]  /*13f60*/  LDL R0, [R1+0x4] ;  /* 0x0000040001007983 */ /* 0x000ea80000100800 */
[----:B------:R-:W3:Y:S01]  /*13f70*/  LDL R8, [R1+0xc] ;  /* 0x00000c0001087983 */ /* 0x000ee20000100800 */
[----:B------:R-:W1:Y:S01]  /*13f80*/  S2R R2, SR_TID.X ;  /* 0x0000000000027919 */ /* 0x000e620000002100 */
[----:B------:R-:W4:Y:S01]  /*13f90*/  S2R R9, SR_TID.X ;  /* 0x0000000000097919 */ /* 0x000f220000002100 */
[----:B-1----:R-:W-:-:S04]  /*13fa0*/  LOP3.LUT R2, R2, 0x7f, RZ, 0xc0, !PT ;  /* 0x0000007f02027812 */ /* 0x002fc800078ec0ff */
[----:B0-----:R-:W-:Y:S02]  /*13fb0*/  SHF.R.U32.HI R3, RZ, 0x3, R2 ;  /* 0x00000003ff037819 */ /* 0x001fe40000011602 */
[----:B------:R-:W0:Y:S01]  /*13fc0*/  LDC R2, c[0x0][0x430] ;  /* 0x00010c00ff027b82 */ /* 0x000e220000000800 */
[----:B----4-:R-:W-:-:S05]  /*13fd0*/  IMAD.SHL.U32 R9, R9, 0x10, RZ ;  /* 0x0000001009097824 */ /* 0x010fca00078e00ff */
[----:B------:R-:W-:-:S04]  /*13fe0*/  LOP3.LUT R9, R3, 0x70, R9, 0xf8, !PT ;  /* 0x0000007003097812 */ /* 0x000fc800078ef809 */
[----:B------:R-:W-:-:S13]  /*13ff0*/  ISETP.GT.U32.AND P6, PT, R9, 0x3f, PT ;  /* 0x0000003f0900780c */ /* 0x000fda0003fc4070 */
[----:B------:R-:W1:Y:S01]  /*14000*/  @!P6 LDC.64 R4, c[0x0][0x428] ;  /* 0x00010a00ff04eb82 */ /* 0x000e620000000a00 */
[----:B0-----:R-:W-:-:S13]  /*14010*/  ISETP.NE.AND P0, PT, R2, 0x1, PT ;  /* 0x000000010200780c */ /* 0x001fda0003f05270 */
[----:B------:R-:W0:Y:S08]  /*14020*/  @P0 LDC R3, c[0x0][0x434] ;  /* 0x00010d00ff030b82 */ /* 0x000e300000000800 */
[----:B------:R-:W4:Y:S01]  /*14030*/  @P0 LDC R2, c[0x0][0x438] ;  /* 0x00010e00ff020b82 */ /* 0x000f220000000800 */
[----:B------:R-:W-:Y:S05]  /*14040*/  YIELD ;  /* 0x0000000000007946 */ /* 0x000fea0003800000 */
[----:B------:R-:W-:Y:S01]  /*14050*/  ULDC UR4, c[0x0][0x430] ;  /* 0x00010c0000047ab9 */ /* 0x000fe20000000800 */
[----:B--2---:R-:W-:-:S04]  /*14060*/  IMAD R0, R7, 0x40, R0 ;  /* 0x0000004007007824 */ /* 0x004fc800078e0200 */
[----:B------:R-:W-:-:S04]  /*14070*/  IMAD.IADD R0, R9, 0x1, R0 ;  /* 0x0000000109007824 */ /* 0x000fc800078e0200 */
[----:B0-----:R-:W-:Y:S01]  /*14080*/  @P0 IMAD.HI.U32 R3, R0, R3, RZ ;  /* 0x0000000300030227 */ /* 0x001fe200078e00ff */
[----:B------:R-:W-:-:S04]  /*14090*/  MOV R11, R0 ;  /* 0x00000000000b7202 */ /* 0x000fc80000000f00 */
[----:B----4-:R-:W-:-:S04]  /*140a0*/  @P0 SHF.R.U32.HI R11, RZ, R2, R3 ;  /* 0x00000002ff0b0219 */ /* 0x010fc80000011603 */
[--C-:B------:R-:W-:Y:S01]  /*140b0*/  @!P6 SHF.R.S32.HI R3, RZ, 0x1f, R11.reuse ;  /* 0x0000001fff03e819 */ /* 0x100fe2000001140b */
[----:B------:R-:W-:-:S04]  /*140c0*/  @!P6 IMAD.MOV.U32 R2, RZ, RZ, R11 ;  /* 0x000000ffff02e224 */ /* 0x000fc800078e000b */
[----:B-1----:R-:W-:-:S04]  /*140d0*/  @!P6 IMAD.WIDE.U32 R2, R31, R4, R2 ;  /* 0x000000041f02e225 */ /* 0x002fc800078e0002 */
[----:B---3--:R-:W-:Y:S02]  /*140e0*/  @!P6 IMAD R4, R8, R4, RZ ;  /* 0x000000040804e224 */ /* 0x008fe400078e02ff */
[----:B------:R-:W0:Y:S02]  /*140f0*/  @!P6 LDC.64 R8, c[0x0][0x418] ;  /* 0x00010600ff08eb82 */ /* 0x000e240000000a00 */
[----:B------:R-:W-:-:S04]  /*14100*/  @!P6 IMAD R5, R31, R5, R4 ;  /* 0x000000051f05e224 */ /* 0x000fc800078e0204 */
[----:B------:R-:W-:Y:S02]  /*14110*/  @!P6 IMAD.IADD R3, R5, 0x1, R3 ;  /* 0x000000010503e824 */ /* 0x000fe400078e0203 */
[----:B------:R-:W-:-:S04]  /*14120*/  IMAD.MOV R5, RZ, RZ, -R11 ;  /* 0x000000ffff057224 */ /* 0x000fc800078e0a0b */
[----:B------:R-:W-:Y:S02]  /*14130*/  IMAD R5, R5, UR4, R0 ;  /* 0x0000000405057c24 */ /* 0x000fe4000f8e0200 */
[----:B------:R-:W-:Y:S01]  /*14140*/  IMAD.MOV.U32 R0, RZ, RZ, RZ ;  /* 0x000000ffff007224 */ /* 0x000fe200078e00ff */
[----:B0-----:R-:W-:-:S04]  /*14150*/  @!P6 LEA R8, P0, R2, R8, 0x2 ;  /* 0x000000080208e211 */ /* 0x001fc800078010ff */
[----:B------:R-:W-:-:S05]  /*14160*/  @!P6 LEA.HI.X R9, R2, R9, R3, 0x2, P0 ;  /* 0x000000090209e211 */ /* 0x000fca00000f1403 */
[----:B------:R0:W5:Y:S01]  /*14170*/  @!P6 LDG.E R0, desc[UR36][R8.64] ;  /* 0x000000240800e981 */ /* 0x000162000c1e1900 */
[----:B------:R-:W-:Y:S01]  /*14180*/  LOP3.LUT P5, RZ, R23, 0x20, RZ, 0xc0, !PT ;  /* 0x0000002017ff7812 */ /* 0x000fe200078ac0ff */
[----:B------:R-:W-:-:S05]  /*14190*/  VIADD R25, R6, 0x1 ;  /* 0x0000000106197836 */ /* 0x000fca0000000000 */
[----:B------:R-:W-:-:S04]  /*141a0*/  ISETP.NE.AND P0, PT, R25, 0x2, PT ;  /* 0x000000021900780c */ /* 0x000fc80003f05270 */
[----:B------:R-:W-:Y:S01]  /*141b0*/  SEL R28, RZ, 0x1, P0 ;  /* 0x00000001ff1c7807 */ /* 0x000fe20000000000 */
[----:B------:R-:W-:Y:S01]  /*141c0*/  IMAD.MOV.U32 R26, RZ, RZ, R7 ;  /* 0x000000ffff1a7224 */ /* 0x000fe200078e0007 */
[----:B------:R-:W-:Y:S02]  /*141d0*/  SEL R25, R25, RZ, P0 ;  /* 0x000000ff19197207 */ /* 0x000fe40000000000 */
[----:B------:R-:W-:Y:S01]  /*141e0*/  LOP3.LUT R28, R10, R28, RZ, 0x3c, !PT ;  /* 0x0000001c0a1c7212 */ /* 0x000fe200078e3cff */
[----:B0-----:R-:W-:Y:S06]  /*141f0*/  @!P5 BRA `(.L_x_1398) ;  /* 0x000000000004d947 */ /* 0x001fec0003800000 */
[----:B------:R-:W-:Y:S01]  /*14200*/  BPT.TRAP 0x1 ;  /* 0x000000040000795c */ /* 0x000fe20000300000 */
.L_x_1398:
[----:B------:R-:W-:Y:S01]  /*14210*/  LEA R7, R25, R22, 0x3 ;  /* 0x0000001619077211 */ /* 0x000fe200078e18ff */
[----:B------:R-:W-:Y:S01]  /*14220*/  BSSY B1, `(.L_x_1399) ;  /* 0x0000004000017945 */ /* 0x000fe20003800000 */
[----:B------:R-:W-:-:S04]  /*14230*/  SHF.L.U32 R2, R28, 0x1f, RZ ;  /* 0x0000001f1c027819 */ /* 0x000fc800000006ff */
[----:B------:R-:W0:Y:S02]  /*14240*/  SYNCS.PHASECHK.TRANS64.TRYWAIT P0, [R7+URZ+0x30840], R2 ;  /* 0x03084002070075a7 */ /* 0x000e24000800017f */
[----:B0-----:R-:W-:Y:S05]  /*14250*/  @!P0 BRA `(.L_x_1400) ;  /* 0x00000038003c8947 */ /* 0x001fea0003800000 */
.L_x_1479:
[----:B------:R-:W-:Y:S05]  /*14260*/  BSYNC B1 ;  /* 0x0000000000017941 */ /* 0x000fea0003800000 */
.L_x_1399:
        /* <DEDUP_REMOVED lines=25> */
[----:B------:R-:W-:Y:S01]  /*14400*/  LOP3.LUT R23, R23, 0xffffefff, RZ, 0xc0, !PT ;  /* 0xffffefff17177812 */ /* 0x000fe200078ec0ff */
[----:B------:R-:W-:Y:S01]  /*14410*/  IMAD.SHL.U32 R4, R34, 0x2, RZ ;  /* 0x0000000222047824 */ /* 0x000fe200078e00ff */
[----:B------:R-:W-:Y:S01]  /*14420*/  LEA R20, R20, R22, 0x1 ;  /* 0x0000001614147211 */ /* 0x000fe200078e08ff */
[----:B------:R-:W1:Y:S01]  /*14430*/  SHFL.IDX PT, R3, R27, RZ, 0x181f ;  /* 0x00181fff1b037589 */ /* 0x000e6200000e0000 */
[----:B------:R-:W-:-:S03]  /*14440*/  @P2 LOP3.LUT R23, R23, 0x1000, RZ, 0xfc, !PT ;  /* 0x0000100017172812 */ /* 0x000fc600078efcff */
        /* <DEDUP_REMOVED lines=31> */
.L_x_1489:
        /* <DEDUP_REMOVED lines=17> */
.L_x_1402:
        /* <DEDUP_REMOVED lines=10> */
.L_x_1403:
[----:B------:R2:W-:Y:S01]  /*147f0*/  SYNCS.ARRIVE.TRANS64.A1T0 RZ, [R7+URZ+0x30830], RZ ;  /* 0x030830ff07ff79a7 */ /* 0x0005e2000810003f */
[----:B------:R-:W-:Y:S05]  /*14800*/  @!P6 BRA `(.L_x_1404) ;  /* 0x000000000004e947 */ /* 0x000fea0003800000 */
[----:B------:R-:W-:Y:S01]  /*14810*/  BPT.TRAP 0x1 ;  /* 0x000000040000795c */ /* 0x000fe20000300000 */
.L_x_1404:
[----:B-1----:R-:W-:Y:S01]  /*14820*/  SHF.L.U32 R2, R10, 0x1f, RZ ;  /* 0x0000001f0a027819 */ /* 0x002fe200000006ff */
[----:B--2---:R-:W-:Y:S01]  /*14830*/  IMAD R7, R6, 0x8, R22 ;  /* 0x0000000806077824 */ /* 0x004fe200078e0216 */
[----:B------:R-:W-:Y:S03]  /*14840*/  BSSY B1, `(.L_x_1405) ;  /* 0x0000003000017945 */ /* 0x000fe60003800000 */
[----:B------:R-:W1:Y:S02]  /*14850*/  SYNCS.PHASECHK.TRANS64.TRYWAIT P0, [R7+URZ+0x30860], R2 ;  /* 0x03086002070075a7 */ /* 0x000e64000800017f */
[----:B-1----:R-:W-:Y:S05]  /*14860*/  @!P0 BRA `(.L_x_1406) ;  /* 0x0000003800408947 */ /* 0x002fea0003800000 */
.L_x_1490:
[----:B------:R-:W-:Y:S05]  /*14870*/  BSYNC B1 ;  /* 0x0000000000017941 */ /* 0x000fea0003800000 */
.L_x_1405:
        /* <DEDUP_REMOVED lines=49> */
.L_x_1500:
[----:B-1----:R-:W-:Y:S01]  /*14b90*/  IADD3 R2, P0, R2, R4, RZ ;  /* 0x0000000402027210 */ /* 0x002fe20007f1e0ff */
        /* <DEDUP_REMOVED lines=15> */
[----:B-1----:R-:W-:Y:S01]  /*14c90*/  IMAD.WIDE.U32 R2, R5, UR4, RZ ;  /* 0x0000000405027c25 */ /* 0x002fe2000f8e00ff */
[----:B------:R-:W-:-:S03]  /*14ca0*/  ULDC.64 UR4, c[0x0][0x338] ;  /* 0x0000ce0000047ab9 */ /* 0x000fc60000000a00 */
[----:B------:R-:W-:Y:S02]  /*14cb0*/  IMAD.IADD R3, R3, 0x1, R9 ;  /* 0x0000000103037824 */ /* 0x000fe400078e0209 */
[----:B------:R-:W-:Y:S02]  /*14cc0*/  IMAD R21, R21, UR4, RZ ;  /* 0x0000000415157c24 */ /* 0x000fe4000f8e02ff */
[----:B------:R-:W-:-:S04]  /*14cd0*/  IMAD.WIDE.U32 R2, R0, UR4, R2 ;  /* 0x0000000400027c25 */ /* 0x000fc8000f8e0002 */
[----:B------:R-:W-:Y:S01]  /*14ce0*/  IMAD R21, R0, UR5, R21 ;  /* 0x0000000500157c24 */ /* 0x000fe2000f8e0215 */
[----:B------:R-:W-:Y:S01]  /*14cf0*/  ULDC.64 UR4, c[0x0][0x330] ;  /* 0x0000cc0000047ab9 */ /* 0x000fe20000000a00 */
[----:B------:R-:W-:Y:S01]  /*14d00*/  NOP ;  /* 0x0000000000007918 */ /* 0x000fe20000000000 */
[----:B------:R-:W-:Y:S02]  /*14d10*/  IMAD R5, R30, UR4, RZ ;  /* 0x000000041e057c24 */ /* 0x000fe4000f8e02ff */
[----:B------:R-:W-:Y:S02]  /*14d20*/  IMAD.IADD R3, R3, 0x1, R21 ;  /* 0x0000000103037824 */ /* 0x000fe400078e0215 */
[C---:B------:R-:W-:Y:S02]  /*14d30*/  IMAD R5, R18.reuse, UR5, R5 ;  /* 0x0000000512057c24 */ /* 0x040fe4000f8e0205 */
[----:B------:R-:W-:Y:S01]  /*14d40*/  IMAD.WIDE.U32 R2, R18, UR4, R2 ;  /* 0x0000000412027c25 */ /* 0x000fe2000f8e0002 */
[----:B------:R-:W-:-:S04]  /*14d50*/  ULDC.64 UR4, c[0x0][0x318] ;  /* 0x0000c60000047ab9 */ /* 0x000fc80000000a00 */
[----:B------:R-:W-:Y:S02]  /*14d60*/  IADD3 R3, R5, R3, RZ ;  /* 0x0000000305037210 */ /* 0x000fe40007ffe0ff */
[----:B0-----:R-:W-:-:S04]  /*14d70*/  LEA R17, P0, R2, UR4, 0x1 ;  /* 0x0000000402117c11 */ /* 0x001fc8000f8008ff */
[----:B------:R-:W-:Y:S02]  /*14d80*/  LEA.HI.X R24, R2, UR5, R3, 0x1, P0 ;  /* 0x0000000502187c11 */ /* 0x000fe400080f0c03 */
[----:B------:R-:W-:-:S13]  /*14d90*/  PLOP3.LUT P0, PT, PT, PT, PT, 0x80, 0x0 ;  /* 0x000000000000781c */ /* 0x000fda0003f0f070 */
.L_x_1408:
        /* <DEDUP_REMOVED lines=10> */
.L_x_1409:
[----:B------:R-:W2:Y:S01]  /*14e40*/  LDL R0, [R1+0x8] ;  /* 0x0000080001007983 */ /* 0x000ea20000100800 */
[----:B------:R0:W-:Y:S01]  /*14e50*/  SYNCS.ARRIVE.TRANS64.A1T0 RZ, [R7+URZ+0x30850], RZ ;  /* 0x030850ff07ff79a7 */ /* 0x0001e2000810003f */
[----:B------:R-:W-:Y:S02]  /*14e60*/  IMAD.MOV.U32 R6, RZ, RZ, R25 ;  /* 0x000000ffff067224 */ /* 0x000fe400078e0019 */
[----:B------:R-:W-:Y:S02]  /*14e70*/  IMAD.MOV.U32 R10, RZ, RZ, R28 ;  /* 0x000000ffff0a7224 */ /* 0x000fe400078e001c */
[----:B------:R-:W-:Y:S02]  /*14e80*/  IMAD.MOV.U32 R29, RZ, RZ, R26 ;  /* 0x000000ffff1d7224 */ /* 0x000fe400078e001a */
[C---:B0-----:R-:W-:Y:S01]  /*14e90*/  VIADD R7, R26.reuse, 0xffffffff ;  /* 0xffffffff1a077836 */ /* 0x041fe20000000000 */
[----:B--2---:R-:W-:-:S13]  /*14ea0*/  ISETP.GT.AND P0, PT, R26, R0, PT ;  /* 0x000000001a00720c */ /* 0x004fda0003f04270 */
[----:B------:R-:W-:Y:S05]  /*14eb0*/  @P0 BRA `(.L_x_1410) ;  /* 0xfffffff000280947 */ /* 0x000fea000383ffff */
.L_x_1397:
[----:B------:R-:W-:Y:S05]  /*14ec0*/  BSYNC B0 ;  /* 0x0000000000007941 */ /* 0x000fea0003800000 */
.L_x_1396:
        /* <DEDUP_REMOVED lines=8> */
[----:B------:R-:W2:Y:S02]  /*14f50*/  FLO.U32 R0, UR4 ;  /* 0x0000000400007d00 */ /* 0x000ea400080e0000 */
[----:B--2---:R-:W-:-:S06]  /*14f60*/  ISETP.EQ.U32.AND P0, PT, R0, R5, PT ;  /* 0x000000050000720c */ /* 0x004fcc0003f02070 */
[----:B------:R-:W0:Y:S07]  /*14f70*/  POPC R5, UR4 ;  /* 0x0000000400057d09 */ /* 0x000e2e0008000000 */
[----:B0-----:R-:W2:Y:S01]  /*14f80*/  @P0 ATOMG.E.ADD.STRONG.GPU PT, R3, desc[UR36][R2.64], R5 ;  /* 0x00000005020309a8 */ /* 0x001ea200081ee1e4 */
[----:B------:R-:W0:Y:S02]  /*14f90*/  S2R R4, SR_LTMASK ;  /* 0x0000000000047919 */ /* 0x000e240000003900 */
[----:B0-----:R-:W-:-:S04]  /*14fa0*/  LOP3.LUT R4, R4, UR4, RZ, 0xc0, !PT ;  /* 0x0000000404047c12 */ /* 0x001fc8000f8ec0ff */
[----:B------:R-:W0:Y:S01]  /*14fb0*/  POPC R7, R4 ;  /* 0x0000000400077309 */ /* 0x000e220000000000 */
[----:B--2---:R-:W0:Y:S02]  /*14fc0*/  SHFL.IDX PT, R0, R3, R0, 0x1f ;  /* 0x00001f0003007589 */ /* 0x004e2400000e0000 */
[----:B0-----:R-:W-:-:S07]  /*14fd0*/  IADD3 R16, R0, UR39, R7 ;  /* 0x0000002700107c10 */ /* 0x001fce000fffe007 */
.L_x_1412:
[----:B------:R-:W-:Y:S05]  /*14fe0*/  BSYNC B0 ;  /* 0x0000000000007941 */ /* 0x000fea0003800000 */
.L_x_1411:
[----:B------:R-:W-:-:S13]  /*14ff0*/  LOP3.LUT P0, RZ, R23, 0x20, RZ, 0xc0, !PT ;  /* 0x0000002017ff7812 */ /* 0x000fda000780c0ff */
[----:B------:R-:W-:Y:S05]  /*15000*/  @!P0 BRA `(.L_x_1413) ;  /* 0x0000000000048947 */ /* 0x000fea0003800000 */
[----:B------:R-:W-:Y:S01]  /*15010*/  BPT.TRAP 0x1 ;  /* 0x000000040000795c */ /* 0x000fe20000300000 */
.L_x_1413:
[----:B------:R-:W2:Y:S01]  /*15020*/  LDL.LU R2, [R1] ;  /* 0x0000000001027983 */ /* 0x000ea20000300800 */
[----:B------:R-:W-:Y:S01]  /*15030*/  IMAD R0, R25, 0x8, R22 ;  /* 0x0000000819007824 */ /* 0x000fe200078e0216 */
[----:B0-----:R-:W-:Y:S01]  /*15040*/  SHF.L.U32 R3, R28, 0x1f, RZ ;  /* 0x0000001f1c037819 */ /* 0x001fe200000006ff */
[----:B------:R-:W-:Y:S03]  /*15050*/  BSSY B0, `(.L_x_1414) ;  /* 0x0000004000007945 */ /* 0x000fe60003800000 */
[----:B------:R-:W0:Y:S01]  /*15060*/  SYNCS.PHASECHK.TRANS64.TRYWAIT P0, [R0+URZ+0x30860], R3 ;  /* 0x03086003000075a7 */ /* 0x000e22000800017f */
[----:B--2---:R-:W-:Y:S01]  /*15070*/  IMAD R5, R26, -0x40, R2 ;  /* 0xffffffc01a057824 */ /* 0x004fe200078e0202 */
[----:B0-----:R-:W-:Y:S06]  /*15080*/  @!P0 BRA `(.L_x_1415) ;  /* 0x0000003400c88947 */ /* 0x001fec0003800000 */
.L_x_1501:
[----:B------:R-:W-:Y:S05]  /*15090*/  BSYNC B0 ;  /* 0x0000000000007941 */ /* 0x000fea0003800000 */
.L_x_1414:
[----:B------:R-:W2:Y:S01]  /*150a0*/  S2R R2, SR_TID.X ;  /* 0x0000000000027919 */ /* 0x000ea20000002100 */
[----:B------:R-:W-:Y:S01]  /*150b0*/  UMOV UR4, 0xffffffff ;  /* 0xffffffff00047882 */ /* 0x000fe20000000000 */
[----:B------:R-:W-:Y:S02]  /*150c0*/  LEA R7, R25, R32, 0xe ;  /* 0x0000002019077211 */ /* 0x000fe400078e70ff */
[----:B--2---:R-:W-:-:S04]  /*150d0*/  LOP3.LUT R2, R2, 0x7f, RZ, 0xc0, !PT ;  /* 0x0000007f02027812 */ /* 0x004fc800078ec0ff */
[----:B------:R-:W-:-:S05]  /*150e0*/  SHF.R.U32.HI R2, RZ, 0x3, R2 ;  /* 0x00000003ff027819 */ /* 0x000fca0000011602 */
[----:B------:R-:W-:Y:S01]  /*150f0*/  IMAD.IADD R5, R5, 0x1, -R2 ;  /* 0x0000000105057824 */ /* 0x000fe200078e0a02 */
[----:B------:R-:W-:Y:S06]  /*15100*/  BRA.DIV UR4, `(.L_x_1416) ;  /* 0x0000003604bc7947 */ /* 0x000fec000b800000 */
[----:B------:R-:W2:Y:S01]  /*15110*/  SHFL.IDX PT, R14, R17, RZ, 0x181f ;  /* 0x00181fff110e7589 */ /* 0x000ea200000e0000 */
[----:B------:R-:W-:Y:S01]  /*15120*/  ULDC UR4, c[0x0][0x2f4] ;  /* 0x0000bd0000047ab9 */ /* 0x000fe20000000800 */
[C---:B-1----:R-:W-:Y:S01]  /*15130*/  IMAD.SHL.U32 R6, R34.reuse, 0x2, RZ ;  /* 0x0000000222067824 */ /* 0x042fe200078e00ff */
[C---:B------:R-:W-:Y:S01]  /*15140*/  ISETP.GE.AND P3, PT, R34.reuse, UR4, PT ;  /* 0x0000000422007c0c */ /* 0x040fe2000bf66270 */
[----:B0-----:R-:W0:Y:S01]  /*15150*/  SHFL.IDX PT, R3, R24, RZ, 0x181f ;  /* 0x00181fff18037589 */ /* 0x001e2200000e0000 */
[----:B------:R-:W-:Y:S01]  /*15160*/  LOP3.LUT R8, R34, 0x40, RZ, 0xfc, !PT ;  /* 0x0000004022087812 */ /* 0x000fe200078efcff */
[----:B------:R-:W-:Y:S01]  /*15170*/  IMAD R4, R7, 0x2, R22 ;  /* 0x0000000207047824 */ /* 0x000fe200078e0216 */
[----:B------:R-:W-:Y:S01]  /*15180*/  ISETP.LT.OR P4, PT, R5, 0x1, P3 ;  /* 0x000000010500780c */ /* 0x000fe20001f81670 */
[----:B------:R-:W-:Y:S01]  /*15190*/  SHFL.IDX PT, R7, R24, 0x1, 0x181f ;  /* 0x00381f0018077f89 */ /* 0x000fe200000e0000 */
[----:B------:R-:W-:Y:S02]  /*151a0*/  ISETP.GE.AND P2, PT, R8, UR4, PT ;  /* 0x0000000408007c0c */ /* 0x000fe4000bf46270 */
[----:B------:R-:W-:-:S02]  /*151b0*/  ISETP.GE.AND P1, PT, R37, UR4, PT ;  /* 0x0000000425007c0c */ /* 0x000fc4000bf26270 */
[----:B--2---:R-:W-:Y:S02]  /*151c0*/  IADD3 R2, P0, R14, R6, RZ ;  /* 0x000000060e027210 */ /* 0x004fe40007f1e0ff */
[----:B------:R-:W1:Y:S03]  /*151d0*/  SHFL.IDX PT, R14, R17, 0x1, 0x181f ;  /* 0x00381f00110e7f89 */ /* 0x000e6600000e0000 */
        /* <DEDUP_REMOVED lines=8> */
[----:B------:R1:W-:Y:S02]  /*15260*/  LDGSTS.E.BYPASS.LTC128B.128 [R4+0x6400], desc[UR36][R2.64+0x180], !P4 ;  /* 0x0640018002047fae */ /* 0x0003e4000e101d64 */
[----:B-1----:R-:W-:Y:S02]  /*15270*/  IADD3 R2, P4, R14, R6, RZ ;  /* 0x000000060e027210 */ /* 0x002fe40007f9e0ff */
[----:B------:R-:W0:Y:S03]  /*15280*/  SHFL.IDX PT, R14, R17, 0x2, 0x181f ;  /* 0x00581f00110e7f89 */ /* 0x000e2600000e0000 */
        /* <DEDUP_REMOVED lines=12> */
[----:B------:R0:W3:Y:S03]  /*15350*/  SHFL.IDX PT, R14, R17, 0x3, 0x181f ;  /* 0x00781f00110e7f89 */ /* 0x0000e600000e0000 */
        /* <DEDUP_REMOVED lines=9> */
.L_x_1511:
[C---:B------:R-:W-:Y:S02]  /*153f0*/  ISETP.LT.OR P3, PT, R5.reuse, 0x31, P3 ;  /* 0x000000310500780c */ /* 0x040fe40001f61670 */
[C---:B------:R-:W-:Y:S02]  /*15400*/  ISETP.LT.OR P2, PT, R5.reuse, 0x31, P2 ;  /* 0x000000310500780c */ /* 0x040fe40001741670 */
[C---:B------:R-:W-:Y:S02]  /*15410*/  ISETP.LT.OR P1, PT, R5.reuse, 0x31, P1 ;  /* 0x000000310500780c */ /* 0x040fe40000f21670 */
[----:B01----:R-:W-:Y:S02]  /*15420*/  IADD3 R2, P4, R14, R6, RZ ;  /* 0x000000060e027210 */ /* 0x003fe40007f9e0ff */
        /* <DEDUP_REMOVED lines=11> */
.L_x_1417:
        /* <DEDUP_REMOVED lines=10> */
.L_x_1418:
[----:B------:R1:W-:Y:S01]  /*15580*/  SYNCS.ARRIVE.TRANS64.A1T0 RZ, [R0+URZ+0x30850], RZ ;  /* 0x030850ff00ff79a7 */ /* 0x0003e2000810003f */
[----:B------:R-:W-:-:S04]  /*15590*/  IADD3 R25, R25, 0x1, RZ ;  /* 0x0000000119197810 */ /* 0x000fc80007ffe0ff */
[----:B------:R-:W-:-:S04]  /*155a0*/  ISETP.NE.AND P0, PT, R25, 0x2, PT ;  /* 0x000000021900780c */ /* 0x000fc80003f05270 */
[----:B0-----:R-:W-:Y:S02]  /*155b0*/  SEL R3, RZ, 0x1, P0 ;  /* 0x00000001ff037807 */ /* 0x001fe40000000000 */
[----:B------:R-:W-:Y:S02]  /*155c0*/  SEL R25, R25, RZ, P0 ;  /* 0x000000ff19197207 */ /* 0x000fe40000000000 */
[----:B-1----:R-:W-:-:S07]  /*155d0*/  LOP3.LUT R28, R28, R3, RZ, 0x3c, !PT ;  /* 0x000000031c1c7212 */ /* 0x002fce00078e3cff */
.L_x_1375:
[----:B------:R-:W-:Y:S05]  /*155e0*/  BSYNC B7 ;  /* 0x0000000000077941 */ /* 0x000fea0003800000 */
.L_x_1373:
        /* <DEDUP_REMOVED lines=8> */
[----:B------:R1:W2:Y:S01]  /*15670*/  LDS.128 R16, [R22+0x308d0] ;  /* 0x0308d00016107984 */ /* 0x0002a20000000c00 */
[----:B------:R-:W-:Y:S06]  /*15680*/  BAR.ARV 0x4, 0x180 ;  /* 0x0106000000007b1d */ /* 0x000fec0000002000 */
[----:B------:R-:W-:Y:S05]  /*15690*/  BRA `(.L_x_1420) ;  /* 0x0000000800cc7947 */ /* 0x000fea0003800000 */
.L_x_1419:
        /* <DEDUP_REMOVED lines=11> */
[----:B------:R-:W-:Y:S01]  /*15750*/  IMAD.MOV.U32 R5, RZ, RZ, RZ ;  /* 0x000000ffff057224 */ /* 0x000fe200078e00ff */
[C---:B------:R-:W-:Y:S02]  /*15760*/  ISETP.GE.U32.AND P2, PT, R8.reuse, 0x2, PT ;  /* 0x000000020800780c */ /* 0x040fe40003f46070 */
[C---:B------:R-:W-:Y:S01]  /*15770*/  ISETP.GE.U32.AND P3, PT, R8.reuse, 0x4, PT ;  /* 0x000000040800780c */ /* 0x040fe20003f66070 */
[----:B------:R-:W-:Y:S01]  /*15780*/  SHFL.IDX PT, R0, R16, RZ, 0x1f ;  /* 0x00001fff10007589 */ /* 0x000fe200000e0000 */
[C---:B------:R-:W-:Y:S02]  /*15790*/  ISETP.GE.U32.AND P4, PT, R8.reuse, 0x8, PT ;  /* 0x000000080800780c */ /* 0x040fe40003f86070 */
[C---:B------:R-:W-:Y:S01]  /*157a0*/  ISETP.GE.U32.AND P5, PT, R8.reuse, 0x10, PT ;  /* 0x000000100800780c */ /* 0x040fe20003fa6070 */
[----:B------:R-:W-:Y:S01]  /*157b0*/  SHFL.IDX PT, R4, R16, 0x1, 0x1f ;  /* 0x00201f0010047f89 */ /* 0x000fe200000e0000 */
[----:B--2---:R-:W-:Y:S01]  /*157c0*/  @!P1 IMAD.MOV.U32 R5, RZ, RZ, R2 ;  /* 0x000000ffff059224 */ /* 0x004fe200078e0002 */
[----:B------:R-:W-:-:S04]  /*157d0*/  ISETP.NE.AND P1, PT, R8, RZ, PT ;  /* 0x000000ff0800720c */ /* 0x000fc80003f25270 */
        /* <DEDUP_REMOVED lines=15> */
[----:B------:R1:W2:Y:S02]  /*158d0*/  SHFL.IDX PT, R14, R6, 0x1f, 0x1f ;  /* 0x03e01f00060e7f89 */ /* 0x0002a400000e0000 */
.L_x_1521:
[----:B------:R-:W-:Y:S02]  /*158e0*/  ULDC UR4, c[0x0][0xc38] ;  /* 0x00030e0000047ab9 */ /* 0x000fe40000000800 */
[----:B------:R-:W-:-:S04]  /*158f0*/  IMAD.U32 R7, RZ, RZ, UR4 ;  /* 0x00000004ff077e24 */ /* 0x000fc8000f8e00ff */
[----:B--2---:R-:W-:-:S04]  /*15900*/  IMAD R14, R14, R7, RZ ;  /* 0x000000070e0e7224 */ /* 0x004fc800078e02ff */
[----:B------:R-:W-:-:S05]  /*15910*/  IMAD.IADD R9, R4, 0x1, R14 ;  /* 0x0000000104097824 */ /* 0x000fca00078e020e */
[----:B------:R-:W-:-:S13]  /*15920*/  ISETP.GT.AND P6, PT, R9, R0, PT ;  /* 0x000000000900720c */ /* 0x000fda0003fc4270 */
[----:B------:R-:W-:Y:S05]  /*15930*/  @P6 BRA `(.L_x_1422) ;  /* 0x00000000009c6947 */ /* 0x000fea0003800000 */
.L_x_1427:
[----:B------:R-:W2:Y:S01]  /*15940*/  LDC R2, c[0x0][0xc3c] ;  /* 0x00030f00ff027b82 */ /* 0x000ea20000000800 */
[----:B------:R-:W-:-:S05]  /*15950*/  VIADD R19, R19, 0x1f ;  /* 0x0000001f13137836 */ /* 0x000fca0000000000 */
[----:B--2---:R-:W-:-:S13]  /*15960*/  ISETP.GE.AND P6, PT, R19, R2, PT ;  /* 0x000000021300720c */ /* 0x004fda0003fc6270 */
[----:B------:R-:W-:Y:S05]  /*15970*/  @P6 BRA `(.L_x_1423) ;  /* 0x0000000400d06947 */ /* 0x000fea0003800000 */
[----:B------:R-:W2:Y:S01]  /*15980*/  S2R R3, SR_TID.X ;  /* 0x0000000000037919 */ /* 0x000ea20000002100 */
[----:B------:R-:W-:Y:S01]  /*15990*/  BSSY B0, `(.L_x_1424) ;  /* 0x0000009000007945 */ /* 0x000fe20003800000 */
[----:B------:R-:W-:Y:S02]  /*159a0*/  MOV R5, RZ ;  /* 0x000000ff00057202 */ /* 0x000fe40000000f00 */
[----:B--2---:R-:W-:-:S05]  /*159b0*/  LOP3.LUT R3, R3, 0x1f, RZ, 0xc0, !PT ;  /* 0x0000001f03037812 */ /* 0x004fca00078ec0ff */
[----:B------:R-:W-:-:S05]  /*159c0*/  IMAD.IADD R7, R19, 0x1, R3 ;  /* 0x0000000113077824 */ /* 0x000fca00078e0203 */
[----:B------:R-:W-:-:S13]  /*159d0*/  ISETP.GE.OR P6, PT, R7, R2, !P0 ;  /* 0x000000020700720c */ /* 0x000fda00047c6670 */
[----:B------:R-:W-:Y:S05]  /*159e0*/  @P6 BRA `(.L_x_1425) ;  /* 0x00000000000c6947 */ /* 0x000fea0003800000 */
[----:B------:R-:W2:Y:S02]  /*159f0*/  LDC.64 R2, c[0x0][0xc80] ;  /* 0x00032000ff027b82 */ /* 0x000ea40000000a00 */
[----:B--2---:R-:W-:-:S05]  /*15a00*/  IMAD.WIDE R2, R7, 0x4, R2 ;  /* 0x0000000407027825 */ /* 0x004fca00078e0202 */
[----:B------:R2:W5:Y:S02]  /*15a10*/  LDG.E R5, desc[UR36][R2.64] ;  /* 0x0000002402057981 */ /* 0x000564000c1e1900 */
.L_x_1425:
[----:B------:R-:W-:Y:S05]  /*15a20*/  BSYNC B0 ;  /* 0x0000000000007941 */ /* 0x000fea0003800000 */
.L_x_1424:
[----:B------:R-:W-:-:S03]  /*15a30*/  UMOV UR4, 0xffffffff ;  /* 0xffffffff00047882 */ /* 0x000fc60000000000 */
[----:B------:R-:W-:Y:S05]  /*15a40*/  BRA.DIV UR4, `(.L_x_1426) ;  /* 0x0000003a04307947 */ /* 0x000fea000b800000 */
[----:B-----5:R-:W3:Y:S02]  /*15a50*/  SHFL.UP PT, R14, R5, 0x1, RZ ;  /* 0x04200000050e7989 */ /* 0x020ee400000e00ff */
[----:B---3--:R-:W-:-:S05]  /*15a60*/  SEL R14, R14, RZ, P1 ;  /* 0x000000ff0e0e7207 */ /* 0x008fca0000800000 */
[----:B------:R-:W-:-:S05]  /*15a70*/  IMAD.IADD R13, R5, 0x1, R14 ;  /* 0x00000001050d7824 */ /* 0x000fca00078e020e */
[----:B------:R-:W2:Y:S02]  /*15a80*/  SHFL.UP PT, R14, R13, 0x2, RZ ;  /* 0x044000000d0e7989 */ /* 0x000ea400000e00ff */
[----:B--2---:R-:W-:-:S05]  /*15a90*/  SEL R2, R14, RZ, P2 ;  /* 0x000000ff0e027207 */ /* 0x004fca0001000000 */
        /* <DEDUP_REMOVED lines=9> */
[----:B-1----:R-:W-:-:S05]  /*15b30*/  IMAD.IADD R6, R4, 0x1, R7 ;  /* 0x0000000104067824 */ /* 0x002fca00078e0207 */
[----:B------:R1:W2:Y:S02]  /*15b40*/  SHFL.IDX PT, R14, R6, 0x1f, 0x1f ;  /* 0x03e01f00060e7f89 */ /* 0x0002a400000e0000 */
.L_x_1529:
[----:B------:R-:W-:Y:S02]  /*15b50*/  ULDC UR4, c[0x0][0xc38] ;  /* 0x00030e0000047ab9 */ /* 0x000fe40000000800 */
[----:B------:R-:W-:-:S04]  /*15b60*/  IMAD.U32 R7, RZ, RZ, UR4 ;  /* 0x00000004ff077e24 */ /* 0x000fc8000f8e00ff */
[----:B--2---:R-:W-:-:S05]  /*15b70*/  IMAD R14, R14, R7, RZ ;  /* 0x000000070e0e7224 */ /* 0x004fca00078e02ff */
[----:B------:R-:W-:-:S04]  /*15b80*/  IADD3 R9, R14, R9, RZ ;  /* 0x000000090e097210 */ /* 0x000fc80007ffe0ff */
[----:B------:R-:W-:-:S13]  /*15b90*/  ISETP.GT.AND P6, PT, R9, R0, PT ;  /* 0x000000000900720c */ /* 0x000fda0003fc4270 */
[----:B------:R-:W-:Y:S05]  /*15ba0*/  @!P6 BRA `(.L_x_1427) ;  /* 0xfffffffc0064e947 */ /* 0x000fea000383ffff */
.L_x_1422:
[----:B------:R-:W-:Y:S01]  /*15bb0*/  IMAD.IADD R16, R9, 0x1, -R14 ;  /* 0x0000000109107824 */ /* 0x000fe200078e0a0e */
[----:B------:R-:W-:-:S03]  /*15bc0*/  UMOV UR4, 0xffffffff ;  /* 0xffffffff00047882 */ /* 0x000fc60000000000 */
[----:B------:R-:W-:-:S05]  /*15bd0*/  IMAD R3, R6, R7, R16 ;  /* 0x0000000706037224 */ /* 0x000fca00078e0210 */
[----:B------:R-:W-:Y:S01]  /*15be0*/  ISETP.GT.AND P6, PT, R3, R0, PT ;  /* 0x000000000300720c */ /* 0x000fe20003fc4270 */
[----:B------:R-:W-:-:S12]  /*15bf0*/  BRA.DIV UR4, `(.L_x_1428) ;  /* 0x0000003a04807947 */ /* 0x000fd8000b800000 */
[----:B------:R-:W-:-:S04]  /*15c00*/  VOTE.ANY R2, PT, !P6 ;  /* 0x0000000000027806 */ /* 0x000fc800070e0100 */
[----:B------:R-:W2:Y:S02]  /*15c10*/  POPC R4, R2 ;  /* 0x0000000200047309 */ /* 0x000ea40000000000 */
[----:B--2---:R2:W3:Y:S02]  /*15c20*/  SHFL.IDX PT, R5, R5, R4, 0x1f ;  /* 0x00001f0405057589 */ /* 0x0044e400000e0000 */
.L_x_1533:
[----:B------:R-:W-:Y:S01]  /*15c30*/  ISETP.NE.AND P0, PT, R2, RZ, PT ;  /* 0x000000ff0200720c */ /* 0x000fe20003f05270 */
[----:B------:R-:W-:-:S12]  /*15c40*/  IMAD.MOV.U32 R14, RZ, RZ, RZ ;  /* 0x000000ffff0e7224 */ /* 0x000fd800078e00ff */
[----:B------:R-:W-:Y:S05]  /*15c50*/  @!P0 BRA `(.L_x_1429) ;  /* 0x0000000000108947 */ /* 0x000fea0003800000 */
[----:B------:R-:W-:Y:S01]  /*15c60*/  UMOV UR4, 0xffffffff ;  /* 0xffffffff00047882 */ /* 0x000fe20000000000 */
[----:B------:R-:W-:Y:S02]  /*15c70*/  VIADD R12, R4, 0xffffffff ;  /* 0xffffffff040c7836 */ /* 0x000fe40000000000 */
[----:B------:R-:W-:Y:S05]  /*15c80*/  BRA.DIV UR4, `(.L_x_1430) ;  /* 0x0000003a04a47947 */ /* 0x000fea000b800000 */
[----:B------:R4:W0:Y:S02]  /*15c90*/  SHFL.IDX PT, R14, R6, R12, 0x1f ;  /* 0x00001f0c060e7589 */ /* 0x00082400000e0000 */
.L_x_1429:
[----:B------:R-:W5:Y:S01]  /*15ca0*/  LDC.64 R2, c[0x0][0xc90] ;  /* 0x00032400ff027b82 */ /* 0x000f620000000a00 */
[----:B------:R-:W-:-:S04]  /*15cb0*/  IMAD.IADD R19, R4, 0x1, R19 ;  /* 0x0000000104137824 */ /* 0x000fc800078e0213 */
[----:B-----5:R-:W-:-:S05]  /*15cc0*/  IMAD.WIDE R2, R19, 0x4, R2 ;  /* 0x0000000413027825 */ /* 0x020fca00078e0202 */
[----:B-1--4-:R1:W2:Y:S01]  /*15cd0*/  LDG.E R6, desc[UR36][R2.64] ;  /* 0x0000002402067981 */ /* 0x0122a2000c1e1900 */
[----:B0-----:R-:W-:Y:S01]  /*15ce0*/  IMAD R16, R14, R7, R16 ;  /* 0x000000070e107224 */ /* 0x001fe200078e0210 */
[----:B-1----:R-:W-:Y:S01]  /*15cf0*/  MOV R2, RZ ;  /* 0x000000ff00027202 */ /* 0x002fe20000000f00 */
[----:B--23--:R-:W-:-:S05]  /*15d00*/  IMAD R4, R5, R6, RZ ;  /* 0x0000000605047224 */ /* 0x00cfca00078e02ff */
[----:B------:R-:W-:-:S04]  /*15d10*/  IABS R8, R4 ;  /* 0x0000000400087213 */ /* 0x000fc80000000000 */
[----:B------:R-:W0:Y:S08]  /*15d20*/  I2F.RP R10, R8 ;  /* 0x00000008000a7306 */ /* 0x000e300000209400 */
[----:B0-----:R-:W0:Y:S02]  /*15d30*/  MUFU.RCP R10, R10 ;  /* 0x0000000a000a7308 */ /* 0x001e240000001000 */
[----:B0-----:R-:W-:-:S06]  /*15d40*/  VIADD R11, R10, 0xffffffe ;  /* 0x0ffffffe0a0b7836 */ /* 0x001fcc0000000000 */
[----:B------:R-:W0:Y:S02]  /*15d50*/  F2I.FTZ.U32.TRUNC.NTZ R3, R11 ;  /* 0x0000000b00037305 */ /* 0x000e24000021f000 */
[----:B0-----:R-:W-:-:S04]  /*15d60*/  IMAD.MOV R9, RZ, RZ, -R3 ;  /* 0x000000ffff097224 */ /* 0x001fc800078e0a03 */
[----:B------:R-:W-:-:S04]  /*15d70*/  IMAD R9, R9, R8, RZ ;  /* 0x0000000809097224 */ /* 0x000fc800078e02ff */
[----:B------:R-:W-:-:S04]  /*15d80*/  IMAD.HI.U32 R2, R3, R9, R2 ;  /* 0x0000000903027227 */ /* 0x000fc800078e0002 */
[----:B------:R-:W-:Y:S01]  /*15d90*/  IMAD.IADD R9, R0, 0x1, -R16 ;  /* 0x0000000100097824 */ /* 0x000fe200078e0a10 */
[----:B------:R-:W-:-:S04]  /*15da0*/  IABS R0, R4 ;  /* 0x0000000400007213 */ /* 0x000fc80000000000 */
[----:B------:R-:W-:Y:S01]  /*15db0*/  IABS R3, R9 ;  /* 0x0000000900037213 */ /* 0x000fe20000000000 */
[----:B------:R-:W-:-:S04]  /*15dc0*/  IMAD.MOV R0, RZ, RZ, -R0 ;  /* 0x000000ffff007224 */ /* 0x000fc800078e0a00 */
        /* <DEDUP_REMOVED lines=11> */
[----:B------:R-:W-:-:S05]  /*15e80*/  @!P1 LOP3.LUT R2, RZ, R4, RZ, 0x33, !PT ;  /* 0x00000004ff029212 */ /* 0x000fca00078e33ff */
[----:B------:R-:W-:Y:S02]  /*15e90*/  IMAD R0, R6, R2, RZ ;  /* 0x0000000206007224 */ /* 0x000fe400078e02ff */
[----:B------:R-:W-:-:S03]  /*15ea0*/  IMAD.MOV R2, RZ, RZ, -R2 ;  /* 0x000000ffff027224 */ /* 0x000fc600078e0a02 */
[----:B------:R-:W-:Y:S01]  /*15eb0*/  IADD3 R3, -R0, RZ, RZ ;  /* 0x000000ff00037210 */ /* 0x000fe20007ffe1ff */
[----:B------:R-:W-:-:S03]  /*15ec0*/  IMAD R9, R4, R2, R9 ;  /* 0x0000000204097224 */ /* 0x000fc600078e0209 */
[----:B------:R-:W-:-:S04]  /*15ed0*/  VIADDMNMX R6, R3, R7, R6, PT ;  /* 0x0000000703067246 */ /* 0x000fc80003800106 */
[-C--:B------:R-:W-:Y:S02]  /*15ee0*/  IABS R7, R6.reuse ;  /* 0x0000000600077213 */ /* 0x080fe40000000000 */
[----:B------:R-:W-:Y:S02]  /*15ef0*/  IABS R4, R6 ;  /* 0x0000000600047213 */ /* 0x000fe40000000000 */
[----:B------:R-:W0:Y:S03]  /*15f00*/  I2F.RP R8, R7 ;  /* 0x0000000700087306 */ /* 0x000e260000209400 */
[----:B------:R-:W-:-:S05]  /*15f10*/  IMAD.MOV R4, RZ, RZ, -R4 ;  /* 0x000000ffff047224 */ /* 0x000fca00078e0a04 */
[----:B0-----:R-:W0:Y:S02]  /*15f20*/  MUFU.RCP R8, R8 ;  /* 0x0000000800087308 */ /* 0x001e240000001000 */
[----:B0-----:R-:W-:-:S06]  /*15f30*/  VIADD R3, R8, 0xffffffe ;  /* 0x0ffffffe08037836 */ /* 0x001fcc0000000000 */
[----:B------:R-:W0:Y:S02]  /*15f40*/  F2I.FTZ.U32.TRUNC.NTZ R3, R3 ;  /* 0x0000000300037305 */ /* 0x000e24000021f000 */
[----:B0-----:R-:W-:-:S04]  /*15f50*/  IMAD.MOV R2, RZ, RZ, -R3 ;  /* 0x000000ffff027224 */ /* 0x001fc800078e0a03 */
[----:B------:R-:W-:Y:S02]  /*15f60*/  IMAD R11, R2, R7, RZ ;  /* 0x00000007020b7224 */ /* 0x000fe400078e02ff */
[----:B------:R-:W-:-:S04]  /*15f70*/  IMAD.MOV.U32 R2, RZ, RZ, RZ ;  /* 0x000000ffff027224 */ /* 0x000fc800078e00ff */
[----:B------:R-:W-:Y:S01]  /*15f80*/  IMAD.HI.U32 R2, R3, R11, R2 ;  /* 0x0000000b03027227 */ /* 0x000fe200078e0002 */
[----:B------:R-:W-:Y:S02]  /*15f90*/  IABS R11, R9 ;  /* 0x00000009000b7213 */ /* 0x000fe40000000000 */
[C---:B------:R-:W-:Y:S01]  /*15fa0*/  LOP3.LUT R3, R9.reuse, R6, RZ, 0x3c, !PT ;  /* 0x0000000609037212 */ /* 0x040fe200078e3cff */
[----:B------:R-:W-:Y:S02]  /*15fb0*/  IMAD.IADD R9, R9, 0x1, R0 ;  /* 0x0000000109097824 */ /* 0x000fe400078e0200 */
[----:B------:R-:W-:Y:S01]  /*15fc0*/  IMAD.HI.U32 R2, R2, R11, RZ ;  /* 0x0000000b02027227 */ /* 0x000fe200078e00ff */
[----:B------:R-:W-:-:S03]  /*15fd0*/  ISETP.GE.AND P2, PT, R3, RZ, PT ;  /* 0x000000ff0300720c */ /* 0x000fc60003f46270 */
[----:B------:R-:W-:-:S05]  /*15fe0*/  IMAD R4, R2, R4, R11 ;  /* 0x0000000402047224 */ /* 0x000fca00078e020b */
[----:B------:R-:W-:-:S13]  /*15ff0*/  ISETP.GT.U32.AND P1, PT, R7, R4, PT ;  /* 0x000000040700720c */ /* 0x000fda0003f24070 */
[----:B------:R-:W-:Y:S01]  /*16000*/  @!P1 IMAD.IADD R4, R4, 0x1, -R7 ;  /* 0x0000000104049824 */ /* 0x000fe200078e0a07 */
[----:B------:R-:W-:Y:S02]  /*16010*/  @!P1 IADD3 R2, R2, 0x1, RZ ;  /* 0x0000000102029810 */ /* 0x000fe40007ffe0ff */
[----:B------:R-:W-:Y:S02]  /*16020*/  ISETP.NE.AND P1, PT, R6, RZ, PT ;  /* 0x000000ff0600720c */ /* 0x000fe40003f25270 */
[----:B------:R-:W-:-:S13]  /*16030*/  ISETP.GE.U32.AND P0, PT, R4, R7, PT ;  /* 0x000000070400720c */ /* 0x000fda0003f06070 */
[----:B------:R-:W-:-:S04]  /*16040*/  @P0 VIADD R2, R2, 0x1 ;  /* 0x0000000102020836 */ /* 0x000fc80000000000 */
[----:B------:R-:W-:Y:S01]  /*16050*/  @!P2 IMAD.MOV R2, RZ, RZ, -R2 ;  /* 0x000000ffff02a224 */ /* 0x000fe200078e0a02 */
[----:B------:R-:W-:Y:S01]  /*16060*/  @!P1 LOP3.LUT R2, RZ, R6, RZ, 0x33, !PT ;  /* 0x00000006ff029212 */ /* 0x000fe200078e33ff */
[----:B------:R-:W-:-:S04]  /*16070*/  IMAD.MOV R6, RZ, RZ, -R6 ;  /* 0x000000ffff067224 */ /* 0x000fc800078e0a06 */
[----:B------:R-:W-:Y:S01]  /*16080*/  IMAD R18, R2, R6, R9 ;  /* 0x0000000602127224 */ /* 0x000fe200078e0209 */
[----:B------:R-:W-:-:S05]  /*16090*/  LOP3.LUT R2, RZ, R2, RZ, 0x33, !PT ;  /* 0x00000002ff027212 */ /* 0x000fca00078e33ff */
[----:B------:R-:W-:Y:S01]  /*160a0*/  IMAD.IADD R17, R5, 0x1, R2 ;  /* 0x0000000105117824 */ /* 0x000fe200078e0202 */
[----:B------:R-:W-:Y:S06]  /*160b0*/  BRA `(.L_x_1431) ;  /* 0x00000000001c7947 */ /* 0x000fec0003800000 */
.L_x_1423:
[----:B------:R-:W-:Y:S01]  /*160c0*/  UMOV UR4, URZ ;  /* 0x0000003f00047c82 */ /* 0x000fe20008000000 */
[----:B------:R-:W-:Y:S01]  /*160d0*/  UMOV UR5, URZ ;  /* 0x0000003f00057c82 */ /* 0x000fe20008000000 */
[----:B------:R-:W-:Y:S01]  /*160e0*/  ULDC UR6, c[0x0][0xc3c] ;  /* 0x00030f0000067ab9 */ /* 0x000fe20000000800 */
[----:B------:R-:W-:Y:S01]  /*160f0*/  IMAD.MOV.U32 R16, RZ, RZ, R0 ;  /* 0x000000ffff107224 */ /* 0x000fe200078e0000 */
[----:B------:R-:W-:Y:S01]  /*16100*/  MOV R17, UR4 ;  /* 0x0000000400117c02 */ /* 0x000fe20008000f00 */
[----:B------:R-:W-:Y:S02]  /*16110*/  IMAD.U32 R18, RZ, RZ, UR5 ;  /* 0x00000005ff127e24 */ /* 0x000fe4000f8e00ff */
[----:B------:R-:W-:-:S07]  /*16120*/  IMAD.U32 R19, RZ, RZ, UR6 ;  /* 0x00000006ff137e24 */ /* 0x000fce000f8e00ff */
.L_x_1431:
[----:B------:R-:W2:Y:S01]  /*16130*/  S2R R0, SR_TID.X ;  /* 0x0000000000007919 */ /* 0x000ea20000002100 */
[----:B------:R-:W-:Y:S05]  /*16140*/  WARPSYNC.ALL ;  /* 0x0000000000007948 */ /* 0x000fea0003800000 */
[----:B------:R-:W-:Y:S01]  /*16150*/  BAR.SYNC.DEFER_BLOCKING 0x4, 0x180 ;  /* 0x0106000000007b1d */ /* 0x000fe20000010000 */
[----:B--2---:R-:W-:-:S04]  /*16160*/  LOP3.LUT R0, R0, 0x1f, RZ, 0xc0, !PT ;  /* 0x0000001f00007812 */ /* 0x004fc800078ec0ff */
[----:B------:R-:W-:-:S13]  /*16170*/  ISETP.NE.AND P0, PT, R0, RZ, PT ;  /* 0x000000ff0000720c */ /* 0x000fda0003f05270 */
[----:B------:R-:W2:Y:S01]  /*16180*/  @!P0 S2R R3, SR_CgaCtaId ;  /* 0x0000000000038919 */ /* 0x000ea20000008800 */
[----:B------:R-:W-:-:S04]  /*16190*/  @!P0 MOV R0, 0x400 ;  /* 0x0000040000008802 */ /* 0x000fc80000000f00 */
[----:B--2---:R-:W-:-:S05]  /*161a0*/  @!P0 LEA R22, R3, R0, 0x18 ;  /* 0x0000000003168211 */ /* 0x004fca00078ec0ff */
[----:B------:R3:W-:Y:S01]  /*161b0*/  @!P0 STS.128 [R22+0x308d0], R16 ;  /* 0x0308d01016008388 */ /* 0x0007e20000000c00 */
[----:B------:R-:W-:Y:S06]  /*161c0*/  BAR.ARV 0x5, 0x180 ;  /* 0x0146000000007b1d */ /* 0x000fec0000002000 */
.L_x_1420:
[----:B------:R-:W-:Y:S02]  /*161d0*/  ULDC UR4, c[0x0][0xc3c] ;  /* 0x00030f0000047ab9 */ /* 0x000fe40000000800 */
[----:B--2---:R-:W-:-:S13]  /*161e0*/  ISETP.GE.AND P0, PT, R19, UR4, PT ;  /* 0x0000000413007c0c */ /* 0x004fda000bf06270 */
[----:B------:R-:W-:Y:S05]  /*161f0*/  @!P0 BRA `(.L_x_1432) ;  /* 0xffffffb400a08947 */ /* 0x000fea000383ffff */
[----:B------:R-:W-:Y:S05]  /*16200*/  BSYNC B8 ;  /* 0x0000000000087941 */ /* 0x000fea0003800000 */
.L_x_1361:
[----:B------:R-:W2:Y:S01]  /*16210*/  LDL.LU R0, [R1+0x1c] ;  /* 0x00001c0001007983 */ /* 0x000ea20000300800 */
[----:B------:R-:W-:Y:S01]  /*16220*/  BSSY B0, `(.L_x_1433) ;  /* 0x000000b000007945 */ /* 0x000fe20003800000 */
[----:B------:R-:W4:Y:S01]  /*16230*/  S2R R5, SR_CgaCtaId ;  /* 0x0000000000057919 */ /* 0x000f220000008800 */
[----:B--2---:R-:W-:-:S05]  /*16240*/  VIADD R0, R0, 0x1 ;  /* 0x0000000100007836 */ /* 0x004fca0000000000 */
[----:B-1----:R-:W-:-:S04]  /*16250*/  LEA.HI R2, R0, R0, RZ, 0x1 ;  /* 0x0000000000027211 */ /* 0x002fc800078f08ff */
[----:B------:R-:W-:Y:S02]  /*16260*/  LOP3.LUT R3, R2, 0xfffffffe, RZ, 0xc0, !PT ;  /* 0xfffffffe02037812 */ /* 0x000fe400078ec0ff */
[----:B------:R-:W-:-:S03]  /*16270*/  MOV R2, 0x400 ;  /* 0x0000040000027802 */ /* 0x000fc60000000f00 */
[----:B------:R-:W-:Y:S01]  /*16280*/  IMAD.IADD R0, R0, 0x1, -R3 ;  /* 0x0000000100007824 */ /* 0x000fe200078e0a03 */
[----:B----4-:R-:W-:-:S04]  /*16290*/  LEA R4, R5, R2, 0x18 ;  /* 0x0000000205047211 */ /* 0x010fc800078ec0ff */
[----:B------:R-:W-:-:S04]  /*162a0*/  SHF.L.U32 R0, R0, 0x1f, RZ ;  /* 0x0000001f00007819 */ /* 0x000fc800000006ff */
[----:B------:R-:W1:Y:S02]  /*162b0*/  SYNCS.PHASECHK.TRANS64.TRYWAIT P0, [R4+URZ+0x30820], R0 ;  /* 0x03082000040075a7 */ /* 0x000e64000800017f */
[----:B-1----:R-:W-:Y:S05]  /*162c0*/  @!P0 BRA `(.L_x_1434) ;  /* 0x0000003400388947 */ /* 0x002fea0003800000 */
.L_x_1536:
[----:B------:R-:W-:Y:S05]  /*162d0*/  BSYNC B0 ;  /* 0x0000000000007941 */ /* 0x000fea0003800000 */
.L_x_1433:
[----:B------:R-:W-:-:S03]  /*162e0*/  UMOV UR4, 0xffffffff ;  /* 0xffffffff00047882 */ /* 0x000fc60000000000 */
[----:B------:R-:W-:Y:S05]  /*162f0*/  BRA.DIV UR4, `(.L_x_1435) ;  /* 0x0000003604407947 */ /* 0x000fea000b800000 */
[----:B-1----:R-:W1:Y:S02]  /*16300*/  S2R R0, SR_TID.X ;  /* 0x0000000000007919 */ /* 0x002e640000002100 */
[----:B-1----:R-:W-:-:S04]  /*16310*/  SHF.R.U32.HI R0, RZ, 0x5, R0 ;  /* 0x00000005ff007819 */ /* 0x002fc80000011600 */
[----:B------:R-:W-:-:S05]  /*16320*/  LOP3.LUT R0, R0, 0x3, RZ, 0xc0, !PT ;  /* 0x0000000300007812 */ /* 0x000fca00078ec0ff */
[----:B------:R1:W2:Y:S02]  /*16330*/  SHFL.IDX PT, R14, R0, RZ, 0x1f ;  /* 0x00001fff000e7589 */ /* 0x0002a400000e0000 */
.L_x_1539:
[----:B--2---:R-:W-:Y:S01]  /*16340*/  ISETP.NE.AND P0, PT, R14, RZ, PT ;  /* 0x000000ff0e00720c */ /* 0x004fe20003f05270 */
[----:B------:R-:W-:-:S12]  /*16350*/  BSSY B0, `(.L_x_1436) ;  /* 0x0000026000007945 */ /* 0x000fd80003800000 */
[----:B------:R-:W-:Y:S05]  /*16360*/  @P0 BRA `(.L_x_1437) ;  /* 0x0000000000900947 */ /* 0x000fea0003800000 */
[----:B------:R-:W-:-:S03]  /*16370*/  UMOV UR4, 0xffffffff ;  /* 0xffffffff00047882 */ /* 0x000fc60000000000 */
[----:B------:R-:W-:Y:S05]  /*16380*/  BRA.DIV UR4, `(.L_x_1438) ;  /* 0x0000003604507947 */ /* 0x000fea000b800000 */
[----:B------:R-:W-:-:S13]  /*16390*/  ELECT P6, URZ, PT ;  /* 0x00000000003f782f */ /* 0x000fda00038c0000 */
.L_x_1542:
        /* <DEDUP_REMOVED lines=8> */
.L_x_1439:
[C---:B------:R-:W-:Y:S01]  /*16420*/  IMAD R5, R25.reuse, 0x8, R4 ;  /* 0x0000000819057824 */ /* 0x040fe200078e0204 */
[----:B------:R-:W-:Y:S02]  /*16430*/  SHF.L.U32 R0, R28, 0x1f, RZ ;  /* 0x0000001f1c007819 */ /* 0x000fe400000006ff */
[----:B------:R-:W-:Y:S02]  /*16440*/  IADD3 R25, R25, 0x1, RZ ;  /* 0x0000000119197810 */ /* 0x000fe40007ffe0ff */
[----:B------:R-:W1:Y:S02]  /*16450*/  SYNCS.PHASECHK.TRANS64.TRYWAIT P1, [R5+URZ+0x30840], R0 ;  /* 0x03084000050075a7 */ /* 0x000e64000802017f */
[----:B------:R-:W-:-:S04]  /*16460*/  ISETP.NE.AND P2, PT, R25, 0x2, PT ;  /* 0x000000021900780c */ /* 0x000fc80003f45270 */
[----:B------:R-:W-:Y:S01]  /*16470*/  SEL R3, RZ, 0x1, P2 ;  /* 0x00000001ff037807 */ /* 0x000fe20001000000 */
[----:B-1----:R-:W-:Y:S08]  /*16480*/  @!P1 BRA `(.L_x_1440) ;  /* 0x0000003400309947 */ /* 0x002ff00003800000 */
.L_x_1543:
[----:B------:R-:W-:Y:S02]  /*16490*/  SEL R25, R25, RZ, P2 ;  /* 0x000000ff19197207 */ /* 0x000fe40001000000 */
[----:B------:R-:W-:Y:S01]  /*164a0*/  LOP3.LUT R2, R28, R3, RZ, 0x3c, !PT ;  /* 0x000000031c027212 */ /* 0x000fe200078e3cff */
[----:B------:R-:W-:Y:S06]  /*164b0*/  @!P0 BRA `(.L_x_1441) ;  /* 0x0000000000048947 */ /* 0x000fec0003800000 */
[----:B------:R-:W-:Y:S01]  /*164c0*/  BPT.TRAP 0x1 ;  /* 0x000000040000795c */ /* 0x000fe20000300000 */
.L_x_1441:
[----:B------:R-:W-:Y:S01]  /*164d0*/  IMAD R25, R25, 0x8, R4 ;  /* 0x0000000819197824 */ /* 0x000fe200078e0204 */
[----:B------:R-:W-:-:S04]  /*164e0*/  SHF.L.U32 R2, R2, 0x1f, RZ ;  /* 0x0000001f02027819 */ /* 0x000fc800000006ff */
[----:B------:R-:W2:Y:S02]  /*164f0*/  SYNCS.PHASECHK.TRANS64.TRYWAIT P1, [R25+URZ+0x30840], R2 ;  /* 0x03084002190075a7 */ /* 0x000ea4000802017f */
[----:B--2---:R-:W-:Y:S05]  /*16500*/  @!P1 BRA `(.L_x_1442) ;  /* 0x0000003400249947 */ /* 0x004fea0003800000 */
.L_x_1544:
[----:B------:R-:W-:Y:S05]  /*16510*/  @!P0 BRA `(.L_x_1443) ;  /* 0x0000000000048947 */ /* 0x000fea0003800000 */
[----:B------:R-:W-:Y:S01]  /*16520*/  BPT.TRAP 0x1 ;  /* 0x000000040000795c */ /* 0x000fe20000300000 */
.L_x_1443:
[----:B------:R-:W4:Y:S02]  /*16530*/  SYNCS.PHASECHK.TRANS64.TRYWAIT P1, [R5+URZ+0x30860], R0 ;  /* 0x03086000050075a7 */ /* 0x000f24000802017f */
[----:B----4-:R-:W-:Y:S05]  /*16540*/  @!P1 BRA `(.L_x_1444) ;  /* 0x0000003400289947 */ /* 0x010fea0003800000 */
.L_x_1545:
[----:B------:R-:W-:Y:S05]  /*16550*/  @!P0 BRA `(.L_x_1445) ;  /* 0x0000000000048947 */ /* 0x000fea0003800000 */
[----:B------:R-:W-:Y:S01]  /*16560*/  BPT.TRAP 0x1 ;  /* 0x000000040000795c */ /* 0x000fe20000300000 */
.L_x_1445:
[----:B------:R0:W0:Y:S02]  /*16570*/  SYNCS.PHASECHK.TRANS64.TRYWAIT P0, [R25+URZ+0x30860], R2 ;  /* 0x03086002190075a7 */ /* 0x000024000800017f */
[----:B0-----:R-:W-:Y:S05]  /*16580*/  @!P0 NANOSLEEP.SYNCS 0x989680 ;  /* 0x009896800000895d */ /* 0x001fea0003900000 */
[----:B------:R-:W0:Y:S02]  /*16590*/  @!P0 SYNCS.PHASECHK.TRANS64 P0, [R25+URZ+0x30860], R2 ;  /* 0x03086002190085a7 */ /* 0x000e24000800007f */
[----:B0-----:R-:W-:Y:S05]  /*165a0*/  @!P0 BRA `(.L_x_1445) ;  /* 0xfffffffc00f08947 */ /* 0x001fea000383ffff */
.L_x_1437:
[----:B------:R-:W-:Y:S05]  /*165b0*/  BSYNC B0 ;  /* 0x0000000000007941 */ /* 0x000fea0003800000 */
.L_x_1436:
[----:B------:R-:W-:Y:S05]  /*165c0*/  EXIT ;  /* 0x000000000000794d */ /* 0x000fea0003800000 */
.L_x_1255:
[----:B0-----:R-:W-:-:S04]  /*165d0*/  IMAD.U32 R3, RZ, RZ, UR40 ;  /* 0x00000028ff037e24 */ /* 0x001fc8000f8e00ff */
[----:B------:R0:W1:Y:S03]  /*165e0*/  SYNCS.PHASECHK.TRANS64.TRYWAIT P1, [R3+URZ+0x30800], R0 ;  /* 0x03080000030075a7 */ /* 0x000066000802017f */
[----:B-1----:R-:W-:Y:S05]  /*165f0*/  @!P1 NANOSLEEP.SYNCS 0x989680 ;  /* 0x009896800000995d */ /* 0x002fea0003900000 */
[----:B------:R-:W1:Y:S02]  /*16600*/  @!P1 SYNCS.PHASECHK.TRANS64 P1, [R3+URZ+0x30800], R0 ;  /* 0x03080000030095a7 */ /* 0x000e64000802007f */
[----:B-1----:R-:W-:Y:S05]  /*16610*/  @!P1 BRA `(.L_x_1255) ;  /* 0xfffffffc00ec9947 */ /* 0x002fea000383ffff */
[----:B------:R-:W-:Y:S05]  /*16620*/  BRA `(.L_x_1446) ;  /* 0xfffffeb400f87947 */ /* 0x000fea000383ffff */
.L_x_1259:
[----:B-1----:R1:W2:Y:S02]  /*16630*/  SYNCS.PHASECHK.TRANS64.TRYWAIT P1, [R3+URZ+0x30830], R0 ;  /* 0x03083000030075a7 */ /* 0x0022a4000802017f */
[----:B--2---:R-:W-:Y:S05]  /*16640*/  @!P1 NANOSLEEP.SYNCS 0x989680 ;  /* 0x009896800000995d */ /* 0x004fea0003900000 */
[----:B------:R-:W2:Y:S02]  /*16650*/  @!P1 SYNCS.PHASECHK.TRANS64 P1, [R3+URZ+0x30830], R0 ;  /* 0x03083000030095a7 */ /* 0x000ea4000802007f */
[----:B--2---:R-:W-:Y:S05]  /*16660*/  @!P1 BRA `(.L_x_1259) ;  /* 0xfffffffc00f09947 */ /* 0x004fea000383ffff */
[----:B------:R-:W-:Y:S05]  /*16670*/  BRA `(.L_x_1258) ;  /* 0xfffffeb800147947 */ /* 0x000fea000383ffff */
.L_x_1276:
[----:B-1----:R-:W-:-:S04]  /*16680*/  IMAD.U32 R4, RZ, RZ, UR7 ;  /* 0x00000007ff047e24 */ /* 0x002fc8000f8e00ff */
[----:B------:R1:W2:Y:S03]  /*16690*/  SYNCS.PHASECHK.TRANS64.TRYWAIT P1, [R4+URZ+0x30830], R3 ;  /* 0x03083003040075a7 */ /* 0x0002a6000802017f */
[----:B--2---:R-:W-:Y:S05]  /*166a0*/  @!P1 NANOSLEEP.SYNCS 0x989680 ;  /* 0x009896800000995d */ /* 0x004fea0003900000 */
[----:B------:R-:W2:Y:S02]  /*166b0*/  @!P1 SYNCS.PHASECHK.TRANS64 P1, [R4+URZ+0x30830], R3 ;  /* 0x03083003040095a7 */ /* 0x000ea4000802007f */
[----:B--2---:R-:W-:Y:S05]  /*166c0*/  @!P1 BRA `(.L_x_1276) ;  /* 0xfffffffc00ec9947 */ /* 0x004fea000383ffff */
[----:B------:R-:W-:Y:S05]  /*166d0*/  BRA `(.L_x_1275) ;  /* 0xfffffee400407947 */ /* 0x000fea000383ffff */
.L_x_1280:
[----:B01----:R-:W-:-:S04]  /*166e0*/  IMAD.U32 R3, RZ, RZ, UR14 ;  /* 0x0000000eff037e24 */ /* 0x003fc8000f8e00ff */
[----:B------:R0:W1:Y:S03]  /*166f0*/  SYNCS.PHASECHK.TRANS64.TRYWAIT P1, [R3+URZ+0x30850], R0 ;  /* 0x03085000030075a7 */ /* 0x000066000802017f */
[----:B-1----:R-:W-:Y:S05]  /*16700*/  @!P1 NANOSLEEP.SYNCS 0x989680 ;  /* 0x009896800000995d */ /* 0x002fea0003900000 */
[----:B------:R-:W1:Y:S02]  /*16710*/  @!P1 SYNCS.PHASECHK.TRANS64 P1, [R3+URZ+0x30850], R0 ;  /* 0x03085000030095a7 */ /* 0x000e64000802007f */
[----:B-1----:R-:W-:Y:S05]  /*16720*/  @!P1 BRA `(.L_x_1280) ;  /* 0xfffffffc00ec9947 */ /* 0x002fea000383ffff */
[----:B------:R-:W-:Y:S05]  /*16730*/  BRA `(.L_x_1279) ;  /* 0xfffffef000e47947 */ /* 0x000fea000383ffff */
.L_x_1299:
[----:B-1----:R-:W-:-:S04]  /*16740*/  IMAD.U32 R4, RZ, RZ, UR7 ;  /* 0x00000007ff047e24 */ /* 0x002fc8000f8e00ff */
[----:B------:R1:W2:Y:S03]  /*16750*/  SYNCS.PHASECHK.TRANS64.TRYWAIT P1, [R4+URZ+0x30830], R3 ;  /* 0x03083003040075a7 */ /* 0x0002a6000802017f */
[----:B--2---:R-:W-:Y:S05]  /*16760*/  @!P1 NANOSLEEP.SYNCS 0x989680 ;  /* 0x009896800000995d */ /* 0x004fea0003900000 */
[----:B------:R-:W2:Y:S02]  /*16770*/  @!P1 SYNCS.PHASECHK.TRANS64 P1, [R4+URZ+0x30830], R3 ;  /* 0x03083003040095a7 */ /* 0x000ea4000802007f */
[----:B--2---:R-:W-:Y:S05]  /*16780*/  @!P1 BRA `(.L_x_1299) ;  /* 0xfffffffc00ec9947 */ /* 0x004fea000383ffff */
[----:B------:R-:W-:Y:S05]  /*16790*/  BRA `(.L_x_1298) ;  /* 0xffffff1000dc7947 */ /* 0x000fea000383ffff */
.L_x_1303:
[----:B01----:R-:W-:-:S04]  /*167a0*/  IMAD.U32 R3, RZ, RZ, UR14 ;  /* 0x0000000eff037e24 */ /* 0x003fc8000f8e00ff */
[----:B------:R0:W1:Y:S03]  /*167b0*/  SYNCS.PHASECHK.TRANS64.TRYWAIT P1, [R3+URZ+0x30850], R0 ;  /* 0x03085000030075a7 */ /* 0x000066000802017f */
[----:B-1----:R-:W-:Y:S05]  /*167c0*/  @!P1 NANOSLEEP.SYNCS 0x989680 ;  /* 0x009896800000995d */ /* 0x002fea0003900000 */
[----:B------:R-:W1:Y:S02]  /*167d0*/  @!P1 SYNCS.PHASECHK.TRANS64 P1, [R3+URZ+0x30850], R0 ;  /* 0x03085000030095a7 */ /* 0x000e64000802007f */
[----:B-1----:R-:W-:Y:S05]  /*167e0*/  @!P1 BRA `(.L_x_1303) ;  /* 0xfffffffc00ec9947 */ /* 0x002fea000383ffff */
[----:B------:R-:W-:Y:S05]  /*167f0*/  BRA `(.L_x_1302) ;  /* 0xffffff2000807947 */ /* 0x000fea000383ffff */
.L_x_1311:
[----:B-1----:R-:W-:-:S04]  /*16800*/  MOV R4, UR6 ;  /* 0x0000000600047c02 */ /* 0x002fc80008000f00 */
[----:B------:R1:W2:Y:S03]  /*16810*/  SYNCS.PHASECHK.TRANS64.TRYWAIT P1, [R4+URZ+0x30830], R3 ;  /* 0x03083003040075a7 */ /* 0x0002a6000802017f */
[----:B--2---:R-:W-:Y:S05]  /*16820*/  @!P1 NANOSLEEP.SYNCS 0x989680 ;  /* 0x009896800000995d */ /* 0x004fea0003900000 */
[----:B------:R-:W2:Y:S02]  /*16830*/  @!P1 SYNCS.PHASECHK.TRANS64 P1, [R4+URZ+0x30830], R3 ;  /* 0x03083003040095a7 */ /* 0x000ea4000802007f */
[----:B--2---:R-:W-:Y:S05]  /*16840*/  @!P1 BRA `(.L_x_1311) ;  /* 0xfffffffc00ec9947 */ /* 0x004fea000383ffff */
[----:B------:R-:W-:Y:S05]  /*16850*/  BRA `(.L_x_1310) ;  /* 0xffffff3400147947 */ /* 0x000fea000383ffff */
.L_x_1315:
[----:B01----:R-:W-:-:S04]  /*16860*/  IMAD.U32 R3, RZ, RZ, UR10 ;  /* 0x0000000aff037e24 */ /* 0x003fc8000f8e00ff */
[----:B------:R0:W1:Y:S03]  /*16870*/  SYNCS.PHASECHK.TRANS64.TRYWAIT P1, [R3+URZ+0x30850], R0 ;  /* 0x03085000030075a7 */ /* 0x000066000802017f */
[----:B-1----:R-:W-:Y:S05]  /*16880*/  @!P1 NANOSLEEP.SYNCS 0x989680 ;  /* 0x009896800000995d */ /* 0x002fea0003900000 */
[----:B------:R-:W1:Y:S02]  /*16890*/  @!P1 SYNCS.PHASECHK.TRANS64 P1, [R3+URZ+0x30850], R0 ;  /* 0x03085000030095a7 */ /* 0x000e64000802007f */
[----:B-1----:R-:W-:Y:S05]  /*168a0*/  @!P1 BRA `(.L_x_1315) ;  /* 0xfffffffc00ec9947 */ /* 0x002fea000383ffff */
[----:B------:R-:W-:Y:S05]  /*168b0*/  BRA `(.L_x_1314) ;  /* 0xffffff4000b87947 */ /* 0x000fea000383ffff */
.L_x_1330:
[----:B-1----:R-:W-:-:S04]  /*168c0*/  IMAD.U32 R7, RZ, RZ, UR5 ;  /* 0x00000005ff077e24 */ /* 0x002fc8000f8e00ff */
[----:B------:R1:W2:Y:S03]  /*168d0*/  SYNCS.PHASECHK.TRANS64.TRYWAIT P1, [R7+URZ+0x30850], R0 ;  /* 0x03085000070075a7 */ /* 0x0002a6000802017f */
[----:B--2---:R-:W-:Y:S05]  /*168e0*/  @!P1 NANOSLEEP.SYNCS 0x989680 ;  /* 0x009896800000995d */ /* 0x004fea0003900000 */
[----:B------:R-:W2:Y:S02]  /*168f0*/  @!P1 SYNCS.PHASECHK.TRANS64 P1, [R7+URZ+0x30850], R0 ;  /* 0x03085000070095a7 */ /* 0x000ea4000802007f */
[----:B--2---:R-:W-:Y:S05]  /*16900*/  @!P1 BRA `(.L_x_1330) ;  /* 0xfffffffc00ec9947 */ /* 0x004fea000383ffff */
[----:B------:R-:W-:Y:S05]  /*16910*/  BRA `(.L_x_1329) ;  /* 0xffffff6400e47947 */ /* 0x000fea000383ffff */
.L_x_1381:
[----:B------:R-:W1:Y:S01]  /*16920*/  S2R R17, SR_TID.X ;  /* 0x0000000000117919 */ /* 0x000e620000002100 */
[----:B------:R-:W-:Y:S01]  /*16930*/  BSSY B0, `(.L_x_1447) ;  /* 0x000000a000007945 */ /* 0x000fe20003800000 */
[----:B------:R-:W-:Y:S02]  /*16940*/  IMAD.MOV.U32 R12, RZ, RZ, RZ ;  /* 0x000000ffff0c7224 */ /* 0x000fe400078e00ff */
[----:B------:R-:W-:Y:S02]  /*16950*/  IMAD.MOV.U32 R11, RZ, RZ, 0x1f ;  /* 0x0000001fff0b7424 */ /* 0x000fe400078e00ff */
[----:B------:R-:W-:Y:S01]  /*16960*/  IMAD.MOV.U32 R15, RZ, RZ, -0x1 ;  /* 0xffffffffff0f7424 */ /* 0x000fe200078e00ff */
[----:B-1----:R-:W-:-:S04]  /*16970*/  SHF.R.U32.HI R17, RZ, 0x5, R17 ;  /* 0x00000005ff117819 */ /* 0x002fc80000011611 */
[----:B------:R-:W-:-:S05]  /*16980*/  LOP3.LUT R17, R17, 0x3, RZ, 0xc0, !PT ;  /* 0x0000000311117812 */ /* 0x000fca00078ec0ff */
[----:B------:R-:W-:-:S07]  /*16990*/  IMAD.MOV.U32 R13, RZ, RZ, R17 ;  /* 0x000000ffff0d7224 */ /* 0x000fce00078e0011 */
[----:B0----5:R-:W-:Y:S05]  /*169a0*/  WARPSYNC.COLLECTIVE R15, `(.L_x_1448) ;  /* 0x000000000f087348 */ /* 0x021fea0003c00000 */
[----:B------:R1:W2:Y:S02]  /*169b0*/  SHFL.IDX P6, R14, R13, R12, R11 ;  /* 0x0000000c0d0e7389 */ /* 0x0002a400000c000b */
[----:B012--5:R-:W-:Y:S01]  /*169c0*/  ENDCOLLECTIVE ;  /* 0x000000000000791b */ /* 0x027fe20003800000 */
.L_x_1448:
[----:B------:R-:W-:Y:S05]  /*169d0*/  BSYNC B0 ;  /* 0x0000000000007941 */ /* 0x000fea0003800000 */
.L_x_1447:
[----:B------:R-:W-:Y:S05]  /*169e0*/  BRA `(.L_x_1449) ;  /* 0xffffffbc00507947 */ /* 0x000fea000383ffff */
.L_x_1384:
[----:B0-----:R0:W1:Y:S02]  /*169f0*/  SYNCS.PHASECHK.TRANS64.TRYWAIT P0, [R6+URZ+0x30840], R2 ;  /* 0x03084002060075a7 */ /* 0x001064000800017f */
[----:B-1----:R-:W-:Y:S05]  /*16a00*/  @!P0 NANOSLEEP.SYNCS 0x989680 ;  /* 0x009896800000895d */ /* 0x002fea0003900000 */
[----:B------:R-:W1:Y:S02]  /*16a10*/  @!P0 SYNCS.PHASECHK.TRANS64 P0, [R6+URZ+0x30840], R2 ;  /* 0x03084002060085a7 */ /* 0x000e64000800007f */
[----:B-1----:R-:W-:Y:S05]  /*16a20*/  @!P0 BRA `(.L_x_1384) ;  /* 0xfffffffc00f08947 */ /* 0x002fea000383ffff */
[----:B------:R-:W-:Y:S05]  /*16a30*/  BRA `(.L_x_1450) ;  /* 0xffffffc000547947 */ /* 0x000fea000383ffff */
.L_x_1385:
        /* <DEDUP_REMOVED lines=8> */
.L_x_1452:
[----:B------:R-:W-:Y:S05]  /*16ac0*/  BSYNC B0 ;  /* 0x0000000000007941 */ /* 0x000fea0003800000 */
.L_x_1451:
[----:B------:R-:W-:Y:S01]  /*16ad0*/  IMAD.MOV.U32 R13, RZ, RZ, R4 ;  /* 0x000000ffff0d7224 */ /* 0x000fe200078e0004 */
[----:B------:R-:W-:Y:S01]  /*16ae0*/  MOV R11, 0x181f ;  /* 0x0000181f000b7802 */ /* 0x000fe20000000f00 */
[----:B------:R-:W-:Y:S02]  /*16af0*/  IMAD.MOV.U32 R12, RZ, RZ, RZ ;  /* 0x000000ffff0c7224 */ /* 0x000fe400078e00ff */
[----:B------:R-:W-:Y:S02]  /*16b00*/  IMAD.MOV.U32 R15, RZ, RZ, -0x1 ;  /* 0xffffffffff0f7424 */ /* 0x000fe400078e00ff */
[----:B------:R-:W-:Y:S02]  /*16b10*/  IMAD.MOV.U32 R2, RZ, RZ, R14 ;  /* 0x000000ffff027224 */ /* 0x000fe400078e000e */
[----:B------:R-:W-:-:S07]  /*16b20*/  @P0 IMAD R9, R7, 0x2, R22 ;  /* 0x0000000207090824 */ /* 0x000fce00078e0216 */
[----:B------:R-:W-:Y:S05]  /*16b30*/  WARPSYNC.COLLECTIVE R15, `(.L_x_1453) ;  /* 0x000000000f087348 */ /* 0x000fea0003c00000 */
[----:B------:R0:W1:Y:S02]  /*16b40*/  SHFL.IDX P6, R14, R13, R12, R11 ;  /* 0x0000000c0d0e7389 */ /* 0x00006400000c000b */
[----:B01----:R-:W-:Y:S01]  /*16b50*/  ENDCOLLECTIVE ;  /* 0x000000000000791b */ /* 0x003fe20003800000 */
.L_x_1453:
[----:B------:R-:W-:Y:S02]  /*16b60*/  IMAD.MOV.U32 R13, RZ, RZ, R0 ;  /* 0x000000ffff0d7224 */ /* 0x000fe400078e0000 */
[----:B------:R-:W-:Y:S02]  /*16b70*/  IMAD.MOV.U32 R12, RZ, RZ, 0x1 ;  /* 0x00000001ff0c7424 */ /* 0x000fe400078e00ff */
[----:B------:R-:W-:-:S07]  /*16b80*/  IMAD.MOV.U32 R3, RZ, RZ, R14 ;  /* 0x000000ffff037224 */ /* 0x000fce00078e000e */
[----:B------:R-:W-:Y:S05]  /*16b90*/  WARPSYNC.COLLECTIVE R15, `(.L_x_1454) ;  /* 0x000000000f087348 */ /* 0x000fea0003c00000 */
[----:B------:R0:W1:Y:S02]  /*16ba0*/  SHFL.IDX P6, R14, R13, R12, R11 ;  /* 0x0000000c0d0e7389 */ /* 0x00006400000c000b */
[----:B01----:R-:W-:Y:S01]  /*16bb0*/  ENDCOLLECTIVE ;  /* 0x000000000000791b */ /* 0x003fe20003800000 */
.L_x_1454:
[----:B------:R-:W-:-:S05]  /*16bc0*/  @P0 LEA R3, P1, R34, R3, 0x1 ;  /* 0x0000000322030211 */ /* 0x000fca00078208ff */
[----:B------:R-:W-:-:S05]  /*16bd0*/  @P0 IMAD.X R2, RZ, RZ, R2, P1 ;  /* 0x000000ffff020224 */ /* 0x000fca00008e0602 */
[----:B------:R-:W-:Y:S01]  /*16be0*/  @P0 LOP3.LUT R3, R3, R2, RZ, 0x3c, !PT ;  /* 0x0000000203030212 */ /* 0x000fe200078e3cff */
[----:B------:R-:W-:-:S03]  /*16bf0*/  IMAD.MOV.U32 R13, RZ, RZ, R4 ;  /* 0x000000ffff0d7224 */ /* 0x000fc600078e0004 */
[----:B------:R-:W-:-:S04]  /*16c00*/  @P0 LOP3.LUT R2, R3, R2, RZ, 0x3c, !PT ;  /* 0x0000000203020212 */ /* 0x000fc800078e3cff */
[----:B------:R-:W-:Y:S02]  /*16c10*/  @P0 LOP3.LUT R3, R3, R2, RZ, 0x3c, !PT ;  /* 0x0000000203030212 */ /* 0x000fe400078e3cff */
[----:B------:R-:W-:-:S07]  /*16c20*/  MOV R8, R14 ;  /* 0x0000000e00087202 */ /* 0x000fce0000000f00 */
[----:B------:R-:W-:Y:S05]  /*16c30*/  WARPSYNC.COLLECTIVE R15, `(.L_x_1455) ;  /* 0x000000000f087348 */ /* 0x000fea0003c00000 */
[----:B------:R0:W1:Y:S02]  /*16c40*/  SHFL.IDX P6, R14, R13, R12, R11 ;  /* 0x0000000c0d0e7389 */ /* 0x00006400000c000b */
[----:B01----:R-:W-:Y:S01]  /*16c50*/  ENDCOLLECTIVE ;  /* 0x000000000000791b */ /* 0x003fe20003800000 */
.L_x_1455:
        /* <DEDUP_REMOVED lines=14> */
.L_x_1456:
[----:B------:R-:W-:Y:S01]  /*16d40*/  @P0 IMAD R21, R7, 0x2, R22 ;  /* 0x0000000207150824 */ /* 0x000fe200078e0216 */
        /* <DEDUP_REMOVED lines=15> */
.L_x_1457:
[----:B------:R-:W-:Y:S02]  /*16e40*/  @P0 IMAD R9, R7, 0x2, R22 ;  /* 0x0000000207090824 */ /* 0x000fe400078e0216 */
[----:B------:R-:W-:Y:S02]  /*16e50*/  IMAD.MOV.U32 R13, RZ, RZ, R0 ;  /* 0x000000ffff0d7224 */ /* 0x000fe400078e0000 */
[----:B------:R-:W-:Y:S02]  /*16e60*/  IMAD.MOV.U32 R12, RZ, RZ, 0x3 ;  /* 0x00000003ff0c7424 */ /* 0x000fe400078e00ff */
[----:B------:R-:W-:-:S07]  /*16e70*/  IMAD.MOV.U32 R2, RZ, RZ, R14 ;  /* 0x000000ffff027224 */ /* 0x000fce00078e000e */
[----:B------:R-:W-:Y:S05]  /*16e80*/  WARPSYNC.COLLECTIVE R15, `(.L_x_1458) ;  /* 0x000000000f087348 */ /* 0x000fea0003c00000 */
[----:B------:R0:W1:Y:S02]  /*16e90*/  SHFL.IDX P6, R14, R13, R12, R11 ;  /* 0x0000000c0d0e7389 */ /* 0x00006400000c000b */
[----:B01----:R-:W-:Y:S01]  /*16ea0*/  ENDCOLLECTIVE ;  /* 0x000000000000791b */ /* 0x003fe20003800000 */
.L_x_1458:
        /* <DEDUP_REMOVED lines=10> */
[----:B------:R0:W-:Y:S04]  /*16f50*/  @P0 LDGSTS.E.BYPASS.LTC128B.128 [R9+0x27400], desc[UR36][R2.64+0x180], !P2 ;  /* 0x2740018002090fae */ /* 0x0001e8000d101d64 */
[----:B0-----:R-:W-:Y:S05]  /*16f60*/  WARPSYNC.COLLECTIVE R15, `(.L_x_1459) ;  /* 0x000000000f087348 */ /* 0x001fea0003c00000 */
[----:B------:R1:W2:Y:S02]  /*16f70*/  SHFL.IDX P6, R14, R13, R12, R11 ;  /* 0x0000000c0d0e7389 */ /* 0x0002a400000c000b */
[----:B012---:R-:W-:Y:S01]  /*16f80*/  ENDCOLLECTIVE ;  /* 0x000000000000791b */ /* 0x007fe20003800000 */
.L_x_1459:
[----:B------:R-:W-:Y:S01]  /*16f90*/  IMAD.MOV.U32 R2, RZ, RZ, R14 ;  /* 0x000000ffff027224 */ /* 0x000fe200078e000e */
[----:B------:R-:W-:Y:S06]  /*16fa0*/  BRA `(.L_x_1460) ;  /* 0xffffffc000047947 */ /* 0x000fec000383ffff */
.L_x_1390:
[----:B------:R-:W-:Y:S02]  /*16fb0*/  IMAD.MOV.U32 R13, RZ, RZ, R0 ;  /* 0x000000ffff0d7224 */ /* 0x000fe400078e0000 */
[----:B------:R-:W-:Y:S02]  /*16fc0*/  IMAD.MOV.U32 R12, RZ, RZ, RZ ;  /* 0x000000ffff0c7224 */ /* 0x000fe400078e00ff */
[----:B------:R-:W-:Y:S02]  /*16fd0*/  IMAD.MOV.U32 R11, RZ, RZ, 0x181f ;  /* 0x0000181fff0b7424 */ /* 0x000fe400078e00ff */
[----:B------:R-:W-:Y:S02]  /*16fe0*/  IMAD.MOV.U32 R15, RZ, RZ, -0x1 ;  /* 0xffffffffff0f7424 */ /* 0x000fe400078e00ff */
[----:B------:R-:W-:Y:S02]  /*16ff0*/  IMAD R5, R29, R6, RZ ;  /* 0x000000061d057224 */ /* 0x000fe400078e02ff */
[----:B------:R-:W-:-:S07]  /*17000*/  IMAD.IADD R27, R8, 0x1, R27 ;  /* 0x00000001081b7824 */ /* 0x000fce00078e021b */
[----:B------:R-:W-:Y:S05]  /*17010*/  WARPSYNC.COLLECTIVE R15, `(.L_x_1461) ;  /* 0x000000000f087348 */ /* 0x000fea0003c00000 */
[----:B------:R0:W1:Y:S02]  /*17020*/  SHFL.IDX P6, R14, R13, R12, R11 ;  /* 0x0000000c0d0e7389 */ /* 0x00006400000c000b */
[----:B01----:R-:W-:Y:S01]  /*17030*/  ENDCOLLECTIVE ;  /* 0x000000000000791b */ /* 0x003fe20003800000 */
.L_x_1461:
[----:B------:R-:W-:Y:S01]  /*17040*/  ISETP.GE.AND P0, PT, R27, R5, PT ;  /* 0x000000051b00720c */ /* 0x000fe20003f06270 */
[----:B------:R-:W-:Y:S01]  /*17050*/  IMAD.MOV.U32 R13, RZ, RZ, R4 ;  /* 0x000000ffff0d7224 */ /* 0x000fe200078e0004 */
[----:B------:R-:W-:-:S11]  /*17060*/  MOV R2, R14 ;  /* 0x0000000e00027202 */ /* 0x000fd60000000f00 */
[----:B------:R-:W-:Y:S05]  /*17070*/  WARPSYNC.COLLECTIVE R15, `(.L_x_1462) ;  /* 0x000000000f087348 */ /* 0x000fea0003c00000 */
[----:B------:R0:W1:Y:S02]  /*17080*/  SHFL.IDX P6, R14, R13, R12, R11 ;  /* 0x0000000c0d0e7389 */ /* 0x00006400000c000b */
[----:B01----:R-:W-:Y:S01]  /*17090*/  ENDCOLLECTIVE ;  /* 0x000000000000791b */ /* 0x003fe20003800000 */
.L_x_1462:
[----:B------:R-:W-:Y:S01]  /*170a0*/  MOV R13, R0 ;  /* 0x00000000000d7202 */ /* 0x000fe20000000f00 */
[----:B------:R-:W-:Y:S02]  /*170b0*/  IMAD.MOV.U32 R12, RZ, RZ, 0x1 ;  /* 0x00000001ff0c7424 */ /* 0x000fe400078e00ff */
[----:B------:R-:W-:-:S07]  /*170c0*/  IMAD.MOV.U32 R3, RZ, RZ, R14 ;  /* 0x000000ffff037224 */ /* 0x000fce00078e000e */
[----:B------:R-:W-:Y:S05]  /*170d0*/  WARPSYNC.COLLECTIVE R15, `(.L_x_1463) ;  /* 0x000000000f087348 */ /* 0x000fea0003c00000 */
[----:B------:R0:W1:Y:S02]  /*170e0*/  SHFL.IDX P6, R14, R13, R12, R11 ;  /* 0x0000000c0d0e7389 */ /* 0x00006400000c000b */
[----:B01----:R-:W-:Y:S01]  /*170f0*/  ENDCOLLECTIVE ;  /* 0x000000000000791b */ /* 0x003fe20003800000 */
.L_x_1463:
[----:B------:R-:W-:-:S05]  /*17100*/  @!P0 LEA R6, P5, R34, R3, 0x1 ;  /* 0x0000000322068211 */ /* 0x000fca00078a08ff */
[----:B------:R-:W-:Y:S02]  /*17110*/  @!P0 IMAD.X R3, RZ, RZ, R2, P5 ;  /* 0x000000ffff038224 */ /* 0x000fe400028e0602 */
[----:B------:R-:W-:Y:S02]  /*17120*/  @!P0 IMAD.MOV.U32 R2, RZ, RZ, R6 ;  /* 0x000000ffff028224 */ /* 0x000fe400078e0006 */
[----:B------:R-:W-:Y:S02]  /*17130*/  VIADD R6, R27, 0x10 ;  /* 0x000000101b067836 */ /* 0x000fe40000000000 */
[----:B------:R-:W-:Y:S01]  /*17140*/  IMAD.MOV.U32 R13, RZ, RZ, R4 ;  /* 0x000000ffff0d7224 */ /* 0x000fe200078e0004 */
[----:B------:R-:W-:Y:S01]  /*17150*/  @!PT LDS RZ, [RZ] ;  /* 0x00000000fffff984 */ /* 0x000fe20000000800 */
[----:B------:R-:W-:Y:S01]  /*17160*/  @!PT LDS RZ, [RZ] ;  /* 0x00000000fffff984 */ /* 0x000fe20000000800 */
[----:B------:R-:W-:Y:S01]  /*17170*/  @!PT LDS RZ, [RZ] ;  /* 0x00000000fffff984 */ /* 0x000fe20000000800 */
[----:B------:R-:W-:Y:S04]  /*17180*/  @!P0 LDGSTS.E.BYPASS.LTC128B.128 [R33+0x10400], desc[UR36][R2.64], !P4 ;  /* 0x1040000002218fae */ /* 0x000fe8000e101d64 */
[----:B------:R-:W-:Y:S04]  /*17190*/  @!P0 LDGSTS.E.BYPASS.LTC128B.128 [R33+0x14400], desc[UR36][R2.64+0x80], !P3 ;  /* 0x1440008002218fae */ /* 0x000fe8000d901d64 */
[----:B------:R-:W-:Y:S04]  /*171a0*/  @!P0 LDGSTS.E.BYPASS.LTC128B.128 [R33+0x18400], desc[UR36][R2.64+0x100], !P2 ;  /* 0x1840010002218fae */ /* 0x000fe8000d101d64 */
[----:B------:R0:W-:Y:S01]  /*171b0*/  @!P0 LDGSTS.E.BYPASS.LTC128B.128 [R33+0x1c400], desc[UR36][R2.64+0x180], !P1 ;  /* 0x1c40018002218fae */ /* 0x0001e2000c901d64 */
[----:B------:R-:W-:Y:S01]  /*171c0*/  ISETP.GE.AND P0, PT, R6, R5, PT ;  /* 0x000000050600720c */ /* 0x000fe20003f06270 */
[----:B0-----:R-:W-:-:S12]  /*171d0*/  IMAD.MOV.U32 R2, RZ, RZ, R14 ;  /* 0x000000ffff027224 */ /* 0x001fd800078e000e */
[----:B------:R-:W-:Y:S05]  /*171e0*/  WARPSYNC.COLLECTIVE R15, `(.L_x_1464) ;  /* 0x000000000f087348 */ /* 0x000fea0003c00000 */
[----:B------:R0:W1:Y:S02]  /*171f0*/  SHFL.IDX P6, R14, R13, R12, R11 ;  /* 0x0000000c0d0e7389 */ /* 0x00006400000c000b */
[----:B01----:R-:W-:Y:S01]  /*17200*/  ENDCOLLECTIVE ;  /* 0x000000000000791b */ /* 0x003fe20003800000 */
.L_x_1464:
[----:B------:R-:W-:Y:S02]  /*17210*/  IMAD.MOV.U32 R13, RZ, RZ, R0 ;  /* 0x000000ffff0d7224 */ /* 0x000fe400078e0000 */
[----:B------:R-:W-:Y:S02]  /*17220*/  IMAD.MOV.U32 R12, RZ, RZ, 0x2 ;  /* 0x00000002ff0c7424 */ /* 0x000fe400078e00ff */
[----:B------:R-:W-:-:S07]  /*17230*/  IMAD.MOV.U32 R3, RZ, RZ, R14 ;  /* 0x000000ffff037224 */ /* 0x000fce00078e000e */
[----:B------:R-:W-:Y:S05]  /*17240*/  WARPSYNC.COLLECTIVE R15, `(.L_x_1465) ;  /* 0x000000000f087348 */ /* 0x000fea0003c00000 */
[----:B------:R0:W1:Y:S02]  /*17250*/  SHFL.IDX P6, R14, R13, R12, R11 ;  /* 0x0000000c0d0e7389 */ /* 0x00006400000c000b */
[----:B01----:R-:W-:Y:S01]  /*17260*/  ENDCOLLECTIVE ;  /* 0x000000000000791b */ /* 0x003fe20003800000 */
.L_x_1465:
[----:B------:R-:W-:-:S05]  /*17270*/  @!P0 LEA R6, P5, R34, R3, 0x1 ;  /* 0x0000000322068211 */ /* 0x000fca00078a08ff */
[----:B------:R-:W-:Y:S02]  /*17280*/  @!P0 IMAD.X R7, RZ, RZ, R2, P5 ;  /* 0x000000ffff078224 */ /* 0x000fe400028e0602 */
[----:B------:R-:W-:Y:S02]  /*17290*/  @!P0 IMAD.MOV.U32 R2, RZ, RZ, R6 ;  /* 0x000000ffff028224 */ /* 0x000fe400078e0006 */
[----:B------:R-:W-:Y:S01]  /*172a0*/  VIADD R6, R27, 0x20 ;  /* 0x000000201b067836 */ /* 0x000fe20000000000 */
[----:B------:R-:W-:Y:S01]  /*172b0*/  @!P0 MOV R3, R7 ;  /* 0x0000000700038202 */ /* 0x000fe20000000f00 */
[----:B------:R-:W-:-:S04]  /*172c0*/  IMAD.MOV.U32 R13, RZ, RZ, R4 ;  /* 0x000000ffff0d7224 */ /* 0x000fc800078e0004 */
        /* <DEDUP_REMOVED lines=12> */
.L_x_1466:
[----:B------:R-:W-:Y:S02]  /*17390*/  IMAD.MOV.U32 R13, RZ, RZ, R0 ;  /* 0x000000ffff0d7224 */ /* 0x000fe400078e0000 */
[----:B------:R-:W-:Y:S02]  /*173a0*/  IMAD.MOV.U32 R12, RZ, RZ, 0x3 ;  /* 0x00000003ff0c7424 */ /* 0x000fe400078e00ff */
[----:B------:R-:W-:-:S07]  /*173b0*/  IMAD.MOV.U32 R3, RZ, RZ, R14 ;  /* 0x000000ffff037224 */ /* 0x000fce00078e000e */
[----:B------:R-:W-:Y:S05]  /*173c0*/  WARPSYNC.COLLECTIVE R15, `(.L_x_1467) ;  /* 0x000000000f087348 */ /* 0x000fea0003c00000 */
[----:B------:R0:W1:Y:S02]  /*173d0*/  SHFL.IDX P6, R14, R13, R12, R11 ;  /* 0x0000000c0d0e7389 */ /* 0x00006400000c000b */
[----:B01----:R-:W-:Y:S01]  /*173e0*/  ENDCOLLECTIVE ;  /* 0x000000000000791b */ /* 0x003fe20003800000 */
.L_x_1467:
[----:B------:R-:W-:-:S04]  /*173f0*/  @!P0 LEA R6, P5, R34, R3, 0x1 ;  /* 0x0000000322068211 */ /* 0x000fc800078a08ff */
[----:B------:R-:W-:Y:S01]  /*17400*/  @!P0 IADD3.X R7, RZ, R2, RZ, P5, !PT ;  /* 0x00000002ff078210 */ /* 0x000fe20002ffe4ff */
[----:B------:R-:W-:Y:S02]  /*17410*/  @!P0 IMAD.MOV.U32 R2, RZ, RZ, R6 ;  /* 0x000000ffff028224 */ /* 0x000fe400078e0006 */
[----:B------:R-:W-:Y:S02]  /*17420*/  VIADD R6, R27, 0x30 ;  /* 0x000000301b067836 */ /* 0x000fe40000000000 */
[----:B------:R-:W-:Y:S01]  /*17430*/  @!P0 IMAD.MOV.U32 R3, RZ, RZ, R7 ;  /* 0x000000ffff038224 */ /* 0x000fe200078e0007 */
[----:B------:R-:W-:-:S04]  /*17440*/  MOV R13, R4 ;  /* 0x00000004000d7202 */ /* 0x000fc80000000f00 */
        /* <DEDUP_REMOVED lines=12> */
.L_x_1468:
[----:B------:R-:W-:Y:S01]  /*17510*/  IMAD.MOV.U32 R13, RZ, RZ, R0 ;  /* 0x000000ffff0d7224 */ /* 0x000fe200078e0000 */
[----:B------:R-:W-:Y:S01]  /*17520*/  MOV R12, 0x4 ;  /* 0x00000004000c7802 */ /* 0x000fe20000000f00 */
[----:B------:R-:W-:-:S07]  /*17530*/  IMAD.MOV.U32 R3, RZ, RZ, R14 ;  /* 0x000000ffff037224 */ /* 0x000fce00078e000e */
[----:B------:R-:W-:Y:S05]  /*17540*/  WARPSYNC.COLLECTIVE R15, `(.L_x_1469) ;  /* 0x000000000f087348 */ /* 0x000fea0003c00000 */
[----:B------:R0:W1:Y:S02]  /*17550*/  SHFL.IDX P6, R14, R13, R12, R11 ;  /* 0x0000000c0d0e7389 */ /* 0x00006400000c000b */
[----:B01----:R-:W-:Y:S01]  /*17560*/  ENDCOLLECTIVE ;  /* 0x000000000000791b */ /* 0x003fe20003800000 */
.L_x_1469:
[----:B------:R-:W-:-:S05]  /*17570*/  @!P0 LEA R6, P5, R34, R3, 0x1 ;  /* 0x0000000322068211 */ /* 0x000fca00078a08ff */
[----:B------:R-:W-:Y:S02]  /*17580*/  @!P0 IMAD.X R7, RZ, RZ, R2, P5 ;  /* 0x000000ffff078224 */ /* 0x000fe400028e0602 */
[----:B------:R-:W-:Y:S02]  /*17590*/  @!P0 IMAD.MOV.U32 R2, RZ, RZ, R6 ;  /* 0x000000ffff028224 */ /* 0x000fe400078e0006 */
[----:B------:R-:W-:Y:S02]  /*175a0*/  @!P0 IMAD.MOV.U32 R3, RZ, RZ, R7 ;  /* 0x000000ffff038224 */ /* 0x000fe400078e0007 */
[----:B------:R-:W-:Y:S02]  /*175b0*/  IMAD.MOV.U32 R13, RZ, RZ, R4 ;  /* 0x000000ffff0d7224 */ /* 0x000fe400078e0004 */
[----:B------:R-:W-:Y:S01]  /*175c0*/  VIADD R6, R27, 0x40 ;  /* 0x000000401b067836 */ /* 0x000fe20000000000 */
        /* <DEDUP_REMOVED lines=12> */
.L_x_1470:
[----:B------:R-:W-:Y:S02]  /*17690*/  IMAD.MOV.U32 R13, RZ, RZ, R0 ;  /* 0x000000ffff0d7224 */ /* 0x000fe400078e0000 */
[----:B------:R-:W-:Y:S02]  /*176a0*/  IMAD.MOV.U32 R12, RZ, RZ, 0x5 ;  /* 0x00000005ff0c7424 */ /* 0x000fe400078e00ff */
[----:B------:R-:W-:-:S07]  /*176b0*/  IMAD.MOV.U32 R3, RZ, RZ, R14 ;  /* 0x000000ffff037224 */ /* 0x000fce00078e000e */
[----:B------:R-:W-:Y:S05]  /*176c0*/  WARPSYNC.COLLECTIVE R15, `(.L_x_1471) ;  /* 0x000000000f087348 */ /* 0x000fea0003c00000 */
[----:B------:R0:W1:Y:S02]  /*176d0*/  SHFL.IDX P6, R14, R13, R12, R11 ;  /* 0x0000000c0d0e7389 */ /* 0x00006400000c000b */
[----:B01----:R-:W-:Y:S01]  /*176e0*/  ENDCOLLECTIVE ;  /* 0x000000000000791b */ /* 0x003fe20003800000 */
.L_x_1471:
[----:B------:R-:W-:-:S05]  /*176f0*/  @!P0 LEA R6, P5, R34, R3, 0x1 ;  /* 0x0000000322068211 */ /* 0x000fca00078a08ff */
[----:B------:R-:W-:Y:S02]  /*17700*/  @!P0 IMAD.X R7, RZ, RZ, R2, P5 ;  /* 0x000000ffff078224 */ /* 0x000fe400028e0602 */
[----:B------:R-:W-:Y:S01]  /*17710*/  @!P0 IMAD.MOV.U32 R2, RZ, RZ, R6 ;  /* 0x000000ffff028224 */ /* 0x000fe200078e0006 */
[----:B------:R-:W-:Y:S01]  /*17720*/  IADD3 R6, R27, 0x50, RZ ;  /* 0x000000501b067810 */ /* 0x000fe20007ffe0ff */
[----:B------:R-:W-:Y:S02]  /*17730*/  @!P0 IMAD.MOV.U32 R3, RZ, RZ, R7 ;  /* 0x000000ffff038224 */ /* 0x000fe400078e0007 */
[----:B------:R-:W-:-:S03]  /*17740*/  IMAD.MOV.U32 R13, RZ, RZ, R4 ;  /* 0x000000ffff0d7224 */ /* 0x000fc600078e0004 */
        /* <DEDUP_REMOVED lines=12> */
.L_x_1472:
[----:B------:R-:W-:Y:S02]  /*17810*/  IMAD.MOV.U32 R13, RZ, RZ, R0 ;  /* 0x000000ffff0d7224 */ /* 0x000fe400078e0000 */
[----:B------:R-:W-:Y:S02]  /*17820*/  IMAD.MOV.U32 R12, RZ, RZ, 0x6 ;  /* 0x00000006ff0c7424 */ /* 0x000fe400078e00ff */
[----:B------:R-:W-:-:S07]  /*17830*/  IMAD.MOV.U32 R3, RZ, RZ, R14 ;  /* 0x000000ffff037224 */ /* 0x000fce00078e000e */
[----:B------:R-:W-:Y:S05]  /*17840*/  WARPSYNC.COLLECTIVE R15, `(.L_x_1473) ;  /* 0x000000000f087348 */ /* 0x000fea0003c00000 */
[----:B------:R0:W1:Y:S02]  /*17850*/  SHFL.IDX P6, R14, R13, R12, R11 ;  /* 0x0000000c0d0e7389 */ /* 0x00006400000c000b */
[----:B01----:R-:W-:Y:S01]  /*17860*/  ENDCOLLECTIVE ;  /* 0x000000000000791b */ /* 0x003fe20003800000 */
.L_x_1473:
[----:B------:R-:W-:-:S05]  /*17870*/  @!P0 LEA R6, P5, R34, R3, 0x1 ;  /* 0x0000000322068211 */ /* 0x000fca00078a08ff */
[----:B------:R-:W-:Y:S01]  /*17880*/  @!P0 IMAD.X R7, RZ, RZ, R2, P5 ;  /* 0x000000ffff078224 */ /* 0x000fe200028e0602 */
[----:B------:R-:W-:Y:S01]  /*17890*/  @!P0 MOV R2, R6 ;  /* 0x0000000600028202 */ /* 0x000fe20000000f00 */
[----:B------:R-:W-:Y:S02]  /*178a0*/  VIADD R6, R27, 0x60 ;  /* 0x000000601b067836 */ /* 0x000fe40000000000 */
        /* <DEDUP_REMOVED lines=14> */
.L_x_1474:
[----:B------:R-:W-:Y:S02]  /*17990*/  IMAD.MOV.U32 R13, RZ, RZ, R0 ;  /* 0x000000ffff0d7224 */ /* 0x000fe400078e0000 */
[----:B------:R-:W-:Y:S01]  /*179a0*/  IMAD.MOV.U32 R12, RZ, RZ, 0x7 ;  /* 0x00000007ff0c7424 */ /* 0x000fe200078e00ff */
[----:B------:R-:W-:-:S07]  /*179b0*/  MOV R3, R14 ;  /* 0x0000000e00037202 */ /* 0x000fce0000000f00 */
[----:B------:R-:W-:Y:S05]  /*179c0*/  WARPSYNC.COLLECTIVE R15, `(.L_x_1475) ;  /* 0x000000000f087348 */ /* 0x000fea0003c00000 */
[----:B------:R0:W1:Y:S02]  /*179d0*/  SHFL.IDX P6, R14, R13, R12, R11 ;  /* 0x0000000c0d0e7389 */ /* 0x00006400000c000b */
[----:B01----:R-:W-:Y:S01]  /*179e0*/  ENDCOLLECTIVE ;  /* 0x000000000000791b */ /* 0x003fe20003800000 */
.L_x_1475:
[----:B------:R-:W-:-:S05]  /*179f0*/  @!P0 LEA R6, P5, R34, R3, 0x1 ;  /* 0x0000000322068211 */ /* 0x000fca00078a08ff */
[----:B------:R-:W-:Y:S02]  /*17a00*/  @!P0 IMAD.X R7, RZ, RZ, R2, P5 ;  /* 0x000000ffff078224 */ /* 0x000fe400028e0602 */
[----:B------:R-:W-:Y:S02]  /*17a10*/  @!P0 IMAD.MOV.U32 R2, RZ, RZ, R6 ;  /* 0x000000ffff028224 */ /* 0x000fe400078e0006 */
[----:B------:R-:W-:Y:S01]  /*17a20*/  @!P0 IMAD.MOV.U32 R3, RZ, RZ, R7 ;  /* 0x000000ffff038224 */ /* 0x000fe200078e0007 */
[----:B------:R-:W-:-:S04]  /*17a30*/  MOV R13, R4 ;  /* 0x00000004000d7202 */ /* 0x000fc80000000f00 */
[----:B------:R-:W-:Y:S01]  /*17a40*/  @!PT LDS RZ, [RZ] ;  /* 0x00000000fffff984 */ /* 0x000fe20000000800 */
[----:B------:R-:W-:Y:S01]  /*17a50*/  @!PT LDS RZ, [RZ] ;  /* 0x00000000fffff984 */ /* 0x000fe20000000800 */
[----:B------:R-:W-:Y:S01]  /*17a60*/  @!PT LDS RZ, [RZ] ;  /* 0x00000000fffff984 */ /* 0x000fe20000000800 */
[----:B------:R0:W-:Y:S04]  /*17a70*/  @!P0 LDGSTS.E.BYPASS.LTC128B.128 [R33+0x13400], desc[UR36][R2.64], !P4 ;  /* 0x1340000002218fae */ /* 0x0001e8000e101d64 */
[----:B------:R0:W-:Y:S04]  /*17a80*/  @!P0 LDGSTS.E.BYPASS.LTC128B.128 [R33+0x17400], desc[UR36][R2.64+0x80], !P3 ;  /* 0x1740008002218fae */ /* 0x0001e8000d901d64 */
[----:B------:R0:W-:Y:S01]  /*17a90*/  @!P0 LDGSTS.E.BYPASS.LTC128B.128 [R33+0x1b400], desc[UR36][R2.64+0x100], !P2 ;  /* 0x1b40010002218fae */ /* 0x0001e2000d101d64 */
[----:B------:R-:W-:-:S03]  /*17aa0*/  IMAD.MOV.U32 R6, RZ, RZ, R14 ;  /* 0x000000ffff067224 */ /* 0x000fc600078e000e */
[----:B------:R0:W-:Y:S04]  /*17ab0*/  @!P0 LDGSTS.E.BYPASS.LTC128B.128 [R33+0x1f400], desc[UR36][R2.64+0x180], !P1 ;  /* 0x1f40018002218fae */ /* 0x0001e8000c901d64 */
[----:B0-----:R-:W-:Y:S05]  /*17ac0*/  WARPSYNC.COLLECTIVE R15, `(.L_x_1476) ;  /* 0x000000000f087348 */ /* 0x001fea0003c00000 */
[----:B------:R1:W2:Y:S02]  /*17ad0*/  SHFL.IDX P6, R14, R13, R12, R11 ;  /* 0x0000000c0d0e7389 */ /* 0x0002a400000c000b */
[----:B012---:R-:W-:Y:S01]  /*17ae0*/  ENDCOLLECTIVE ;  /* 0x000000000000791b */ /* 0x007fe20003800000 */
.L_x_1476:
[----:B------:R-:W-:Y:S05]  /*17af0*/  BRA `(.L_x_1477) ;  /* 0xffffffc000507947 */ /* 0x000fea000383ffff */
.L_x_1395:
[----:B0-----:R0:W2:Y:S02]  /*17b00*/  SYNCS.PHASECHK.TRANS64.TRYWAIT P0, [R22+URZ+0x30820], R3 ;  /* 0x03082003160075a7 */ /* 0x0010a4000800017f */
[----:B--2---:R-:W-:Y:S05]  /*17b10*/  @!P0 NANOSLEEP.SYNCS 0x989680 ;  /* 0x009896800000895d */ /* 0x004fea0003900000 */
[----:B------:R-:W2:Y:S02]  /*17b20*/  @!P0 SYNCS.PHASECHK.TRANS64 P0, [R22+URZ+0x30820], R3 ;  /* 0x03082003160085a7 */ /* 0x000ea4000800007f */
[----:B--2---:R-:W-:Y:S05]  /*17b30*/  @!P0 BRA `(.L_x_1395) ;  /* 0xfffffffc00f08947 */ /* 0x004fea000383ffff */
[----:B------:R-:W-:Y:S05]  /*17b40*/  BRA `(.L_x_1478) ;  /* 0xffffffc000cc7947 */ /* 0x000fea000383ffff */
.L_x_1400:
[----:B0-----:R0:W1:Y:S02]  /*17b50*/  SYNCS.PHASECHK.TRANS64.TRYWAIT P0, [R7+URZ+0x30840], R2 ;  /* 0x03084002070075a7 */ /* 0x001064000800017f */
[----:B-1----:R-:W-:Y:S05]  /*17b60*/  @!P0 NANOSLEEP.SYNCS 0x989680 ;  /* 0x009896800000895d */ /* 0x002fea0003900000 */
[----:B------:R-:W1:Y:S02]  /*17b70*/  @!P0 SYNCS.PHASECHK.TRANS64 P0, [R7+URZ+0x30840], R2 ;  /* 0x03084002070085a7 */ /* 0x000e64000800007f */
[----:B-1----:R-:W-:Y:S05]  /*17b80*/  @!P0 BRA `(.L_x_1400) ;  /* 0xfffffffc00f08947 */ /* 0x002fea000383ffff */
[----:B------:R-:W-:Y:S05]  /*17b90*/  BRA `(.L_x_1479) ;  /* 0xffffffc400b07947 */ /* 0x000fea000383ffff */
.L_x_1401:
        /* <DEDUP_REMOVED lines=8> */
.L_x_1481:
[----:B------:R-:W-:Y:S05]  /*17c20*/  BSYNC B1 ;  /* 0x0000000000017941 */ /* 0x000fea0003800000 */
.L_x_1480:
[----:B------:R-:W-:Y:S01]  /*17c30*/  IMAD.MOV.U32 R13, RZ, RZ, R9 ;  /* 0x000000ffff0d7224 */ /* 0x000fe200078e0009 */
[----:B------:R-:W-:Y:S01]  /*17c40*/  MOV R12, RZ ;  /* 0x000000ff000c7202 */ /* 0x000fe20000000f00 */
[----:B------:R-:W-:Y:S01]  /*17c50*/  IMAD.MOV.U32 R11, RZ, RZ, 0x181f ;  /* 0x0000181fff0b7424 */ /* 0x000fe200078e00ff */
[----:B------:R-:W-:Y:S01]  /*17c60*/  LOP3.LUT R23, R23, 0xffffdfff, RZ, 0xc0, !PT ;  /* 0xffffdfff17177812 */ /* 0x000fe200078ec0ff */
[----:B------:R-:W-:Y:S02]  /*17c70*/  IMAD.MOV.U32 R15, RZ, RZ, -0x1 ;  /* 0xffffffffff0f7424 */ /* 0x000fe400078e00ff */
[----:B------:R-:W-:Y:S01]  /*17c80*/  IMAD.MOV.U32 R3, RZ, RZ, R14 ;  /* 0x000000ffff037224 */ /* 0x000fe200078e000e */
[----:B------:R-:W-:Y:S01]  /*17c90*/  @P3 LOP3.LUT R23, R23, 0x2000, RZ, 0xfc, !PT ;  /* 0x0000200017173812 */ /* 0x000fe200078efcff */
[----:B------:R-:W-:-:S07]  /*17ca0*/  IMAD.SHL.U32 R4, R34, 0x2, RZ ;  /* 0x0000000222047824 */ /* 0x000fce00078e00ff */
[----:B------:R-:W-:Y:S05]  /*17cb0*/  WARPSYNC.COLLECTIVE R15, `(.L_x_1482) ;  /* 0x000000000f087348 */ /* 0x000fea0003c00000 */
[----:B------:R0:W1:Y:S02]  /*17cc0*/  SHFL.IDX P6, R14, R13, R12, R11 ;  /* 0x0000000c0d0e7389 */ /* 0x00006400000c000b */
[----:B01----:R-:W-:Y:S01]  /*17cd0*/  ENDCOLLECTIVE ;  /* 0x000000000000791b */ /* 0x003fe20003800000 */
.L_x_1482:
[----:B------:R-:W-:Y:S01]  /*17ce0*/  IMAD R20, R20, 0x2, R22 ;  /* 0x0000000214147824 */ /* 0x000fe200078e0216 */
[C---:B------:R-:W-:Y:S02]  /*17cf0*/  LOP3.LUT P3, RZ, R23.reuse, 0x10, RZ, 0xc0, !PT ;  /* 0x0000001017ff7812 */ /* 0x040fe4000786c0ff */
[----:B------:R-:W-:-:S04]  /*17d00*/  LOP3.LUT R23, R23, 0xffffefff, RZ, 0xc0, !PT ;  /* 0xffffefff17177812 */ /* 0x000fc800078ec0ff */
[----:B------:R-:W-:-:S04]  /*17d10*/  @P2 LOP3.LUT R23, R23, 0x1000, RZ, 0xfc, !PT ;  /* 0x0000100017172812 */ /* 0x000fc800078efcff */
[C---:B------:R-:W-:Y:S02]  /*17d20*/  LOP3.LUT P2, RZ, R23.reuse, 0x8, RZ, 0xc0, !PT ;  /* 0x0000000817ff7812 */ /* 0x040fe4000784c0ff */
[----:B------:R-:W-:Y:S01]  /*17d30*/  MOV R13, R27 ;  /* 0x0000001b000d7202 */ /* 0x000fe20000000f00 */
[----:B------:R-:W-:Y:S01]  /*17d40*/  IMAD.MOV.U32 R12, RZ, RZ, 0x1 ;  /* 0x00000001ff0c7424 */ /* 0x000fe200078e00ff */
[----:B------:R-:W-:-:S04]  /*17d50*/  LOP3.LUT R23, R23, 0xfffff7ff, RZ, 0xc0, !PT ;  /* 0xfffff7ff17177812 */ /* 0x000fc800078ec0ff */
[----:B------:R-:W-:Y:S01]  /*17d60*/  @P1 LOP3.LUT R23, R23, 0x800, RZ, 0xfc, !PT ;  /* 0x0000080017171812 */ /* 0x000fe200078efcff */
[----:B------:R-:W-:-:S03]  /*17d70*/  IMAD.MOV.U32 R2, RZ, RZ, R14 ;  /* 0x000000ffff027224 */ /* 0x000fc600078e000e */
[----:B------:R-:W-:-:S13]  /*17d80*/  LOP3.LUT P1, RZ, R23, 0x4, RZ, 0xc0, !PT ;  /* 0x0000000417ff7812 */ /* 0x000fda000782c0ff */
[----:B------:R-:W-:Y:S05]  /*17d90*/  WARPSYNC.COLLECTIVE R15, `(.L_x_1483) ;  /* 0x000000000f087348 */ /* 0x000fea0003c00000 */
[----:B------:R0:W1:Y:S02]  /*17da0*/  SHFL.IDX P6, R14, R13, R12, R11 ;  /* 0x0000000c0d0e7389 */ /* 0x00006400000c000b */
[----:B01----:R-:W-:Y:S01]  /*17db0*/  ENDCOLLECTIVE ;  /* 0x000000000000791b */ /* 0x003fe20003800000 */
.L_x_1483:
        /* <DEDUP_REMOVED lines=14> */
.L_x_1484:
[----:B------:R-:W-:Y:S01]  /*17ea0*/  IMAD.MOV.U32 R13, RZ, RZ, R27 ;  /* 0x000000ffff0d7224 */ /* 0x000fe200078e001b */
[----:B------:R-:W-:Y:S01]  /*17eb0*/  MOV R12, 0x2 ;  /* 0x00000002000c7802 */ /* 0x000fe20000000f00 */
[----:B------:R-:W-:-:S07]  /*17ec0*/  IMAD.MOV.U32 R2, RZ, RZ, R14 ;  /* 0x000000ffff027224 */ /* 0x000fce00078e000e */
[----:B------:R-:W-:Y:S05]  /*17ed0*/  WARPSYNC.COLLECTIVE R15, `(.L_x_1485) ;  /* 0x000000000f087348 */ /* 0x000fea0003c00000 */
[----:B------:R0:W1:Y:S02]  /*17ee0*/  SHFL.IDX P6, R14, R13, R12, R11 ;  /* 0x0000000c0d0e7389 */ /* 0x00006400000c000b */
[----:B01----:R-:W-:Y:S01]  /*17ef0*/  ENDCOLLECTIVE ;  /* 0x000000000000791b */ /* 0x003fe20003800000 */
.L_x_1485:
        /* <DEDUP_REMOVED lines=14> */
.L_x_1486:
[----:B------:R-:W-:Y:S02]  /*17fe0*/  IMAD.MOV.U32 R13, RZ, RZ, R27 ;  /* 0x000000ffff0d7224 */ /* 0x000fe400078e001b */
[----:B------:R-:W-:Y:S02]  /*17ff0*/  IMAD.MOV.U32 R12, RZ, RZ, 0x3 ;  /* 0x00000003ff0c7424 */ /* 0x000fe400078e00ff */
[----:B------:R-:W-:-:S07]  /*18000*/  IMAD.MOV.U32 R2, RZ, RZ, R14 ;  /* 0x000000ffff027224 */ /* 0x000fce00078e000e */
[----:B------:R-:W-:Y:S05]  /*18010*/  WARPSYNC.COLLECTIVE R15, `(.L_x_1487) ;  /* 0x000000000f087348 */ /* 0x000fea0003c00000 */
[----:B------:R0:W1:Y:S02]  /*18020*/  SHFL.IDX P6, R14, R13, R12, R11 ;  /* 0x0000000c0d0e7389 */ /* 0x00006400000c000b */
[----:B01----:R-:W-:Y:S01]  /*18030*/  ENDCOLLECTIVE ;  /* 0x000000000000791b */ /* 0x003fe20003800000 */
.L_x_1487:
[----:B------:R-:W-:-:S05]  /*18040*/  IADD3 R2, P0, R2, R4, RZ ;  /* 0x0000000402027210 */ /* 0x000fca0007f1e0ff */
[----:B------:R-:W-:-:S05]  /*18050*/  IMAD.X R3, RZ, RZ, R35, P0 ;  /* 0x000000ffff037224 */ /* 0x000fca00000e0623 */
[----:B------:R-:W-:Y:S01]  /*18060*/  @!PT LDS RZ, [RZ] ;  /* 0x00000000fffff984 */ /* 0x000fe20000000800 */
[----:B------:R-:W-:Y:S01]  /*18070*/  @!PT LDS RZ, [RZ] ;  /* 0x00000000fffff984 */ /* 0x000fe20000000800 */
[----:B------:R-:W-:Y:S01]  /*18080*/  @!PT LDS RZ, [RZ] ;  /* 0x00000000fffff984 */ /* 0x000fe20000000800 */
[----:B------:R0:W-:Y:S01]  /*18090*/  LDGSTS.E.BYPASS.LTC128B.128 [R20+0x21400], desc[UR36][R2.64], !P3 ;  /* 0x2140000002147fae */ /* 0x0001e2000d901d64 */
[----:B------:R-:W-:Y:S01]  /*180a0*/  IMAD.MOV.U32 R13, RZ, RZ, R9 ;  /* 0x000000ffff0d7224 */ /* 0x000fe200078e0009 */
[C---:B------:R-:W-:Y:S02]  /*180b0*/  LOP3.LUT P3, RZ, R23.reuse, 0x2000, RZ, 0xc0, !PT ;  /* 0x0000200017ff7812 */ /* 0x040fe4000786c0ff */
[----:B------:R0:W-:Y:S01]  /*180c0*/  LDGSTS.E.BYPASS.LTC128B.128 [R20+0x23400], desc[UR36][R2.64+0x80], !P2 ;  /* 0x2340008002147fae */ /* 0x0001e2000d101d64 */
[----:B------:R-:W-:-:S03]  /*180d0*/  LOP3.LUT P2, RZ, R23, 0x1000, RZ, 0xc0, !PT ;  /* 0x0000100017ff7812 */ /* 0x000fc6000784c0ff */
[----:B------:R0:W-:Y:S01]  /*180e0*/  LDGSTS.E.BYPASS.LTC128B.128 [R20+0x25400], desc[UR36][R2.64+0x100], !P1 ;  /* 0x2540010002147fae */ /* 0x0001e2000c901d64 */
[----:B------:R-:W-:Y:S02]  /*180f0*/  LOP3.LUT P1, RZ, R23, 0x800, RZ, 0xc0, !PT ;  /* 0x0000080017ff7812 */ /* 0x000fe4000782c0ff */
[----:B------:R-:W-:Y:S01]  /*18100*/  MOV R35, R14 ;  /* 0x0000000e00237202 */ /* 0x000fe20000000f00 */
[----:B------:R0:W-:Y:S10]  /*18110*/  LDGSTS.E.BYPASS.LTC128B.128 [R20+0x27400], desc[UR36][R2.64+0x180], !P5 ;  /* 0x2740018002147fae */ /* 0x0001f4000e901d64 */
[----:B0-----:R-:W-:Y:S05]  /*18120*/  WARPSYNC.COLLECTIVE R15, `(.L_x_1488) ;  /* 0x000000000f087348 */ /* 0x001fea0003c00000 */
[----:B------:R1:W2:Y:S02]  /*18130*/  SHFL.IDX P6, R14, R13, R12, R11 ;  /* 0x0000000c0d0e7389 */ /* 0x0002a400000c000b */
[----:B012---:R-:W-:Y:S01]  /*18140*/  ENDCOLLECTIVE ;  /* 0x000000000000791b */ /* 0x007fe20003800000 */
.L_x_1488:
[----:B------:R-:W-:Y:S01]  /*18150*/  IMAD.MOV.U32 R2, RZ, RZ, R14 ;  /* 0x000000ffff027224 */ /* 0x000fe200078e000e */
[----:B------:R-:W-:Y:S06]  /*18160*/  BRA `(.L_x_1489) ;  /* 0xffffffc400347947 */ /* 0x000fec000383ffff */
.L_x_1406:
[----:B-1----:R1:W2:Y:S02]  /*18170*/  SYNCS.PHASECHK.TRANS64.TRYWAIT P0, [R7+URZ+0x30860], R2 ;  /* 0x03086002070075a7 */ /* 0x0022a4000800017f */
[----:B--2---:R-:W-:Y:S05]  /*18180*/  @!P0 NANOSLEEP.SYNCS 0x989680 ;  /* 0x009896800000895d */ /* 0x004fea0003900000 */
[----:B------:R-:W2:Y:S02]  /*18190*/  @!P0 SYNCS.PHASECHK.TRANS64 P0, [R7+URZ+0x30860], R2 ;  /* 0x03086002070085a7 */ /* 0x000ea4000800007f */
[----:B--2---:R-:W-:Y:S05]  /*181a0*/  @!P0 BRA `(.L_x_1406) ;  /* 0xfffffffc00f08947 */ /* 0x004fea000383ffff */
[----:B------:R-:W-:Y:S05]  /*181b0*/  BRA `(.L_x_1490) ;  /* 0xffffffc400ac7947 */ /* 0x000fea000383ffff */
.L_x_1407:
[----:B------:R-:W-:Y:S01]  /*181c0*/  BSSY B1, `(.L_x_1491) ;  /* 0x0000008000017945 */ /* 0x000fe20003800000 */
[----:B------:R-:W-:Y:S02]  /*181d0*/  IMAD.MOV.U32 R13, RZ, RZ, R24 ;  /* 0x000000ffff0d7224 */ /* 0x000fe400078e0018 */
[----:B------:R-:W-:Y:S02]  /*181e0*/  IMAD.MOV.U32 R12, RZ, RZ, RZ ;  /* 0x000000ffff0c7224 */ /* 0x000fe400078e00ff */
[----:B------:R-:W-:Y:S02]  /*181f0*/  IMAD.MOV.U32 R11, RZ, RZ, 0x181f ;  /* 0x0000181fff0b7424 */ /* 0x000fe400078e00ff */
[----:B------:R-:W-:-:S07]  /*18200*/  IMAD.MOV.U32 R15, RZ, RZ, -0x1 ;  /* 0xffffffffff0f7424 */ /* 0x000fce00078e00ff */
[----:B-1----:R-:W-:Y:S05]  /*18210*/  WARPSYNC.COLLECTIVE R15, `(.L_x_1492) ;  /* 0x000000000f087348 */ /* 0x002fea0003c00000 */
[----:B------:R0:W2:Y:S02]  /*18220*/  SHFL.IDX P6, R14, R13, R12, R11 ;  /* 0x0000000c0d0e7389 */ /* 0x0000a400000c000b */
[----:B012---:R-:W-:Y:S01]  /*18230*/  ENDCOLLECTIVE ;  /* 0x000000000000791b */ /* 0x007fe20003800000 */
.L_x_1492:
[----:B------:R-:W-:Y:S05]  /*18240*/  BSYNC B1 ;  /* 0x0000000000017941 */ /* 0x000fea0003800000 */
.L_x_1491:
[----:B------:R-:W-:Y:S01]  /*18250*/  IMAD.MOV.U32 R13, RZ, RZ, R17 ;  /* 0x000000ffff0d7224 */ /* 0x000fe200078e0011 */
[----:B------:R-:W-:Y:S01]  /*18260*/  MOV R3, R14 ;  /* 0x0000000e00037202 */ /* 0x000fe20000000f00 */
[----:B------:R-:W-:Y:S01]  /*18270*/  IMAD.MOV.U32 R12, RZ, RZ, RZ ;  /* 0x000000ffff0c7224 */ /* 0x000fe200078e00ff */
[----:B------:R-:W-:Y:S01]  /*18280*/  LEA R6, R6, R22, 0x1 ;  /* 0x0000001606067211 */ /* 0x000fe200078e08ff */
[----:B------:R-:W-:Y:S02]  /*18290*/  IMAD.MOV.U32 R11, RZ, RZ, 0x181f ;  /* 0x0000181fff0b7424 */ /* 0x000fe400078e00ff */
[----:B------:R-:W-:-:S07]  /*182a0*/  IMAD.MOV.U32 R15, RZ, RZ, -0x1 ;  /* 0xffffffffff0f7424 */ /* 0x000fce00078e00ff */
[----:B------:R-:W-:Y:S05]  /*182b0*/  WARPSYNC.COLLECTIVE R15, `(.L_x_1493) ;  /* 0x000000000f087348 */ /* 0x000fea0003c00000 */
[----:B------:R0:W1:Y:S02]  /*182c0*/  SHFL.IDX P6, R14, R13, R12, R11 ;  /* 0x0000000c0d0e7389 */ /* 0x00006400000c000b */
[----:B01----:R-:W-:Y:S01]  /*182d0*/  ENDCOLLECTIVE ;  /* 0x000000000000791b */ /* 0x003fe20003800000 */
.L_x_1493:
[----:B------:R-:W-:Y:S02]  /*182e0*/  IMAD.MOV.U32 R13, RZ, RZ, R24 ;  /* 0x000000ffff0d7224 */ /* 0x000fe400078e0018 */
[----:B------:R-:W-:Y:S02]  /*182f0*/  IMAD.MOV.U32 R12, RZ, RZ, 0x1 ;  /* 0x00000001ff0c7424 */ /* 0x000fe400078e00ff */
[----:B------:R-:W-:-:S07]  /*18300*/  IMAD.MOV.U32 R2, RZ, RZ, R14 ;  /* 0x000000ffff027224 */ /* 0x000fce00078e000e */
[----:B------:R-:W-:Y:S05]  /*18310*/  WARPSYNC.COLLECTIVE R15, `(.L_x_1494) ;  /* 0x000000000f087348 */ /* 0x000fea0003c00000 */
[----:B------:R0:W1:Y:S02]  /*18320*/  SHFL.IDX P6, R14, R13, R12, R11 ;  /* 0x0000000c0d0e7389 */ /* 0x00006400000c000b */
[----:B01----:R-:W-:Y:S01]  /*18330*/  ENDCOLLECTIVE ;  /* 0x000000000000791b */ /* 0x003fe20003800000 */
.L_x_1494:
        /* <DEDUP_REMOVED lines=18> */
.L_x_1495:
[----:B------:R-:W-:Y:S01]  /*18460*/  MOV R13, R24 ;  /* 0x00000018000d7202 */ /* 0x000fe20000000f00 */
[----:B------:R-:W-:Y:S02]  /*18470*/  IMAD.MOV.U32 R12, RZ, RZ, 0x2 ;  /* 0x00000002ff0c7424 */ /* 0x000fe400078e00ff */
[----:B------:R-:W-:-:S07]  /*18480*/  IMAD.MOV.U32 R2, RZ, RZ, R14 ;  /* 0x000000ffff027224 */ /* 0x000fce00078e000e */
[----:B------:R-:W-:Y:S05]  /*18490*/  WARPSYNC.COLLECTIVE R15, `(.L_x_1496) ;  /* 0x000000000f087348 */ /* 0x000fea0003c00000 */
[----:B------:R0:W1:Y:S02]  /*184a0*/  SHFL.IDX P6, R14, R13, R12, R11 ;  /* 0x0000000c0d0e7389 */ /* 0x00006400000c000b */
[----:B01----:R-:W-:Y:S01]  /*184b0*/  ENDCOLLECTIVE ;  /* 0x000000000000791b */ /* 0x003fe20003800000 */
.L_x_1496:
        /* <DEDUP_REMOVED lines=18> */
.L_x_1497:
[----:B------:R-:W-:Y:S01]  /*185e0*/  IMAD.MOV.U32 R13, RZ, RZ, R24 ;  /* 0x000000ffff0d7224 */ /* 0x000fe200078e0018 */
[----:B------:R-:W-:Y:S01]  /*185f0*/  MOV R12, 0x3 ;  /* 0x00000003000c7802 */ /* 0x000fe20000000f00 */
[----:B------:R-:W-:-:S07]  /*18600*/  IMAD.MOV.U32 R2, RZ, RZ, R14 ;  /* 0x000000ffff027224 */ /* 0x000fce00078e000e */
[----:B------:R-:W-:Y:S05]  /*18610*/  WARPSYNC.COLLECTIVE R15, `(.L_x_1498) ;  /* 0x000000000f087348 */ /* 0x000fea0003c00000 */
[----:B------:R0:W1:Y:S02]  /*18620*/  SHFL.IDX P6, R14, R13, R12, R11 ;  /* 0x0000000c0d0e7389 */ /* 0x00006400000c000b */
[----:B01----:R-:W-:Y:S01]  /*18630*/  ENDCOLLECTIVE ;  /* 0x000000000000791b */ /* 0x003fe20003800000 */
.L_x_1498:
[----:B------:R-:W-:-:S05]  /*18640*/  IADD3 R2, P0, R2, R4, RZ ;  /* 0x0000000402027210 */ /* 0x000fca0007f1e0ff */
        /* <DEDUP_REMOVED lines=12> */
.L_x_1499:
[----:B------:R-:W-:Y:S01]  /*18710*/  @!PT LDS RZ, [RZ] ;  /* 0x00000000fffff984 */ /* 0x000fe20000000800 */
[----:B------:R-:W-:Y:S01]  /*18720*/  @!PT LDS RZ, [RZ] ;  /* 0x00000000fffff984 */ /* 0x000fe20000000800 */
[----:B------:R-:W-:Y:S01]  /*18730*/  @!PT LDS RZ, [RZ] ;  /* 0x00000000fffff984 */ /* 0x000fe20000000800 */
[----:B------:R-:W-:Y:S01]  /*18740*/  LDGSTS.E.BYPASS.LTC128B.128 [R6+0x3400], desc[UR36][R2.64+0x80], !P0 ;  /* 0x0340008002067fae */ /* 0x000fe2000c101d64 */
[----:B------:R-:W-:-:S13]  /*18750*/  ISETP.LT.OR P0, PT, R9, 0x21, P2 ;  /* 0x000000210900780c */ /* 0x000fda0001701670 */
[----:B------:R-:W-:Y:S01]  /*18760*/  LDGSTS.E.BYPASS.LTC128B.128 [R6+0x5400], desc[UR36][R2.64+0x100], !P0 ;  /* 0x0540010002067fae */ /* 0x000fe2000c101d64 */
[----:B------:R-:W-:-:S13]  /*18770*/  ISETP.LT.OR P0, PT, R9, 0x21, P1 ;  /* 0x000000210900780c */ /* 0x000fda0000f01670 */
[----:B------:R0:W-:Y:S02]  /*18780*/  LDGSTS.E.BYPASS.LTC128B.128 [R6+0x7400], desc[UR36][R2.64+0x180], !P0 ;  /* 0x0740018002067fae */ /* 0x0001e4000c101d64 */
[----:B0-----:R-:W-:Y:S01]  /*18790*/  IMAD.MOV.U32 R2, RZ, RZ, R14 ;  /* 0x000000ffff027224 */ /* 0x001fe200078e000e */
[----:B------:R-:W-:Y:S06]  /*187a0*/  BRA `(.L_x_1500) ;  /* 0xffffffc000f87947 */ /* 0x000fec000383ffff */
.L_x_1415:
[----:B0-----:R0:W2:Y:S02]  /*187b0*/  SYNCS.PHASECHK.TRANS64.TRYWAIT P0, [R0+URZ+0x30860], R3 ;  /* 0x03086003000075a7 */ /* 0x0010a4000800017f */
[----:B--2---:R-:W-:Y:S05]  /*187c0*/  @!P0 NANOSLEEP.SYNCS 0x989680 ;  /* 0x009896800000895d */ /* 0x004fea0003900000 */
[----:B------:R-:W2:Y:S02]  /*187d0*/  @!P0 SYNCS.PHASECHK.TRANS64 P0, [R0+URZ+0x30860], R3 ;  /* 0x03086003000085a7 */ /* 0x000ea4000800007f */
[----:B--2---:R-:W-:Y:S05]  /*187e0*/  @!P0 BRA `(.L_x_1415) ;  /* 0xfffffffc00f08947 */ /* 0x004fea000383ffff */
[----:B------:R-:W-:Y:S05]  /*187f0*/  BRA `(.L_x_1501) ;  /* 0xffffffc800247947 */ /* 0x000fea000383ffff */
.L_x_1416:
[----:B------:R-:W-:Y:S01]  /*18800*/  BSSY B0, `(.L_x_1502) ;  /* 0x0000008000007945 */ /* 0x000fe20003800000 */
[----:B------:R-:W-:Y:S01]  /*18810*/  IMAD.MOV.U32 R13, RZ, RZ, R24 ;  /* 0x000000ffff0d7224 */ /* 0x000fe200078e0018 */
[----:B------:R-:W-:Y:S01]  /*18820*/  MOV R15, 0xffffffff ;  /* 0xffffffff000f7802 */ /* 0x000fe20000000f00 */
[----:B------:R-:W-:Y:S02]  /*18830*/  IMAD.MOV.U32 R12, RZ, RZ, RZ ;  /* 0x000000ffff0c7224 */ /* 0x000fe400078e00ff */
[----:B------:R-:W-:-:S07]  /*18840*/  IMAD.MOV.U32 R11, RZ, RZ, 0x181f ;  /* 0x0000181fff0b7424 */ /* 0x000fce00078e00ff */
[----:B01----:R-:W-:Y:S05]  /*18850*/  WARPSYNC.COLLECTIVE R15, `(.L_x_1503) ;  /* 0x000000000f087348 */ /* 0x003fea0003c00000 */
[----:B------:R2:W3:Y:S02]  /*18860*/  SHFL.IDX P6, R14, R13, R12, R11 ;  /* 0x0000000c0d0e7389 */ /* 0x0004e400000c000b */
[----:B0123--:R-:W-:Y:S01]  /*18870*/  ENDCOLLECTIVE ;  /* 0x000000000000791b */ /* 0x00ffe20003800000 */
.L_x_1503:
[----:B------:R-:W-:Y:S05]  /*18880*/  BSYNC B0 ;  /* 0x0000000000007941 */ /* 0x000fea0003800000 */
.L_x_1502:
[----:B------:R-:W-:Y:S01]  /*18890*/  IMAD.MOV.U32 R13, RZ, RZ, R17 ;  /* 0x000000ffff0d7224 */ /* 0x000fe200078e0011 */
[C---:B------:R-:W-:Y:S01]  /*188a0*/  LOP3.LUT R4, R34.reuse, 0x40, RZ, 0xfc, !PT ;  /* 0x0000004022047812 */ /* 0x040fe200078efcff */
[----:B------:R-:W-:Y:S02]  /*188b0*/  IMAD.MOV.U32 R12, RZ, RZ, RZ ;  /* 0x000000ffff0c7224 */ /* 0x000fe400078e00ff */
[----:B------:R-:W-:Y:S02]  /*188c0*/  IMAD.MOV.U32 R11, RZ, RZ, 0x181f ;  /* 0x0000181fff0b7424 */ /* 0x000fe400078e00ff */
[----:B------:R-:W-:Y:S02]  /*188d0*/  IMAD.MOV.U32 R15, RZ, RZ, -0x1 ;  /* 0xffffffffff0f7424 */ /* 0x000fe400078e00ff */
[----:B------:R-:W-:Y:S02]  /*188e0*/  IMAD.MOV.U32 R3, RZ, RZ, R14 ;  /* 0x000000ffff037224 */ /* 0x000fe400078e000e */
[----:B------:R-:W-:-:S07]  /*188f0*/  IMAD.SHL.U32 R6, R34, 0x2, RZ ;  /* 0x0000000222067824 */ /* 0x000fce00078e00ff */
[----:B------:R-:W-:Y:S05]  /*18900*/  WARPSYNC.COLLECTIVE R15, `(.L_x_1504) ;  /* 0x000000000f087348 */ /* 0x000fea0003c00000 */
[----:B------:R0:W1:Y:S02]  /*18910*/  SHFL.IDX P6, R14, R13, R12, R11 ;  /* 0x0000000c0d0e7389 */ /* 0x00006400000c000b */
[----:B01----:R-:W-:Y:S01]  /*18920*/  ENDCOLLECTIVE ;  /* 0x000000000000791b */ /* 0x003fe20003800000 */
.L_x_1504:
        /* <DEDUP_REMOVED lines=8> */
[----:B------:R-:W-:-:S04]  /*189b0*/  IADD3 R2, P0, R14, R6, RZ ;  /* 0x000000060e027210 */ /* 0x000fc80007f1e0ff */
[----:B------:R-:W-:Y:S02]  /*189c0*/  IADD3.X R3, RZ, R3, RZ, P0, !PT ;  /* 0x00000003ff037210 */ /* 0x000fe400007fe4ff */
[----:B------:R-:W-:-:S03]  /*189d0*/  ISETP.LT.OR P0, PT, R5, 0x1, P2 ;  /* 0x000000010500780c */ /* 0x000fc60001701670 */
[----:B------:R-:W-:Y:S01]  /*189e0*/  @!PT LDS RZ, [RZ] ;  /* 0x00000000fffff984 */ /* 0x000fe20000000800 */
[----:B------:R-:W-:Y:S01]  /*189f0*/  @!PT LDS RZ, [RZ] ;  /* 0x00000000fffff984 */ /* 0x000fe20000000800 */
[----:B------:R-:W-:Y:S01]  /*18a00*/  @!PT LDS RZ, [RZ] ;  /* 0x00000000fffff984 */ /* 0x000fe20000000800 */
[----:B------:R0:W-:Y:S01]  /*18a10*/  LDGSTS.E.BYPASS.LTC128B.128 [R4+0x400], desc[UR36][R2.64], !P4 ;  /* 0x0040000002047fae */ /* 0x0001e2000e101d64 */
[----:B------:R-:W-:-:S09]  /*18a20*/  ISETP.LT.OR P4, PT, R5, 0x1, P1 ;  /* 0x000000010500780c */ /* 0x000fd20000f81670 */
[----:B------:R0:W-:Y:S01]  /*18a30*/  LDGSTS.E.BYPASS.LTC128B.128 [R4+0x2400], desc[UR36][R2.64+0x80], !P0 ;  /* 0x0240008002047fae */ /* 0x0001e2000c101d64 */
[----:B------:R-:W-:-:S13]  /*18a40*/  ISETP.GE.AND P0, PT, R36, UR4, PT ;  /* 0x0000000424007c0c */ /* 0x000fda000bf06270 */
[----:B0-----:R-:W-:Y:S05]  /*18a50*/  WARPSYNC.COLLECTIVE R15, `(.L_x_1505) ;  /* 0x000000000f087348 */ /* 0x001fea0003c00000 */
[----:B------:R1:W2:Y:S02]  /*18a60*/  SHFL.IDX P6, R14, R13, R12, R11 ;  /* 0x0000000c0d0e7389 */ /* 0x0002a400000c000b */
[----:B012---:R-:W-:Y:S01]  /*18a70*/  ENDCOLLECTIVE ;  /* 0x000000000000791b */ /* 0x007fe20003800000 */
.L_x_1505:
[----:B------:R-:W-:Y:S01]  /*18a80*/  @!PT LDS RZ, [RZ] ;  /* 0x00000000fffff984 */ /* 0x000fe20000000800 */
[----:B------:R-:W-:Y:S01]  /*18a90*/  @!PT LDS RZ, [RZ] ;  /* 0x00000000fffff984 */ /* 0x000fe20000000800 */
[----:B------:R-:W-:Y:S01]  /*18aa0*/  @!PT LDS RZ, [RZ] ;  /* 0x00000000fffff984 */ /* 0x000fe20000000800 */
[----:B------:R0:W-:Y:S01]  /*18ab0*/  LDGSTS.E.BYPASS.LTC128B.128 [R4+0x4400], desc[UR36][R2.64+0x100], !P4 ;  /* 0x0440010002047fae */ /* 0x0001e2000e101d64 */
[----:B------:R-:W-:Y:S01]  /*18ac0*/  ISETP.LT.OR P4, PT, R5, 0x1, P0 ;  /* 0x000000010500780c */ /* 0x000fe20000781670 */
[----:B------:R-:W-:-:S12]  /*18ad0*/  IMAD.MOV.U32 R13, RZ, RZ, R17 ;  /* 0x000000ffff0d7224 */ /* 0x000fd800078e0011 */
[----:B------:R0:W-:Y:S01]  /*18ae0*/  LDGSTS.E.BYPASS.LTC128B.128 [R4+0x6400], desc[UR36][R2.64+0x180], !P4 ;  /* 0x0640018002047fae */ /* 0x0001e2000e101d64 */
[----:B------:R-:W-:-:S07]  /*18af0*/  IMAD.MOV.U32 R7, RZ, RZ, R14 ;  /* 0x000000ffff077224 */ /* 0x000fce00078e000e */
[----:B0-----:R-:W-:Y:S05]  /*18b00*/  WARPSYNC.COLLECTIVE R15, `(.L_x_1506) ;  /* 0x000000000f087348 */ /* 0x001fea0003c00000 */
[----:B------:R1:W2:Y:S02]  /*18b10*/  SHFL.IDX P6, R14, R13, R12, R11 ;  /* 0x0000000c0d0e7389 */ /* 0x0002a400000c000b */
[----:B012---:R-:W-:Y:S01]  /*18b20*/  ENDCOLLECTIVE ;  /* 0x000000000000791b */ /* 0x007fe20003800000 */
.L_x_1506:
[----:B------:R-:W-:Y:S01]  /*18b30*/  MOV R13, R24 ;  /* 0x00000018000d7202 */ /* 0x000fe20000000f00 */
[----:B------:R-:W-:Y:S01]  /*18b40*/  IMAD.MOV.U32 R12, RZ, RZ, 0x2 ;  /* 0x00000002ff0c7424 */ /* 0x000fe200078e00ff */
[----:B------:R-:W-:-:S13]  /*18b50*/  IADD3 R2, P4, R14, R6, RZ ;  /* 0x000000060e027210 */ /* 0x000fda0007f9e0ff */
[----:B------:R-:W-:Y:S05]  /*18b60*/  WARPSYNC.COLLECTIVE R15, `(.L_x_1507) ;  /* 0x000000000f087348 */ /* 0x000fea0003c00000 */
[----:B------:R0:W1:Y:S02]  /*18b70*/  SHFL.IDX P6, R14, R13, R12, R11 ;  /* 0x0000000c0d0e7389 */ /* 0x00006400000c000b */
[----:B01----:R-:W-:Y:S01]  /*18b80*/  ENDCOLLECTIVE ;  /* 0x000000000000791b */ /* 0x003fe20003800000 */
.L_x_1507:
        /* <DEDUP_REMOVED lines=12> */
.L_x_1508:
        /* <DEDUP_REMOVED lines=14> */
.L_x_1509:
        /* <DEDUP_REMOVED lines=12> */
.L_x_1510:
        /* <DEDUP_REMOVED lines=9> */
.L_x_1421:
[----:B------:R-:W-:Y:S01]  /*18e80*/  BSSY B0, `(.L_x_1512) ;  /* 0x0000008000007945 */ /* 0x000fe20003800000 */
[----:B------:R-:W-:Y:S02]  /*18e90*/  IMAD.MOV.U32 R13, RZ, RZ, R16 ;  /* 0x000000ffff0d7224 */ /* 0x000fe400078e0010 */
[----:B------:R-:W-:Y:S02]  /*18ea0*/  IMAD.MOV.U32 R12, RZ, RZ, RZ ;  /* 0x000000ffff0c7224 */ /* 0x000fe400078e00ff */
[----:B------:R-:W-:Y:S02]  /*18eb0*/  IMAD.MOV.U32 R11, RZ, RZ, 0x1f ;  /* 0x0000001fff0b7424 */ /* 0x000fe400078e00ff */
[----:B------:R-:W-:-:S07]  /*18ec0*/  IMAD.MOV.U32 R15, RZ, RZ, -0x1 ;  /* 0xffffffffff0f7424 */ /* 0x000fce00078e00ff */
[----:B0-----:R-:W-:Y:S05]  /*18ed0*/  WARPSYNC.COLLECTIVE R15, `(.L_x_1513) ;  /* 0x000000000f087348 */ /* 0x001fea0003c00000 */
[----:B------:R1:W2:Y:S02]  /*18ee0*/  SHFL.IDX P6, R14, R13, R12, R11 ;  /* 0x0000000c0d0e7389 */ /* 0x0002a400000c000b */
[----:B012---:R-:W-:Y:S01]  /*18ef0*/  ENDCOLLECTIVE ;  /* 0x000000000000791b */ /* 0x007fe20003800000 */
.L_x_1513:
[----:B------:R-:W-:Y:S05]  /*18f00*/  BSYNC B0 ;  /* 0x0000000000007941 */ /* 0x000fea0003800000 */
.L_x_1512:
[----:B------:R-:W-:Y:S01]  /*18f10*/  MOV R13, R16 ;  /* 0x00000010000d7202 */ /* 0x000fe20000000f00 */
[----:B------:R-:W-:Y:S02]  /*18f20*/  IMAD.MOV.U32 R12, RZ, RZ, 0x1 ;  /* 0x00000001ff0c7424 */ /* 0x000fe400078e00ff */
[----:B------:R-:W-:Y:S02]  /*18f30*/  IMAD.MOV.U32 R11, RZ, RZ, 0x1f ;  /* 0x0000001fff0b7424 */ /* 0x000fe400078e00ff */
[----:B------:R-:W-:Y:S02]  /*18f40*/  IMAD.MOV.U32 R15, RZ, RZ, -0x1 ;  /* 0xffffffffff0f7424 */ /* 0x000fe400078e00ff */
[----:B------:R-:W-:Y:S02]  /*18f50*/  IMAD.IADD R5, R19, 0x1, R8 ;  /* 0x0000000113057824 */ /* 0x000fe400078e0208 */
[----:B------:R-:W-:-:S07]  /*18f60*/  IMAD.MOV.U32 R0, RZ, RZ, R14 ;  /* 0x000000ffff007224 */ /* 0x000fce00078e000e */
[----:B------:R-:W-:Y:S05]  /*18f70*/  WARPSYNC.COLLECTIVE R15, `(.L_x_1514) ;  /* 0x000000000f087348 */ /* 0x000fea0003c00000 */
[----:B------:R0:W1:Y:S02]  /*18f80*/  SHFL.IDX P6, R14, R13, R12, R11 ;  /* 0x0000000c0d0e7389 */ /* 0x00006400000c000b */
[----:B01----:R-:W-:Y:S01]  /*18f90*/  ENDCOLLECTIVE ;  /* 0x000000000000791b */ /* 0x003fe20003800000 */
.L_x_1514:
[----:B------:R-:W-:Y:S02]  /*18fa0*/  ULDC UR4, c[0x0][0xc3c] ;  /* 0x00030f0000047ab9 */ /* 0x000fe40000000800 */
[----:B------:R-:W-:-:S13]  /*18fb0*/  ISETP.GE.OR P1, PT, R5, UR4, !P0 ;  /* 0x0000000405007c0c */ /* 0x000fda000c726670 */
[----:B------:R-:W0:Y:S01]  /*18fc0*/  @!P1 LDC.64 R2, c[0x0][0xc80] ;  /* 0x00032000ff029b82 */ /* 0x000e220000000a00 */
[----:B------:R-:W-:Y:S02]  /*18fd0*/  IMAD.MOV.U32 R11, RZ, RZ, RZ ;  /* 0x000000ffff0b7224 */ /* 0x000fe400078e00ff */
[----:B------:R-:W-:Y:S02]  /*18fe0*/  IMAD.MOV.U32 R4, RZ, RZ, R14 ;  /* 0x000000ffff047224 */ /* 0x000fe400078e000e */
[----:B0-----:R-:W-:-:S06]  /*18ff0*/  @!P1 IMAD.WIDE R2, R5, 0x4, R2 ;  /* 0x0000000405029825 */ /* 0x001fcc00078e0202 */
[----:B------:R-:W2:Y:S01]  /*19000*/  @!P1 LDG.E R2, desc[UR36][R2.64] ;  /* 0x0000002402029981 */ /* 0x000ea2000c1e1900 */
[----:B------:R-:W-:Y:S01]  /*19010*/  IMAD.MOV.U32 R5, RZ, RZ, RZ ;  /* 0x000000ffff057224 */ /* 0x000fe200078e00ff */
[C---:B------:R-:W-:Y:S02]  /*19020*/  ISETP.GE.U32.AND P2, PT, R8.reuse, 0x2, PT ;  /* 0x000000020800780c */ /* 0x040fe40003f46070 */
[C---:B------:R-:W-:Y:S02]  /*19030*/  ISETP.GE.U32.AND P3, PT, R8.reuse, 0x4, PT ;  /* 0x000000040800780c */ /* 0x040fe40003f66070 */
[C---:B------:R-:W-:Y:S02]  /*19040*/  ISETP.GE.U32.AND P4, PT, R8.reuse, 0x8, PT ;  /* 0x000000080800780c */ /* 0x040fe40003f86070 */
[----:B------:R-:W-:Y:S02]  /*19050*/  ISETP.GE.U32.AND P5, PT, R8, 0x10, PT ;  /* 0x000000100800780c */ /* 0x000fe40003fa6070 */
[----:B--2---:R-:W-:-:S02]  /*19060*/  @!P1 MOV R5, R2 ;  /* 0x0000000200059202 */ /* 0x004fc40000000f00 */
[----:B------:R-:W-:-:S03]  /*19070*/  ISETP.NE.AND P1, PT, R8, RZ, PT ;  /* 0x000000ff0800720c */ /* 0x000fc60003f25270 */
[----:B------:R-:W-:-:S10]  /*19080*/  IMAD.MOV.U32 R13, RZ, RZ, R5 ;  /* 0x000000ffff0d7224 */ /* 0x000fd400078e0005 */
[----:B------:R-:W-:Y:S05]  /*19090*/  WARPSYNC.COLLECTIVE R15, `(.L_x_1515) ;  /* 0x000000000f087348 */ /* 0x000fea0003c00000 */
[----:B------:R0:W1:Y:S02]  /*190a0*/  SHFL.UP P6, R14, R13, R12, R11 ;  /* 0x0400000c0d0e7389 */ /* 0x00006400000c000b */
[----:B01----:R-:W-:Y:S01]  /*190b0*/  ENDCOLLECTIVE ;  /* 0x000000000000791b */ /* 0x003fe20003800000 */
.L_x_1515:
[----:B------:R-:W-:Y:S01]  /*190c0*/  IMAD.MOV.U32 R12, RZ, RZ, 0x2 ;  /* 0x00000002ff0c7424 */ /* 0x000fe200078e00ff */
[----:B------:R-:W-:-:S05]  /*190d0*/  SEL R6, R14, RZ, P1 ;  /* 0x000000ff0e067207 */ /* 0x000fca0000800000 */
[----:B------:R-:W-:-:S04]  /*190e0*/  IMAD.IADD R6, R5, 0x1, R6 ;  /* 0x0000000105067824 */ /* 0x000fc800078e0206 */
[----:B------:R-:W-:-:S07]  /*190f0*/  IMAD.MOV.U32 R13, RZ, RZ, R6 ;  /* 0x000000ffff0d7224 */ /* 0x000fce00078e0006 */
[----:B------:R-:W-:Y:S05]  /*19100*/  WARPSYNC.COLLECTIVE R15, `(.L_x_1516) ;  /* 0x000000000f087348 */ /* 0x000fea0003c00000 */
[----:B------:R0:W1:Y:S02]  /*19110*/  SHFL.UP P6, R14, R13, R12, R11 ;  /* 0x0400000c0d0e7389 */ /* 0x00006400000c000b */
[----:B01----:R-:W-:Y:S01]  /*19120*/  ENDCOLLECTIVE ;  /* 0x000000000000791b */ /* 0x003fe20003800000 */
.L_x_1516:
[----:B------:R-:W-:Y:S01]  /*19130*/  IMAD.MOV.U32 R12, RZ, RZ, 0x4 ;  /* 0x00000004ff0c7424 */ /* 0x000fe200078e00ff */
[----:B------:R-:W-:-:S05]  /*19140*/  SEL R7, R14, RZ, P2 ;  /* 0x000000ff0e077207 */ /* 0x000fca0001000000 */
[----:B------:R-:W-:-:S05]  /*19150*/  IMAD.IADD R7, R6, 0x1, R7 ;  /* 0x0000000106077824 */ /* 0x000fca00078e0207 */
[----:B------:R-:W-:-:S07]  /*19160*/  MOV R13, R7 ;  /* 0x00000007000d7202 */ /* 0x000fce0000000f00 */
[----:B------:R-:W-:Y:S05]  /*19170*/  WARPSYNC.COLLECTIVE R15, `(.L_x_1517) ;  /* 0x000000000f087348 */ /* 0x000fea0003c00000 */
[----:B------:R0:W1:Y:S02]  /*19180*/  SHFL.UP P6, R14, R13, R12, R11 ;  /* 0x0400000c0d0e7389 */ /* 0x00006400000c000b */
[----:B01----:R-:W-:Y:S01]  /*19190*/  ENDCOLLECTIVE ;  /* 0x000000000000791b */ /* 0x003fe20003800000 */
.L_x_1517:
[----:B------:R-:W-:Y:S01]  /*191a0*/  IMAD.MOV.U32 R12, RZ, RZ, 0x8 ;  /* 0x00000008ff0c7424 */ /* 0x000fe200078e00ff */
[----:B------:R-:W-:-:S05]  /*191b0*/  SEL R2, R14, RZ, P3 ;  /* 0x000000ff0e027207 */ /* 0x000fca0001800000 */
[----:B------:R-:W-:-:S04]  /*191c0*/  IMAD.IADD R2, R7, 0x1, R2 ;  /* 0x0000000107027824 */ /* 0x000fc800078e0202 */
[----:B------:R-:W-:-:S07]  /*191d0*/  IMAD.MOV.U32 R13, RZ, RZ, R2 ;  /* 0x000000ffff0d7224 */ /* 0x000fce00078e0002 */
[----:B------:R-:W-:Y:S05]  /*191e0*/  WARPSYNC.COLLECTIVE R15, `(.L_x_1518) ;  /* 0x000000000f087348 */ /* 0x000fea0003c00000 */
[----:B------:R0:W1:Y:S02]  /*191f0*/  SHFL.UP P6, R14, R13, R12, R11 ;  /* 0x0400000c0d0e7389 */ /* 0x00006400000c000b */
[----:B01----:R-:W-:Y:S01]  /*19200*/  ENDCOLLECTIVE ;  /* 0x000000000000791b */ /* 0x003fe20003800000 */
.L_x_1518:
[----:B------:R-:W-:Y:S02]  /*19210*/  MOV R12, 0x10 ;  /* 0x00000010000c7802 */ /* 0x000fe40000000f00 */
[----:B------:R-:W-:-:S05]  /*19220*/  SEL R3, R14, RZ, P4 ;  /* 0x000000ff0e037207 */ /* 0x000fca0002000000 */
[----:B------:R-:W-:-:S04]  /*19230*/  IMAD.IADD R3, R2, 0x1, R3 ;  /* 0x0000000102037824 */ /* 0x000fc800078e0203 */
[----:B------:R-:W-:-:S07]  /*19240*/  IMAD.MOV.U32 R13, RZ, RZ, R3 ;  /* 0x000000ffff0d7224 */ /* 0x000fce00078e0003 */
[----:B------:R-:W-:Y:S05]  /*19250*/  WARPSYNC.COLLECTIVE R15, `(.L_x_1519) ;  /* 0x000000000f087348 */ /* 0x000fea0003c00000 */
[----:B------:R0:W1:Y:S02]  /*19260*/  SHFL.UP P6, R14, R13, R12, R11 ;  /* 0x0400000c0d0e7389 */ /* 0x00006400000c000b */
[----:B01----:R-:W-:Y:S01]  /*19270*/  ENDCOLLECTIVE ;  /* 0x000000000000791b */ /* 0x003fe20003800000 */
.L_x_1519:
[----:B------:R-:W-:Y:S02]  /*19280*/  IMAD.MOV.U32 R12, RZ, RZ, 0x1f ;  /* 0x0000001fff0c7424 */ /* 0x000fe400078e00ff */
[----:B------:R-:W-:Y:S01]  /*19290*/  IMAD.MOV.U32 R11, RZ, RZ, 0x1f ;  /* 0x0000001fff0b7424 */ /* 0x000fe200078e00ff */
[----:B------:R-:W-:-:S05]  /*192a0*/  SEL R6, R14, RZ, P5 ;  /* 0x000000ff0e067207 */ /* 0x000fca0002800000 */
[----:B------:R-:W-:-:S04]  /*192b0*/  IMAD.IADD R6, R3, 0x1, R6 ;  /* 0x0000000103067824 */ /* 0x000fc800078e0206 */
[----:B------:R-:W-:-:S07]  /*192c0*/  IMAD.MOV.U32 R13, RZ, RZ, R6 ;  /* 0x000000ffff0d7224 */ /* 0x000fce00078e0006 */
[----:B------:R-:W-:Y:S05]  /*192d0*/  WARPSYNC.COLLECTIVE R15, `(.L_x_1520) ;  /* 0x000000000f087348 */ /* 0x000fea0003c00000 */
[----:B------:R0:W1:Y:S02]  /*192e0*/  SHFL.IDX P6, R14, R13, R12, R11 ;  /* 0x0000000c0d0e7389 */ /* 0x00006400000c000b */
[----:B01----:R-:W-:Y:S01]  /*192f0*/  ENDCOLLECTIVE ;  /* 0x000000000000791b */ /* 0x003fe20003800000 */
.L_x_1520:
[----:B------:R-:W-:Y:S05]  /*19300*/  BRA `(.L_x_1521) ;  /* 0xffffffc400747947 */ /* 0x000fea000383ffff */
.L_x_1426:
[----:B------:R-:W-:Y:S01]  /*19310*/  BSSY B0, `(.L_x_1522) ;  /* 0x0000008000007945 */ /* 0x000fe20003800000 */
[----:B-----5:R-:W-:Y:S01]  /*19320*/  IMAD.MOV.U32 R13, RZ, RZ, R5 ;  /* 0x000000ffff0d7224 */ /* 0x020fe200078e0005 */
[----:B------:R-:W-:Y:S01]  /*19330*/  MOV R11, RZ ;  /* 0x000000ff000b7202 */ /* 0x000fe20000000f00 */
[----:B------:R-:W-:Y:S02]  /*19340*/  IMAD.MOV.U32 R12, RZ, RZ, 0x1 ;  /* 0x00000001ff0c7424 */ /* 0x000fe400078e00ff */
[----:B------:R-:W-:-:S07]  /*19350*/  IMAD.MOV.U32 R15, RZ, RZ, -0x1 ;  /* 0xffffffffff0f7424 */ /* 0x000fce00078e00ff */
[----:B012---:R-:W-:Y:S05]  /*19360*/  WARPSYNC.COLLECTIVE R15, `(.L_x_1523) ;  /* 0x000000000f087348 */ /* 0x007fea0003c00000 */
[----:B------:R3:W4:Y:S02]  /*19370*/  SHFL.UP P6, R14, R13, R12, R11 ;  /* 0x0400000c0d0e7389 */ /* 0x00072400000c000b */
[----:B01234-:R-:W-:Y:S01]  /*19380*/  ENDCOLLECTIVE ;  /* 0x000000000000791b */ /* 0x01ffe20003800000 */
.L_x_1523:
[----:B------:R-:W-:Y:S05]  /*19390*/  BSYNC B0 ;  /* 0x0000000000007941 */ /* 0x000fea0003800000 */
.L_x_1522:
[----:B------:R-:W-:Y:S01]  /*193a0*/  SEL R14, R14, RZ, P1 ;  /* 0x000000ff0e0e7207 */ /* 0x000fe20000800000 */
[----:B------:R-:W-:Y:S02]  /*193b0*/  IMAD.MOV.U32 R12, RZ, RZ, 0x2 ;  /* 0x00000002ff0c7424 */ /* 0x000fe400078e00ff */
[----:B------:R-:W-:Y:S02]  /*193c0*/  IMAD.MOV.U32 R11, RZ, RZ, RZ ;  /* 0x000000ffff0b7224 */ /* 0x000fe400078e00ff */
[----:B------:R-:W-:Y:S02]  /*193d0*/  IMAD.IADD R13, R5, 0x1, R14 ;  /* 0x00000001050d7824 */ /* 0x000fe400078e020e */
[----:B------:R-:W-:-:S07]  /*193e0*/  IMAD.MOV.U32 R15, RZ, RZ, -0x1 ;  /* 0xffffffffff0f7424 */ /* 0x000fce00078e00ff */
[----:B------:R-:W-:Y:S05]  /*193f0*/  WARPSYNC.COLLECTIVE R15, `(.L_x_1524) ;  /* 0x000000000f087348 */ /* 0x000fea0003c00000 */
[----:B------:R0:W1:Y:S02]  /*19400*/  SHFL.UP P6, R14, R13, R12, R11 ;  /* 0x0400000c0d0e7389 */ /* 0x00006400000c000b */
[----:B01----:R-:W-:Y:S01]  /*19410*/  ENDCOLLECTIVE ;  /* 0x000000000000791b */ /* 0x003fe20003800000 */
.L_x_1524:
[----:B------:R-:W-:Y:S01]  /*19420*/  IMAD.MOV.U32 R12, RZ, RZ, 0x4 ;  /* 0x00000004ff0c7424 */ /* 0x000fe200078e00ff */
[----:B------:R-:W-:-:S05]  /*19430*/  SEL R2, R14, RZ, P2 ;  /* 0x000000ff0e027207 */ /* 0x000fca0001000000 */
[----:B------:R-:W-:-:S05]  /*19440*/  IMAD.IADD R2, R13, 0x1, R2 ;  /* 0x000000010d027824 */ /* 0x000fca00078e0202 */
[----:B------:R-:W-:-:S07]  /*19450*/  MOV R13, R2 ;  /* 0x00000002000d7202 */ /* 0x000fce0000000f00 */
[----:B------:R-:W-:Y:S05]  /*19460*/  WARPSYNC.COLLECTIVE R15, `(.L_x_1525) ;  /* 0x000000000f087348 */ /* 0x000fea0003c00000 */
[----:B------:R0:W1:Y:S02]  /*19470*/  SHFL.UP P6, R14, R13, R12, R11 ;  /* 0x0400000c0d0e7389 */ /* 0x00006400000c000b */
[----:B01----:R-:W-:Y:S01]  /*19480*/  ENDCOLLECTIVE ;  /* 0x000000000000791b */ /* 0x003fe20003800000 */
.L_x_1525:
[----:B------:R-:W-:Y:S01]  /*19490*/  IMAD.MOV.U32 R12, RZ, RZ, 0x8 ;  /* 0x00000008ff0c7424 */ /* 0x000fe200078e00ff */
[----:B------:R-:W-:-:S05]  /*194a0*/  SEL R3, R14, RZ, P3 ;  /* 0x000000ff0e037207 */ /* 0x000fca0001800000 */
[----:B------:R-:W-:-:S04]  /*194b0*/  IMAD.IADD R3, R2, 0x1, R3 ;  /* 0x0000000102037824 */ /* 0x000fc800078e0203 */
[----:B------:R-:W-:-:S07]  /*194c0*/  IMAD.MOV.U32 R13, RZ, RZ, R3 ;  /* 0x000000ffff0d7224 */ /* 0x000fce00078e0003 */
[----:B------:R-:W-:Y:S05]  /*194d0*/  WARPSYNC.COLLECTIVE R15, `(.L_x_1526) ;  /* 0x000000000f087348 */ /* 0x000fea0003c00000 */
[----:B------:R0:W1:Y:S02]  /*194e0*/  SHFL.UP P6, R14, R13, R12, R11 ;  /* 0x0400000c0d0e7389 */ /* 0x00006400000c000b */
[----:B01----:R-:W-:Y:S01]  /*194f0*/  ENDCOLLECTIVE ;  /* 0x000000000000791b */ /* 0x003fe20003800000 */
.L_x_1526:
[----:B------:R-:W-:Y:S02]  /*19500*/  MOV R12, 0x10 ;  /* 0x00000010000c7802 */ /* 0x000fe40000000f00 */
[----:B------:R-:W-:-:S05]  /*19510*/  SEL R4, R14, RZ, P4 ;  /* 0x000000ff0e047207 */ /* 0x000fca0002000000 */
[----:B------:R-:W-:-:S04]  /*19520*/  IMAD.IADD R4, R3, 0x1, R4 ;  /* 0x0000000103047824 */ /* 0x000fc800078e0204 */
[----:B------:R-:W-:-:S07]  /*19530*/  IMAD.MOV.U32 R13, RZ, RZ, R4 ;  /* 0x000000ffff0d7224 */ /* 0x000fce00078e0004 */
[----:B------:R-:W-:Y:S05]  /*19540*/  WARPSYNC.COLLECTIVE R15, `(.L_x_1527) ;  /* 0x000000000f087348 */ /* 0x000fea0003c00000 */
[----:B------:R0:W1:Y:S02]  /*19550*/  SHFL.UP P6, R14, R13, R12, R11 ;  /* 0x0400000c0d0e7389 */ /* 0x00006400000c000b */
[----:B01----:R-:W-:Y:S01]  /*19560*/  ENDCOLLECTIVE ;  /* 0x000000000000791b */ /* 0x003fe20003800000 */
.L_x_1527:
        /* <DEDUP_REMOVED lines=8> */
.L_x_1528:
[----:B------:R-:W-:Y:S05]  /*195f0*/  BRA `(.L_x_1529) ;  /* 0xffffffc400547947 */ /* 0x000fea000383ffff */
.L_x_1428:
[----:B------:R-:W-:Y:S01]  /*19600*/  BSSY B0, `(.L_x_1530) ;  /* 0x0000006000007945 */ /* 0x000fe20003800000 */
[----:B------:R-:W-:Y:S01]  /*19610*/  PLOP3.LUT P6, PT, P6, PT, PT, 0x8, 0x0 ;  /* 0x000000000000781c */ /* 0x000fe200037ce170 */
[----:B------:R-:W-:-:S12]  /*19620*/  IMAD.MOV.U32 R15, RZ, RZ, -0x1 ;  /* 0xffffffffff0f7424 */ /* 0x000fd800078e00ff */
[----:B01----:R-:W-:Y:S05]  /*19630*/  WARPSYNC.COLLECTIVE R15, `(.L_x_1531) ;  /* 0x000000000f087348 */ /* 0x003fea0003c00000 */
[----:B------:R-:W-:Y:S01]  /*19640*/  VOTE.ANY R14, PT, P6 ;  /* 0x00000000000e7806 */ /* 0x000fe200030e0100 */
[----:B01----:R-:W-:Y:S06]  /*19650*/  ENDCOLLECTIVE ;  /* 0x000000000000791b */ /* 0x003fec0003800000 */
.L_x_1531:
[----:B------:R-:W-:Y:S05]  /*19660*/  BSYNC B0 ;  /* 0x0000000000007941 */ /* 0x000fea0003800000 */
.L_x_1530:
[----:B------:R-:W-:Y:S01]  /*19670*/  IMAD.MOV.U32 R2, RZ, RZ, R14 ;  /* 0x000000ffff027224 */ /* 0x000fe200078e000e */
[----:B------:R-:W-:Y:S01]  /*19680*/  MOV R13, R5 ;  /* 0x00000005000d7202 */ /* 0x000fe20000000f00 */
[----:B------:R-:W-:Y:S02]  /*19690*/  IMAD.MOV.U32 R11, RZ, RZ, 0x1f ;  /* 0x0000001fff0b7424 */ /* 0x000fe400078e00ff */
[----:B------:R-:W0:Y:S01]  /*196a0*/  POPC R4, R2 ;  /* 0x0000000200047309 */ /* 0x000e220000000000 */
[----:B------:R-:W-:Y:S02]  /*196b0*/  IMAD.MOV.U32 R15, RZ, RZ, -0x1 ;  /* 0xffffffffff0f7424 */ /* 0x000fe400078e00ff */
[----:B0-----:R-:W-:-:S07]  /*196c0*/  IMAD.MOV.U32 R12, RZ, RZ, R4 ;  /* 0x000000ffff0c7224 */ /* 0x001fce00078e0004 */
[----:B------:R-:W-:Y:S05]  /*196d0*/  WARPSYNC.COLLECTIVE R15, `(.L_x_1532) ;  /* 0x000000000f087348 */ /* 0x000fea0003c00000 */
[----:B------:R0:W1:Y:S02]  /*196e0*/  SHFL.IDX P6, R14, R13, R12, R11 ;  /* 0x0000000c0d0e7389 */ /* 0x00006400000c000b */
[----:B01----:R-:W-:Y:S01]  /*196f0*/  ENDCOLLECTIVE ;  /* 0x000000000000791b */ /* 0x003fe20003800000 */
.L_x_1532:
[----:B------:R-:W-:Y:S01]  /*19700*/  IMAD.MOV.U32 R5, RZ, RZ, R14 ;  /* 0x000000ffff057224 */ /* 0x000fe200078e000e */
[----:B------:R-:W-:Y:S06]  /*19710*/  BRA `(.L_x_1533) ;  /* 0xffffffc400447947 */ /* 0x000fec000383ffff */
.L_x_1430:
[----:B------:R-:W-:Y:S01]  /*19720*/  BSSY B0, `(.L_x_1534) ;  /* 0x0000007000007945 */ /* 0x000fe20003800000 */
[----:B------:R-:W-:Y:S01]  /*19730*/  IMAD.MOV.U32 R13, RZ, RZ, R6 ;  /* 0x000000ffff0d7224 */ /* 0x000fe200078e0006 */
[----:B------:R-:W-:Y:S01]  /*19740*/  MOV R15, 0xffffffff ;  /* 0xffffffff000f7802 */ /* 0x000fe20000000f00 */
[----:B------:R-:W-:-:S07]  /*19750*/  IMAD.MOV.U32 R11, RZ, RZ, 0x1f ;  /* 0x0000001fff0b7424 */ /* 0x000fce00078e00ff */
[----:B0123--:R-:W-:Y:S05]  /*19760*/  WARPSYNC.COLLECTIVE R15, `(.L_x_1535) ;  /* 0x000000000f087348 */ /* 0x00ffea0003c00000 */
[----:B------:R4:W0:Y:S02]  /*19770*/  SHFL.IDX P6, R14, R13, R12, R11 ;  /* 0x0000000c0d0e7389 */ /* 0x00082400000c000b */
[----:B01234-:R-:W-:Y:S01]  /*19780*/  ENDCOLLECTIVE ;  /* 0x000000000000791b */ /* 0x01ffe20003800000 */
.L_x_1535:
[----:B------:R-:W-:Y:S05]  /*19790*/  BSYNC B0 ;  /* 0x0000000000007941 */ /* 0x000fea0003800000 */
.L_x_1534:
[----:B------:R-:W-:Y:S05]  /*197a0*/  BRA `(.L_x_1429) ;  /* 0xffffffc4003c7947 */ /* 0x000fea000383ffff */
.L_x_1434:
[----:B-1----:R1:W2:Y:S02]  /*197b0*/  SYNCS.PHASECHK.TRANS64.TRYWAIT P0, [R4+URZ+0x30820], R0 ;  /* 0x03082000040075a7 */ /* 0x0022a4000800017f */
[----:B--2---:R-:W-:Y:S05]  /*197c0*/  @!P0 NANOSLEEP.SYNCS 0x989680 ;  /* 0x009896800000895d */ /* 0x004fea0003900000 */
[----:B------:R-:W2:Y:S02]  /*197d0*/  @!P0 SYNCS.PHASECHK.TRANS64 P0, [R4+URZ+0x30820], R0 ;  /* 0x03082000040085a7 */ /* 0x000ea4000800007f */
[----:B--2---:R-:W-:Y:S05]  /*197e0*/  @!P0 BRA `(.L_x_1434) ;  /* 0xfffffffc00f08947 */ /* 0x004fea000383ffff */
[----:B------:R-:W-:Y:S05]  /*197f0*/  BRA `(.L_x_1536) ;  /* 0xffffffc800b47947 */ /* 0x000fea000383ffff */
.L_x_1435:
[----:B------:R-:W2:Y:S01]  /*19800*/  S2R R2, SR_TID.X ;  /* 0x0000000000027919 */ /* 0x000ea20000002100 */
[----:B------:R-:W-:Y:S01]  /*19810*/  BSSY B0, `(.L_x_1537) ;  /* 0x000000a000007945 */ /* 0x000fe20003800000 */
[----:B------:R-:W-:Y:S02]  /*19820*/  IMAD.MOV.U32 R12, RZ, RZ, RZ ;  /* 0x000000ffff0c7224 */ /* 0x000fe400078e00ff */
[----:B------:R-:W-:Y:S02]  /*19830*/  IMAD.MOV.U32 R11, RZ, RZ, 0x1f ;  /* 0x0000001fff0b7424 */ /* 0x000fe400078e00ff */
[----:B------:R-:W-:Y:S01]  /*19840*/  IMAD.MOV.U32 R15, RZ, RZ, -0x1 ;  /* 0xffffffffff0f7424 */ /* 0x000fe200078e00ff */
[----:B--2---:R-:W-:-:S04]  /*19850*/  SHF.R.U32.HI R2, RZ, 0x5, R2 ;  /* 0x00000005ff027819 */ /* 0x004fc80000011602 */
[----:B------:R-:W-:-:S05]  /*19860*/  LOP3.LUT R2, R2, 0x3, RZ, 0xc0, !PT ;  /* 0x0000000302027812 */ /* 0x000fca00078ec0ff */
[----:B------:R-:W-:-:S07]  /*19870*/  IMAD.MOV.U32 R13, RZ, RZ, R2 ;  /* 0x000000ffff0d7224 */ /* 0x000fce00078e0002 */
[----:B01-3--:R-:W-:Y:S05]  /*19880*/  WARPSYNC.COLLECTIVE R15, `(.L_x_1538) ;  /* 0x000000000f087348 */ /* 0x00bfea0003c00000 */
[----:B------:R2:W4:Y:S02]  /*19890*/  SHFL.IDX P6, R14, R13, R12, R11 ;  /* 0x0000000c0d0e7389 */ /* 0x00052400000c000b */
[----:B01234-:R-:W-:Y:S01]  /*198a0*/  ENDCOLLECTIVE ;  /* 0x000000000000791b */ /* 0x01ffe20003800000 */
.L_x_1538:
[----:B------:R-:W-:Y:S05]  /*198b0*/  BSYNC B0 ;  /* 0x0000000000007941 */ /* 0x000fea0003800000 */
.L_x_1537:
[----:B------:R-:W-:Y:S05]  /*198c0*/  BRA `(.L_x_1539) ;  /* 0xffffffc8009c7947 */ /* 0x000fea000383ffff */
.L_x_1438:
[----:B------:R-:W-:Y:S01]  /*198d0*/  BSSY B1, `(.L_x_1540) ;  /* 0x0000006000017945 */ /* 0x000fe20003800000 */
[----:B------:R-:W-:-:S07]  /*198e0*/  IMAD.MOV.U32 R15, RZ, RZ, -0x1 ;  /* 0xffffffffff0f7424 */ /* 0x000fce00078e00ff */
[----:B01-3--:R-:W-:Y:S05]  /*198f0*/  WARPSYNC.COLLECTIVE R15, `(.L_x_1541) ;  /* 0x000000000f0c7348 */ /* 0x00bfea0003c00000 */
[----:B------:R-:W-:Y:S02]  /*19900*/  ELECT P6, UR62, PT ;  /* 0x00000000003e782f */ /* 0x000fe400038c0000 */
[----:B------:R-:W-:Y:S01]  /*19910*/  MOV R14, UR62 ;  /* 0x0000003e000e7c02 */ /* 0x000fe20008000f00 */
[----:B01-3--:R-:W-:Y:S10]  /*19920*/  ENDCOLLECTIVE ;  /* 0x000000000000791b */ /* 0x00bff40003800000 */
.L_x_1541:
[----:B------:R-:W-:Y:S05]  /*19930*/  BSYNC B1 ;  /* 0x0000000000017941 */ /* 0x000fea0003800000 */
.L_x_1540:
[----:B------:R-:W-:Y:S05]  /*19940*/  BRA `(.L_x_1542) ;  /* 0xffffffc800947947 */ /* 0x000fea000383ffff */
.L_x_1440:
[----:B-1----:R1:W2:Y:S02]  /*19950*/  SYNCS.PHASECHK.TRANS64.TRYWAIT P1, [R5+URZ+0x30840], R0 ;  /* 0x03084000050075a7 */ /* 0x0022a4000802017f */
[----:B--2---:R-:W-:Y:S05]  /*19960*/  @!P1 NANOSLEEP.SYNCS 0x989680 ;  /* 0x009896800000995d */ /* 0x004fea0003900000 */
[----:B------:R-:W2:Y:S02]  /*19970*/  @!P1 SYNCS.PHASECHK.TRANS64 P1, [R5+URZ+0x30840], R0 ;  /* 0x03084000050095a7 */ /* 0x000ea4000802007f */
[----:B--2---:R-:W-:Y:S05]  /*19980*/  @!P1 BRA `(.L_x_1440) ;  /* 0xfffffffc00f09947 */ /* 0x004fea000383ffff */
[----:B------:R-:W-:Y:S05]  /*19990*/  BRA `(.L_x_1543) ;  /* 0xffffffc800bc7947 */ /* 0x000fea000383ffff */
.L_x_1442:
[----:B--2---:R2:W4:Y:S02]  /*199a0*/  SYNCS.PHASECHK.TRANS64.TRYWAIT P1, [R25+URZ+0x30840], R2 ;  /* 0x03084002190075a7 */ /* 0x004524000802017f */
[----:B----4-:R-:W-:Y:S05]  /*199b0*/  @!P1 NANOSLEEP.SYNCS 0x989680 ;  /* 0x009896800000995d */ /* 0x010fea0003900000 */
[----:B------:R-:W4:Y:S02]  /*199c0*/  @!P1 SYNCS.PHASECHK.TRANS64 P1, [R25+URZ+0x30840], R2 ;  /* 0x03084002190095a7 */ /* 0x000f24000802007f */
[----:B----4-:R-:W-:Y:S05]  /*199d0*/  @!P1 BRA `(.L_x_1442) ;  /* 0xfffffffc00f09947 */ /* 0x010fea000383ffff */
[----:B------:R-:W-:Y:S05]  /*199e0*/  BRA `(.L_x_1544) ;  /* 0xffffffc800c87947 */ /* 0x000fea000383ffff */
.L_x_1444:
[----:B----4-:R4:W0:Y:S02]  /*199f0*/  SYNCS.PHASECHK.TRANS64.TRYWAIT P1, [R5+URZ+0x30860], R0 ;  /* 0x03086000050075a7 */ /* 0x010824000802017f */
[----:B0-----:R-:W-:Y:S05]  /*19a00*/  @!P1 NANOSLEEP.SYNCS 0x989680 ;  /* 0x009896800000995d */ /* 0x001fea0003900000 */
[----:B------:R-:W0:Y:S02]  /*19a10*/  @!P1 SYNCS.PHASECHK.TRANS64 P1, [R5+URZ+0x30860], R0 ;  /* 0x03086000050095a7 */ /* 0x000e24000802007f */
[----:B0-----:R-:W-:Y:S05]  /*19a20*/  @!P1 BRA `(.L_x_1444) ;  /* 0xfffffffc00f09947 */ /* 0x001fea000383ffff */
[----:B------:R-:W-:Y:S05]  /*19a30*/  BRA `(.L_x_1545) ;  /* 0xffffffc800c47947 */ /* 0x000fea000383ffff */
.L_x_1546:
        /* <DEDUP_REMOVED lines=12> */
.L_x_3298:


//--------------------- .text._ZN7cutlass13device_kernelIN5flash11enable_sm90INS1_16FlashAttnFwdSm90INS1_25CollectiveMainloopFwdSm90ILi2EN4cute5tupleIJNS5_1CILi1EEES8_S8_EEENS6_IJNS7_ILi128EEENS7_ILi64EEENS7_ILi256EEEEEELi256ENS_6half_tEfNS_4arch4Sm90ELb0ELb1ELb1ELb1ELb1ELb1ELb0ELb1ELb1ELb1ELb0ELb0EEENS1_21CollectiveEpilogueFwdINS6_IJSA_SC_SB_EEES9_SE_SG_Li256ELb1ELb1ELb0ELb0EEENS1_36VarlenDynamicPersistentTileSchedulerILi128ELi64ELi256ELi128ELb0ELb1ELb1ELb1ELb0ELb1EEEEEEEEEvNT_6ParamsE --------------------------
	.section	.text._ZN7cutlass13device_kernelIN5flash11enable_sm90INS1_16FlashAttnFwdSm90INS1_25CollectiveMainloopFwdSm90ILi2EN4cute5tupleIJNS5_1CILi1EEES8_S8_EEENS6_IJNS7_ILi128EEENS7_ILi64EEENS7_ILi256EEEEEELi256ENS_6half_tEfNS_4arch4Sm90ELb0ELb1ELb1ELb1ELb1ELb1ELb0ELb1ELb1ELb1ELb0ELb0EEENS1_21CollectiveEpilogueFwdINS6_IJSA_SC_SB_EEES9_SE_SG_Li256ELb1ELb1ELb0ELb0EEENS1_36VarlenDynamicPersistentTileSchedulerILi128ELi64ELi256ELi128ELb0ELb1ELb1ELb1ELb0ELb1EEEEEEEEEvNT_6ParamsE,"ax",@progbits
	.align	128
.text._ZN7cutlass13device_kernelIN5flash11enable_sm90INS1_16FlashAttnFwdSm90INS1_25CollectiveMainloopFwdSm90ILi2EN4cute5tupleIJNS5_1CILi1EEES8_S8_EEENS6_IJNS7_ILi128EEENS7_ILi64EEENS7_ILi256EEEEEELi256ENS_6half_tEfNS_4arch4Sm90ELb0ELb1ELb1ELb1ELb1ELb1ELb0ELb1ELb1ELb1ELb0ELb0EEENS1_21CollectiveEpilogueFwdINS6_IJSA_SC_SB_EEES9_SE_SG_Li256ELb1ELb1ELb0ELb0EEENS1_36VarlenDynamicPersistentTileSchedulerILi128ELi64ELi256ELi128ELb0ELb1ELb1ELb1ELb0ELb1EEEEEEEEEvNT_6ParamsE:
        .type           _ZN7cutlass13device_kernelIN5flash11enable_sm90INS1_16FlashAttnFwdSm90INS1_25CollectiveMainloopFwdSm90ILi2EN4cute5tupleIJNS5_1CILi1EEES8_S8_EEENS6_IJNS7_ILi128EEENS7_ILi64EEENS7_ILi256EEEEEELi256ENS_6half_tEfNS_4arch4Sm90ELb0ELb1ELb1ELb1ELb1ELb1ELb0ELb1ELb1ELb1ELb0ELb0EEENS1_21CollectiveEpilogueFwdINS6_IJSA_SC_SB_EEES9_SE_SG_Li256ELb1ELb1ELb0ELb0EEENS1_36VarlenDynamicPersistentTileSchedulerILi128ELi64ELi256ELi128ELb0ELb1ELb1ELb1ELb0ELb1EEEEEEEEEvNT_6ParamsE,@function
        .size           _ZN7cutlass13device_kernelIN5flash11enable_sm90INS1_16FlashAttnFwdSm90INS1_25CollectiveMainloopFwdSm90ILi2EN4cute5tupleIJNS5_1CILi1EEES8_S8_EEENS6_IJNS7_ILi128EEENS7_ILi64EEENS7_ILi256EEEEEELi256ENS_6half_tEfNS_4arch4Sm90ELb0ELb1ELb1ELb1ELb1ELb1ELb0ELb1ELb1ELb1ELb0ELb0EEENS1_21CollectiveEpilogueFwdINS6_IJSA_SC_SB_EEES9_SE_SG_Li256ELb1ELb1ELb0ELb0EEENS1_36VarlenDynamicPersistentTileSchedulerILi128ELi64ELi256ELi128ELb0ELb1ELb1ELb1ELb0ELb1EEEEEEEEEvNT_6ParamsE,(.L_x_3299 - _ZN7cutlass13device_kernelIN5flash11enable_sm90INS1_16FlashAttnFwdSm90INS1_25CollectiveMainloopFwdSm90ILi2EN4cute5tupleIJNS5_1CILi1EEES8_S8_EEENS6_IJNS7_ILi128EEENS7_ILi64EEENS7_ILi256EEEEEELi256ENS_6half_tEfNS_4arch4Sm90ELb0ELb1ELb1ELb1ELb1ELb1ELb0ELb1ELb1ELb1ELb0ELb0EEENS1_21CollectiveEpilogueFwdINS6_IJSA_SC_SB_EEES9_SE_SG_Li256ELb1ELb1ELb0ELb0EEENS1_36VarlenDynamicPersistentTileSchedulerILi128ELi64ELi256ELi128ELb0ELb1ELb1ELb1ELb0ELb1EEEEEEEEEvNT_6ParamsE)
        .other          _ZN7cutlass13device_kernelIN5flash11enable_sm90INS1_16FlashAttnFwdSm90INS1_25CollectiveMainloopFwdSm90ILi2EN4cute5tupleIJNS5_1CILi1EEES8_S8_EEENS6_IJNS7_ILi128EEENS7_ILi64EEENS7_ILi256EEEEEELi256ENS_6half_tEfNS_4arch4Sm90ELb0ELb1ELb1ELb1ELb1ELb1ELb0ELb1ELb1ELb1ELb0ELb0EEENS1_21CollectiveEpilogueFwdINS6_IJSA_SC_SB_EEES9_SE_SG_Li256ELb1ELb1ELb0ELb0EEENS1_36VarlenDynamicPersistentTileSchedulerILi128ELi64ELi256ELi128ELb0ELb1ELb1ELb1ELb0ELb1EEEEEEEEEvNT_6ParamsE,@"STO_CUDA_ENTRY STV_DEFAULT"
_ZN7cutlass13device_kernelIN5flash11enable_sm90INS1_16FlashAttnFwdSm90INS1_25CollectiveMainloopFwdSm90ILi2EN4cute5tupleIJNS5_1CILi1EEES8_S8_EEENS6_IJNS7_ILi128EEENS7_ILi64EEENS7_ILi256EEEEEELi256ENS_6half_tEfNS_4arch4Sm90ELb0ELb1ELb1ELb1ELb1ELb1ELb0ELb1ELb1ELb1ELb0ELb0EEENS1_21CollectiveEpilogueFwdINS6_IJSA_SC_SB_EEES9_SE_SG_Li256ELb1ELb1ELb0ELb0EEENS1_36VarlenDynamicPersistentTileSchedulerILi128ELi64ELi256ELi128ELb0ELb1ELb1ELb1ELb0ELb1EEEEEEEEEvNT_6ParamsE:
[----:B------:R-:W0:Y:S02]  /*0000*/  LDC R1, c[0x0][0x28] ;  /* 0x00000a00ff017b82 */ /* 0x000e240000000800 */
[----:B0-----:R-:W-:Y:S01]  /*0010*/  VIADD R1, R1, 0xffffff28 ;  /* 0xffffff2801017836 */ /* 0x001fe20000000000 */
[----:B------:R-:W0:Y:S01]  /*0020*/  S2R R0, SR_TID.X ;  /* 0x0000000000007919 */ /* 0x000e220000002100 */
[----:B------:R-:W-:Y:S01]  /*0030*/  ELECT P0, URZ, PT ;  /* 0x00000000003f782f */ /* 0x000fe20003800000 */
[----:B------:R-:W-:Y:S01]  /*0040*/  BSSY B0, `(.L_x_1547) ;  /* 0x000000d000007945 */ /* 0x000fe20003800000 */
[----:B0-----:R-:W-:-:S05]  /*0050*/  SHF.R.U32.HI R2, RZ, 0x5, R0 ;  /* 0x00000005ff027819 */ /* 0x001fca0000011600 */
[----:B------:R-:W0:Y:S02]  /*0060*/  SHFL.IDX PT, R3, R2, RZ, 0x1f ;  /* 0x00001fff02037589 */ /* 0x000e2400000e0000 */
[----:B0-----:R-:W-:-:S13]  /*0070*/  ISETP.EQ.AND P0, PT, R3, RZ, P0 ;  /* 0x000000ff0300720c */ /* 0x001fda0000702270 */
        /* <DEDUP_REMOVED lines=9> */
.L_x_1548:
[----:B------:R-:W-:Y:S05]  /*0110*/  BSYNC B0 ;  /* 0x0000000000007941 */ /* 0x000fea0003800000 */
.L_x_1547:
[----:B------:R-:W-:Y:S01]  /*0120*/  VOTEU.ANY UP0, P0 ;  /* 0x00000000003f7886 */ /* 0x000fe20000000100 */
[----:B------:R-:W0:Y:S01]  /*0130*/  SHFL.IDX PT, R3, R2, RZ, 0x1f ;  /* 0x00001fff02037589 */ /* 0x000e2200000e0000 */
[----:B------:R-:W-:Y:S01]  /*0140*/  UMOV UR4, 0x80 ;  /* 0x0000008000047882 */ /* 0x000fe20000000000 */
[----:B------:R-:W-:Y:S01]  /*0150*/  UMOV UR7, 0x100 ;  /* 0x0000010000077882 */ /* 0x000fe20000000000 */
[----:B------:R-:W-:Y:S01]  /*0160*/  VOTEU.ANY UP1, P0 ;  /* 0x00000000003f7886 */ /* 0x000fe20000020100 */
[----:B------:R-:W1:Y:S01]  /*0170*/  @UP0 S2UR UR8, SR_CgaCtaId ;  /* 0x00000000000809c3 */ /* 0x000e620000008800 */
[----:B------:R-:W-:Y:S01]  /*0180*/  @UP0 UMOV UR6, 0x400 ;  /* 0x0000040000060882 */ /* 0x000fe20000000000 */
[----:B------:R-:W-:-:S04]  /*0190*/  @UP0 UIADD3 UR4, -UR4, 0x100000, URZ ;  /* 0x0010000004040890 */ /* 0x000fc8000fffe13f */
[----:B------:R-:W-:Y:S02]  /*01a0*/  @UP0 USHF.L.U32 UR5, UR4, 0xb, URZ ;  /* 0x0000000b04050899 */ /* 0x000fe4000800063f */
[----:B------:R-:W-:Y:S01]  /*01b0*/  @UP0 USHF.L.U32 UR4, UR4, 0x1, URZ ;  /* 0x0000000104040899 */ /* 0x000fe2000800063f */
[----:B0-----:R-:W-:Y:S02]  /*01c0*/  ISETP.NE.AND P1, PT, R3, RZ, PT ;  /* 0x000000ff0300720c */ /* 0x001fe40003f25270 */
[----:B------:R-:W-:Y:S01]  /*01d0*/  SHF.R.U32.HI R3, RZ, 0x7, R0 ;  /* 0x00000007ff037819 */ /* 0x000fe20000011600 */
[----:B-1----:R-:W-:Y:S02]  /*01e0*/  @UP0 ULEA UR8, UR8, UR6, 0x18 ;  /* 0x0000000608080291 */ /* 0x002fe4000f8ec03f */
[----:B------:R-:W-:-:S04]  /*01f0*/  @UP0 UIADD3 UR6, -UR7, 0x100000, URZ ;  /* 0x0010000007060890 */ /* 0x000fc8000fffe13f */
[----:B------:R-:W-:Y:S02]  /*0200*/  @UP0 USHF.L.U32 UR7, UR6, 0xb, URZ ;  /* 0x0000000b06070899 */ /* 0x000fe4000800063f */
[----:B------:R-:W-:Y:S01]  /*0210*/  @UP0 USHF.L.U32 UR6, UR6, 0x1, URZ ;  /* 0x0000000106060899 */ /* 0x000fe2000800063f */
[----:B------:R-:W-:Y:S01]  /*0220*/  VOTEU.ANY UP0, P0 ;  /* 0x00000000003f7886 */ /* 0x000fe20000000100 */
[----:B------:R-:W0:Y:S04]  /*0230*/  SHFL.IDX PT, R3, R3, RZ, 0x1f ;  /* 0x00001fff03037589 */ /* 0x000e2800000e0000 */
[----:B------:R-:W1:Y:S02]  /*0240*/  FENCE.VIEW.ASYNC.S ;  /* 0x00000000000073c6 */ /* 0x000e640000000000 */
[----:B-1----:R1:W2:Y:S04]  /*0250*/  @UP0 SYNCS.EXCH.64 URZ, [UR8+0x30800], UR4 ;  /* 0x03080004083f05b2 */ /* 0x0022a80008000100 */
[----:B------:R1:W3:Y:S01]  /*0260*/  @UP1 SYNCS.EXCH.64 URZ, [UR8+0x30820], UR6 ;  /* 0x03082006083f15b2 */ /* 0x0002e20008000100 */
[----:B------:R-:W-:Y:S05]  /*0270*/  @P1 BRA `(.L_x_1549) ;  /* 0x0000000000481947 */ /* 0x000fea0003800000 */
[----:B-1----:R-:W1:Y:S01]  /*0280*/  S2UR UR5, SR_CgaCtaId ;  /* 0x00000000000579c3 */ /* 0x002e620000008800 */
[----:B------:R-:W-:Y:S01]  /*0290*/  UMOV UR4, 0x400 ;  /* 0x0000040000047882 */ /* 0x000fe20000000000 */
[----:B------:R-:W-:Y:S01]  /*02a0*/  UMOV UR6, 0x80 ;  /* 0x0000008000067882 */ /* 0x000fe20000000000 */
[----:B------:R-:W-:Y:S01]  /*02b0*/  UMOV UR7, 0x100 ;  /* 0x0000010000077882 */ /* 0x000fe20000000000 */
[----:B------:R-:W-:Y:S01]  /*02c0*/  ELECT P0, URZ, PT ;  /* 0x00000000003f782f */ /* 0x000fe20003800000 */
[----:B-1----:R-:W-:Y:S02]  /*02d0*/  ULEA UR8, UR5, UR4, 0x18 ;  /* 0x0000000405087291 */ /* 0x002fe4000f8ec03f */
[----:B------:R-:W-:-:S04]  /*02e0*/  UIADD3 UR4, -UR6, 0x100000, URZ ;  /* 0x0010000006047890 */ /* 0x000fc8000fffe13f */
[----:B------:R-:W-:Y:S02]  /*02f0*/  USHF.L.U32 UR5, UR4, 0xb, URZ ;  /* 0x0000000b04057899 */ /* 0x000fe4000800063f */
[----:B------:R-:W-:Y:S02]  /*0300*/  USHF.L.U32 UR4, UR4, 0x1, URZ ;  /* 0x0000000104047899 */ /* 0x000fe4000800063f */
[----:B------:R-:W-:-:S04]  /*0310*/  UIADD3 UR6, -UR7, 0x100000, URZ ;  /* 0x0010000007067890 */ /* 0x000fc8000fffe13f */
[----:B------:R-:W-:Y:S02]  /*0320*/  USHF.L.U32 UR7, UR6, 0xb, URZ ;  /* 0x0000000b06077899 */ /* 0x000fe4000800063f */
[----:B------:R-:W-:Y:S01]  /*0330*/  USHF.L.U32 UR6, UR6, 0x1, URZ ;  /* 0x0000000106067899 */ /* 0x000fe2000800063f */
[----:B------:R-:W1:Y:S03]  /*0340*/  FENCE.VIEW.ASYNC.S ;  /* 0x00000000000073c6 */ /* 0x000e660000000000 */
[----:B-1----:R4:W1:Y:S08]  /*0350*/  SYNCS.EXCH.64 URZ, [UR8+0x30830], UR4 ;  /* 0x03083004083f75b2 */ /* 0x0028700008000100 */
[----:B------:R4:W0:Y:S01]  /*0360*/  SYNCS.EXCH.64 URZ, [UR8+0x30840], UR6 ;  /* 0x03084006083f75b2 */ /* 0x0008220008000100 */
[----:B------:R4:W0:Y:S01]  /*0370*/  SYNCS.EXCH.64 URZ, [UR8+0x30838], UR4 ;  /* 0x03083804083f75b2 */ /* 0x0008220008000100 */
[----:B------:R4:W0:Y:S02]  /*0380*/  SYNCS.EXCH.64 URZ, [UR8+0x30848], UR6 ;  /* 0x03084806083f75b2 */ /* 0x0008240008000100 */
[----:B----4-:R-:W-:Y:S01]  /*0390*/  NOP ;  /* 0x0000000000007918 */ /* 0x010fe20000000000 */
.L_x_1549:
[----:B------:R-:W4:Y:S01]  /*03a0*/  SHFL.IDX PT, R4, R2, RZ, 0x1f ;  /* 0x00001fff02047589 */ /* 0x000f2200000e0000 */
[----:B------:R-:W-:Y:S01]  /*03b0*/  NOP ;  /* 0x0000000000007918 */ /* 0x000fe20000000000 */
[----:B----4-:R-:W-:-:S13]  /*03c0*/  ISETP.NE.AND P0, PT, R4, RZ, PT ;  /* 0x000000ff0400720c */ /* 0x010fda0003f05270 */
        /* <DEDUP_REMOVED lines=19> */
.L_x_1550:
[----:B------:R-:W4:Y:S01]  /*0500*/  SHFL.IDX PT, R4, R2, RZ, 0x1f ;  /* 0x00001fff02047589 */ /* 0x000f2200000e0000 */
[----:B------:R-:W-:Y:S01]  /*0510*/  NOP ;  /* 0x0000000000007918 */ /* 0x000fe20000000000 */
[----:B----4-:R-:W-:-:S13]  /*0520*/  ISETP.NE.AND P0, PT, R4, RZ, PT ;  /* 0x000000ff0400720c */ /* 0x010fda0003f05270 */
[----:B------:R-:W-:Y:S05]  /*0530*/  @P0 BRA `(.L_x_1551) ;  /* 0x0000000000380947 */ /* 0x000fea0003800000 */
[----:B-1----:R-:W1:Y:S01]  /*0540*/  S2UR UR5, SR_CgaCtaId ;  /* 0x00000000000579c3 */ /* 0x002e620000008800 */
[----:B------:R-:W-:Y:S01]  /*0550*/  UMOV UR4, 0x400 ;  /* 0x0000040000047882 */ /* 0x000fe20000000000 */
[----:B------:R-:W-:Y:S01]  /*0560*/  UMOV UR7, 0x80 ;  /* 0x0000008000077882 */ /* 0x000fe20000000000 */
[----:B------:R-:W-:Y:S01]  /*0570*/  ELECT P0, URZ, PT ;  /* 0x00000000003f782f */ /* 0x000fe20003800000 */
[----:B-1----:R-:W-:Y:S02]  /*0580*/  ULEA UR6, UR5, UR4, 0x18 ;  /* 0x0000000405067291 */ /* 0x002fe4000f8ec03f */
[----:B------:R-:W-:-:S04]  /*0590*/  UIADD3 UR4, -UR7, 0x100000, URZ ;  /* 0x0010000007047890 */ /* 0x000fc8000fffe13f */
[----:B------:R-:W-:Y:S02]  /*05a0*/  USHF.L.U32 UR5, UR4, 0xb, URZ ;  /* 0x0000000b04057899 */ /* 0x000fe4000800063f */
[----:B------:R-:W-:Y:S01]  /*05b0*/  USHF.L.U32 UR4, UR4, 0x1, URZ ;  /* 0x0000000104047899 */ /* 0x000fe2000800063f */
[----:B------:R-:W1:Y:S11]  /*05c0*/  FENCE.VIEW.ASYNC.S ;  /* 0x00000000000073c6 */ /* 0x000e760000000000 */
[----:B-1----:R4:W1:Y:S01]  /*05d0*/  SYNCS.EXCH.64 URZ, [UR6+0x30870], UR4 ;  /* 0x03087004063f75b2 */ /* 0x0028620008000100 */
[----:B------:R4:W0:Y:S01]  /*05e0*/  SYNCS.EXCH.64 URZ, [UR6+0x30880], UR4 ;  /* 0x03088004063f75b2 */ /* 0x0008220008000100 */
[----:B------:R4:W0:Y:S01]  /*05f0*/  SYNCS.EXCH.64 URZ, [UR6+0x30878], UR4 ;  /* 0x03087804063f75b2 */ /* 0x0008220008000100 */
[----:B------:R4:W0:Y:S02]  /*0600*/  SYNCS.EXCH.64 URZ, [UR6+0x30888], UR4 ;  /* 0x03088804063f75b2 */ /* 0x0008240008000100 */
[----:B----4-:R-:W-:Y:S01]  /*0610*/  NOP ;  /* 0x0000000000007918 */ /* 0x010fe20000000000 */
.L_x_1551:
        /* <DEDUP_REMOVED lines=22> */
.L_x_1552:
        /* <DEDUP_REMOVED lines=22> */
.L_x_1553:
[----:B0-----:R-:W-:Y:S01]  /*08e0*/  ISETP.NE.AND P0, PT, R3, RZ, PT ;  /* 0x000000ff0300720c */ /* 0x001fe20003f05270 */
[----:B------:R-:W-:Y:S01]  /*08f0*/  IMAD.MOV.U32 R3, RZ, RZ, 0x1 ;  /* 0x00000001ff037424 */ /* 0x000fe200078e00ff */
[----:B------:R-:W-:Y:S01]  /*0900*/  NOP ;  /* 0x0000000000007918 */ /* 0x000fe20000000000 */
[----:B------:R-:W-:Y:S01]  /*0910*/  ULDC.64 UR60, c[0x0][0x208] ;  /* 0x00008200003c7ab9 */ /* 0x000fe20000000a00 */
[----:B------:R-:W-:Y:S02]  /*0920*/  BSSY B9, `(.L_x_1554) ;  /* 0x0002915000097945 */ /* 0x000fe40003800000 */
[----:B------:R-:W-:-:S05]  /*0930*/  SEL R3, R3, 0x2, !P0 ;  /* 0x0000000203037807 */ /* 0x000fca0004000000 */
[----:B------:R0:W-:Y:S01]  /*0940*/  STL [R1+0x20], R3 ;  /* 0x0000200301007387 */ /* 0x0001e20000100800 */
[----:B-123--:R-:W-:Y:S06]  /*0950*/  BAR.SYNC.DEFER_BLOCKING 0x0 ;  /* 0x0000000000007b1d */ /* 0x00efec0000010000 */
[----:B------:R-:W-:Y:S05]  /*0960*/  @!P0 BRA `(.L_x_1555) ;  /* 0x0000021400d88947 */ /* 0x000fea0003800000 */
.L_x_1556:
[----:B------:R-:W-:-:S08]  /*0970*/  NOP ;  /* 0x0000000000007918 */ /* 0x000fd00000000000 */
[----:B------:R-:W1:Y:S02]  /*0980*/  USETMAXREG.TRY_ALLOC.CTAPOOL UP0, 0xe8 ;  /* 0x000000e8000079c8 */ /* 0x000e640008000600 */
[----:B-1----:R-:W-:-:S13]  /*0990*/  PLOP3.LUT P0, PT, PT, PT, UP0, 0x80, 0x0 ;  /* 0x000000000000781c */ /* 0x002fda0003f0f008 */
[----:B------:R-:W-:Y:S05]  /*09a0*/  @!P0 BRA `(.L_x_1556) ;  /* 0xfffffffc00f08947 */ /* 0x000fea000383ffff */
[----:B------:R-:W1:Y:S08]  /*09b0*/  S2UR UR4, SR_CgaCtaId ;  /* 0x00000000000479c3 */ /* 0x000e700000008800 */
[----:B------:R-:W-:Y:S06]  /*09c0*/  BAR.ARV 0x8, 0x180 ;  /* 0x0206000000007b1d */ /* 0x000fec0000002000 */
[----:B------:R-:W-:-:S02]  /*09d0*/  MOV R18, 0x400 ;  /* 0x0000040000127802 */ /* 0x000fc40000000f00 */
[----:B------:R-:W-:Y:S01]  /*09e0*/  BAR.SYNC.DEFER_BLOCKING 0x5, 0x180 ;  /* 0x0146000000007b1d */ /* 0x000fe20000010000 */
[----:B-1----:R-:W-:-:S05]  /*09f0*/  IMAD.U32 R2, RZ, RZ, UR4 ;  /* 0x00000004ff027e24 */ /* 0x002fca000f8e00ff */
[----:B------:R-:W-:Y:S01]  /*0a00*/  ULDC UR4, c[0x0][0xc3c] ;  /* 0x00030f0000047ab9 */ /* 0x000fe20000000800 */
[----:B------:R-:W-:Y:S01]  /*0a10*/  LEA R18, R2, R18, 0x18 ;  /* 0x0000001202127211 */ /* 0x000fe200078ec0ff */
[----:B------:R-:W-:Y:S04]  /*0a20*/  STL [R1+0x8], R2 ;  /* 0x0000080201007387 */ /* 0x000fe80000100800 */
[----:B------:R-:W1:Y:S01]  /*0a30*/  LDS.128 R36, [R18+0x308d0] ;  /* 0x0308d00012247984 */ /* 0x000e620000000c00 */
[----:B------:R-:W-:Y:S06]  /*0a40*/  BAR.ARV 0x4, 0x180 ;  /* 0x0106000000007b1d */ /* 0x000fec0000002000 */
[----:B-1----:R-:W-:-:S13]  /*0a50*/  ISETP.GE.AND P0, PT, R39, UR4, PT ;  /* 0x0000000427007c0c */ /* 0x002fda000bf06270 */
[----:B------:R-:W-:Y:S05]  /*0a60*/  @P0 BRA `(.L_x_1557) ;  /* 0x0000029000000947 */ /* 0x000fea0003800000 */
[----:B------:R-:W-:-:S05]  /*0a70*/  VIADD R0, R0, 0xffffff80 ;  /* 0xffffff8000007836 */ /* 0x000fca0000000000 */
[----:B0-----:R-:W-:-:S04]  /*0a80*/  SHF.R.S32.HI R3, RZ, 0x1f, R0 ;  /* 0x0000001fff037819 */ /* 0x001fc80000011400 */
[CC--:B------:R-:W-:Y:S02]  /*0a90*/  LEA.HI R2, R3.reuse, R0.reuse, RZ, 0x4 ;  /* 0x0000000003027211 */ /* 0x0c0fe400078f20ff */
[CC--:B------:R-:W-:Y:S02]  /*0aa0*/  LEA.HI R5, R3.reuse, R0.reuse, RZ, 0x2 ;  /* 0x0000000003057211 */ /* 0x0c0fe400078f10ff */
[----:B------:R-:W-:Y:S02]  /*0ab0*/  LEA.HI R4, R3, R0, RZ, 0x5 ;  /* 0x0000000003047211 */ /* 0x000fe400078f28ff */
[----:B------:R-:W-:Y:S02]  /*0ac0*/  SHF.R.S32.HI R7, RZ, 0x4, R2 ;  /* 0x00000004ff077819 */ /* 0x000fe40000011402 */
[----:B------:R-:W-:Y:S02]  /*0ad0*/  LOP3.LUT R13, R5, 0xfffffffc, RZ, 0xc0, !PT ;  /* 0xfffffffc050d7812 */ /* 0x000fe400078ec0ff */
[----:B------:R-:W-:-:S02]  /*0ae0*/  LOP3.LUT R5, R2, 0x3fffff0, RZ, 0xc0, !PT ;  /* 0x03fffff002057812 */ /* 0x000fc400078ec0ff */
[----:B------:R-:W-:Y:S02]  /*0af0*/  SHF.L.U32 R4, R4, 0x5, RZ ;  /* 0x0000000504047819 */ /* 0x000fe400000006ff */
[----:B------:R-:W-:Y:S01]  /*0b00*/  LEA.HI R2, R2, R7, RZ, 0x1 ;  /* 0x0000000702027211 */ /* 0x000fe200078f08ff */
[----:B------:R-:W-:Y:S01]  /*0b10*/  IMAD.IADD R5, R0, 0x1, -R5 ;  /* 0x0000000100057824 */ /* 0x000fe200078e0a05 */
[CC--:B------:R-:W-:Y:S02]  /*0b20*/  LEA.HI R6, R3.reuse, R0.reuse, RZ, 0x3 ;  /* 0x0000000003067211 */ /* 0x0c0fe400078f18ff */
[CC--:B------:R-:W-:Y:S02]  /*0b30*/  LEA.HI R8, R3.reuse, R0.reuse, RZ, 0x6 ;  /* 0x0000000003087211 */ /* 0x0c0fe400078f30ff */
[----:B------:R-:W-:Y:S02]  /*0b40*/  LEA.HI R3, R3, R0, RZ, 0x7 ;  /* 0x0000000003037211 */ /* 0x000fe400078f38ff */
[----:B------:R-:W-:Y:S01]  /*0b50*/  LOP3.LUT R4, R4, 0xfffffc00, RZ, 0xc0, !PT ;  /* 0xfffffc0004047812 */ /* 0x000fe200078ec0ff */
[----:B------:R-:W-:Y:S01]  /*0b60*/  IMAD.SHL.U32 R8, R8, 0x8, RZ ;  /* 0x0000000808087824 */ /* 0x000fe200078e00ff */
[----:B------:R-:W-:-:S02]  /*0b70*/  LOP3.LUT R2, R2, 0x1ffffffe, RZ, 0xc0, !PT ;  /* 0x1ffffffe02027812 */ /* 0x000fc400078ec0ff */
[----:B------:R-:W-:Y:S01]  /*0b80*/  LOP3.LUT R9, R6, 0xfffffff8, RZ, 0xc0, !PT ;  /* 0xfffffff806097812 */ /* 0x000fe200078ec0ff */
[----:B------:R-:W-:Y:S01]  /*0b90*/  IMAD R5, R5, 0x40, R4 ;  /* 0x0000004005057824 */ /* 0x000fe200078e0204 */
[----:B------:R-:W-:Y:S02]  /*0ba0*/  LOP3.LUT R11, R3, 0xffffff80, RZ, 0xc0, !PT ;  /* 0xffffff80030b7812 */ /* 0x000fe400078ec0ff */
[----:B------:R-:W-:Y:S01]  /*0bb0*/  IADD3 R2, R7, -R2, RZ ;  /* 0x8000000207027210 */ /* 0x000fe20007ffe0ff */
[C---:B------:R-:W-:Y:S01]  /*0bc0*/  IMAD.IADD R10, R0.reuse, 0x1, -R9 ;  /* 0x00000001000a7824 */ /* 0x040fe200078e0a09 */
[----:B------:R-:W-:Y:S01]  /*0bd0*/  SHF.R.S32.HI R19, RZ, 0x3, R6 ;  /* 0x00000003ff137819 */ /* 0x000fe20000011406 */
[C---:B------:R-:W-:Y:S01]  /*0be0*/  IMAD.IADD R21, R0.reuse, 0x1, -R11 ;  /* 0x0000000100157824 */ /* 0x040fe200078e0a0b */
[----:B------:R-:W-:Y:S01]  /*0bf0*/  IADD3 R13, R0, -R13, RZ ;  /* 0x8000000d000d7210 */ /* 0x000fe20007ffe0ff */
[----:B------:R-:W-:Y:S01]  /*0c00*/  IMAD R2, R2, 0x8, R5 ;  /* 0x0000000802027824 */ /* 0x000fe200078e0205 */
[----:B------:R-:W-:Y:S01]  /*0c10*/  STL [R1+0x68], R10 ;  /* 0x0000680a01007387 */ /* 0x000fe20000100800 */
[----:B------:R-:W-:Y:S01]  /*0c20*/  VIADD R25, R19, 0x20 ;  /* 0x0000002013197836 */ /* 0x000fe20000000000 */
[----:B------:R-:W-:Y:S01]  /*0c30*/  LEA.HI R0, R13, R13, RZ, 0x1 ;  /* 0x0000000d0d007211 */ /* 0x000fe200078f08ff */
[C---:B------:R-:W-:Y:S01]  /*0c40*/  VIADD R6, R19.reuse, 0x40 ;  /* 0x0000004013067836 */ /* 0x040fe20000000000 */
[----:B------:R-:W-:Y:S01]  /*0c50*/  STL [R1+0x7c], R21 ;  /* 0x00007c1501007387 */ /* 0x000fe20000100800 */
[----:B------:R-:W-:Y:S01]  /*0c60*/  IMAD.SHL.U32 R219, R10, 0x4, RZ ;  /* 0x000000040adb7824 */ /* 0x000fe200078e00ff */
[----:B------:R-:W-:Y:S01]  /*0c70*/  LOP3.LUT R0, R0, 0x1ffffffe, RZ, 0xc0, !PT ;  /* 0x1ffffffe00007812 */ /* 0x000fe200078ec0ff */
[----:B------:R-:W-:Y:S01]  /*0c80*/  VIADD R14, R19, 0x60 ;  /* 0x00000060130e7836 */ /* 0x000fe20000000000 */
[----:B------:R-:W-:Y:S01]  /*0c90*/  STL [R1+0x10], R19 ;  /* 0x0000101301007387 */ /* 0x000fe20000100800 */
[----:B------:R-:W-:Y:S01]  /*0ca0*/  SHF.R.S32.HI R5, RZ, 0x1f, R6 ;  /* 0x0000001fff057819 */ /* 0x000fe20000011406 */
[----:B------:R-:W-:Y:S01]  /*0cb0*/  VIADD R4, R219, 0x40 ;  /* 0x00000040db047836 */ /* 0x000fe20000000000 */
[----:B------:R-:W-:Y:S01]  /*0cc0*/  IADD3 R13, R13, -R0, RZ ;  /* 0x800000000d0d7210 */ /* 0x000fe20007ffe0ff */
[----:B------:R0:W-:Y:S01]  /*0cd0*/  STL [R1+0xb0], R2 ;  /* 0x0000b00201007387 */ /* 0x0001e20000100800 */
[----:B------:R-:W-:Y:S01]  /*0ce0*/  SHF.R.S32.HI R0, RZ, 0x1f, R21 ;  /* 0x0000001fff007819 */ /* 0x000fe20000011415 */
[----:B------:R-:W-:Y:S01]  /*0cf0*/  IMAD.IADD R219, R219, 0x1, R4 ;  /* 0x00000001dbdb7824 */ /* 0x000fe200078e0204 */
[----:B------:R-:W-:Y:S01]  /*0d00*/  LEA.HI R9, R5, R6, RZ, 0x3 ;  /* 0x0000000605097211 */ /* 0x000fe200078f18ff */
[----:B------:R1:W-:Y:S01]  /*0d10*/  STL [R1+0x9c], R25 ;  /* 0x00009c1901007387 */ /* 0x0003e20000100800 */
[----:B------:R-:W-:Y:S01]  /*0d20*/  IMAD.SHL.U32 R6, R6, 0x40, RZ ;  /* 0x0000004006067824 */ /* 0x000fe200078e00ff */
[----:B------:R-:W-:Y:S01]  /*0d30*/  SHF.R.S32.HI R11, RZ, 0x1f, R14 ;  /* 0x0000001fff0b7819 */ /* 0x000fe2000001140e */
[----:B------:R-:W-:Y:S01]  /*0d40*/  IMAD.SHL.U32 R16, R10, 0x8, RZ ;  /* 0x000000080a107824 */ /* 0x000fe200078e00ff */
[----:B------:R-:W2:Y:S01]  /*0d50*/  LDL.LU R23, [R1+0x20] ;  /* 0x0000200001177983 */ /* 0x000ea20000300800 */
[----:B------:R-:W-:-:S02]  /*0d60*/  SHF.L.U32 R9, R9, 0x6, RZ ;  /* 0x0000000609097819 */ /* 0x000fc400000006ff */
[----:B0-----:R-:W-:Y:S02]  /*0d70*/  LEA.HI R2, R0, R21, RZ, 0x2 ;  /* 0x0000001500027211 */ /* 0x001fe400078f10ff */
[----:B------:R-:W-:Y:S02]  /*0d80*/  LOP3.LUT R7, R6, 0x1c0, RZ, 0xc0, !PT ;  /* 0x000001c006077812 */ /* 0x000fe400078ec0ff */
[--C-:B------:R-:W-:Y:S02]  /*0d90*/  SHF.R.S32.HI R4, RZ, 0x2, R2.reuse ;  /* 0x00000002ff047819 */ /* 0x100fe40000011402 */
[----:B------:R-:W-:Y:S02]  /*0da0*/  SHF.R.S32.HI R5, RZ, 0x1f, R2 ;  /* 0x0000001fff057819 */ /* 0x000fe40000011402 */
[----:B------:R-:W-:Y:S02]  /*0db0*/  SHF.R.S32.HI R6, RZ, 0x1f, R219 ;  /* 0x0000001fff067819 */ /* 0x000fe400000114db */
[----:B------:R-:W-:Y:S01]  /*0dc0*/  LEA.HI R15, R11, R14, RZ, 0x3 ;  /* 0x0000000e0b0f7211 */ /* 0x000fe200078f18ff */
[----:B------:R-:W-:Y:S01]  /*0dd0*/  IMAD.SHL.U32 R14, R14, 0x40, RZ ;  /* 0x000000400e0e7824 */ /* 0x000fe200078e00ff */
[----:B------:R-:W-:-:S02]  /*0de0*/  LEA.HI R5, R5, R4, RZ, 0x3 ;  /* 0x0000000405057211 */ /* 0x000fc400078f18ff */
[----:B------:R-:W-:Y:S01]  /*0df0*/  LEA.HI R201, R6, R219, RZ, 0x3 ;  /* 0x000000db06c97211 */ /* 0x000fe200078f18ff */
[----:B------:R-:W-:Y:S01]  /*0e00*/  IMAD.SHL.U32 R15, R15, 0x40, RZ ;  /* 0x000000400f0f7824 */ /* 0x000fe200078e00ff */
[----:B------:R-:W-:Y:S02]  /*0e10*/  SHF.R.U32.HI R11, RZ, 0x3, R7 ;  /* 0x00000003ff0b7819 */ /* 0x000fe40000011607 */
[----:B------:R-:W-:Y:S02]  /*0e20*/  LOP3.LUT R12, R7, 0x38, R16, 0xf8, !PT ;  /* 0x00000038070c7812 */ /* 0x000fe400078ef810 */
[----:B------:R-:W-:Y:S02]  /*0e30*/  LOP3.LUT R5, R5, 0xfffffff8, RZ, 0xc0, !PT ;  /* 0xfffffff805057812 */ /* 0x000fe400078ec0ff */
[----:B------:R-:W-:Y:S02]  /*0e40*/  LOP3.LUT R10, R9, 0xfffffe00, RZ, 0xc0, !PT ;  /* 0xfffffe00090a7812 */ /* 0x000fe400078ec0ff */
[----:B------:R-:W-:Y:S01]  /*0e50*/  LOP3.LUT R20, R7, 0x38, R201, 0xf8, !PT ;  /* 0x0000003807147812 */ /* 0x000fe200078ef8c9 */
[----:B------:R-:W-:Y:S01]  /*0e60*/  IMAD.IADD R5, R4, 0x1, -R5 ;  /* 0x0000000104057824 */ /* 0x000fe200078e0a05 */
[----:B------:R-:W-:-:S02]  /*0e70*/  LOP3.LUT R14, R14, 0x1c0, RZ, 0xc0, !PT ;  /* 0x000001c00e0e7812 */ /* 0x000fc400078ec0ff */
[----:B------:R-:W-:Y:S02]  /*0e80*/  LEA.HI R0, R0, R21, RZ, 0x5 ;  /* 0x0000001500007211 */ /* 0x000fe400078f28ff */
[----:B------:R-:W-:Y:S02]  /*0e90*/  LOP3.LUT R12, R10, R12, R11, 0xf6, !PT ;  /* 0x0000000c0a0c7212 */ /* 0x000fe400078ef60b */
[----:B------:R-:W-:Y:S02]  /*0ea0*/  LEA.HI R6, R6, R219, RZ, 0x6 ;  /* 0x000000db06067211 */ /* 0x000fe400078f30ff */
[----:B------:R-:W-:Y:S02]  /*0eb0*/  LOP3.LUT R11, R20, R11, RZ, 0x3c, !PT ;  /* 0x0000000b140b7212 */ /* 0x000fe400078e3cff */
[----:B------:R-:W-:Y:S02]  /*0ec0*/  SHF.R.U32.HI R9, RZ, 0x3, R14 ;  /* 0x00000003ff097819 */ /* 0x000fe4000001160e */
[----:B------:R-:W-:-:S02]  /*0ed0*/  LOP3.LUT R4, R14, 0x38, R16, 0xf8, !PT ;  /* 0x000000380e047812 */ /* 0x000fc400078ef810 */
[----:B------:R-:W-:Y:S02]  /*0ee0*/  LOP3.LUT R20, R15, 0xfffffe00, RZ, 0xc0, !PT ;  /* 0xfffffe000f147812 */ /* 0x000fe400078ec0ff */
[----:B------:R-:W-:Y:S02]  /*0ef0*/  SHF.R.S32.HI R0, RZ, 0x5, R0 ;  /* 0x00000005ff007819 */ /* 0x000fe40000011400 */
[----:B------:R-:W-:Y:S02]  /*0f00*/  SHF.L.U32 R6, R6, 0x7, RZ ;  /* 0x0000000706067819 */ /* 0x000fe400000006ff */
[----:B------:R-:W-:Y:S02]  /*0f10*/  LOP3.LUT R22, R14, 0x38, R201, 0xf8, !PT ;  /* 0x000000380e167812 */ /* 0x000fe400078ef8c9 */
[----:B------:R-:W-:Y:S01]  /*0f20*/  LOP3.LUT R14, R20, R4, R9, 0xf6, !PT ;  /* 0x00000004140e7212 */ /* 0x000fe200078ef609 */
[----:B------:R-:W-:Y:S01]  /*0f30*/  IMAD R4, R0, 0x10, R5 ;  /* 0x0000001000047824 */ /* 0x000fe200078e0205 */
[----:B------:R-:W-:-:S02]  /*0f40*/  LOP3.LUT R7, R6, 0xffffe000, RZ, 0xc0, !PT ;  /* 0xffffe00006077812 */ /* 0x000fc400078ec0ff */
[----:B------:R-:W-:Y:S02]  /*0f50*/  SHF.L.U32 R0, R19, 0x6, RZ ;  /* 0x0000000613007819 */ /* 0x000fe400000006ff */
[----:B------:R-:W-:Y:S02]  /*0f60*/  SHF.R.S32.HI R26, RZ, 0x7, R3 ;  /* 0x00000007ff1a7819 */ /* 0x000fe40000011403 */
[----:B------:R-:W-:Y:S02]  /*0f70*/  SHF.R.S32.HI R6, RZ, 0x1f, R25 ;  /* 0x0000001fff067819 */ /* 0x000fe40000011419 */
[----:B------:R-:W-:Y:S02]  /*0f80*/  LOP3.LUT R19, R0, 0x1c0, RZ, 0xc0, !PT ;  /* 0x000001c000137812 */ /* 0x000fe400078ec0ff */
[----:B------:R-:W-:Y:S02]  /*0f90*/  LEA.HI R6, R6, R25, RZ, 0x3 ;  /* 0x0000001906067211 */ /* 0x000fe400078f18ff */
[----:B------:R-:W-:Y:S01]  /*0fa0*/  LEA.HI R3, R3, R26, RZ, 0x1 ;  /* 0x0000001a03037211 */ /* 0x000fe200078f08ff */
[----:B------:R-:W-:Y:S01]  /*0fb0*/  IMAD.SHL.U32 R5, R25, 0x40, RZ ;  /* 0x0000004019057824 */ /* 0x000fe200078e00ff */
[----:B-1----:R-:W-:-:S02]  /*0fc0*/  SHF.R.U32.HI R25, RZ, 0x3, R19 ;  /* 0x00000003ff197819 */ /* 0x002fc40000011613 */
[----:B------:R-:W-:Y:S01]  /*0fd0*/  LOP3.LUT R0, R19, 0x38, R201, 0xf8, !PT ;  /* 0x0000003813007812 */ /* 0x000fe200078ef8c9 */
[----:B------:R-:W-:Y:S01]  /*0fe0*/  IMAD.SHL.U32 R6, R6, 0x40, RZ ;  /* 0x0000004006067824 */ /* 0x000fe200078e00ff */
[----:B------:R-:W-:Y:S02]  /*0ff0*/  LOP3.LUT R3, R3, 0x3fffffe, RZ, 0xc0, !PT ;  /* 0x03fffffe03037812 */ /* 0x000fe400078ec0ff */
[----:B------:R-:W-:Y:S02]  /*1000*/  LOP3.LUT R24, R8, 0xfffffe00, RZ, 0xc0, !PT ;  /* 0xfffffe0008187812 */ /* 0x000fe400078ec0ff */
[----:B------:R-:W-:Y:S02]  /*1010*/  LOP3.LUT R15, R5, 0x1c0, RZ, 0xc0, !PT ;  /* 0x000001c0050f7812 */ /* 0x000fe400078ec0ff */
[----:B------:R-:W-:Y:S01]  /*1020*/  LOP3.LUT R0, R0, R25, RZ, 0x3c, !PT ;  /* 0x0000001900007212 */ /* 0x000fe200078e3cff */
[----:B------:R-:W-:Y:S01]  /*1030*/  IMAD.IADD R3, R26, 0x1, -R3 ;  /* 0x000000011a037824 */ /* 0x000fe200078e0a03 */
[----:B------:R-:W-:-:S02]  /*1040*/  LOP3.LUT R22, R22, R9, RZ, 0x3c, !PT ;  /* 0x0000000916167212 */ /* 0x000fc400078e3cff */
[-C--:B------:R-:W-:Y:S02]  /*1050*/  IADD3 R10, R11, R7.reuse, R10 ;  /* 0x000000070b0a7210 */ /* 0x080fe40007ffe00a */
[----:B------:R-:W-:Y:S01]  /*1060*/  LOP3.LUT R9, R6, 0xfffffe00, RZ, 0xc0, !PT ;  /* 0xfffffe0006097812 */ /* 0x000fe200078ec0ff */
[----:B------:R-:W-:Y:S01]  /*1070*/  STL [R1+0xa8], R26 ;  /* 0x0000a81a01007387 */ /* 0x000fe20000100800 */
[----:B------:R-:W-:Y:S02]  /*1080*/  SHF.R.U32.HI R11, RZ, 0x3, R15 ;  /* 0x00000003ff0b7819 */ /* 0x000fe4000001160f */
[----:B------:R-:W-:Y:S02]  /*1090*/  LOP3.LUT R5, R15, 0x38, R201, 0xf8, !PT ;  /* 0x000000380f057812 */ /* 0x000fe400078ef8c9 */
[----:B------:R-:W-:Y:S01]  /*10a0*/  IADD3 R6, R0, R7, R24 ;  /* 0x0000000700067210 */ /* 0x000fe20007ffe018 */
[----:B------:R-:W-:Y:S01]  /*10b0*/  STL [R1+0x58], R24 ;  /* 0x0000581801007387 */ /* 0x000fe20000100800 */
[----:B------:R-:W-:-:S02]  /*10c0*/  LOP3.LUT R0, R19, 0x38, R16, 0xf8, !PT ;  /* 0x0000003813007812 */ /* 0x000fc400078ef810 */
[----:B------:R-:W-:Y:S01]  /*10d0*/  LOP3.LUT R2, R2, 0x7ffffffc, RZ, 0xc0, !PT ;  /* 0x7ffffffc02027812 */ /* 0x000fe200078ec0ff */
[----:B------:R-:W-:Y:S01]  /*10e0*/  STL [R1+0x50], R19 ;  /* 0x0000501301007387 */ /* 0x000fe20000100800 */
[----:B------:R-:W-:Y:S02]  /*10f0*/  LEA R4, R3, R4, 0x6 ;  /* 0x0000000403047211 */ /* 0x000fe400078e30ff */
[----:B------:R-:W-:Y:S01]  /*1100*/  LOP3.LUT R8, R5, R11, RZ, 0x3c, !PT ;  /* 0x0000000b05087212 */ /* 0x000fe200078e3cff */
[----:B------:R-:W-:Y:S01]  /*1110*/  STL [R1+0x4c], R15 ;  /* 0x00004c0f01007387 */ /* 0x000fe20000100800 */
[----:B------:R-:W-:Y:S01]  /*1120*/  LOP3.LUT R5, R24, R0, R25, 0xf6, !PT ;  /* 0x0000000018057212 */ /* 0x000fe200078ef619 */
[----:B------:R-:W-:Y:S01]  /*1130*/  IMAD.IADD R2, R21, 0x1, -R2 ;  /* 0x0000000115027824 */ /* 0x000fe200078e0a02 */
[----:B------:R-:W-:Y:S01]  /*1140*/  LOP3.LUT R0, R15, 0x38, R16, 0xf8, !PT ;  /* 0x000000380f007812 */ /* 0x000fe200078ef810 */
[----:B------:R-:W-:Y:S01]  /*1150*/  STL [R1+0xa4], R25 ;  /* 0x0000a41901007387 */ /* 0x000fe20000100800 */
[----:B------:R-:W-:-:S03]  /*1160*/  VIADD R3, R18, 0x10400 ;  /* 0x0001040012037836 */ /* 0x000fc60000000000 */
[----:B------:R-:W-:Y:S01]  /*1170*/  STL [R1+0xa0], R11 ;  /* 0x0000a00b01007387 */ /* 0x000fe20000100800 */
[----:B------:R-:W-:-:S03]  /*1180*/  LOP3.LUT R0, R9, R0, R11, 0xf6, !PT ;  /* 0x0000000009007212 */ /* 0x000fc600078ef60b */
[----:B------:R0:W-:Y:S01]  /*1190*/  STL [R1+0x54], R9 ;  /* 0x0000540901007387 */ /* 0x0001e20000100800 */
[----:B------:R-:W-:-:S03]  /*11a0*/  IADD3 R8, R8, R7, R9 ;  /* 0x0000000708087210 */ /* 0x000fc60007ffe009 */
[----:B------:R-:W-:Y:S04]  /*11b0*/  STL [R1+0xac], R4 ;  /* 0x0000ac0401007387 */ /* 0x000fe80000100800 */
[----:B------:R-:W-:Y:S01]  /*11c0*/  STL [R1+0x78], RZ ;  /* 0x000078ff01007387 */ /* 0x000fe20000100800 */
[----:B------:R-:W-:Y:S01]  /*11d0*/  IADD3 R22, R22, R7, R20 ;  /* 0x0000000716167210 */ /* 0x000fe20007ffe014 */
[----:B0-----:R-:W-:Y:S02]  /*11e0*/  IMAD R9, R12, 0x2, R3 ;  /* 0x000000020c097824 */ /* 0x001fe400078e0203 */
[----:B------:R-:W-:Y:S01]  /*11f0*/  STL [R1+0x1c], RZ ;  /* 0x00001cff01007387 */ /* 0x000fe20000100800 */
[----:B------:R-:W-:-:S03]  /*1200*/  LEA R7, R0, R3, 0x1 ;  /* 0x0000000300077211 */ /* 0x000fc600078e08ff */
[----:B------:R-:W-:Y:S01]  /*1210*/  STL [R1+0x6c], R5 ;  /* 0x00006c0501007387 */ /* 0x000fe20000100800 */
[----:B------:R-:W-:-:S03]  /*1220*/  IMAD R0, R6, 0x2, R3 ;  /* 0x0000000206007824 */ /* 0x000fc600078e0203 */
[----:B------:R0:W-:Y:S01]  /*1230*/  STL [R1+0xc], R2 ;  /* 0x00000c0201007387 */ /* 0x0001e20000100800 */
[----:B------:R-:W-:-:S03]  /*1240*/  IMAD R6, R10, 0x2, R3 ;  /* 0x000000020a067824 */ /* 0x000fc600078e0203 */
[----:B------:R-:W-:Y:S01]  /*1250*/  STL [R1+0x8c], R9 ;  /* 0x00008c0901007387 */ /* 0x000fe20000100800 */
[----:B0-----:R-:W-:-:S05]  /*1260*/  IMAD R2, R14, 0x2, R3 ;  /* 0x000000020e027824 */ /* 0x001fca00078e0203 */
[----:B------:R0:W-:Y:S04]  /*1270*/  STL [R1+0x84], R2 ;  /* 0x0000840201007387 */ /* 0x0001e80000100800 */
[----:B------:R-:W-:Y:S04]  /*1280*/  STL [R1+0x94], R7 ;  /* 0x0000940701007387 */ /* 0x000fe80000100800 */
[----:B------:R1:W-:Y:S01]  /*1290*/  STL [R1+0x98], R0 ;  /* 0x0000980001007387 */ /* 0x0003e20000100800 */
[----:B0-----:R-:W-:-:S05]  /*12a0*/  IMAD R2, R8, 0x2, R3 ;  /* 0x0000000208027824 */ /* 0x001fca00078e0203 */
[----:B------:R0:W-:Y:S01]  /*12b0*/  STL [R1+0x90], R2 ;  /* 0x0000900201007387 */ /* 0x0001e20000100800 */
[----:B-1----:R-:W-:-:S03]  /*12c0*/  LEA R0, R22, R3, 0x1 ;  /* 0x0000000316007211 */ /* 0x002fc600078e08ff */
[----:B------:R-:W-:Y:S04]  /*12d0*/  STL [R1+0x88], R6 ;  /* 0x0000880601007387 */ /* 0x000fe80000100800 */
[----:B------:R1:W-:Y:S01]  /*12e0*/  STL [R1+0x80], R0 ;  /* 0x0000800001007387 */ /* 0x0003e20000100800 */
[----:B0-----:R-:W-:Y:S02]  /*12f0*/  IMAD R2, R5, 0x2, R3 ;  /* 0x0000000205027824 */ /* 0x001fe400078e0203 */
[----:B-1----:R-:W-:-:S03]  /*1300*/  IMAD R0, R13, 0x8, R4 ;  /* 0x000000080d007824 */ /* 0x002fc600078e0204 */
[----:B------:R0:W-:Y:S04]  /*1310*/  STL [R1+0x5c], R2 ;  /* 0x00005c0201007387 */ /* 0x0001e80000100800 */
[----:B------:R0:W-:Y:S01]  /*1320*/  STL [R1+0x60], R0 ;  /* 0x0000600001007387 */ /* 0x0001e20000100800 */
[----:B------:R-:W-:Y:S01]  /*1330*/  VIADD R19, R16, 0x80 ;  /* 0x0000008010137836 */ /* 0x000fe20000000000 */
[----:B------:R-:W-:Y:S01]  /*1340*/  LOP3.LUT R201, R201, 0xfffffff8, RZ, 0xc0, !PT ;  /* 0xfffffff8c9c97812 */ /* 0x000fe200078ec0ff */
[----:B------:R-:W-:Y:S01]  /*1350*/  IMAD.MOV.U32 R200, RZ, RZ, RZ ;  /* 0x000000ffffc87224 */ /* 0x000fe200078e00ff */
[----:B------:R-:W-:Y:S02]  /*1360*/  CS2R R202, SRZ ;  /* 0x0000000000ca7805 */ /* 0x000fe4000001ff00 */
[----:B------:R-:W-:-:S02]  /*1370*/  SHF.R.S32.HI R17, RZ, 0x1f, R16 ;  /* 0x0000001fff117819 */ /* 0x000fc40000011410 */
[----:B------:R-:W-:Y:S02]  /*1380*/  SHF.R.S32.HI R229, RZ, 0x1f, R19 ;  /* 0x0000001fffe57819 */ /* 0x000fe40000011413 */
[----:B------:R-:W-:Y:S02]  /*1390*/  SHF.R.S32.HI R224, RZ, 0x1f, R201 ;  /* 0x0000001fffe07819 */ /* 0x000fe400000114c9 */
[----:B--2---:R-:W-:Y:S02]  /*13a0*/  LOP3.LUT R225, R23, 0x1, RZ, 0xfc, !PT ;  /* 0x0000000117e17812 */ /* 0x004fe400078efcff */
[----:B------:R-:W-:-:S04]  /*13b0*/  IADD3 R23, R16, 0xc0, RZ ;  /* 0x000000c010177810 */ /* 0x000fc80007ffe0ff */
[----:B0-----:R-:W-:-:S07]  /*13c0*/  SHF.R.S32.HI R228, RZ, 0x1f, R23 ;  /* 0x0000001fffe47819 */ /* 0x001fce0000011417 */
.L_x_1860:
[----:B------:R-:W-:Y:S01]  /*13d0*/  ULDC.64 UR4, c[0x0][0xa28] ;  /* 0x00028a0000047ab9 */ /* 0x000fe20000000a00 */
[----:B01-34-:R-:W0:Y:S01]  /*13e0*/  LDC.64 R4, c[0x0][0xa08] ;  /* 0x00028200ff047b82 */ /* 0x01be220000000a00 */
[----:B------:R-:W-:Y:S01]  /*13f0*/  ISETP.NE.U32.AND P0, PT, RZ, UR4, PT ;  /* 0x00000004ff007c0c */ /* 0x000fe2000bf05070 */
[----:B------:R-:W-:Y:S01]  /*1400*/  IMAD.MOV.U32 R0, RZ, RZ, RZ ;  /* 0x000000ffff007224 */ /* 0x000fe200078e00ff */
[----:B------:R-:W-:Y:S01]  /*1410*/  MOV R26, RZ ;  /* 0x000000ff001a7202 */ /* 0x000fe20000000f00 */
[----:B------:R-:W-:Y:S01]  /*1420*/  ULDC.64 UR6, c[0x0][0xa20] ;  /* 0x0002880000067ab9 */ /* 0x000fe20000000a00 */
[----:B------:R-:W-:Y:S01]  /*1430*/  ISETP.NE.AND.EX P0, PT, RZ, UR5, PT, P0 ;  /* 0x00000005ff007c0c */ /* 0x000fe2000bf05300 */
[----:B------:R-:W-:Y:S02]  /*1440*/  ULDC.64 UR4, c[0x0][0xa18] ;  /* 0x0002860000047ab9 */ /* 0x000fe40000000a00 */
[----:B------:R-:W-:-:S04]  /*1450*/  ISETP.NE.U32.AND P1, PT, RZ, UR4, PT ;  /* 0x00000004ff007c0c */ /* 0x000fc8000bf25070 */
[----:B------:R-:W-:Y:S01]  /*1460*/  ISETP.NE.AND.EX P1, PT, RZ, UR5, PT, P1 ;  /* 0x00000005ff007c0c */ /* 0x000fe2000bf25310 */
[----:B------:R-:W-:Y:S02]  /*1470*/  ULDC.64 UR4, c[0x0][0xa08] ;  /* 0x0002820000047ab9 */ /* 0x000fe40000000a00 */
[----:B------:R-:W-:-:S03]  /*1480*/  ISETP.NE.U32.AND P3, PT, RZ, UR4, PT ;  /* 0x00000004ff007c0c */ /* 0x000fc6000bf65070 */
[----:B------:R-:W1:Y:S01]  /*1490*/  @P0 LDC.64 R2, c[0x0][0xa28] ;  /* 0x00028a00ff020b82 */ /* 0x000e620000000a00 */
[----:B------:R-:W-:Y:S01]  /*14a0*/  ISETP.NE.AND.EX P3, PT, RZ, UR5, PT, P3 ;  /* 0x00000005ff007c0c */ /* 0x000fe2000bf65330 */
[----:B0-----:R-:W-:-:S06]  /*14b0*/  IMAD.WIDE R8, R39, 0x4, R4 ;  /* 0x0000000427087825 */ /* 0x001fcc00078e0204 */
[----:B------:R-:W0:Y:S01]  /*14c0*/  @P1 LDC.64 R6, c[0x0][0xa18] ;  /* 0x00028600ff061b82 */ /* 0x000e220000000a00 */
[----:B------:R-:W-:Y:S02]  /*14d0*/  ULDC UR4, c[0x0][0x288] ;  /* 0x0000a20000047ab9 */ /* 0x000fe40000000800 */
[----:B------:R-:W-:Y:S01]  /*14e0*/  IMAD.U32 R218, RZ, RZ, UR4 ;  /* 0x00000004ffda7e24 */ /* 0x000fe2000f8e00ff */
[----:B------:R2:W-:Y:S01]  /*14f0*/  STL [R1+0x70], R38 ;  /* 0x0000702601007387 */ /* 0x0005e20000100800 */
[----:B------:R-:W-:-:S03]  /*1500*/  ULDC.64 UR4, c[0x0][0x418] ;  /* 0x0001060000047ab9 */ /* 0x000fc60000000a00 */
[----:B------:R2:W5:Y:S01]  /*1510*/  @P3 LDG.E R26, desc[UR60][R8.64] ;  /* 0x0000003c081a3981 */ /* 0x000562000c1e1900 */
[----:B-1----:R-:W-:-:S05]  /*1520*/  @P0 IMAD.WIDE R2, R39, 0x4, R2 ;  /* 0x0000000427020825 */ /* 0x002fca00078e0202 */
[----:B------:R2:W5:Y:S01]  /*1530*/  @P0 LDG.E R0, desc[UR60][R2.64] ;  /* 0x0000003c02000981 */ /* 0x000562000c1e1900 */
[----:B0-----:R-:W-:-:S05]  /*1540*/  @P1 IMAD.WIDE R4, R39, 0x4, R6 ;  /* 0x0000000427041825 */ /* 0x001fca00078e0206 */
[----:B------:R2:W5:Y:S04]  /*1550*/  @P1 LDG.E R218, desc[UR60][R4.64] ;  /* 0x0000003c04da1981 */ /* 0x000568000c1e1900 */
[----:B------:R2:W-:Y:S01]  /*1560*/  STL [R1+0x74], R39 ;  /* 0x0000742701007387 */ /* 0x0005e20000100800 */
[----:B------:R-:W-:-:S03]  /*1570*/  UISETP.NE.U32.AND UP0, UPT, UR4, URZ, UPT ;  /* 0x0000003f0400728c */ /* 0x000fc6000bf05070 */
[----:B------:R-:W-:Y:S01]  /*1580*/  ULDC UR4, c[0x0][0x424] ;  /* 0x0001090000047ab9 */ /* 0x000fe20000000800 */
[----:B------:R-:W-:Y:S01]  /*1590*/  UISETP.NE.AND.EX UP0, UPT, UR5, URZ, UPT, UP0 ;  /* 0x0000003f0500728c */ /* 0x000fe2000bf05300 */
[----:B------:R-:W-:Y:S02]  /*15a0*/  ISETP.NE.U32.AND P2, PT, RZ, UR6, PT ;  /* 0x00000006ff007c0c */ /* 0x000fe4000bf45070 */
[----:B------:R-:W-:Y:S01]  /*15b0*/  ULDC UR5, c[0x0][0x2f0] ;  /* 0x0000bc0000057ab9 */ /* 0x000fe20000000800 */
[----:B------:R-:W-:Y:S01]  /*15c0*/  USEL UR4, UR4, 0x1, UP0 ;  /* 0x0000000104047887 */ /* 0x000fe20008000000 */
[----:B------:R-:W-:-:S03]  /*15d0*/  ISETP.NE.AND.EX P2, PT, RZ, UR7, PT, P2 ;  /* 0x00000007ff007c0c */ /* 0x000fc6000bf45320 */
[----:B------:R-:W-:-:S03]  /*15e0*/  UIMAD UR4, UR4, UR5, URZ ;  /* 0x00000005040472a4 */ /* 0x000fc6000f8e023f */
[----:B------:R-:W-:Y:S01]  /*15f0*/  ULDC UR5, c[0x0][0x348] ;  /* 0x0000d20000057ab9 */ /* 0x000fe20000000800 */
[----:B--2---:R-:W-:Y:S08]  /*1600*/  @P1 BRA `(.L_x_1558) ;  /* 0x0000000000241947 */ /* 0x004ff00003800000 */
[----:B------:R-:W-:Y:S02]  /*1610*/  ULDC.64 UR6, c[0x0][0xa00] ;  /* 0x0002800000067ab9 */ /* 0x000fe40000000a00 */
[----:B------:R-:W-:-:S04]  /*1620*/  ISETP.NE.U32.AND P0, PT, RZ, UR6, PT ;  /* 0x00000006ff007c0c */ /* 0x000fc8000bf05070 */
[----:B------:R-:W-:-:S13]  /*1630*/  ISETP.NE.AND.EX P0, PT, RZ, UR7, PT, P0 ;  /* 0x00000007ff007c0c */ /* 0x000fda000bf05300 */
[----:B------:R-:W-:Y:S05]  /*1640*/  @!P0 BRA `(.L_x_1558) ;  /* 0x0000000000148947 */ /* 0x000fea0003800000 */
[----:B------:R-:W0:Y:S02]  /*1650*/  LDC.64 R2, c[0x0][0xa00] ;  /* 0x00028000ff027b82 */ /* 0x000e240000000a00 */
[----:B0-----:R-:W-:-:S05]  /*1660*/  IMAD.WIDE R2, R39, 0x4, R2 ;  /* 0x0000000427027825 */ /* 0x001fca00078e0202 */
[----:B-----5:R-:W2:Y:S04]  /*1670*/  LDG.E R218, desc[UR60][R2.64] ;  /* 0x0000003c02da7981 */ /* 0x020ea8000c1e1900 */
[----:B------:R-:W2:Y:S02]  /*1680*/  LDG.E R5, desc[UR60][R2.64+0x4] ;  /* 0x0000043c02057981 */ /* 0x000ea4000c1e1900 */
[----:B--2---:R-:W-:-:S07]  /*1690*/  IMAD.IADD R218, R5, 0x1, -R218 ;  /* 0x0000000105da7824 */ /* 0x004fce00078e0ada */
.L_x_1558:
[----:B------:R-:W-:Y:S01]  /*16a0*/  IMAD.U32 R2, RZ, RZ, UR5 ;  /* 0x00000005ff027e24 */ /* 0x000fe2000f8e00ff */
[----:B------:R-:W-:Y:S01]  /*16b0*/  MOV R27, UR4 ;  /* 0x00000004001b7c02 */ /* 0x000fe20008000f00 */
[----:B------:R-:W-:Y:S06]  /*16c0*/  @!P2 BRA `(.L_x_1559) ;  /* 0x000000000010a947 */ /* 0x000fec0003800000 */
[----:B------:R-:W0:Y:S02]  /*16d0*/  LDC.64 R4, c[0x0][0xa20] ;  /* 0x00028800ff047b82 */ /* 0x000e240000000a00 */
[----:B0-----:R-:W-:-:S05]  /*16e0*/  IMAD.WIDE R4, R39, 0x4, R4 ;  /* 0x0000000427047825 */ /* 0x001fca00078e0204 */
[----:B------:R0:W5:Y:S01]  /*16f0*/  LDG.E R27, desc[UR60][R4.64] ;  /* 0x0000003c041b7981 */ /* 0x000162000c1e1900 */
[----:B------:R-:W-:Y:S05]  /*1700*/  BRA `(.L_x_1560) ;  /* 0x0000000000107947 */ /* 0x000fea0003800000 */
.L_x_1559:
[----:B------:R-:W-:Y:S05]  /*1710*/  @!P3 BRA `(.L_x_1560) ;  /* 0x00000000000cb947 */ /* 0x000fea0003800000 */
[----:B------:R-:W2:Y:S04]  /*1720*/  LDG.E R4, desc[UR60][R8.64] ;  /* 0x0000003c08047981 */ /* 0x000ea8000c1e1900 */
[----:B------:R-:W2:Y:S02]  /*1730*/  LDG.E R27, desc[UR60][R8.64+0x4] ;  /* 0x0000043c081b7981 */ /* 0x000ea4000c1e1900 */
[----:B--2---:R-:W-:-:S07]  /*1740*/  IMAD.IADD R27, R27, 0x1, -R4 ;  /* 0x000000011b1b7824 */ /* 0x004fce00078e0a04 */
.L_x_1560:
[----:B------:R-:W-:Y:S01]  /*1750*/  ULDC.64 UR4, c[0x0][0xa10] ;  /* 0x0002840000047ab9 */ /* 0x000fe20000000a00 */
[----:B------:R-:W1:Y:S01]  /*1760*/  LDC R9, c[0x0][0x448] ;  /* 0x00011200ff097b82 */ /* 0x000e620000000800 */
[----:B------:R-:W-:-:S04]  /*1770*/  ISETP.NE.U32.AND P0, PT, RZ, UR4, PT ;  /* 0x00000004ff007c0c */ /* 0x000fc8000bf05070 */
[----:B------:R-:W-:Y:S01]  /*1780*/  ISETP.NE.AND.EX P0, PT, RZ, UR5, PT, P0 ;  /* 0x00000005ff007c0c */ /* 0x000fe2000bf05300 */
[----:B------:R-:W-:Y:S02]  /*1790*/  ULDC.64 UR4, c[0x0][0xa30] ;  /* 0x00028c0000047ab9 */ /* 0x000fe40000000a00 */
[----:B------:R-:W-:Y:S01]  /*17a0*/  ISETP.NE.U32.AND P1, PT, RZ, UR4, PT ;  /* 0x00000004ff007c0c */ /* 0x000fe2000bf25070 */
[----:B-----5:R-:W-:Y:S01]  /*17b0*/  IMAD.MOV.U32 R96, RZ, RZ, R27 ;  /* 0x000000ffff607224 */ /* 0x020fe200078e001b */
[----:B------:R-:W2:Y:S02]  /*17c0*/  LDC.64 R12, c[0x0][0x9e0] ;  /* 0x00027800ff0c7b82 */ /* 0x000ea40000000a00 */
[----:B------:R-:W-:-:S06]  /*17d0*/  ISETP.NE.AND.EX P1, PT, RZ, UR5, PT, P1 ;  /* 0x00000005ff007c0c */ /* 0x000fcc000bf25310 */
[----:B0-----:R-:W0:Y:S08]  /*17e0*/  @P0 LDC.64 R4, c[0x0][0xa10] ;  /* 0x00028400ff040b82 */ /* 0x001e300000000a00 */
[----:B------:R-:W3:Y:S01]  /*17f0*/  @P1 LDC.64 R6, c[0x0][0xa30] ;  /* 0x00028c00ff061b82 */ /* 0x000ee20000000a00 */
[----:B0-----:R-:W-:-:S05]  /*1800*/  @P0 IMAD.WIDE R4, R39, 0x4, R4 ;  /* 0x0000000427040825 */ /* 0x001fca00078e0204 */
[----:B------:R-:W4:Y:S04]  /*1810*/  @P0 LDG.E R3, desc[UR60][R4.64] ;  /* 0x0000003c04030981 */ /* 0x000f28000c1e1900 */
[----:B------:R0:W4:Y:S01]  /*1820*/  @P0 LDG.E R8, desc[UR60][R4.64+0x4] ;  /* 0x0000043c04080981 */ /* 0x000122000c1e1900 */
[----:B---3--:R-:W-:-:S05]  /*1830*/  @P1 IMAD.WIDE R6, R39, 0x4, R6 ;  /* 0x0000000427061825 */ /* 0x008fca00078e0206 */
[----:B------:R3:W5:Y:S01]  /*1840*/  @P1 LDG.E R96, desc[UR60][R6.64] ;  /* 0x0000003c06601981 */ /* 0x000762000c1e1900 */
[----:B-1----:R-:W-:Y:S01]  /*1850*/  ISETP.NE.AND P1, PT, R9, 0x1, PT ;  /* 0x000000010900780c */ /* 0x002fe20003f25270 */
[----:B------:R-:W-:Y:S01]  /*1860*/  IMAD.SHL.U32 R14, R37, 0x80, RZ ;  /* 0x00000080250e7824 */ /* 0x000fe200078e00ff */
[----:B--2---:R-:W-:Y:S01]  /*1870*/  ISETP.GE.AND P2, PT, R13, 0x1, PT ;  /* 0x000000010d00780c */ /* 0x004fe20003f46270 */
[----:B------:R-:W-:Y:S02]  /*1880*/  IMAD.IADD R11, R27, 0x1, -R0 ;  /* 0x000000011b0b7824 */ /* 0x000fe400078e0a00 */
[----:B------:R-:W-:Y:S01]  /*1890*/  VIADD R0, R14, 0x7f ;  /* 0x0000007f0e007836 */ /* 0x000fe20000000000 */
[----:B------:R1:W-:Y:S04]  /*18a0*/  STL [R1+0x48], R14 ;  /* 0x0000480e01007387 */ /* 0x0003e80000100800 */
[----:B0-----:R-:W-:-:S03]  /*18b0*/  MOV R4, R0 ;  /* 0x0000000000047202 */ /* 0x001fc60000000f00 */
[----:B------:R-:W0:Y:S08]  /*18c0*/  @P1 LDC R9, c[0x0][0x44c] ;  /* 0x00011300ff091b82 */ /* 0x000e300000000800 */
[----:B------:R-:W2:Y:S01]  /*18d0*/  @P1 LDC R10, c[0x0][0x450] ;  /* 0x00011400ff0a1b82 */ /* 0x000ea20000000800 */
[----:B----4-:R-:W-:Y:S01]  /*18e0*/  @P0 IADD3 R2, -R3, R8, RZ ;  /* 0x0000000803020210 */ /* 0x010fe20007ffe1ff */
[----:B0-----:R-:W-:-:S04]  /*18f0*/  @P1 IMAD.HI.U32 R3, R0, R9, RZ ;  /* 0x0000000900031227 */ /* 0x001fc800078e00ff */
[----:B------:R-:W-:Y:S01]  /*1900*/  IMAD.IADD R220, R11, 0x1, R2 ;  /* 0x000000010bdc7824 */ /* 0x000fe200078e0202 */
[----:B--2---:R-:W-:-:S03]  /*1910*/  @P1 SHF.R.U32.HI R4, RZ, R10, R3 ;  /* 0x0000000aff041219 */ /* 0x004fc60000011603 */
[C---:B------:R-:W-:Y:S01]  /*1920*/  VIADD R0, R220.reuse, 0x3f ;  /* 0x0000003fdc007836 */ /* 0x040fe20000000000 */
[----:B------:R-:W-:-:S04]  /*1930*/  IADD3 R5, R220, 0x1, -R218 ;  /* 0x00000001dc057810 */ /* 0x000fc80007ffe8da */
[----:B------:R-:W-:Y:S01]  /*1940*/  SHF.R.S32.HI R3, RZ, 0x1f, R0 ;  /* 0x0000001fff037819 */ /* 0x000fe20000011400 */
[----:B---3--:R-:W-:-:S03]  /*1950*/  IMAD.IADD R7, R5, 0x1, R4 ;  /* 0x0000000105077824 */ /* 0x008fc600078e0204 */
[----:B------:R-:W-:Y:S01]  /*1960*/  LEA.HI R3, R3, R0, RZ, 0x6 ;  /* 0x0000000003037211 */ /* 0x000fe200078f30ff */
[----:B------:R-:W-:-:S03]  /*1970*/  IMAD.IADD R0, R7, 0x1, R12 ;  /* 0x0000000107007824 */ /* 0x000fc600078e020c */
[----:B------:R-:W-:Y:S01]  /*1980*/  SHF.R.S32.HI R97, RZ, 0x6, R3 ;  /* 0x00000006ff617819 */ /* 0x000fe20000011403 */
[----:B-1----:R-:W-:Y:S06]  /*1990*/  @!P2 BRA `(.L_x_1561) ;  /* 0x000000000048a947 */ /* 0x002fec0003800000 */
[C---:B------:R-:W-:Y:S01]  /*19a0*/  ISETP.GT.AND P0, PT, R7.reuse, RZ, PT ;  /* 0x000000ff0700720c */ /* 0x040fe20003f04270 */
[----:B------:R-:W-:Y:S01]  /*19b0*/  BSSY B0, `(.L_x_1562) ;  /* 0x000000e000007945 */ /* 0x000fe20003800000 */
[----:B------:R-:W-:-:S11]  /*19c0*/  IADD3 R3, R7, -0x1, RZ ;  /* 0xffffffff07037810 */ /* 0x000fd60007ffe0ff */
        /* <DEDUP_REMOVED lines=8> */
.L_x_1563:
[----:B------:R-:W-:-:S13]  /*1a50*/  ISETP.NE.AND P0, PT, R13, 0x1, PT ;  /* 0x000000010d00780c */ /* 0x000fda0003f05270 */
[----:B------:R-:W0:Y:S02]  /*1a60*/  @P0 LDC.64 R4, c[0x0][0x9e8] ;  /* 0x00027a00ff040b82 */ /* 0x000e240000000a00 */
[----:B0-----:R-:W-:-:S05]  /*1a70*/  @P0 IMAD.HI.U32 R4, R3, R4, RZ ;  /* 0x0000000403040227 */ /* 0x001fca00078e00ff */
[----:B------:R-:W-:-:S07]  /*1a80*/  @P0 SHF.R.U32.HI R3, RZ, R5, R4 ;  /* 0x00000005ff030219 */ /* 0x000fce0000011604 */
.L_x_1564:
[----:B------:R-:W-:Y:S05]  /*1a90*/  BSYNC B0 ;  /* 0x0000000000007941 */ /* 0x000fea0003800000 */
.L_x_1562:
[----:B------:R-:W-:-:S05]  /*1aa0*/  IMAD R3, R3, R13, R13 ;  /* 0x0000000d03037224 */ /* 0x000fca00078e020d */
[----:B------:R-:W-:-:S07]  /*1ab0*/  VIMNMX R0, R0, R3, PT ;  /* 0x0000000300007248 */ /* 0x000fce0003fe0100 */
.L_x_1561:
[----:B------:R-:W0:Y:S01]  /*1ac0*/  @P1 LDC R4, c[0x0][0x44c] ;  /* 0x00011300ff041b82 */ /* 0x000e220000000800 */
[----:B------:R-:W-:Y:S01]  /*1ad0*/  IMAD.MOV.U32 R3, RZ, RZ, R14 ;  /* 0x000000ffff037224 */ /* 0x000fe200078e000e */
[----:B------:R-:W-:Y:S01]  /*1ae0*/  ULDC UR4, c[0x0][0x9dc] ;  /* 0x0002770000047ab9 */ /* 0x000fe20000000800 */
[----:B------:R-:W-:-:S05]  /*1af0*/  IMAD.IADD R102, R220, 0x1, -R218 ;  /* 0x00000001dc667824 */ /* 0x000fca00078e0ada */
[----:B------:R-:W1:Y:S01]  /*1b00*/  @P1 LDC R5, c[0x0][0x450] ;  /* 0x00011400ff051b82 */ /* 0x000e620000000800 */
[----:B0-----:R-:W-:-:S05]  /*1b10*/  @P1 IMAD.HI.U32 R4, R14, R4, RZ ;  /* 0x000000040e041227 */ /* 0x001fca00078e00ff */
[----:B-1----:R-:W-:-:S04]  /*1b20*/  @P1 SHF.R.U32.HI R3, RZ, R5, R4 ;  /* 0x00000005ff031219 */ /* 0x002fc80000011604 */
[----:B------:R-:W-:-:S05]  /*1b30*/  IADD3 R3, R102, R3, RZ ;  /* 0x0000000366037210 */ /* 0x000fca0007ffe0ff */
[----:B------:R-:W-:Y:S01]  /*1b40*/  VIADD R4, R3, -UR4 ;  /* 0x8000000403047c36 */ /* 0x000fe20008000000 */
[----:B------:R-:W-:Y:S06]  /*1b50*/  @!P2 BRA `(.L_x_1565) ;  /* 0x000000000044a947 */ /* 0x000fec0003800000 */
[----:B------:R-:W-:Y:S01]  /*1b60*/  ISETP.GT.AND P0, PT, R3, -0x1, PT ;  /* 0xffffffff0300780c */ /* 0x000fe20003f04270 */
[----:B------:R-:W-:-:S12]  /*1b70*/  BSSY B0, `(.L_x_1566) ;  /* 0x000000d000007945 */ /* 0x000fd80003800000 */
[----:B------:R-:W-:Y:S05]  /*1b80*/  @P0 BRA `(.L_x_1567) ;  /* 0x00000000001c0947 */ /* 0x000fea0003800000 */
[----:B------:R-:W-:Y:S02]  /*1b90*/  ISETP.NE.AND P0, PT, R13, 0x1, PT ;  /* 0x000000010d00780c */ /* 0x000fe40003f05270 */
[----:B------:R-:W-:-:S11]  /*1ba0*/  LOP3.LUT R3, RZ, R3, RZ, 0x33, !PT ;  /* 0x00000003ff037212 */ /* 0x000fd600078e33ff */
[----:B------:R-:W0:Y:S02]  /*1bb0*/  @P0 LDC.64 R6, c[0x0][0x9e8] ;  /* 0x00027a00ff060b82 */ /* 0x000e240000000a00 */
[----:B0-----:R-:W-:-:S05]  /*1bc0*/  @P0 IMAD.HI.U32 R6, R3, R6, RZ ;  /* 0x0000000603060227 */ /* 0x001fca00078e00ff */
[----:B------:R-:W-:-:S04]  /*1bd0*/  @P0 SHF.R.U32.HI R3, RZ, R7, R6 ;  /* 0x00000007ff030219 */ /* 0x000fc80000011606 */
[----:B------:R-:W-:Y:S01]  /*1be0*/  LOP3.LUT R3, RZ, R3, RZ, 0x33, !PT ;  /* 0x00000003ff037212 */ /* 0x000fe200078e33ff */
[----:B------:R-:W-:Y:S06]  /*1bf0*/  BRA `(.L_x_1568) ;  /* 0x0000000000107947 */ /* 0x000fec0003800000 */
.L_x_1567:
[----:B------:R-:W-:-:S13]  /*1c00*/  ISETP.NE.AND P0, PT, R13, 0x1, PT ;  /* 0x000000010d00780c */ /* 0x000fda0003f05270 */
[----:B------:R-:W0:Y:S02]  /*1c10*/  @P0 LDC.64 R6, c[0x0][0x9e8] ;  /* 0x00027a00ff060b82 */ /* 0x000e240000000a00 */
[----:B0-----:R-:W-:-:S05]  /*1c20*/  @P0 IMAD.HI.U32 R6, R3, R6, RZ ;  /* 0x0000000603060227 */ /* 0x001fca00078e00ff */
[----:B------:R-:W-:-:S07]  /*1c30*/  @P0 SHF.R.U32.HI R3, RZ, R7, R6 ;  /* 0x00000007ff030219 */ /* 0x000fce0000011606 */
.L_x_1568:
[----:B------:R-:W-:Y:S05]  /*1c40*/  BSYNC B0 ;  /* 0x0000000000007941 */ /* 0x000fea0003800000 */
.L_x_1566:
[----:B------:R-:W-:-:S05]  /*1c50*/  IMAD R3, R3, R13, RZ ;  /* 0x0000000d03037224 */ /* 0x000fca00078e02ff */
[----:B------:R-:W-:-:S07]  /*1c60*/  VIMNMX R4, R4, R3, !PT ;  /* 0x0000000304047248 */ /* 0x000fce0007fe0100 */
.L_x_1565:
[----:B------:R-:W-:Y:S01]  /*1c70*/  VIADD R0, R0, 0x3f ;  /* 0x0000003f00007836 */ /* 0x000fe20000000000 */
[----:B------:R-:W-:-:S04]  /*1c80*/  SHF.R.S32.HI R5, RZ, 0x1f, R4 ;  /* 0x0000001fff057819 */ /* 0x000fc80000011404 */
[----:B------:R-:W-:Y:S02]  /*1c90*/  SHF.R.S32.HI R3, RZ, 0x1f, R0 ;  /* 0x0000001fff037819 */ /* 0x000fe40000011400 */
[----:B------:R-:W-:Y:S02]  /*1ca0*/  LEA.HI R5, R5, R4, RZ, 0x6 ;  /* 0x0000000405057211 */ /* 0x000fe400078f30ff */
[----:B------:R-:W-:Y:S02]  /*1cb0*/  LEA.HI R3, R3, R0, RZ, 0x6 ;  /* 0x0000000003037211 */ /* 0x000fe400078f30ff */
[----:B------:R-:W-:Y:S02]  /*1cc0*/  SHF.R.S32.HI R5, RZ, 0x6, R5 ;  /* 0x00000006ff057819 */ /* 0x000fe40000011405 */
[----:B------:R-:W-:Y:S02]  /*1cd0*/  SHF.R.S32.HI R0, RZ, 0x6, R3 ;  /* 0x00000006ff007819 */ /* 0x000fe40000011403 */
[----:B------:R-:W-:-:S02]  /*1ce0*/  VIMNMX R5, RZ, R5, !PT ;  /* 0x00000005ff057248 */ /* 0x000fc40007fe0100 */
[----:B------:R-:W-:-:S03]  /*1cf0*/  VIMNMX R0, R97, R0, PT ;  /* 0x0000000061007248 */ /* 0x000fc60003fe0100 */
[----:B------:R-:W-:Y:S01]  /*1d00*/  IMAD R5, R5, 0x40, -R11 ;  /* 0x0000004005057824 */ /* 0x000fe200078e0a0b */
[----:B------:R-:W-:-:S04]  /*1d10*/  LEA R3, R0, -R11, 0x6 ;  /* 0x8000000b00037211 */ /* 0x000fc800078e30ff */
[----:B------:R-:W-:Y:S02]  /*1d20*/  VIMNMX R5, RZ, R5, !PT ;  /* 0x00000005ff057248 */ /* 0x000fe40007fe0100 */
[----:B------:R-:W-:Y:S02]  /*1d30*/  VIMNMX R0, R3, R2, PT ;  /* 0x0000000203007248 */ /* 0x000fe40003fe0100 */
[----:B------:R-:W-:Y:S02]  /*1d40*/  SHF.R.U32.HI R24, RZ, 0x6, R5 ;  /* 0x00000006ff187819 */ /* 0x000fe40000011605 */
[----:B------:R-:W-:-:S03]  /*1d50*/  ISETP.GT.AND P0, PT, R0, R5, PT ;  /* 0x000000050000720c */ /* 0x000fc60003f04270 */
[----:B------:R-:W-:-:S10]  /*1d60*/  IMAD.MOV.U32 R25, RZ, RZ, R24 ;  /* 0x000000ffff197224 */ /* 0x000fd400078e0018 */
[----:B------:R-:W-:-:S05]  /*1d70*/  @P0 VIADD R0, R0, 0x3f ;  /* 0x0000003f00000836 */ /* 0x000fca0000000000 */
[----:B------:R-:W-:-:S04]  /*1d80*/  @P0 SHF.R.S32.HI R3, RZ, 0x1f, R0 ;  /* 0x0000001fff030819 */ /* 0x000fc80000011400 */
[----:B------:R-:W-:-:S04]  /*1d90*/  @P0 LEA.HI R3, R3, R0, RZ, 0x6 ;  /* 0x0000000003030211 */ /* 0x000fc800078f30ff */
[----:B------:R-:W-:Y:S02]  /*1da0*/  @P0 SHF.R.S32.HI R25, RZ, 0x6, R3 ;  /* 0x00000006ff190819 */ /* 0x000fe40000011403 */
[----:B------:R-:W-:Y:S02]  /*1db0*/  PLOP3.LUT P0, PT, PT, PT, PT, 0x80, 0x0 ;  /* 0x000000000000781c */ /* 0x000fe40003f0f070 */
[----:B------:R-:W-:-:S13]  /*1dc0*/  ISETP.GT.AND P1, PT, R25, R24, PT ;  /* 0x000000181900720c */ /* 0x000fda0003f24270 */
[----:B------:R-:W-:Y:S05]  /*1dd0*/  @!P1 BRA `(.L_x_1569) ;  /* 0x00000064007c9947 */ /* 0x000fea0003800000 */
        /* <DEDUP_REMOVED lines=11> */
[----:B------:R-:W-:Y:S01]  /*1e90*/  MOV R10, UR6 ;  /* 0x00000006000a7c02 */ /* 0x000fe20008000f00 */
[----:B------:R-:W-:Y:S01]  /*1ea0*/  IMAD.U32 R6, RZ, RZ, UR4 ;  /* 0x00000004ff067e24 */ /* 0x000fe2000f8e00ff */
[----:B------:R-:W-:Y:S01]  /*1eb0*/  MOV R13, RZ ;  /* 0x000000ff000d7202 */ /* 0x000fe20000000f00 */
[----:B------:R-:W-:-:S02]  /*1ec0*/  IMAD.U32 R7, RZ, RZ, UR5 ;  /* 0x00000005ff077e24 */ /* 0x000fc4000f8e00ff */
[----:B------:R-:W-:Y:S02]  /*1ed0*/  IMAD.U32 R11, RZ, RZ, UR7 ;  /* 0x00000007ff0b7e24 */ /* 0x000fe4000f8e00ff */
[----:B------:R-:W-:Y:S02]  /*1ee0*/  IMAD.MOV.U32 R8, RZ, RZ, 0x70 ;  /* 0x00000070ff087424 */ /* 0x000fe400078e00ff */
[----:B0-----:R-:W-:-:S07]  /*1ef0*/  IMAD.MOV.U32 R12, RZ, RZ, 0x1 ;  /* 0x00000001ff0c7424 */ /* 0x001fce00078e00ff */
[----:B------:R-:W-:-:S07]  /*1f00*/  LEPC R20, `(.L_x_1571) ;  /* 0x000000001014794e */ /* 0x000fce0000000000 */
[----:B-1---5:R-:W-:Y:S05]  /*1f10*/  CALL.ABS.NOINC R14 ;  /* 0x000000000e007343 */ /* 0x022fea0003c00000 */
.L_x_1571:
[----:B------:R-:W-:Y:S05]  /*1f20*/  BSYNC B6 ;  /* 0x0000000000067941 */ /* 0x000fea0003800000 */
.L_x_1570:
        /* <DEDUP_REMOVED lines=20> */
.L_x_1573:
[----:B------:R-:W-:Y:S05]  /*2070*/  BSYNC B6 ;  /* 0x0000000000067941 */ /* 0x000fea0003800000 */
.L_x_1572:
[----:B------:R-:W2:Y:S01]  /*2080*/  LDL R30, [R1+0x10] ;  /* 0x00001000011e7983 */ /* 0x000ea20000100800 */
[----:B------:R-:W-:-:S03]  /*2090*/  ULDC.64 UR4, c[0x0][0x9f8] ;  /* 0x00027e0000047ab9 */ /* 0x000fc60000000a00 */
[----:B------:R-:W3:Y:S01]  /*20a0*/  LDL R29, [R1+0x68] ;  /* 0x00006800011d7983 */ /* 0x000ee20000100800 */
[----:B------:R-:W-:-:S03]  /*20b0*/  ISETP.NE.U32.AND P0, PT, RZ, UR4, PT ;  /* 0x00000004ff007c0c */ /* 0x000fc6000bf05070 */
[----:B------:R-:W4:Y:S01]  /*20c0*/  LDL R36, [R1+0x50] ;  /* 0x0000500001247983 */ /* 0x000f220000100800 */
[----:B------:R-:W-:-:S03]  /*20d0*/  ISETP.NE.AND.EX P0, PT, RZ, UR5, PT, P0 ;  /* 0x00000005ff007c0c */ /* 0x000fc6000bf05300 */
[----:B------:R-:W4:Y:S04]  /*20e0*/  LDL R34, [R1+0x4c] ;  /* 0x00004c0001227983 */ /* 0x000f280000100800 */
[----:B------:R-:W4:Y:S04]  /*20f0*/  LDL R32, [R1+0xa4] ;  /* 0x0000a40001207983 */ /* 0x000f280000100800 */
[----:B------:R-:W4:Y:S04]  /*2100*/  LDL R31, [R1+0xa0] ;  /* 0x0000a000011f7983 */ /* 0x000f280000100800 */
[----:B------:R-:W4:Y:S01]  /*2110*/  LDL R21, [R1+0x58] ;  /* 0x0000580001157983 */ /* 0x000f220000100800 */
[----:B------:R-:W0:Y:S03]  /*2120*/  @P0 LDC.64 R4, c[0x0][0x9f8] ;  /* 0x00027e00ff040b82 */ /* 0x000e260000000a00 */
[----:B------:R-:W4:Y:S01]  /*2130*/  LDL R20, [R1+0x54] ;  /* 0x0000540001147983 */ /* 0x000f220000100800 */
[----:B------:R-:W-:Y:S01]  /*2140*/  IMAD.MOV.U32 R3, RZ, RZ, R39 ;  /* 0x000000ffff037224 */ /* 0x000fe200078e0027 */
[----:B------:R-:W-:-:S03]  /*2150*/  ULDC UR4, c[0x0][0x2f4] ;  /* 0x0000bd0000047ab9 */ /* 0x000fc60000000800 */
[----:B------:R-:W1:Y:S08]  /*2160*/  LDC.64 R8, c[0x0][0x3f8] ;  /* 0x0000fe00ff087b82 */ /* 0x000e700000000a00 */
[----:B------:R-:W1:Y:S01]  /*2170*/  LDC R95, c[0x0][0x3f4] ;  /* 0x0000fd00ff5f7b82 */ /* 0x000e620000000800 */
[----:B0-----:R-:W-:-:S07]  /*2180*/  @P0 IMAD.WIDE R4, R39, 0x4, R4 ;  /* 0x0000000427040825 */ /* 0x001fce00078e0204 */
[----:B------:R-:W0:Y:S01]  /*2190*/  LDC.64 R12, c[0x0][0x408] ;  /* 0x00010200ff0c7b82 */ /* 0x000e220000000a00 */
[----:B------:R3:W4:Y:S01]  /*21a0*/  @P0 LDG.E R3, desc[UR60][R4.64] ;  /* 0x0000003c04030981 */ /* 0x000722000c1e1900 */
[----:B------:R-:W-:Y:S02]  /*21b0*/  ISETP.GE.AND P1, PT, R219, UR4, PT ;  /* 0x00000004db007c0c */ /* 0x000fe4000bf26270 */
[----:B------:R-:W-:Y:S02]  /*21c0*/  ISETP.GE.AND P0, PT, R16, UR4, PT ;  /* 0x0000000410007c0c */ /* 0x000fe4000bf06270 */
[----:B------:R-:W-:Y:S02]  /*21d0*/  SEL R6, RZ, 0xffffffff, P1 ;  /* 0xffffffffff067807 */ /* 0x000fe40000800000 */
[----:B------:R-:W-:Y:S02]  /*21e0*/  SEL R0, RZ, 0x1, P0 ;  /* 0x00000001ff007807 */ /* 0x000fe40000000000 */
[----:B------:R-:W-:-:S02]  /*21f0*/  SHF.L.U32 R7, R6, 0x1, RZ ;  /* 0x0000000106077819 */ /* 0x000fc400000006ff */
[----:B------:R-:W-:Y:S02]  /*2200*/  ISETP.GE.AND P2, PT, R19, UR4, PT ;  /* 0x0000000413007c0c */ /* 0x000fe4000bf46270 */
[----:B------:R-:W-:Y:S02]  /*2210*/  LOP3.LUT R6, R7, 0x2, R0, 0xe2, !PT ;  /* 0x0000000207067812 */ /* 0x000fe400078ee200 */
[----:B------:R-:W-:Y:S02]  /*2220*/  SEL R7, RZ, 0x4, P2 ;  /* 0x00000004ff077807 */ /* 0x000fe40001000000 */
[-C--:B-1----:R-:W-:Y:S02]  /*2230*/  ISETP.GE.AND P2, PT, R16, R95.reuse, PT ;  /* 0x0000005f1000720c */ /* 0x082fe40003f46270 */
[----:B------:R-:W-:Y:S02]  /*2240*/  ISETP.GE.AND P1, PT, R219, R95, PT ;  /* 0x0000005fdb00720c */ /* 0x000fe40003f26270 */
[----:B------:R-:W-:-:S02]  /*2250*/  SEL R15, R95, RZ, P2 ;  /* 0x000000ff5f0f7207 */ /* 0x000fc40001000000 */
[----:B------:R-:W-:Y:S01]  /*2260*/  SEL R14, R95, RZ, P1 ;  /* 0x000000ff5f0e7207 */ /* 0x000fe20000800000 */
[----:B------:R-:W1:Y:S02]  /*2270*/  S2R R98, SR_TID.X ;  /* 0x0000000000627919 */ /* 0x000e640000002100 */
[----:B------:R-:W-:Y:S01]  /*2280*/  IMAD.IADD R15, R16, 0x1, R15 ;  /* 0x00000001100f7824 */ /* 0x000fe200078e020f */
[----:B------:R-:W-:Y:S02]  /*2290*/  IADD3 R14, R219, R14, RZ ;  /* 0x0000000edb0e7210 */ /* 0x000fe40007ffe0ff */
[----:B------:R-:W-:Y:S02]  /*22a0*/  LOP3.LUT R28, R6, R7, RZ, 0xfc, !PT ;  /* 0x00000007061c7212 */ /* 0x000fe400078efcff */
[----:B------:R-:W-:Y:S01]  /*22b0*/  ISETP.GE.AND P0, PT, R23, UR4, PT ;  /* 0x0000000417007c0c */ /* 0x000fe2000bf06270 */
[----:B------:R-:W-:Y:S01]  /*22c0*/  IMAD.IADD R0, R26, 0x1, R27 ;  /* 0x000000011a007824 */ /* 0x000fe200078e021b */
[----:B------:R-:W-:-:S02]  /*22d0*/  SHF.R.S32.HI R26, RZ, 0x1f, R38 ;  /* 0x0000001fff1a7819 */ /* 0x000fc40000011426 */
[----:B------:R-:W-:Y:S02]  /*22e0*/  SHF.L.U32 R95, R95, 0x1, RZ ;  /* 0x000000015f5f7819 */ /* 0x000fe400000006ff */
[----:B-1----:R-:W-:Y:S02]  /*22f0*/  LEA.HI R98, R98, 0x8, RZ, 0x19 ;  /* 0x0000000862627811 */ /* 0x002fe400078fc8ff */
[----:B--2---:R-:W-:Y:S01]  /*2300*/  SHF.R.S32.HI R11, RZ, 0x1f, R30 ;  /* 0x0000001fff0b7819 */ /* 0x004fe2000001141e */
[----:B---3--:R-:W-:-:S04]  /*2310*/  IMAD.SHL.U32 R78, R29, 0x4, RZ ;  /* 0x000000041d4e7824 */ /* 0x008fc800078e00ff */
[-C--:B------:R-:W-:Y:S02]  /*2320*/  IMAD R10, R11, R8.reuse, RZ ;  /* 0x000000080b0a7224 */ /* 0x080fe400078e02ff */
[----:B------:R-:W-:Y:S01]  /*2330*/  IMAD.WIDE.U32 R4, R30, R8, R16 ;  /* 0x000000081e047225 */ /* 0x000fe200078e0010 */
[----:B------:R-:W-:-:S03]  /*2340*/  SHF.R.S32.HI R79, RZ, 0x1f, R78 ;  /* 0x0000001fff4f7819 */ /* 0x000fc6000001144e */
[----:B------:R-:W-:Y:S01]  /*2350*/  IMAD R83, R30, R9, R10 ;  /* 0x000000091e537224 */ /* 0x000fe200078e020a */
[----:B------:R-:W-:-:S03]  /*2360*/  MOV R80, R4 ;  /* 0x0000000400507202 */ /* 0x000fc60000000f00 */
[----:B------:R-:W-:Y:S02]  /*2370*/  IMAD.IADD R81, R83, 0x1, R5 ;  /* 0x0000000153517824 */ /* 0x000fe400078e0205 */
[----:B------:R-:W-:-:S04]  /*2380*/  IMAD.WIDE.U32 R4, R30, R8, R78 ;  /* 0x000000081e047225 */ /* 0x000fc800078e004e */
[----:B------:R-:W-:Y:S01]  /*2390*/  IMAD.MOV.U32 R82, RZ, RZ, R4 ;  /* 0x000000ffff527224 */ /* 0x000fe200078e0004 */
[----:B------:R-:W-:Y:S01]  /*23a0*/  SHF.R.S32.HI R4, RZ, 0x1f, R15 ;  /* 0x0000001fff047819 */ /* 0x000fe2000001140f */
[----:B------:R-:W-:Y:S01]  /*23b0*/  IMAD.IADD R83, R5, 0x1, R83 ;  /* 0x0000000105537824 */ /* 0x000fe200078e0253 */
[----:B------:R-:W-:Y:S01]  /*23c0*/  SHF.R.S32.HI R5, RZ, 0x1f, R14 ;  /* 0x0000001fff057819 */ /* 0x000fe2000001140e */
[----:B0-----:R-:W-:Y:S01]  /*23d0*/  IMAD R6, R11, R12, RZ ;  /* 0x0000000c0b067224 */ /* 0x001fe200078e02ff */
[CC--:B------:R-:W-:Y:S02]  /*23e0*/  LEA.HI R33, R4.reuse, R15.reuse, RZ, 0x3 ;  /* 0x0000000f04217211 */ /* 0x0c0fe400078f18ff */
[----:B------:R-:W-:Y:S02]  /*23f0*/  LEA.HI R4, R4, R15, RZ, 0x6 ;  /* 0x0000000f04047211 */ /* 0x000fe400078f30ff */
[C---:B------:R-:W-:Y:S01]  /*2400*/  LEA.HI R35, R5.reuse, R14, RZ, 0x3 ;  /* 0x0000000e05237211 */ /* 0x040fe200078f18ff */
[----:B------:R-:W-:Y:S01]  /*2410*/  IMAD.WIDE.U32 R10, R30, R12, R16 ;  /* 0x0000000c1e0a7225 */ /* 0x000fe200078e0010 */
[----:B------:R-:W-:-:S03]  /*2420*/  LEA.HI R14, R5, R14, RZ, 0x6 ;  /* 0x0000000e050e7211 */ /* 0x000fc600078f30ff */
[C---:B------:R-:W-:Y:S02]  /*2430*/  IMAD R87, R30.reuse, R13, R6 ;  /* 0x0000000d1e577224 */ /* 0x040fe400078e0206 */
[----:B------:R-:W-:-:S04]  /*2440*/  IMAD.WIDE.U32 R6, R30, R12, R78 ;  /* 0x0000000c1e067225 */ /* 0x000fc800078e004e */
[----:B------:R-:W-:Y:S01]  /*2450*/  IMAD.SHL.U32 R5, R4, 0x40, RZ ;  /* 0x0000004004057824 */ /* 0x000fe200078e00ff */
[----:B----4-:R-:W-:Y:S01]  /*2460*/  LOP3.LUT R4, R36, 0x38, R33, 0xf8, !PT ;  /* 0x0000003824047812 */ /* 0x010fe200078ef821 */
[----:B------:R-:W-:Y:S01]  /*2470*/  IMAD.IADD R85, R87, 0x1, R11 ;  /* 0x0000000157557824 */ /* 0x000fe200078e020b */
[----:B------:R-:W-:Y:S01]  /*2480*/  LOP3.LUT R11, R34, 0x38, R35, 0xf8, !PT ;  /* 0x00000038220b7812 */ /* 0x000fe200078ef823 */
[----:B------:R-:W-:Y:S01]  /*2490*/  IMAD.SHL.U32 R14, R14, 0x40, RZ ;  /* 0x000000400e0e7824 */ /* 0x000fe200078e00ff */
[----:B------:R-:W-:Y:S01]  /*24a0*/  MOV R86, R6 ;  /* 0x0000000600567202 */ /* 0x000fe20000000f00 */
[----:B------:R-:W-:Y:S01]  /*24b0*/  IMAD.IADD R87, R7, 0x1, R87 ;  /* 0x0000000107577824 */ /* 0x000fe200078e0257 */
[----:B------:R-:W-:Y:S02]  /*24c0*/  LOP3.LUT R7, R34, 0x38, R33, 0xf8, !PT ;  /* 0x0000003822077812 */ /* 0x000fe400078ef821 */
[----:B-----5:R-:W-:Y:S02]  /*24d0*/  SHF.R.S32.HI R15, RZ, 0x1f, R96 ;  /* 0x0000001fff0f7819 */ /* 0x020fe40000011460 */
[----:B------:R-:W-:Y:S01]  /*24e0*/  LOP3.LUT R6, R36, 0x38, R35, 0xf8, !PT ;  /* 0x0000003824067812 */ /* 0x000fe200078ef823 */
[----:B------:R-:W-:Y:S01]  /*24f0*/  IMAD.MOV.U32 R84, RZ, RZ, R10 ;  /* 0x000000ffff547224 */ /* 0x000fe200078e000a */
[----:B------:R-:W-:-:S02]  /*2500*/  LOP3.LUT R5, R5, 0xfffff000, RZ, 0xc0, !PT ;  /* 0xfffff00005057812 */ /* 0x000fc400078ec0ff */
[-C--:B------:R-:W-:Y:S02]  /*2510*/  LOP3.LUT R4, R4, R32.reuse, RZ, 0x3c, !PT ;  /* 0x0000002004047212 */ /* 0x080fe400078e3cff */
[----:B------:R-:W-:Y:S02]  /*2520*/  LOP3.LUT R14, R14, 0xfffff000, RZ, 0xc0, !PT ;  /* 0xfffff0000e0e7812 */ /* 0x000fe400078ec0ff */
[-C--:B------:R-:W-:Y:S02]  /*2530*/  LOP3.LUT R11, R11, R31.reuse, RZ, 0x3c, !PT ;  /* 0x0000001f0b0b7212 */ /* 0x080fe400078e3cff */
[----:B------:R-:W-:Y:S02]  /*2540*/  LOP3.LUT R10, R7, R31, RZ, 0x3c, !PT ;  /* 0x0000001f070a7212 */ /* 0x000fe400078e3cff */
[----:B------:R-:W-:Y:S01]  /*2550*/  LOP3.LUT R7, R6, R32, RZ, 0x3c, !PT ;  /* 0x0000002006077212 */ /* 0x000fe200078e3cff */
[C---:B------:R-:W-:Y:S01]  /*2560*/  IMAD R6, R15.reuse, R8, RZ ;  /* 0x000000080f067224 */ /* 0x040fe200078e02ff */
[----:B------:R-:W-:Y:S01]  /*2570*/  IADD3 R93, R4, R5, R21 ;  /* 0x00000005045d7210 */ /* 0x000fe20007ffe015 */
[----:B------:R-:W-:Y:S01]  /*2580*/  IMAD R15, R15, R12, RZ ;  /* 0x0000000c0f0f7224 */ /* 0x000fe200078e02ff */
[----:B------:R-:W-:-:S02]  /*2590*/  IADD3 R4, R11, R14, R20 ;  /* 0x0000000e0b047210 */ /* 0x000fc40007ffe014 */
[----:B------:R-:W-:Y:S01]  /*25a0*/  SEL R11, RZ, 0x8, P0 ;  /* 0x00000008ff0b7807 */ /* 0x000fe20000000000 */
[C---:B------:R-:W-:Y:S01]  /*25b0*/  IMAD R15, R96.reuse, R13, R15 ;  /* 0x0000000d600f7224 */ /* 0x040fe200078e020f */
[----:B------:R-:W-:Y:S01]  /*25c0*/  SHF.R.S32.HI R32, RZ, 0x3, R33 ;  /* 0x00000003ff207819 */ /* 0x000fe20000011421 */
[----:B------:R-:W-:Y:S01]  /*25d0*/  IMAD.WIDE.U32 R86, R96, R12, R86 ;  /* 0x0000000c60567225 */ /* 0x000fe200078e0056 */
[----:B------:R-:W-:Y:S02]  /*25e0*/  SHF.R.S32.HI R34, RZ, 0x3, R35 ;  /* 0x00000003ff227819 */ /* 0x000fe40000011423 */
[----:B------:R-:W-:Y:S01]  /*25f0*/  LOP3.LUT R11, R28, R11, RZ, 0xfc, !PT ;  /* 0x0000000b1c0b7212 */ /* 0x000fe200078efcff */
[C---:B------:R-:W-:Y:S01]  /*2600*/  IMAD R41, R96.reuse, R9, R6 ;  /* 0x0000000960297224 */ /* 0x040fe200078e0206 */
[----:B------:R-:W-:Y:S01]  /*2610*/  LOP3.LUT R33, R33, 0xfffffff8, RZ, 0xc0, !PT ;  /* 0xfffffff821217812 */ /* 0x000fe200078ec0ff */
[----:B------:R-:W-:Y:S01]  /*2620*/  IMAD.WIDE.U32 R80, R96, R8, R80 ;  /* 0x0000000860507225 */ /* 0x000fe200078e0050 */
[----:B------:R-:W-:-:S03]  /*2630*/  LOP3.LUT R35, R35, 0xfffffff8, RZ, 0xc0, !PT ;  /* 0xfffffff823237812 */ /* 0x000fc600078ec0ff */
[----:B------:R-:W-:Y:S01]  /*2640*/  IMAD.WIDE.U32 R82, R96, R8, R82 ;  /* 0x0000000860527225 */ /* 0x000fe200078e0052 */
[----:B------:R-:W-:-:S03]  /*2650*/  IADD3 R91, R10, R5, R20 ;  /* 0x000000050a5b7210 */ /* 0x000fc60007ffe014 */
[----:B------:R-:W-:Y:S01]  /*2660*/  IMAD.WIDE.U32 R84, R96, R12, R84 ;  /* 0x0000000c60547225 */ /* 0x000fe200078e0054 */
[----:B------:R-:W-:Y:S02]  /*2670*/  IADD3 R92, R7, R14, R21 ;  /* 0x0000000e075c7210 */ /* 0x000fe40007ffe015 */
[C-C-:B------:R-:W-:Y:S01]  /*2680*/  SHF.L.U64.HI R5, R8.reuse, 0x6, R9.reuse ;  /* 0x0000000608057819 */ /* 0x140fe20000010209 */
[C---:B------:R-:W-:Y:S01]  /*2690*/  IMAD.SHL.U32 R7, R8.reuse, 0x40, RZ ;  /* 0x0000004008077824 */ /* 0x040fe200078e00ff */
[C---:B------:R-:W-:Y:S01]  /*26a0*/  SHF.L.U64.HI R6, R8.reuse, 0x5, R9 ;  /* 0x0000000508067819 */ /* 0x040fe20000010209 */
[----:B------:R-:W-:Y:S01]  /*26b0*/  IMAD R27, R29, 0x20, R30 ;  /* 0x000000201d1b7824 */ /* 0x000fe200078e021e */
[----:B------:R-:W-:Y:S01]  /*26c0*/  SHF.L.U32 R8, R8, 0x5, RZ ;  /* 0x0000000508087819 */ /* 0x000fe200000006ff */
[C---:B------:R-:W-:Y:S01]  /*26d0*/  IMAD.SHL.U32 R20, R12.reuse, 0x40, RZ ;  /* 0x000000400c147824 */ /* 0x040fe200078e00ff */
[C-C-:B------:R-:W-:Y:S01]  /*26e0*/  SHF.L.U64.HI R9, R12.reuse, 0x6, R13.reuse ;  /* 0x000000060c097819 */ /* 0x140fe2000001020d */
[C---:B------:R-:W-:Y:S01]  /*26f0*/  IMAD.SHL.U32 R21, R12.reuse, 0x20, RZ ;  /* 0x000000200c157824 */ /* 0x040fe200078e00ff */
[----:B------:R-:W-:Y:S01]  /*2700*/  SHF.L.U64.HI R10, R12, 0x5, R13 ;  /* 0x000000050c0a7819 */ /* 0x000fe2000001020d */
[----:B------:R-:W-:Y:S01]  /*2710*/  IMAD.IADD R30, R41, 0x1, R81 ;  /* 0x00000001291e7824 */ /* 0x000fe200078e0251 */
[----:B------:R-:W-:Y:S01]  /*2720*/  LOP3.LUT R28, R28, 0x1, RZ, 0xc0, !PT ;  /* 0x000000011c1c7812 */ /* 0x000fe200078ec0ff */
[----:B------:R-:W-:Y:S01]  /*2730*/  IMAD.IADD R31, R15, 0x1, R85 ;  /* 0x000000010f1f7824 */ /* 0x000fe200078e0255 */
[----:B------:R-:W-:Y:S01]  /*2740*/  SHF.R.S32.HI R29, RZ, 0x1f, R3 ;  /* 0x0000001fff1d7819 */ /* 0x000fe20000011403 */
[----:B------:R-:W-:Y:S01]  /*2750*/  IMAD.IADD R76, R83, 0x1, R41 ;  /* 0x00000001534c7824 */ /* 0x000fe200078e0229 */
[----:B------:R-:W-:-:S02]  /*2760*/  LOP3.LUT R36, R11, 0x2, RZ, 0xc0, !PT ;  /* 0x000000020b247812 */ /* 0x000fc400078ec0ff */
[C---:B------:R-:W-:Y:S02]  /*2770*/  LOP3.LUT R37, R11.reuse, 0x4, RZ, 0xc0, !PT ;  /* 0x000000040b257812 */ /* 0x040fe400078ec0ff */
[----:B------:R-:W-:Y:S02]  /*2780*/  LOP3.LUT R39, R11, 0x8, RZ, 0xc0, !PT ;  /* 0x000000080b277812 */ /* 0x000fe400078ec0ff */
[----:B------:R-:W-:Y:S02]  /*2790*/  IADD3 R77, R87, R15, RZ ;  /* 0x0000000f574d7210 */ /* 0x000fe40007ffe0ff */
[----:B------:R-:W-:Y:S02]  /*27a0*/  SHF.R.S32.HI R88, RZ, 0x1f, R33 ;  /* 0x0000001fff587819 */ /* 0x000fe40000011421 */
[----:B------:R-:W-:-:S07]  /*27b0*/  SHF.R.S32.HI R89, RZ, 0x1f, R35 ;  /* 0x0000001fff597819 */ /* 0x000fce0000011423 */
.L_x_1655:
[----:B------:R-:W2:Y:S01]  /*27c0*/  LDL R40, [R1+0x6c] ;  /* 0x00006c0001287983 */ /* 0x000ea20000100800 */
[----:B0-----:R-:W0:Y:S01]  /*27d0*/  LDC R103, c[0x0][0x430] ;  /* 0x00010c00ff677b82 */ /* 0x001e220000000800 */
[----:B------:R-:W-:Y:S02]  /*27e0*/  VIADD R25, R25, 0xffffffff ;  /* 0xffffffff19197836 */ /* 0x000fe40000000000 */
[----:B------:R-:W-:Y:S02]  /*27f0*/  IMAD.MOV.U32 R104, RZ, RZ, RZ ;  /* 0x000000ffff687224 */ /* 0x000fe400078e00ff */
[----:B------:R-:W-:-:S03]  /*2800*/  IMAD R11, R25, 0x40, R27 ;  /* 0x00000040190b7824 */ /* 0x000fc600078e021b */
[----:B-1----:R-:W1:Y:S01]  /*2810*/  LDC R106, c[0x0][0x3f4] ;  /* 0x0000fd00ff6a7b82 */ /* 0x002e620000000800 */
[----:B------:R-:W-:Y:S01]  /*2820*/  IMAD.IADD R41, R0, 0x1, R11 ;  /* 0x0000000100297824 */ /* 0x000fe200078e020b */
[----:B------:R-:W-:-:S04]  /*2830*/  ISETP.GE.AND P0, PT, R11, R2, PT ;  /* 0x000000020b00720c */ /* 0x000fc80003f06270 */
[----:B------:R-:W-:Y:S02]  /*2840*/  ISETP.GT.OR P0, PT, R27, 0x3f, P0 ;  /* 0x0000003f1b00780c */ /* 0x000fe40000704670 */
[----:B------:R-:W-:Y:S02]  /*2850*/  MOV R11, R41 ;  /* 0x00000029000b7202 */ /* 0x000fe40000000f00 */
[----:B0-----:R-:W-:-:S09]  /*2860*/  ISETP.NE.AND P3, PT, R103, 0x1, PT ;  /* 0x000000016700780c */ /* 0x001fd20003f65270 */
[----:B------:R-:W0:Y:S08]  /*2870*/  @!P0 LDC.64 R14, c[0x0][0x428] ;  /* 0x00010a00ff0e8b82 */ /* 0x000e300000000a00 */
[----:B---3--:R-:W3:Y:S08]  /*2880*/  @!P0 LDC.64 R42, c[0x0][0x418] ;  /* 0x00010600ff2a8b82 */ /* 0x008ef00000000a00 */
[----:B----4-:R-:W4:Y:S08]  /*2890*/  @P3 LDC R12, c[0x0][0x434] ;  /* 0x00010d00ff0c3b82 */ /* 0x010f300000000800 */
[----:B------:R-:W1:Y:S01]  /*28a0*/  @P3 LDC R13, c[0x0][0x438] ;  /* 0x00010e00ff0d3b82 */ /* 0x000e620000000800 */
[----:B----4-:R-:W-:-:S05]  /*28b0*/  @P3 IMAD.HI.U32 R12, R41, R12, RZ ;  /* 0x0000000c290c3227 */ /* 0x010fca00078e00ff */
[----:B-1----:R-:W-:Y:S01]  /*28c0*/  @P3 SHF.R.U32.HI R11, RZ, R13, R12 ;  /* 0x0000000dff0b3219 */ /* 0x002fe2000001160c */
[----:B0-----:R-:W-:-:S03]  /*28d0*/  @!P0 IMAD R12, R29, R14, RZ ;  /* 0x0000000e1d0c8224 */ /* 0x001fc600078e02ff */
[--C-:B------:R-:W-:Y:S01]  /*28e0*/  @!P0 SHF.R.S32.HI R13, RZ, 0x1f, R11.reuse ;  /* 0x0000001fff0d8819 */ /* 0x100fe2000001140b */
[----:B------:R-:W-:Y:S02]  /*28f0*/  @!P0 IMAD R15, R3, R15, R12 ;  /* 0x0000000f030f8224 */ /* 0x000fe400078e020c */
[----:B------:R-:W-:-:S04]  /*2900*/  @!P0 IMAD.MOV.U32 R12, RZ, RZ, R11 ;  /* 0x000000ffff0c8224 */ /* 0x000fc800078e000b */
[----:B------:R-:W-:-:S04]  /*2910*/  @!P0 IMAD.WIDE.U32 R12, R3, R14, R12 ;  /* 0x0000000e030c8225 */ /* 0x000fc800078e000c */
[----:B------:R-:W-:Y:S01]  /*2920*/  @!P0 IMAD.IADD R13, R13, 0x1, R15 ;  /* 0x000000010d0d8824 */ /* 0x000fe200078e020f */
[----:B---3--:R-:W-:-:S04]  /*2930*/  @!P0 LEA R14, P3, R12, R42, 0x2 ;  /* 0x0000002a0c0e8211 */ /* 0x008fc800078610ff */
[----:B------:R-:W-:-:S05]  /*2940*/  @!P0 LEA.HI.X R15, R12, R43, R13, 0x2, P3 ;  /* 0x0000002b0c0f8211 */ /* 0x000fca00018f140d */
[----:B------:R0:W5:Y:S01]  /*2950*/  @!P0 LDG.E R104, desc[UR60][R14.64] ;  /* 0x0000003c0e688981 */ /* 0x000162000c1e1900 */
[----:B------:R-:W-:Y:S01]  /*2960*/  ISETP.GE.AND P0, PT, R106, 0x1, PT ;  /* 0x000000016a00780c */ /* 0x000fe20003f06270 */
[----:B------:R-:W-:Y:S05]  /*2970*/  YIELD ;  /* 0x0000000000007946 */ /* 0x000fea0003800000 */
[----:B------:R-:W-:Y:S01]  /*2980*/  IADD3 R12, -R11, RZ, RZ ;  /* 0x000000ff0b0c7210 */ /* 0x000fe20007ffe1ff */
[----:B------:R-:W-:Y:S01]  /*2990*/  BSSY B0, `(.L_x_1574) ;  /* 0x0000530000007945 */ /* 0x000fe20003800000 */
[----:B------:R-:W-:-:S03]  /*29a0*/  ISETP.GT.AND P3, PT, R25, R24, PT ;  /* 0x000000181900720c */ /* 0x000fc60003f64270 */
[----:B------:R-:W-:Y:S02]  /*29b0*/  IMAD R103, R103, R12, R41 ;  /* 0x0000000c67677224 */ /* 0x000fe400078e0229 */
[----:B--2---:R-:W-:-:S04]  /*29c0*/  IMAD R11, R200, 0x4000, R40 ;  /* 0x00004000c80b7824 */ /* 0x004fc800078e0228 */
[----:B------:R-:W-:Y:S01]  /*29d0*/  IMAD R94, R11, 0x2, R18 ;  /* 0x000000020b5e7824 */ /* 0x000fe200078e0212 */
[----:B0-----:R-:W-:Y:S06]  /*29e0*/  @!P0 BRA `(.L_x_1575) ;  /* 0x0000004c00408947 */ /* 0x001fec0003800000 */
[----:B------:R-:W-:Y:S01]  /*29f0*/  SHF.R.S32.HI R101, RZ, 0x1f, R103 ;  /* 0x0000001fff657819 */ /* 0x000fe20000011467 */
[----:B------:R-:W-:Y:S01]  /*2a00*/  ULDC.64 UR4, c[0x0][0x300] ;  /* 0x0000c00000047ab9 */ /* 0x000fe20000000a00 */
[----:B-----5:R-:W-:Y:S01]  /*2a10*/  SHF.R.S32.HI R100, RZ, 0x1f, R104 ;  /* 0x0000001fff647819 */ /* 0x020fe20000011468 */
[----:B------:R-:W-:Y:S01]  /*2a20*/  IMAD.WIDE.U32 R12, R103, UR4, RZ ;  /* 0x00000004670c7c25 */ /* 0x000fe2000f8e00ff */
[----:B------:R-:W-:Y:S02]  /*2a30*/  ULDC.U8 UR6, c[0x0][0x410] ;  /* 0x0001040000067ab9 */ /* 0x000fe40000000000 */
[----:B------:R-:W-:Y:S01]  /*2a40*/  ISETP.NE.AND P0, PT, RZ, UR6, PT ;  /* 0x00000006ff007c0c */ /* 0x000fe2000bf05270 */
[----:B------:R-:W-:Y:S02]  /*2a50*/  IMAD R14, R101, UR4, RZ ;  /* 0x00000004650e7c24 */ /* 0x000fe4000f8e02ff */
[-C--:B------:R-:W-:Y:S02]  /*2a60*/  IMAD R40, R9, R25.reuse, RZ ;  /* 0x0000001909287224 */ /* 0x080fe400078e02ff */
[----:B------:R-:W-:Y:S01]  /*2a70*/  IMAD R11, R103, UR5, R14 ;  /* 0x00000005670b7c24 */ /* 0x000fe2000f8e020e */
[----:B------:R-:W-:Y:S01]  /*2a80*/  ULDC.64 UR4, c[0x0][0x310] ;  /* 0x0000c40000047ab9 */ /* 0x000fe20000000a00 */
[----:B------:R-:W-:-:S02]  /*2a90*/  IMAD R14, R5, R25, RZ ;  /* 0x00000019050e7224 */ /* 0x000fc400078e02ff */
[----:B------:R-:W-:Y:S02]  /*2aa0*/  IMAD R15, R100, UR4, RZ ;  /* 0x00000004640f7c24 */ /* 0x000fe4000f8e02ff */
[----:B------:R-:W-:Y:S01]  /*2ab0*/  IMAD.IADD R13, R13, 0x1, R11 ;  /* 0x000000010d0d7824 */ /* 0x000fe200078e020b */
[----:B------:R-:W-:Y:S01]  /*2ac0*/  SHF.R.S32.HI R11, RZ, 0x1f, R25 ;  /* 0x0000001fff0b7819 */ /* 0x000fe20000011419 */
[C---:B------:R-:W-:Y:S02]  /*2ad0*/  IMAD R15, R104.reuse, UR5, R15 ;  /* 0x00000005680f7c24 */ /* 0x040fe4000f8e020f */
[----:B------:R-:W-:Y:S01]  /*2ae0*/  IMAD.WIDE.U32 R12, R104, UR4, R12 ;  /* 0x00000004680c7c25 */ /* 0x000fe2000f8e000c */
[----:B------:R-:W-:-:S03]  /*2af0*/  ULDC.64 UR4, c[0x0][0x308] ;  /* 0x0000c20000047ab9 */ /* 0x000fc60000000a00 */
[----:B------:R-:W-:Y:S01]  /*2b00*/  IMAD R41, R11, R7, R14 ;  /* 0x000000070b297224 */ /* 0x000fe200078e020e */
[----:B------:R-:W-:Y:S01]  /*2b10*/  IADD3 R13, R13, R15, RZ ;  /* 0x0000000f0d0d7210 */ /* 0x000fe20007ffe0ff */
[----:B------:R-:W-:Y:S02]  /*2b20*/  IMAD R15, R26, UR4, RZ ;  /* 0x000000041a0f7c24 */ /* 0x000fe4000f8e02ff */
[----:B------:R-:W-:Y:S02]  /*2b30*/  IMAD R43, R11, R20, R40 ;  /* 0x000000140b2b7224 */ /* 0x000fe400078e0228 */
[C---:B------:R-:W-:Y:S02]  /*2b40*/  IMAD R11, R38.reuse, UR5, R15 ;  /* 0x00000005260b7c24 */ /* 0x040fe4000f8e020f */
[----:B------:R-:W-:Y:S01]  /*2b50*/  IMAD.WIDE.U32 R114, R38, UR4, R12 ;  /* 0x0000000426727c25 */ /* 0x000fe2000f8e000c */
[----:B------:R-:W-:-:S03]  /*2b60*/  ULDC.64 UR4, c[0x0][0x2e8] ;  /* 0x0000ba0000047ab9 */ /* 0x000fc60000000a00 */
[----:B------:R-:W-:Y:S01]  /*2b70*/  IMAD.IADD R11, R115, 0x1, R11 ;  /* 0x00000001730b7824 */ /* 0x000fe200078e020b */
[C---:B------:R-:W-:Y:S01]  /*2b80*/  LEA R107, P4, R114.reuse, UR4, 0x1 ;  /* 0x00000004726b7c11 */ /* 0x040fe2000f8808ff */
[----:B------:R-:W-:Y:S02]  /*2b90*/  IMAD R99, R25, -0x40, R2 ;  /* 0xffffffc019637824 */ /* 0x000fe400078e0202 */
[-C--:B------:R-:W-:Y:S01]  /*2ba0*/  IMAD.WIDE.U32 R14, R7, R25.reuse, RZ ;  /* 0x00000019070e7225 */ /* 0x080fe200078e00ff */
[----:B------:R-:W-:Y:S02]  /*2bb0*/  LEA.HI.X R114, R114, UR5, R11, 0x1, P4 ;  /* 0x0000000572727c11 */ /* 0x000fe4000a0f0c0b */
[----:B------:R-:W-:Y:S01]  /*2bc0*/  VIMNMX R99, R99, 0x40, PT ;  /* 0x0000004063637848 */ /* 0x000fe20003fe0100 */
[----:B------:R-:W-:-:S04]  /*2bd0*/  IMAD.WIDE.U32 R12, R20, R25, RZ ;  /* 0x00000019140c7225 */ /* 0x000fc800078e00ff */
[----:B------:R-:W-:Y:S02]  /*2be0*/  IMAD.IADD R73, R15, 0x1, R41 ;  /* 0x000000010f497824 */ /* 0x000fe400078e0229 */
[----:B------:R-:W-:Y:S01]  /*2bf0*/  IMAD.IADD R72, R13, 0x1, R43 ;  /* 0x000000010d487824 */ /* 0x000fe200078e022b */
[----:B------:R-:W-:Y:S06]  /*2c00*/  @!P0 BRA `(.L_x_1576) ;  /* 0x0000002000f08947 */ /* 0x000fec0003800000 */
[----:B------:R-:W2:Y:S01]  /*2c10*/  LDL R42, [R1+0x10] ;  /* 0x00001000012a7983 */ /* 0x000ea20000100800 */
[----:B------:R-:W-:Y:S01]  /*2c20*/  BSSY B1, `(.L_x_1577) ;  /* 0x000002d000017945 */ /* 0x000fe20003800000 */
[C---:B------:R-:W-:Y:S01]  /*2c30*/  IADD3 R109, R78.reuse, 0x40, RZ ;  /* 0x000000404e6d7810 */ /* 0x040fe20007ffe0ff */
[C---:B------:R-:W-:Y:S01]  /*2c40*/  VIADD R111, R78.reuse, 0x20 ;  /* 0x000000204e6f7836 */ /* 0x040fe20000000000 */
[----:B------:R-:W-:Y:S01]  /*2c50*/  CS2R R40, SRZ ;  /* 0x0000000000287805 */ /* 0x000fe2000001ff00 */
[----:B------:R-:W-:Y:S01]  /*2c60*/  VIADD R75, R78, 0x60 ;  /* 0x000000604e4b7836 */ /* 0x000fe20000000000 */
        /* <DEDUP_REMOVED lines=8> */
[----:B--2---:R-:W-:-:S13]  /*2cf0*/  ISETP.GE.AND P0, PT, R42, R99, PT ;  /* 0x000000632a00720c */ /* 0x004fda0003f06270 */
[----:B------:R-:W-:Y:S05]  /*2d00*/  @P0 BRA `(.L_x_1578) ;  /* 0x0000000000780947 */ /* 0x000fea0003800000 */
[----:B------:R-:W-:Y:S01]  /*2d10*/  IADD3 R43, P4, R82, R14, RZ ;  /* 0x0000000e522b7210 */ /* 0x000fe20007f9e0ff */
[----:B------:R-:W-:Y:S01]  /*2d20*/  ULDC.64 UR4, c[0x0][0x3e8] ;  /* 0x0000fa0000047ab9 */ /* 0x000fe20000000a00 */
[----:B------:R-:W-:Y:S02]  /*2d30*/  IADD3 R11, P5, R86, R12, RZ ;  /* 0x0000000c560b7210 */ /* 0x000fe40007fbe0ff */
[----:B------:R-:W-:Y:S02]  /*2d40*/  CS2R R68, SRZ ;  /* 0x0000000000447805 */ /* 0x000fe4000001ff00 */
[----:B------:R-:W-:Y:S01]  /*2d50*/  ISETP.GE.AND P6, PT, R78, R106, PT ;  /* 0x0000006a4e00720c */ /* 0x000fe20003fc6270 */
[----:B------:R-:W-:Y:S01]  /*2d60*/  IMAD.X R44, R73, 0x1, R76, P4 ;  /* 0x00000001492c7824 */ /* 0x000fe200020e064c */
[----:B------:R-:W-:Y:S02]  /*2d70*/  LEA R42, P4, R43, UR4, 0x1 ;  /* 0x000000042b2a7c11 */ /* 0x000fe4000f8808ff */
[----:B------:R-:W-:-:S02]  /*2d80*/  CS2R R70, SRZ ;  /* 0x0000000000467805 */ /* 0x000fc4000001ff00 */
[----:B------:R-:W-:Y:S02]  /*2d90*/  IADD3.X R46, R72, R77, RZ, P5, !PT ;  /* 0x0000004d482e7210 */ /* 0x000fe40002ffe4ff */
[----:B------:R-:W-:Y:S01]  /*2da0*/  LEA.HI.X R43, R43, UR5, R44, 0x1, P4 ;  /* 0x000000052b2b7c11 */ /* 0x000fe2000a0f0c2c */
[----:B------:R-:W-:Y:S01]  /*2db0*/  ULDC.64 UR4, c[0x0][0x400] ;  /* 0x0001000000047ab9 */ /* 0x000fe20000000a00 */
[----:B------:R-:W-:Y:S02]  /*2dc0*/  ISETP.GE.AND P5, PT, R111, R106, PT ;  /* 0x0000006a6f00720c */ /* 0x000fe40003fa6270 */
[C---:B------:R-:W-:Y:S01]  /*2dd0*/  LEA R44, P4, R11.reuse, UR4, 0x1 ;  /* 0x000000040b2c7c11 */ /* 0x040fe2000f8808ff */
[----:B------:R0:W5:Y:S03]  /*2de0*/  @!P6 LDG.E.64 R68, desc[UR60][R42.64] ;  /* 0x0000003c2a44e981 */ /* 0x000166000c1e1b00 */
[----:B------:R-:W-:-:S02]  /*2df0*/  LEA.HI.X R45, R11, UR5, R46, 0x1, P4 ;  /* 0x000000050b2d7c11 */ /* 0x000fc4000a0f0c2e */
[----:B------:R-:W-:-:S03]  /*2e00*/  ISETP.GE.AND P4, PT, R109, R106, PT ;  /* 0x0000006a6d00720c */ /* 0x000fc60003f86270 */
[----:B------:R0:W5:Y:S01]  /*2e10*/  @!P6 LDG.E.64 R70, desc[UR60][R44.64] ;  /* 0x0000003c2c46e981 */ /* 0x000162000c1e1b00 */
[----:B------:R-:W-:Y:S02]  /*2e20*/  ISETP.GE.AND P6, PT, R75, R106, PT ;  /* 0x0000006a4b00720c */ /* 0x000fe40003fc6270 */
[----:B------:R-:W-:Y:S02]  /*2e30*/  CS2R R64, SRZ ;  /* 0x0000000000407805 */ /* 0x000fe4000001ff00 */
[----:B------:R-:W-:Y:S02]  /*2e40*/  CS2R R60, SRZ ;  /* 0x00000000003c7805 */ /* 0x000fe4000001ff00 */
[----:B------:R-:W-:Y:S02]  /*2e50*/  CS2R R56, SRZ ;  /* 0x0000000000387805 */ /* 0x000fe4000001ff00 */
[----:B------:R-:W-:Y:S02]  /*2e60*/  CS2R R66, SRZ ;  /* 0x0000000000427805 */ /* 0x000fe4000001ff00 */
[----:B------:R-:W-:-:S02]  /*2e70*/  CS2R R62, SRZ ;  /* 0x00000000003e7805 */ /* 0x000fc4000001ff00 */
[----:B------:R-:W-:Y:S01]  /*2e80*/  CS2R R58, SRZ ;  /* 0x00000000003a7805 */ /* 0x000fe2000001ff00 */
[----:B------:R0:W5:Y:S04]  /*2e90*/  @!P5 LDG.E.64 R64, desc[UR60][R42.64+0x40] ;  /* 0x0000403c2a40d981 */ /* 0x000168000c1e1b00 */
[----:B------:R0:W5:Y:S04]  /*2ea0*/  @!P4 LDG.E.64 R60, desc[UR60][R42.64+0x80] ;  /* 0x0000803c2a3cc981 */ /* 0x000168000c1e1b00 */
[----:B------:R0:W5:Y:S04]  /*2eb0*/  @!P6 LDG.E.64 R56, desc[UR60][R42.64+0xc0] ;  /* 0x0000c03c2a38e981 */ /* 0x000168000c1e1b00 */
[----:B------:R0:W5:Y:S04]  /*2ec0*/  @!P5 LDG.E.64 R66, desc[UR60][R44.64+0x40] ;  /* 0x0000403c2c42d981 */ /* 0x000168000c1e1b00 */
[----:B------:R0:W5:Y:S04]  /*2ed0*/  @!P4 LDG.E.64 R62, desc[UR60][R44.64+0x80] ;  /* 0x0000803c2c3ec981 */ /* 0x000168000c1e1b00 */
[----:B------:R0:W5:Y:S02]  /*2ee0*/  @!P6 LDG.E.64 R58, desc[UR60][R44.64+0xc0] ;  /* 0x0000c03c2c3ae981 */ /* 0x000164000c1e1b00 */
.L_x_1578:
[----:B------:R-:W-:Y:S05]  /*2ef0*/  BSYNC B1 ;  /* 0x0000000000017941 */ /* 0x000fea0003800000 */
.L_x_1577:
[----:B------:R-:W2:Y:S01]  /*2f00*/  LDL R11, [R1+0x9c] ;  /* 0x00009c00010b7983 */ /* 0x000ea20000100800 */
[----:B------:R-:W-:Y:S01]  /*2f10*/  BSSY B1, `(.L_x_1579) ;  /* 0x000002a000017945 */ /* 0x000fe20003800000 */
[----:B0-----:R-:W-:Y:S02]  /*2f20*/  CS2R R44, SRZ ;  /* 0x00000000002c7805 */ /* 0x001fe4000001ff00 */
[----:B------:R-:W-:Y:S02]  /*2f30*/  CS2R R48, SRZ ;  /* 0x0000000000307805 */ /* 0x000fe4000001ff00 */
[----:B------:R-:W-:Y:S02]  /*2f40*/  CS2R R52, SRZ ;  /* 0x0000000000347805 */ /* 0x000fe4000001ff00 */
[----:B------:R-:W-:Y:S02]  /*2f50*/  CS2R R42, SRZ ;  /* 0x00000000002a7805 */ /* 0x000fe4000001ff00 */
[----:B------:R-:W-:-:S02]  /*2f60*/  CS2R R46, SRZ ;  /* 0x00000000002e7805 */ /* 0x000fc4000001ff00 */
[----:B------:R-:W-:Y:S01]  /*2f70*/  CS2R R50, SRZ ;  /* 0x0000000000327805 */ /* 0x000fe2000001ff00 */
[----:B-----5:R-:W-:Y:S01]  /*2f80*/  IMAD.MOV.U32 R74, RZ, RZ, R56 ;  /* 0x000000ffff4a7224 */ /* 0x020fe200078e0038 */
[----:B------:R-:W-:Y:S01]  /*2f90*/  CS2R R54, SRZ ;  /* 0x0000000000367805 */ /* 0x000fe2000001ff00 */
[----:B------:R-:W-:Y:S01]  /*2fa0*/  IMAD.MOV.U32 R90, RZ, RZ, R57 ;  /* 0x000000ffff5a7224 */ /* 0x000fe200078e0039 */
[----:B--2---:R-:W-:-:S13]  /*2fb0*/  ISETP.GE.AND P4, PT, R11, R99, PT ;  /* 0x000000630b00720c */ /* 0x004fda0003f86270 */
[----:B------:R-:W-:Y:S05]  /*2fc0*/  @P4 BRA `(.L_x_1580) ;  /* 0x0000000000784947 */ /* 0x000fea0003800000 */
        /* <DEDUP_REMOVED lines=30> */
.L_x_1580:
[----:B------:R-:W-:Y:S05]  /*31b0*/  BSYNC B1 ;  /* 0x0000000000017941 */ /* 0x000fea0003800000 */
.L_x_1579:
[----:B------:R-:W-:Y:S01]  /*31c0*/  IMAD.MOV.U32 R11, RZ, RZ, R60 ;  /* 0x000000ffff0b7224 */ /* 0x000fe200078e003c */
[----:B0-----:R-:W-:Y:S01]  /*31d0*/  MOV R12, R61 ;  /* 0x0000003d000c7202 */ /* 0x001fe20000000f00 */
[----:B------:R-:W-:Y:S01]  /*31e0*/  IMAD.MOV.U32 R13, RZ, RZ, R68 ;  /* 0x000000ffff0d7224 */ /* 0x000fe200078e0044 */
[----:B------:R-:W-:Y:S02]  /*31f0*/  MOV R14, R69 ;  /* 0x00000045000e7202 */ /* 0x000fe40000000f00 */
[----:B------:R-:W-:Y:S01]  /*3200*/  PRMT R122, R11, 0x5410, R12 ;  /* 0x000054100b7a7816 */ /* 0x000fe2000000000c */
[----:B------:R-:W-:Y:S01]  /*3210*/  IMAD.MOV.U32 R11, RZ, RZ, R64 ;  /* 0x000000ffff0b7224 */ /* 0x000fe200078e0040 */
[----:B------:R-:W-:Y:S01]  /*3220*/  PRMT R131, R13, 0x5410, R14 ;  /* 0x000054100d837816 */ /* 0x000fe2000000000e */
[----:B------:R-:W-:Y:S01]  /*3230*/  IMAD.MOV.U32 R12, RZ, RZ, R65 ;  /* 0x000000ffff0c7224 */ /* 0x000fe200078e0041 */
[----:B------:R-:W-:Y:S01]  /*3240*/  MOV R14, R63 ;  /* 0x0000003f000e7202 */ /* 0x000fe20000000f00 */
[----:B------:R-:W-:Y:S01]  /*3250*/  IMAD.MOV.U32 R13, RZ, RZ, R62 ;  /* 0x000000ffff0d7224 */ /* 0x000fe200078e003e */
[----:B------:R-:W-:-:S02]  /*3260*/  ISETP.NE.AND P5, PT, R225, 0x3, PT ;  /* 0x00000003e100780c */ /* 0x000fc40003fa5270 */
[----:B------:R-:W-:Y:S01]  /*3270*/  PRMT R124, R12, 0x5410, R11 ;  /* 0x000054100c7c7816 */ /* 0x000fe2000000000b */
[----:B------:R-:W-:Y:S01]  /*3280*/  IMAD.MOV.U32 R11, RZ, RZ, R58 ;  /* 0x000000ffff0b7224 */ /* 0x000fe200078e003a */
[----:B------:R-:W-:Y:S01]  /*3290*/  PRMT R123, R13, 0x5410, R14 ;  /* 0x000054100d7b7816 */ /* 0x000fe2000000000e */
[----:B------:R-:W-:Y:S01]  /*32a0*/  IMAD.MOV.U32 R12, RZ, RZ, R59 ;  /* 0x000000ffff0c7224 */ /* 0x000fe200078e003b */
[----:B------:R-:W-:Y:S01]  /*32b0*/  MOV R14, R71 ;  /* 0x00000047000e7202 */ /* 0x000fe20000000f00 */
[----:B------:R-:W-:Y:S01]  /*32c0*/  IMAD.MOV.U32 R13, RZ, RZ, R70 ;  /* 0x000000ffff0d7224 */ /* 0x000fe200078e0046 */
[----:B------:R-:W-:Y:S02]  /*32d0*/  PRMT R120, R74, 0x5410, R90 ;  /* 0x000054104a787816 */ /* 0x000fe4000000005a */
[----:B------:R-:W-:Y:S01]  /*32e0*/  PRMT R121, R11, 0x5410, R12 ;  /* 0x000054100b797816 */ /* 0x000fe2000000000c */
[----:B------:R-:W-:Y:S01]  /*32f0*/  IMAD.MOV.U32 R11, RZ, RZ, R66 ;  /* 0x000000ffff0b7224 */ /* 0x000fe200078e0042 */
[----:B------:R-:W-:Y:S01]  /*3300*/  PRMT R132, R13, 0x5410, R14 ;  /* 0x000054100d847816 */ /* 0x000fe2000000000e */
[----:B------:R-:W-:Y:S01]  /*3310*/  IMAD.MOV.U32 R12, RZ, RZ, R67 ;  /* 0x000000ffff0c7224 */ /* 0x000fe200078e0043 */
[----:B-----5:R-:W-:Y:S01]  /*3320*/  MOV R14, R45 ;  /* 0x0000002d000e7202 */ /* 0x020fe20000000f00 */
[----:B------:R-:W-:-:S03]  /*3330*/  IMAD.MOV.U32 R13, RZ, RZ, R44 ;  /* 0x000000ffff0d7224 */ /* 0x000fc600078e002c */
[----:B------:R-:W-:Y:S01]  /*3340*/  PRMT R125, R11, 0x5410, R12 ;  /* 0x000054100b7d7816 */ /* 0x000fe2000000000c */
[----:B------:R-:W-:Y:S01]  /*3350*/  IMAD.MOV.U32 R11, RZ, RZ, R40 ;  /* 0x000000ffff0b7224 */ /* 0x000fe200078e0028 */
[----:B------:R-:W-:Y:S01]  /*3360*/  PRMT R113, R13, 0x5410, R14 ;  /* 0x000054100d717816 */ /* 0x000fe2000000000e */
[----:B------:R-:W-:Y:S01]  /*3370*/  IMAD.MOV.U32 R12, RZ, RZ, R41 ;  /* 0x000000ffff0c7224 */ /* 0x000fe200078e0029 */
[----:B------:R-:W-:Y:S01]  /*3380*/  MOV R14, R53 ;  /* 0x00000035000e7202 */ /* 0x000fe20000000f00 */
        /* <DEDUP_REMOVED lines=16> */
[----:B------:R-:W-:-:S05]  /*3490*/  IMAD.MOV.U32 R12, RZ, RZ, R51 ;  /* 0x000000ffff0c7224 */ /* 0x000fca00078e0033 */
[----:B------:R-:W-:Y:S01]  /*34a0*/  PRMT R117, R11, 0x5410, R12 ;  /* 0x000054100b757816 */ /* 0x000fe2000000000c */
[----:B------:R-:W-:Y:S06]  /*34b0*/  @!P5 BRA `(.L_x_1581) ;  /* 0x000000000004d947 */ /* 0x000fec0003800000 */
[----:B------:R-:W-:Y:S01]  /*34c0*/  BPT.TRAP 0x1 ;  /* 0x000000040000795c */ /* 0x000fe20000300000 */
.L_x_1581:
[----:B------:R-:W2:Y:S01]  /*34d0*/  LDL R11, [R1+0x1c] ;  /* 0x00001c00010b7983 */ /* 0x000ea20000100800 */
[----:B------:R-:W-:Y:S01]  /*34e0*/  IMAD R90, R200, 0x8, R18 ;  /* 0x00000008c85a7824 */ /* 0x000fe200078e0212 */
[----:B------:R-:W-:Y:S01]  /*34f0*/  BSSY B1, `(.L_x_1582) ;  /* 0x0000004000017945 */ /* 0x000fe20003800000 */
[----:B--2---:R-:W-:-:S04]  /*3500*/  SHF.L.U32 R105, R11, 0x1f, RZ ;  /* 0x0000001f0b697819 */ /* 0x004fc800000006ff */
[----:B------:R-:W0:Y:S02]  /*3510*/  SYNCS.PHASECHK.TRANS64.TRYWAIT P6, [R90+URZ+0x30890], R105 ;  /* 0x030890695a0075a7 */ /* 0x000e2400080c017f */
[----:B0-----:R-:W-:Y:S05]  /*3520*/  @!P6 BRA `(.L_x_1583) ;  /* 0x000002640058e947 */ /* 0x001fea0003800000 */
.L_x_2005:
[----:B------:R-:W-:Y:S05]  /*3530*/  BSYNC B1 ;  /* 0x0000000000017941 */ /* 0x000fea0003800000 */
.L_x_1582:
[----:B------:R-:W-:-:S03]  /*3540*/  UMOV UR4, 0xffffffff ;  /* 0xffffffff00047882 */ /* 0x000fc60000000000 */
[----:B------:R-:W-:Y:S05]  /*3550*/  BRA.DIV UR4, `(.L_x_1584) ;  /* 0x0000026604607947 */ /* 0x000fea000b800000 */
[----:B------:R1:W2:Y:S04]  /*3560*/  SHFL.IDX PT, R74, R114, RZ, 0x181f ;  /* 0x00181fff724a7589 */ /* 0x0002a800000e0000 */
[----:B------:R1:W3:Y:S02]  /*3570*/  SHFL.IDX PT, R108, R107, RZ, 0x181f ;  /* 0x00181fff6b6c7589 */ /* 0x0002e400000e0000 */
.L_x_2009:
[----:B------:R-:W-:Y:S04]  /*3580*/  BSSY B1, `(.L_x_1585) ;  /* 0x00000d0000017945 */ /* 0x000fe80003800000 */
[----:B------:R-:W-:Y:S05]  /*3590*/  @P0 BRA `(.L_x_1586) ;  /* 0x0000000c00380947 */ /* 0x000fea0003800000 */
[----:B------:R-:W-:Y:S01]  /*35a0*/  ISETP.NE.AND P0, PT, R28, RZ, PT ;  /* 0x000000ff1c00720c */ /* 0x000fe20003f05270 */
[----:B------:R-:W-:-:S12]  /*35b0*/  BSSY B2, `(.L_x_1587) ;  /* 0x0000032000027945 */ /* 0x000fd80003800000 */
[----:B------:R-:W-:Y:S05]  /*35c0*/  @!P0 BRA `(.L_x_1588) ;  /* 0x0000000000c08947 */ /* 0x000fea0003800000 */
[----:B------:R4:W0:Y:S01]  /*35d0*/  LDS.128 R12, [R94+0x20400] ;  /* 0x020400005e0c7984 */ /* 0x0008220000000c00 */
[----:B------:R-:W-:Y:S01]  /*35e0*/  ISETP.GE.AND P6, PT, R78, R106, PT ;  /* 0x0000006a4e00720c */ /* 0x000fe20003fc6270 */
[----:B------:R-:W-:Y:S01]  /*35f0*/  BSSY B3, `(.L_x_1589) ;  /* 0x000002c000037945 */ /* 0x000fe20003800000 */
[----:B---3--:R-:W-:-:S04]  /*3600*/  LEA R72, P0, R16, R108, 0x1 ;  /* 0x0000006c10487211 */ /* 0x008fc800078008ff */
[----:B--2---:R-:W-:-:S07]  /*3610*/  LEA.HI.X R73, R16, R74, R17, 0x1, P0 ;  /* 0x0000004a10497211 */ /* 0x004fce00000f0c11 */
        /* <DEDUP_REMOVED lines=14> */
[CC--:B------:R-:W-:Y:S01]  /*3700*/  FMUL.FTZ R130, R68.reuse, R71.reuse ;  /* 0x0000004744827220 */ /* 0x0c0fe20000410000 */
[----:B------:R-:W-:Y:S01]  /*3710*/  FMUL.FTZ R71, R15, R71 ;  /* 0x000000470f477220 */ /* 0x000fe20000410000 */
[C---:B------:R-:W-:Y:S01]  /*3720*/  FMUL.FTZ R126, R13.reuse, R126 ;  /* 0x0000007e0d7e7220 */ /* 0x040fe20000410000 */
[-C--:B------:R-:W-:Y:S01]  /*3730*/  FFMA.FTZ R128, R13, R70.reuse, -R128 ;  /* 0x000000460d807223 */ /* 0x080fe20000010880 */
[-C--:B------:R-:W-:Y:S01]  /*3740*/  FFMA.FTZ R130, R15, R69.reuse, -R130 ;  /* 0x000000450f827223 */ /* 0x080fe20000010882 */
[----:B------:R-:W-:Y:S01]  /*3750*/  FFMA.FTZ R129, R68, R69, R71 ;  /* 0x0000004544817223 */ /* 0x000fe20000010047 */
[----:B------:R-:W-:Y:S01]  /*3760*/  FFMA.FTZ R127, R11, R70, R126 ;  /* 0x000000460b7f7223 */ /* 0x000fe2000001007e */
[----:B------:R-:W-:-:S02]  /*3770*/  HADD2.F32 R11, -RZ, R12.H1_H1 ;  /* 0x3000000cff0b7230 */ /* 0x000fc40000004100 */
[----:B------:R-:W-:Y:S02]  /*3780*/  HADD2.F32 R69, -RZ, R132.H0_H0 ;  /* 0x20000084ff457230 */ /* 0x000fe40000004100 */
[----:B------:R-:W-:Y:S02]  /*3790*/  HADD2.F32 R12, -RZ, R12.H0_H0 ;  /* 0x2000000cff0c7230 */ /* 0x000fe40000004100 */
[----:B------:R-:W-:Y:S02]  /*37a0*/  HADD2.F32 R70, -RZ, R132.H1_H1 ;  /* 0x30000084ff467230 */ /* 0x000fe40000004100 */
[-C--:B------:R-:W-:Y:S01]  /*37b0*/  FMUL.FTZ R71, R11, R69.reuse ;  /* 0x000000450b477220 */ /* 0x080fe20000410000 */
[--C-:B------:R-:W-:Y:S02]  /*37c0*/  HADD2.F32 R13, -RZ, R14.reuse.H1_H1 ;  /* 0x3000000eff0d7230 */ /* 0x100fe40000004100 */
        /* <DEDUP_REMOVED lines=14> */
.L_x_1590:
[----:B------:R-:W-:Y:S05]  /*38b0*/  BSYNC B3 ;  /* 0x0000000000037941 */ /* 0x000fea0003800000 */
.L_x_1589:
[----:B0-----:R4:W-:Y:S02]  /*38c0*/  ST.E.128 desc[UR60][R72.64], R12 ;  /* 0x0000000c48007985 */ /* 0x0019e4000c101d3c */
.L_x_1588:
[----:B------:R-:W-:Y:S05]  /*38d0*/  BSYNC B2 ;  /* 0x0000000000027941 */ /* 0x000fea0003800000 */
.L_x_1587:
[----:B------:R-:W-:Y:S01]  /*38e0*/  ISETP.NE.AND P0, PT, R36, RZ, PT ;  /* 0x000000ff2400720c */ /* 0x000fe20003f05270 */
[----:B------:R-:W-:-:S12]  /*38f0*/  BSSY B2, `(.L_x_1591) ;  /* 0x0000032000027945 */ /* 0x000fd80003800000 */
[----:B------:R-:W-:Y:S05]  /*3900*/  @!P0 BRA `(.L_x_1592) ;  /* 0x0000000000c08947 */ /* 0x000fea0003800000 */
[----:B----4-:R4:W0:Y:S01]  /*3910*/  LDS.128 R12, [R94+0x22400] ;  /* 0x022400005e0c7984 */ /* 0x0108220000000c00 */
        /* <DEDUP_REMOVED lines=45> */
.L_x_1594:
[----:B------:R-:W-:Y:S05]  /*3bf0*/  BSYNC B3 ;  /* 0x0000000000037941 */ /* 0x000fea0003800000 */
.L_x_1593:
[----:B0-----:R0:W-:Y:S02]  /*3c00*/  ST.E.128 desc[UR60][R68.64], R12 ;  /* 0x0000000c44007985 */ /* 0x0011e4000c101d3c */
.L_x_1592:
[----:B------:R-:W-:Y:S05]  /*3c10*/  BSYNC B2 ;  /* 0x0000000000027941 */ /* 0x000fea0003800000 */
.L_x_1591:
[----:B------:R-:W-:Y:S01]  /*3c20*/  ISETP.NE.AND P0, PT, R37, RZ, PT ;  /* 0x000000ff2500720c */ /* 0x000fe20003f05270 */
[----:B------:R-:W-:-:S12]  /*3c30*/  BSSY B2, `(.L_x_1595) ;  /* 0x0000032000027945 */ /* 0x000fd80003800000 */
[----:B------:R-:W-:Y:S05]  /*3c40*/  @!P0 BRA `(.L_x_1596) ;  /* 0x0000000000c08947 */ /* 0x000fea0003800000 */
[----:B0---4-:R0:W4:Y:S01]  /*3c50*/  LDS.128 R12, [R94+0x24400] ;  /* 0x024400005e0c7984 */ /* 0x0111220000000c00 */
[----:B------:R-:W-:Y:S01]  /*3c60*/  ISETP.GE.AND P6, PT, R109, R106, PT ;  /* 0x0000006a6d00720c */ /* 0x000fe20003fc6270 */
[----:B------:R-:W-:Y:S01]  /*3c70*/  BSSY B3, `(.L_x_1597) ;  /* 0x000002c000037945 */ /* 0x000fe20003800000 */
[----:B---3--:R-:W-:-:S04]  /*3c80*/  LEA R64, P0, R19, R108, 0x1 ;  /* 0x0000006c13407211 */ /* 0x008fc800078008ff */
[----:B--2---:R-:W-:-:S07]  /*3c90*/  LEA.HI.X R65, R19, R74, R229, 0x1, P0 ;  /* 0x0000004a13417211 */ /* 0x004fce00000f0ce5 */
        /* <DEDUP_REMOVED lines=41> */
.L_x_1598:
[----:B------:R-:W-:Y:S05]  /*3f30*/  BSYNC B3 ;  /* 0x0000000000037941 */ /* 0x000fea0003800000 */
.L_x_1597:
[----:B----4-:R0:W-:Y:S02]  /*3f40*/  ST.E.128 desc[UR60][R64.64], R12 ;  /* 0x0000000c40007985 */ /* 0x0101e4000c101d3c */
.L_x_1596:
[----:B------:R-:W-:Y:S05]  /*3f50*/  BSYNC B2 ;  /* 0x0000000000027941 */ /* 0x000fea0003800000 */
.L_x_1595:
[----:B------:R-:W-:-:S13]  /*3f60*/  ISETP.NE.AND P0, PT, R39, RZ, PT ;  /* 0x000000ff2700720c */ /* 0x000fda0003f05270 */
        /* <DEDUP_REMOVED lines=47> */
.L_x_1600:
[----:B------:R-:W-:Y:S05]  /*4260*/  BSYNC B2 ;  /* 0x0000000000027941 */ /* 0x000fea0003800000 */
.L_x_1599:
[----:B----4-:R0:W-:Y:S02]  /*4270*/  ST.E.128 desc[UR60][R60.64], R12 ;  /* 0x0000000c3c007985 */ /* 0x0101e4000c101d3c */
.L_x_1586:
[----:B------:R-:W-:Y:S05]  /*4280*/  BSYNC B1 ;  /* 0x0000000000017941 */ /* 0x000fea0003800000 */
.L_x_1585:
[----:B------:R-:W-:-:S03]  /*4290*/  UMOV UR4, 0xffffffff ;  /* 0xffffffff00047882 */ /* 0x000fc60000000000 */
[----:B------:R-:W-:Y:S05]  /*42a0*/  BRA.DIV UR4, `(.L_x_1601) ;  /* 0x0000025a04587947 */ /* 0x000fea000b800000 */
[----:B-1----:R-:W1:Y:S04]  /*42b0*/  SHFL.IDX PT, R114, R114, 0x1, 0x181f ;  /* 0x00381f0072727f89 */ /* 0x002e6800000e0000 */
[----:B------:R0:W0:Y:S02]  /*42c0*/  SHFL.IDX PT, R58, R107, 0x1, 0x181f ;  /* 0x00381f006b3a7f89 */ /* 0x00002400000e0000 */
.L_x_2013:
        /* <DEDUP_REMOVED lines=8> */
[----:B-1----:R-:W-:-:S07]  /*4350*/  LEA.HI.X R57, R16, R114, R17, 0x1, P0 ;  /* 0x0000007210397211 */ /* 0x002fce00000f0c11 */
        /* <DEDUP_REMOVED lines=41> */
.L_x_1606:
[----:B------:R-:W-:Y:S05]  /*45f0*/  BSYNC B2 ;  /* 0x0000000000027941 */ /* 0x000fea0003800000 */
.L_x_1605:
[----:B----4-:R0:W-:Y:S02]  /*4600*/  ST.E.128 desc[UR60][R56.64], R12 ;  /* 0x0000000c38007985 */ /* 0x0101e4000c101d3c */
.L_x_1604:
[----:B------:R-:W-:Y:S05]  /*4610*/  BSYNC B1 ;  /* 0x0000000000017941 */ /* 0x000fea0003800000 */
.L_x_1603:
        /* <DEDUP_REMOVED lines=49> */
.L_x_1610:
[----:B------:R-:W-:Y:S05]  /*4930*/  BSYNC B2 ;  /* 0x0000000000027941 */ /* 0x000fea0003800000 */
.L_x_1609:
[----:B----4-:R0:W-:Y:S02]  /*4940*/  ST.E.128 desc[UR60][R52.64], R12 ;  /* 0x0000000c34007985 */ /* 0x0101e4000c101d3c */
.L_x_1608:
[----:B------:R-:W-:Y:S05]  /*4950*/  BSYNC B1 ;  /* 0x0000000000017941 */ /* 0x000fea0003800000 */
.L_x_1607:
        /* <DEDUP_REMOVED lines=49> */
.L_x_1614:
[----:B------:R-:W-:Y:S05]  /*4c70*/  BSYNC B2 ;  /* 0x0000000000027941 */ /* 0x000fea0003800000 */
.L_x_1613:
[----:B----4-:R0:W-:Y:S02]  /*4c80*/  ST.E.128 desc[UR60][R48.64], R12 ;  /* 0x0000000c30007985 */ /* 0x0101e4000c101d3c */
.L_x_1612:
[----:B------:R-:W-:Y:S05]  /*4c90*/  BSYNC B1 ;  /* 0x0000000000017941 */ /* 0x000fea0003800000 */
.L_x_1611:
[----:B------:R-:W-:-:S13]  /*4ca0*/  ISETP.NE.AND P0, PT, R39, RZ, PT ;  /* 0x000000ff2700720c */ /* 0x000fda0003f05270 */
        /* <DEDUP_REMOVED lines=26> */
[----:B------:R-:W-:-:S02]  /*4e50*/  HADD2.F32 R40, -RZ, R112.H0_H0 ;  /* 0x20000070ff287230 */ /* 0x000fc40000004100 */
[----:B------:R-:W-:Y:S01]  /*4e60*/  FFMA.FTZ R48, R15, R41, -R48 ;  /* 0x000000290f307223 */ /* 0x000fe20000010830 */
[----:B------:R-:W-:Y:S02]  /*4e70*/  HADD2.F32 R112, -RZ, R112.H1_H1 ;  /* 0x30000070ff707230 */ /* 0x000fe40000004100 */
[----:B------:R-:W-:Y:S02]  /*4e80*/  HADD2.F32 R11, -RZ, R12.H1_H1 ;  /* 0x3000000cff0b7230 */ /* 0x000fe40000004100 */
[----:B------:R-:W-:Y:S02]  /*4e90*/  HADD2.F32 R13, -RZ, R14.H1_H1 ;  /* 0x3000000eff0d7230 */ /* 0x000fe40000004100 */
[----:B------:R-:W-:Y:S02]  /*4ea0*/  HADD2.F32 R12, -RZ, R12.H0_H0 ;  /* 0x2000000cff0c7230 */ /* 0x000fe40000004100 */
[----:B------:R-:W-:Y:S01]  /*4eb0*/  FMUL.FTZ R41, R11, R40 ;  /* 0x000000280b297220 */ /* 0x000fe20000410000 */
[----:B------:R-:W-:-:S02]  /*4ec0*/  HADD2.F32 R14, -RZ, R14.H0_H0 ;  /* 0x2000000eff0e7230 */ /* 0x000fc40000004100 */
[----:B------:R-:W-:Y:S01]  /*4ed0*/  FMUL.FTZ R45, R13, R112 ;  /* 0x000000700d2d7220 */ /* 0x000fe20000410000 */
        /* <DEDUP_REMOVED lines=12> */
.L_x_1616:
[----:B------:R-:W-:Y:S05]  /*4fa0*/  BSYNC B1 ;  /* 0x0000000000017941 */ /* 0x000fea0003800000 */
.L_x_1615:
[----:B----4-:R0:W-:Y:S01]  /*4fb0*/  ST.E.128 desc[UR60][R58.64], R12 ;  /* 0x0000000c3a007985 */ /* 0x0101e2000c101d3c */
[----:B------:R-:W-:Y:S05]  /*4fc0*/  BRA `(.L_x_1602) ;  /* 0x0000002c00307947 */ /* 0x000fea0003800000 */
.L_x_1576:
[----:B------:R-:W2:Y:S01]  /*4fd0*/  LDL R11, [R1+0x10] ;  /* 0x00001000010b7983 */ /* 0x000ea20000100800 */
[----:B------:R-:W-:Y:S01]  /*4fe0*/  BSSY B1, `(.L_x_1617) ;  /* 0x0000024000017945 */ /* 0x000fe20003800000 */
        /* <DEDUP_REMOVED lines=13> */
[----:B------:R-:W-:Y:S01]  /*50c0*/  IADD3 R11, P6, R84, R12, RZ ;  /* 0x0000000c540b7210 */ /* 0x000fe20007fde0ff */
[----:B------:R-:W-:Y:S01]  /*50d0*/  ULDC.64 UR6, c[0x0][0x400] ;  /* 0x0001000000067ab9 */ /* 0x000fe20000000a00 */
[----:B------:R-:W-:Y:S01]  /*50e0*/  LEA R56, P5, R41, UR4, 0x1 ;  /* 0x0000000429387c11 */ /* 0x000fe2000f8a08ff */
[----:B------:R-:W-:Y:S01]  /*50f0*/  IMAD.X R42, R73, 0x1, R30, P4 ;  /* 0x00000001492a7824 */ /* 0x000fe200020e061e */
[----:B------:R-:W-:Y:S01]  /*5100*/  LEA R60, P4, R11, UR6, 0x1 ;  /* 0x000000060b3c7c11 */ /* 0x000fe2000f8808ff */
[----:B------:R-:W-:Y:S01]  /*5110*/  IMAD.X R40, R72, 0x1, R31, P6 ;  /* 0x0000000148287824 */ /* 0x000fe200030e061f */
[----:B------:R-:W-:Y:S02]  /*5120*/  ISETP.GE.AND P6, PT, R219, R106, PT ;  /* 0x0000006adb00720c */ /* 0x000fe40003fc6270 */
[----:B------:R-:W-:-:S02]  /*5130*/  CS2R R46, SRZ ;  /* 0x00000000002e7805 */ /* 0x000fc4000001ff00 */
[----:B------:R-:W-:Y:S02]  /*5140*/  LEA.HI.X R57, R41, UR5, R42, 0x1, P5 ;  /* 0x0000000529397c11 */ /* 0x000fe4000a8f0c2a */
[----:B------:R-:W-:Y:S02]  /*5150*/  CS2R R44, SRZ ;  /* 0x00000000002c7805 */ /* 0x000fe4000001ff00 */
[----:B------:R-:W-:Y:S02]  /*5160*/  ISETP.GE.AND P5, PT, R16, R106, PT ;  /* 0x0000006a1000720c */ /* 0x000fe40003fa6270 */
[----:B------:R-:W-:Y:S02]  /*5170*/  CS2R R42, SRZ ;  /* 0x00000000002a7805 */ /* 0x000fe4000001ff00 */
[----:B------:R-:W-:Y:S02]  /*5180*/  LEA.HI.X R61, R11, UR7, R40, 0x1, P4 ;  /* 0x000000070b3d7c11 */ /* 0x000fe4000a0f0c28 */
[----:B------:R-:W-:-:S02]  /*5190*/  CS2R R40, SRZ ;  /* 0x0000000000287805 */ /* 0x000fc4000001ff00 */
[----:B------:R-:W-:Y:S02]  /*51a0*/  CS2R R54, SRZ ;  /* 0x0000000000367805 */ /* 0x000fe4000001ff00 */
[----:B------:R-:W-:Y:S02]  /*51b0*/  CS2R R52, SRZ ;  /* 0x0000000000347805 */ /* 0x000fe4000001ff00 */
[----:B------:R-:W-:Y:S02]  /*51c0*/  CS2R R50, SRZ ;  /* 0x0000000000327805 */ /* 0x000fe4000001ff00 */
[----:B------:R-:W-:Y:S01]  /*51d0*/  CS2R R48, SRZ ;  /* 0x0000000000307805 */ /* 0x000fe2000001ff00 */
[----:B------:R0:W5:Y:S04]  /*51e0*/  @!P6 LDG.E.128 R40, desc[UR60][R56.64+0x80] ;  /* 0x0000803c3828e981 */ /* 0x000168000c1e1d00 */
[----:B------:R0:W5:Y:S04]  /*51f0*/  @!P5 LDG.E.128 R44, desc[UR60][R56.64] ;  /* 0x0000003c382cd981 */ /* 0x000168000c1e1d00 */
[----:B------:R0:W5:Y:S04]  /*5200*/  @!P5 LDG.E.128 R52, desc[UR60][R60.64] ;  /* 0x0000003c3c34d981 */ /* 0x000168000c1e1d00 */
[----:B------:R0:W5:Y:S02]  /*5210*/  @!P6 LDG.E.128 R48, desc[UR60][R60.64+0x80] ;  /* 0x0000803c3c30e981 */ /* 0x000164000c1e1d00 */
.L_x_1618:
[----:B------:R-:W-:Y:S05]  /*5220*/  BSYNC B1 ;  /* 0x0000000000017941 */ /* 0x000fea0003800000 */
.L_x_1617:
[----:B------:R-:W2:Y:S01]  /*5230*/  LDL R11, [R1+0x9c] ;  /* 0x00009c00010b7983 */ /* 0x000ea20000100800 */
[----:B------:R-:W-:Y:S01]  /*5240*/  BSSY B1, `(.L_x_1619) ;  /* 0x0000024000017945 */ /* 0x000fe20003800000 */
[----:B0-----:R-:W-:Y:S02]  /*5250*/  CS2R R56, SRZ ;  /* 0x0000000000387805 */ /* 0x001fe4000001ff00 */
[----:B------:R-:W-:Y:S02]  /*5260*/  CS2R R62, SRZ ;  /* 0x00000000003e7805 */ /* 0x000fe4000001ff00 */
[----:B------:R-:W-:Y:S02]  /*5270*/  CS2R R60, SRZ ;  /* 0x00000000003c7805 */ /* 0x000fe4000001ff00 */
[----:B------:R-:W-:Y:S02]  /*5280*/  CS2R R66, SRZ ;  /* 0x0000000000427805 */ /* 0x000fe4000001ff00 */
[----:B------:R-:W-:-:S02]  /*5290*/  CS2R R64, SRZ ;  /* 0x0000000000407805 */ /* 0x000fc4000001ff00 */
[----:B------:R-:W-:Y:S02]  /*52a0*/  CS2R R70, SRZ ;  /* 0x0000000000467805 */ /* 0x000fe4000001ff00 */
[----:B-----5:R-:W-:Y:S01]  /*52b0*/  MOV R74, R42 ;  /* 0x0000002a004a7202 */ /* 0x020fe20000000f00 */
[----:B------:R-:W-:Y:S01]  /*52c0*/  IMAD.MOV.U32 R75, RZ, RZ, R43 ;  /* 0x000000ffff4b7224 */ /* 0x000fe200078e002b */
[----:B------:R-:W-:Y:S02]  /*52d0*/  CS2R R68, SRZ ;  /* 0x0000000000447805 */ /* 0x000fe4000001ff00 */
        /* <DEDUP_REMOVED lines=14> */
[----:B------:R-:W-:Y:S02]  /*53c0*/  LEA R12, P6, R15, UR4, 0x1 ;  /* 0x000000040f0c7c11 */ /* 0x000fe4000f8c08ff */
        /* <DEDUP_REMOVED lines=11> */
.L_x_1620:
[----:B------:R-:W-:Y:S05]  /*5480*/  BSYNC B1 ;  /* 0x0000000000017941 */ /* 0x000fea0003800000 */
.L_x_1619:
[----:B------:R-:W-:Y:S01]  /*5490*/  IMAD.MOV.U32 R11, RZ, RZ, R40 ;  /* 0x000000ffff0b7224 */ /* 0x000fe200078e0028 */
[----:B------:R-:W-:Y:S01]  /*54a0*/  ISETP.NE.AND P5, PT, R225, 0x3, PT ;  /* 0x00000003e100780c */ /* 0x000fe20003fa5270 */
[----:B0-----:R-:W-:Y:S01]  /*54b0*/  IMAD.MOV.U32 R12, RZ, RZ, R41 ;  /* 0x000000ffff0c7224 */ /* 0x001fe200078e0029 */
[----:B------:R-:W-:Y:S01]  /*54c0*/  PRMT R125, R74, 0x5410, R75 ;  /* 0x000054104a7d7816 */ /* 0x000fe2000000004b */
[----:B------:R-:W-:Y:S02]  /*54d0*/  IMAD.MOV.U32 R13, RZ, RZ, R44 ;  /* 0x000000ffff0d7224 */ /* 0x000fe400078e002c */
        /* <DEDUP_REMOVED lines=8> */
[----:B------:R-:W-:Y:S01]  /*5560*/  PRMT R130, R130, 0x5410, R11 ;  /* 0x0000541082827816 */ /* 0x000fe2000000000b */
[----:B------:R-:W-:Y:S01]  /*5570*/  IMAD.MOV.U32 R14, RZ, RZ, R49 ;  /* 0x000000ffff0e7224 */ /* 0x000fe200078e0031 */
[----:B------:R-:W-:-:S04]  /*5580*/  MOV R11, R50 ;  /* 0x00000032000b7202 */ /* 0x000fc80000000f00 */
[----:B------:R-:W-:Y:S01]  /*5590*/  PRMT R127, R11, 0x5410, R12 ;  /* 0x000054100b7f7816 */ /* 0x000fe2000000000c */
[----:B------:R-:W-:Y:S01]  /*55a0*/  IMAD.MOV.U32 R12, RZ, RZ, R55 ;  /* 0x000000ffff0c7224 */ /* 0x000fe200078e0037 */
[----:B------:R-:W-:Y:S01]  /*55b0*/  PRMT R128, R13, 0x5410, R14 ;  /* 0x000054100d807816 */ /* 0x000fe2000000000e */
[----:B------:R-:W-:Y:S01]  /*55c0*/  IMAD.MOV.U32 R13, RZ, RZ, R52 ;  /* 0x000000ffff0d7224 */ /* 0x000fe200078e0034 */
[----:B------:R-:W-:Y:S01]  /*55d0*/  MOV R11, R54 ;  /* 0x00000036000b7202 */ /* 0x000fe20000000f00 */
[----:B------:R-:W-:-:S03]  /*55e0*/  IMAD.MOV.U32 R14, RZ, RZ, R53 ;  /* 0x000000ffff0e7224 */ /* 0x000fc600078e0035 */
[----:B------:R-:W-:Y:S01]  /*55f0*/  PRMT R131, R131, 0x5410, R13 ;  /* 0x0000541083837816 */ /* 0x000fe2000000000d */
[----:B-----5:R-:W-:Y:S01]  /*5600*/  IMAD.MOV.U32 R13, RZ, RZ, R56 ;  /* 0x000000ffff0d7224 */ /* 0x020fe200078e0038 */
        /* <DEDUP_REMOVED lines=23> */
[----:B------:R-:W-:Y:S02]  /*5780*/  PRMT R123, R11, 0x5410, R12 ;  /* 0x000054100b7b7816 */ /* 0x000fe4000000000c */
[----:B------:R-:W-:Y:S01]  /*5790*/  PRMT R124, R13, 0x5410, R14 ;  /* 0x000054100d7c7816 */ /* 0x000fe2000000000e */
[----:B------:R-:W-:Y:S06]  /*57a0*/  @!P5 BRA `(.L_x_1621) ;  /* 0x000000000004d947 */ /* 0x000fec0003800000 */
[----:B------:R-:W-:Y:S01]  /*57b0*/  BPT.TRAP 0x1 ;  /* 0x000000040000795c */ /* 0x000fe20000300000 */
.L_x_1621:
[----:B------:R-:W2:Y:S01]  /*57c0*/  LDL R11, [R1+0x1c] ;  /* 0x00001c00010b7983 */ /* 0x000ea20000100800 */
[----:B------:R-:W-:Y:S01]  /*57d0*/  LEA R90, R200, R18, 0x3 ;  /* 0x00000012c85a7211 */ /* 0x000fe200078e18ff */
[----:B------:R-:W0:Y:S01]  /*57e0*/  LDC R116, c[0x0][0x2f4] ;  /* 0x0000bd00ff747b82 */ /* 0x000e220000000800 */
[----:B------:R-:W-:Y:S01]  /*57f0*/  BSSY B1, `(.L_x_1622) ;  /* 0x0000004000017945 */ /* 0x000fe20003800000 */
[----:B--2---:R-:W-:-:S04]  /*5800*/  SHF.L.U32 R105, R11, 0x1f, RZ ;  /* 0x0000001f0b697819 */ /* 0x004fc800000006ff */
[----:B------:R-:W1:Y:S02]  /*5810*/  SYNCS.PHASECHK.TRANS64.TRYWAIT P6, [R90+URZ+0x30890], R105 ;  /* 0x030890695a0075a7 */ /* 0x000e6400080c017f */
[----:B01----:R-:W-:Y:S05]  /*5820*/  @!P6 BRA `(.L_x_1623) ;  /* 0x000002440044e947 */ /* 0x003fea0003800000 */
.L_x_2014:
[----:B------:R-:W-:Y:S05]  /*5830*/  BSYNC B1 ;  /* 0x0000000000017941 */ /* 0x000fea0003800000 */
.L_x_1622:
[----:B------:R-:W-:Y:S01]  /*5840*/  UMOV UR4, 0xffffffff ;  /* 0xffffffff00047882 */ /* 0x000fe20000000000 */
[----:B------:R-:W-:Y:S02]  /*5850*/  IMAD.IADD R118, R116, 0x1, -R95 ;  /* 0x0000000174767824 */ /* 0x000fe400078e0a5f */
[----:B------:R-:W-:Y:S05]  /*5860*/  BRA.DIV UR4, `(.L_x_1624) ;  /* 0x0000024604487947 */ /* 0x000fea000b800000 */
[----:B------:R1:W2:Y:S04]  /*5870*/  SHFL.IDX PT, R109, R114, RZ, 0x181f ;  /* 0x00181fff726d7589 */ /* 0x0002a800000e0000 */
[----:B------:R1:W3:Y:S02]  /*5880*/  SHFL.IDX PT, R108, R107, RZ, 0x181f ;  /* 0x00181fff6b6c7589 */ /* 0x0002e400000e0000 */
.L_x_2018:
[----:B------:R-:W-:Y:S04]  /*5890*/  BSSY B1, `(.L_x_1625) ;  /* 0x00000f0000017945 */ /* 0x000fe80003800000 */
[----:B------:R-:W-:Y:S05]  /*58a0*/  @P0 BRA `(.L_x_1626) ;  /* 0x0000000c00b80947 */ /* 0x000fea0003800000 */
[----:B------:R-:W-:Y:S01]  /*58b0*/  ISETP.NE.AND P0, PT, R28, RZ, PT ;  /* 0x000000ff1c00720c */ /* 0x000fe20003f05270 */
[----:B------:R-:W-:-:S12]  /*58c0*/  BSSY B2, `(.L_x_1627) ;  /* 0x0000076000027945 */ /* 0x000fd80003800000 */
[----:B------:R-:W-:Y:S05]  /*58d0*/  @!P0 BRA `(.L_x_1628) ;  /* 0x0000000400d08947 */ /* 0x000fea0003800000 */
[----:B------:R-:W4:Y:S04]  /*58e0*/  LDL R15, [R1+0x50] ;  /* 0x00005000010f7983 */ /* 0x000f280000100800 */
[----:B------:R-:W5:Y:S04]  /*58f0*/  LDL R14, [R1+0xa4] ;  /* 0x0000a400010e7983 */ /* 0x000f680000100800 */
[----:B------:R-:W5:Y:S01]  /*5900*/  LDL R13, [R1+0x58] ;  /* 0x00005800010d7983 */ /* 0x000f620000100800 */
[----:B------:R-:W-:Y:S01]  /*5910*/  SEL R11, R95, R118, !P2 ;  /* 0x000000765f0b7207 */ /* 0x000fe20005000000 */
[----:B------:R-:W-:Y:S01]  /*5920*/  BSSY B3, `(.L_x_1629) ;  /* 0x000006d000037945 */ /* 0x000fe20003800000 */
[----:B---3--:R-:W-:-:S02]  /*5930*/  LEA R110, P6, R33, R108, 0x1 ;  /* 0x0000006c216e7211 */ /* 0x008fc400078c08ff */
[----:B------:R-:W-:Y:S02]  /*5940*/  SHF.R.S32.HI R12, RZ, 0x1f, R11 ;  /* 0x0000001fff0c7819 */ /* 0x000fe4000001140b */
[----:B--2---:R-:W-:Y:S02]  /*5950*/  LEA.HI.X R111, R33, R109, R88, 0x1, P6 ;  /* 0x0000006d216f7211 */ /* 0x004fe400030f0c58 */
[----:B------:R-:W-:Y:S02]  /*5960*/  LEA.HI R11, R12, R11, RZ, 0x4 ;  /* 0x0000000b0c0b7211 */ /* 0x000fe400078f20ff */
[----:B------:R-:W-:Y:S02]  /*5970*/  ISETP.GE.AND P6, PT, R16, R106, PT ;  /* 0x0000006a1000720c */ /* 0x000fe40003fc6270 */
[----:B------:R-:W-:-:S04]  /*5980*/  LEA.HI.SX32 R11, R11, R32, 0x1c ;  /* 0x000000200b0b7211 */ /* 0x000fc800078fe2ff */
[----:B------:R-:W-:Y:S01]  /*5990*/  SHF.R.S32.HI R12, RZ, 0x1f, R11 ;  /* 0x0000001fff0c7819 */ /* 0x000fe2000001140b */
[----:B------:R-:W-:-:S03]  /*59a0*/  IMAD.SHL.U32 R113, R11, 0x8, RZ ;  /* 0x000000080b717824 */ /* 0x000fc600078e00ff */
[----:B------:R-:W-:Y:S02]  /*59b0*/  LEA.HI R12, R12, R11, RZ, 0x3 ;  /* 0x0000000b0c0c7211 */ /* 0x000fe400078f18ff */
[----:B------:R-:W-:-:S03]  /*59c0*/  ISETP.GE.AND P0, PT, R113, R116, PT ;  /* 0x000000747100720c */ /* 0x000fc60003f06270 */
[----:B------:R-:W-:-:S05]  /*59d0*/  IMAD.SHL.U32 R12, R12, 0x200, RZ ;  /* 0x000002000c0c7824 */ /* 0x000fca00078e00ff */
[----:B------:R-:W-:Y:S02]  /*59e0*/  LOP3.LUT R12, R12, 0x7ffff000, RZ, 0xc0, !PT ;  /* 0x7ffff0000c0c7812 */ /* 0x000fe400078ec0ff */
[----:B----4-:R-:W-:-:S03]  /*59f0*/  LOP3.LUT R11, R15, 0x38, R113, 0xf8, !PT ;  /* 0x000000380f0b7812 */ /* 0x010fc600078ef871 */
[----:B------:R-:W-:Y:S01]  /*5a00*/  @!P0 IMAD.WIDE R112, R113, 0x2, R108 ;  /* 0x0000000271708825 */ /* 0x000fe200078e026c */
[----:B-----5:R-:W-:-:S04]  /*5a10*/  LOP3.LUT R11, R11, R14, RZ, 0x3c, !PT ;  /* 0x0000000e0b0b7212 */ /* 0x020fc800078e3cff */
[----:B------:R-:W-:Y:S02]  /*5a20*/  IADD3 R13, R11, R12, R13 ;  /* 0x0000000c0b0d7210 */ /* 0x000fe40007ffe00d */
[----:B------:R-:W-:-:S03]  /*5a30*/  LEA R11, R200, R93, 0xe ;  /* 0x0000005dc80b7211 */ /* 0x000fc600078e70ff */
[----:B------:R-:W-:Y:S02]  /*5a40*/  IMAD R13, R200, 0x4000, R13 ;  /* 0x00004000c80d7824 */ /* 0x000fe400078e020d */
[--C-:B------:R-:W-:Y:S02]  /*5a50*/  IMAD R11, R11, 0x2, R18.reuse ;  /* 0x000000020b0b7824 */ /* 0x100fe400078e0212 */
[----:B------:R-:W-:-:S03]  /*5a60*/  IMAD R72, R13, 0x2, R18 ;  /* 0x000000020d487824 */ /* 0x000fc600078e0212 */
[----:B------:R2:W3:Y:S04]  /*5a70*/  LDS.128 R12, [R11+0x20400] ;  /* 0x020400000b0c7984 */ /* 0x0004e80000000c00 */
[----:B------:R-:W4:Y:S01]  /*5a80*/  LDS.128 R72, [R72+0x20400] ;  /* 0x0204000048487984 */ /* 0x000f220000000c00 */
[----:B------:R-:W-:Y:S05]  /*5a90*/  @P6 BRA `(.L_x_1630) ;  /* 0x0000000400546947 */ /* 0x000fea0003800000 */
[----:B------:R-:W-:Y:S02]  /*5aa0*/  SHF.R.U32.HI R132, RZ, 0x10, R53 ;  /* 0x00000010ff847819 */ /* 0x000fe40000011635 */
[--C-:B------:R-:W-:Y:S02]  /*5ab0*/  SHF.R.U64 R129, R44, 0x10, R45.reuse ;  /* 0x000000102c817819 */ /* 0x100fe4000000122d */
[----:B------:R-:W-:Y:S01]  /*5ac0*/  SHF.R.U32.HI R134, RZ, 0x10, R45 ;  /* 0x00000010ff867819 */ /* 0x000fe2000001162d */
[----:B------:R-:W-:Y:S01]  /*5ad0*/  HADD2.F32 R132, -RZ, R132.H0_H0 ;  /* 0x20000084ff847230 */ /* 0x000fe20000004100 */
[--C-:B--2---:R-:W-:Y:S01]  /*5ae0*/  SHF.R.U64 R11, R46, 0x10, R47.reuse ;  /* 0x000000102e0b7819 */ /* 0x104fe2000000122f */
[--C-:B----4-:R-:W-:Y:S01]  /*5af0*/  HADD2.F32 R46, -RZ, R73.reuse.H0_H0 ;  /* 0x20000049ff2e7230 */ /* 0x110fe20000004100 */
[----:B------:R-:W-:Y:S01]  /*5b00*/  SHF.R.U32.HI R135, RZ, 0x10, R47 ;  /* 0x00000010ff877819 */ /* 0x000fe2000001162f */
[----:B------:R-:W-:Y:S01]  /*5b10*/  HADD2.F32 R73, -RZ, R73.H1_H1 ;  /* 0x30000049ff497230 */ /* 0x000fe20000004100 */
[--C-:B------:R-:W-:Y:S01]  /*5b20*/  SHF.R.U64 R44, R54, 0x10, R55.reuse ;  /* 0x00000010362c7819 */ /* 0x100fe20000001237 */
[----:B------:R-:W-:Y:S01]  /*5b30*/  HADD2.F32 R54, -RZ, R134.H0_H0 ;  /* 0x20000086ff367230 */ /* 0x000fe20000004100 */
[----:B------:R-:W-:Y:S01]  /*5b40*/  SHF.R.U32.HI R133, RZ, 0x10, R55 ;  /* 0x00000010ff857819 */ /* 0x000fe20000011637 */
[----:B------:R-:W-:Y:S01]  /*5b50*/  HADD2.F32 R55, -RZ, R137.H1_H1 ;  /* 0x30000089ff377230 */ /* 0x000fe20000004100 */
[----:B------:R-:W-:Y:S01]  /*5b60*/  SHF.R.U64 R45, R52, 0x10, R53 ;  /* 0x00000010342d7819 */ /* 0x000fe20000001235 */
[----:B---3--:R-:W-:Y:S01]  /*5b70*/  IMAD.MOV.U32 R52, RZ, RZ, R15 ;  /* 0x000000ffff347224 */ /* 0x008fe200078e000f */
[----:B------:R-:W-:Y:S01]  /*5b80*/  MOV R47, R12 ;  /* 0x0000000c002f7202 */ /* 0x000fe20000000f00 */
[----:B------:R-:W-:-:S02]  /*5b90*/  HADD2.F32 R12, -RZ, R13.H0_H0 ;  /* 0x2000000dff0c7230 */ /* 0x000fc40000004100 */
[-C--:B------:R-:W-:Y:S01]  /*5ba0*/  FMUL.FTZ R134, R73, R132.reuse ;  /* 0x0000008449867220 */ /* 0x080fe20000410000 */
[----:B------:R-:W-:Y:S02]  /*5bb0*/  HADD2.F32 R15, -RZ, R13.H1_H1 ;  /* 0x3000000dff0f7230 */ /* 0x000fe40000004100 */
[-C--:B------:R-:W-:Y:S01]  /*5bc0*/  FMUL.FTZ R13, R46, R55.reuse ;  /* 0x000000372e0d7220 */ /* 0x080fe20000410000 */
[----:B------:R-:W-:Y:S02]  /*5bd0*/  HADD2.F32 R53, -RZ, R136.H1_H1 ;  /* 0x30000088ff357230 */ /* 0x000fe40000004100 */
[C---:B------:R-:W-:Y:S01]  /*5be0*/  FMUL.FTZ R55, R12.reuse, R55 ;  /* 0x000000370c377220 */ /* 0x040fe20000410000 */
[----:B------:R-:W-:Y:S02]  /*5bf0*/  HADD2.F32 R133, -RZ, R133.H0_H0 ;  /* 0x20000085ff857230 */ /* 0x000fe40000004100 */
[C---:B------:R-:W-:Y:S01]  /*5c00*/  FMUL.FTZ R132, R15.reuse, R132 ;  /* 0x000000840f847220 */ /* 0x040fe20000410000 */
[-C--:B------:R-:W-:Y:S01]  /*5c10*/  FFMA.FTZ R15, R15, R54.reuse, -R134 ;  /* 0x000000360f0f7223 */ /* 0x080fe20000010886 */
[-C--:B------:R-:W-:Y:S01]  /*5c20*/  FFMA.FTZ R12, R12, R53.reuse, -R13 ;  /* 0x000000350c0c7223 */ /* 0x080fe2000001080d */
[----:B------:R-:W-:Y:S01]  /*5c30*/  FFMA.FTZ R13, R46, R53, R55 ;  /* 0x000000352e0d7223 */ /* 0x000fe20000010037 */
[----:B------:R-:W-:Y:S01]  /*5c40*/  FFMA.FTZ R46, R73, R54, R132 ;  /* 0x00000036492e7223 */ /* 0x000fe20000010084 */
[----:B------:R-:W-:-:S02]  /*5c50*/  HADD2.F32 R132, -RZ, R137.H0_H0 ;  /* 0x20000089ff847230 */ /* 0x000fc40000004100 */
[--C-:B------:R-:W-:Y:S01]  /*5c60*/  HADD2.F32 R54, -RZ, R75.reuse.H0_H0 ;  /* 0x2000004bff367230 */ /* 0x100fe20000004100 */
[----:B------:R-:W-:Y:S01]  /*5c70*/  F2FP.F16.F32.PACK_AB R15, R15, R12 ;  /* 0x0000000c0f0f723e */ /* 0x000fe200000000ff */
[----:B------:R-:W-:Y:S01]  /*5c80*/  HADD2.F32 R75, -RZ, R75.H1_H1 ;  /* 0x3000004bff4b7230 */ /* 0x000fe20000004100 */
[----:B------:R-:W-:Y:S01]  /*5c90*/  F2FP.F16.F32.PACK_AB R46, R46, R13 ;  /* 0x0000000d2e2e723e */ /* 0x000fe200000000ff */
[--C-:B------:R-:W-:Y:S02]  /*5ca0*/  HADD2.F32 R53, -RZ, R52.reuse.H0_H0 ;  /* 0x20000034ff357230 */ /* 0x100fe40000004100 */
[----:B------:R-:W-:Y:S01]  /*5cb0*/  FMUL.FTZ R134, R54, R132 ;  /* 0x0000008436867220 */ /* 0x000fe20000410000 */
[----:B------:R-:W-:Y:S02]  /*5cc0*/  HADD2.F32 R52, -RZ, R52.H1_H1 ;  /* 0x30000034ff347230 */ /* 0x000fe40000004100 */
[----:B------:R-:W-:Y:S01]  /*5cd0*/  FMUL.FTZ R137, R75, R133 ;  /* 0x000000854b897220 */ /* 0x000fe20000410000 */
[----:B------:R-:W-:-:S02]  /*5ce0*/  HADD2.F32 R55, -RZ, R136.H0_H0 ;  /* 0x20000088ff377230 */ /* 0x000fc40000004100 */
[----:B------:R-:W-:Y:S02]  /*5cf0*/  HADD2.F32 R73, -RZ, R135.H0_H0 ;  /* 0x20000087ff497230 */ /* 0x000fe40000004100 */
[C---:B------:R-:W-:Y:S01]  /*5d00*/  FMUL.FTZ R135, R53.reuse, R132 ;  /* 0x0000008435877220 */ /* 0x040fe20000410000 */
[----:B------:R-:W-:Y:S01]  /*5d10*/  FMUL.FTZ R132, R52, R133 ;  /* 0x0000008534847220 */ /* 0x000fe20000410000 */
[-C--:B------:R-:W-:Y:S01]  /*5d20*/  FFMA.FTZ R133, R53, R55.reuse, -R134 ;  /* 0x0000003735857223 */ /* 0x080fe20000010886 */
[--C-:B------:R-:W-:Y:S02]  /*5d30*/  HADD2.F32 R53, -RZ, R131.reuse.H0_H0 ;  /* 0x20000083ff357230 */ /* 0x100fe40000004100 */
[----:B------:R-:W-:Y:S01]  /*5d40*/  FFMA.FTZ R135, R54, R55, R135 ;  /* 0x0000003736877223 */ /* 0x000fe20000010087 */
[-C--:B------:R-:W-:Y:S01]  /*5d50*/  FFMA.FTZ R136, R52, R73.reuse, -R137 ;  /* 0x0000004934887223 */ /* 0x080fe20000010889 */
[----:B------:R-:W-:Y:S02]  /*5d60*/  HADD2.F32 R131, -RZ, R131.H1_H1 ;  /* 0x30000083ff837230 */ /* 0x000fe40000004100 */
[----:B------:R-:W-:Y:S01]  /*5d70*/  FFMA.FTZ R138, R75, R73, R132 ;  /* 0x000000494b8a7223 */ /* 0x000fe20000010084 */
[----:B------:R-:W-:-:S02]  /*5d80*/  HADD2.F32 R54, -RZ, R45.H0_H0 ;  /* 0x2000002dff367230 */ /* 0x000fc40000004100 */
[--C-:B------:R-:W-:Y:S01]  /*5d90*/  HADD2.F32 R52, -RZ, R72.reuse.H0_H0 ;  /* 0x20000048ff347230 */ /* 0x100fe20000004100 */
[----:B------:R-:W-:Y:S01]  /*5da0*/  F2FP.F16.F32.PACK_AB R133, R136, R133 ;  /* 0x000000858885723e */ /* 0x000fe200000000ff */
[--C-:B------:R-:W-:Y:S02]  /*5db0*/  HADD2.F32 R45, -RZ, R47.reuse.H0_H0 ;  /* 0x2000002fff2d7230 */ /* 0x100fe40000004100 */
[----:B------:R-:W-:Y:S02]  /*5dc0*/  HADD2.F32 R72, -RZ, R72.H1_H1 ;  /* 0x30000048ff487230 */ /* 0x000fe40000004100 */
[-C--:B------:R-:W-:Y:S01]  /*5dd0*/  FMUL.FTZ R132, R52, R131.reuse ;  /* 0x0000008334847220 */ /* 0x080fe20000410000 */
[----:B------:R-:W-:Y:S02]  /*5de0*/  HADD2.F32 R47, -RZ, R47.H1_H1 ;  /* 0x3000002fff2f7230 */ /* 0x000fe40000004100 */
[----:B------:R-:W-:Y:S01]  /*5df0*/  FMUL.FTZ R131, R45, R131 ;  /* 0x000000832d837220 */ /* 0x000fe20000410000 */
[----:B------:R-:W-:-:S02]  /*5e00*/  HADD2.F32 R129, -RZ, R129.H0_H0 ;  /* 0x20000081ff817230 */ /* 0x000fc40000004100 */
[-C--:B------:R-:W-:Y:S01]  /*5e10*/  FMUL.FTZ R134, R72, R54.reuse ;  /* 0x0000003648867220 */ /* 0x080fe20000410000 */
[-C--:B------:R-:W-:Y:S01]  /*5e20*/  FFMA.FTZ R132, R45, R53.reuse, -R132 ;  /* 0x000000352d847223 */ /* 0x080fe20000010884 */
[C---:B------:R-:W-:Y:S01]  /*5e30*/  FMUL.FTZ R73, R47.reuse, R54 ;  /* 0x000000362f497220 */ /* 0x040fe20000410000 */
[----:B------:R-:W-:Y:S01]  /*5e40*/  FFMA.FTZ R131, R52, R53, R131 ;  /* 0x0000003534837223 */ /* 0x000fe20000010083 */
[-C--:B------:R-:W-:Y:S01]  /*5e50*/  FFMA.FTZ R55, R47, R129.reuse, -R134 ;  /* 0x000000812f377223 */ /* 0x080fe20000010886 */
[----:B------:R-:W-:Y:S02]  /*5e60*/  HADD2.F32 R47, -RZ, R130.H1_H1 ;  /* 0x30000082ff2f7230 */ /* 0x000fe40000004100 */
[----:B------:R-:W-:Y:S01]  /*5e70*/  FFMA.FTZ R72, R72, R129, R73 ;  /* 0x0000008148487223 */ /* 0x000fe20000010049 */
[----:B------:R-:W-:Y:S02]  /*5e80*/  HADD2.F32 R53, -RZ, R44.H0_H0 ;  /* 0x2000002cff357230 */ /* 0x000fe40000004100 */
[----:B------:R-:W-:Y:S01]  /*5e90*/  HADD2.F32 R45, -RZ, R74.H0_H0 ;  /* 0x2000004aff2d7230 */ /* 0x000fe20000004100 */
[----:B------:R-:W-:Y:S01]  /*5ea0*/  F2FP.F16.F32.PACK_AB R12, R55, R132 ;  /* 0x00000084370c723e */ /* 0x000fe200000000ff */
[----:B------:R-:W-:Y:S01]  /*5eb0*/  HADD2.F32 R130, -RZ, R130.H0_H0 ;  /* 0x20000082ff827230 */ /* 0x000fe20000004100 */
[----:B------:R-:W-:Y:S01]  /*5ec0*/  F2FP.F16.F32.PACK_AB R72, R72, R131 ;  /* 0x000000834848723e */ /* 0x000fe200000000ff */
[----:B------:R-:W-:-:S02]  /*5ed0*/  HADD2.F32 R44, -RZ, R14.H0_H0 ;  /* 0x2000000eff2c7230 */ /* 0x000fc40000004100 */
[----:B------:R-:W-:Y:S02]  /*5ee0*/  HADD2.F32 R74, -RZ, R74.H1_H1 ;  /* 0x3000004aff4a7230 */ /* 0x000fe40000004100 */
[CC--:B------:R-:W-:Y:S01]  /*5ef0*/  FMUL.FTZ R73, R45.reuse, R130.reuse ;  /* 0x000000822d497220 */ /* 0x0c0fe20000410000 */
[----:B------:R-:W-:Y:S02]  /*5f00*/  HADD2.F32 R14, -RZ, R14.H1_H1 ;  /* 0x3000000eff0e7230 */ /* 0x000fe40000004100 */
[----:B------:R-:W-:Y:S01]  /*5f10*/  FMUL.FTZ R130, R44, R130 ;  /* 0x000000822c827220 */ /* 0x000fe20000410000 */
[----:B------:R-:W-:Y:S02]  /*5f20*/  HADD2.F32 R11, -RZ, R11.H0_H0 ;  /* 0x2000000bff0b7230 */ /* 0x000fe40000004100 */
[----:B------:R-:W-:Y:S01]  /*5f30*/  FMUL.FTZ R75, R74, R53 ;  /* 0x000000354a4b7220 */ /* 0x000fe20000410000 */
[----:B------:R-:W-:Y:S01]  /*5f40*/  FFMA.FTZ R73, R44, R47, -R73 ;  /* 0x0000002f2c497223 */ /* 0x000fe20000010849 */
[C---:B------:R-:W-:Y:S01]  /*5f50*/  FMUL.FTZ R53, R14.reuse, R53 ;  /* 0x000000350e357220 */ /* 0x040fe20000410000 */
[----:B------:R-:W-:Y:S01]  /*5f60*/  FFMA.FTZ R130, R45, R47, R130 ;  /* 0x0000002f2d827223 */ /* 0x000fe20000010082 */
[----:B------:R-:W-:Y:S01]  /*5f70*/  FFMA.FTZ R14, R14, R11, -R75 ;  /* 0x0000000b0e0e7223 */ /* 0x000fe2000001084b */
[----:B------:R-:W-:-:S02]  /*5f80*/  IMAD.MOV.U32 R13, RZ, RZ, R15 ;  /* 0x000000ffff0d7224 */ /* 0x000fc400078e000f */
[----:B------:R-:W-:Y:S01]  /*5f90*/  FFMA.FTZ R53, R74, R11, R53 ;  /* 0x0000000b4a357223 */ /* 0x000fe20000010035 */
[----:B------:R-:W-:Y:S02]  /*5fa0*/  F2FP.F16.F32.PACK_AB R75, R138, R135 ;  /* 0x000000878a4b723e */ /* 0x000fe400000000ff */
[----:B------:R-:W-:Y:S01]  /*5fb0*/  F2FP.F16.F32.PACK_AB R14, R14, R73 ;  /* 0x000000490e0e723e */ /* 0x000fe200000000ff */
[----:B------:R-:W-:Y:S01]  /*5fc0*/  IMAD.MOV.U32 R73, RZ, RZ, R46 ;  /* 0x000000ffff497224 */ /* 0x000fe200078e002e */
[----:B------:R-:W-:Y:S02]  /*5fd0*/  F2FP.F16.F32.PACK_AB R74, R53, R130 ;  /* 0x00000082354a723e */ /* 0x000fe400000000ff */
[----:B------:R-:W-:-:S07]  /*5fe0*/  MOV R15, R133 ;  /* 0x00000085000f7202 */ /* 0x000fce0000000f00 */
.L_x_1630:
[----:B------:R-:W-:Y:S05]  /*5ff0*/  BSYNC B3 ;  /* 0x0000000000037941 */ /* 0x000fea0003800000 */
.L_x_1629:
[----:B---3--:R3:W-:Y:S04]  /*6000*/  ST.E.128 desc[UR60][R110.64], R12 ;  /* 0x0000000c6e007985 */ /* 0x0087e8000c101d3c */
[----:B----4-:R3:W-:Y:S02]  /*6010*/  @!P0 ST.E.128 desc[UR60][R112.64], R72 ;  /* 0x0000004870008985 */ /* 0x0107e4000c101d3c */
.L_x_1628:
[----:B------:R-:W-:Y:S05]  /*6020*/  BSYNC B2 ;  /* 0x0000000000027941 */ /* 0x000fea0003800000 */
.L_x_1627:
[----:B------:R-:W-:-:S13]  /*6030*/  ISETP.NE.AND P0, PT, R36, RZ, PT ;  /* 0x000000ff2400720c */ /* 0x000fda0003f05270 */
[----:B------:R-:W-:Y:S05]  /*6040*/  @!P0 BRA `(.L_x_1626) ;  /* 0x0000000400d08947 */ /* 0x000fea0003800000 */
[----:B---3--:R-:W3:Y:S04]  /*6050*/  LDL R15, [R1+0x50] ;  /* 0x00005000010f7983 */ /* 0x008ee80000100800 */
[----:B------:R-:W4:Y:S04]  /*6060*/  LDL R14, [R1+0xa4] ;  /* 0x0000a400010e7983 */ /* 0x000f280000100800 */
[----:B------:R-:W5:Y:S01]  /*6070*/  LDL R13, [R1+0x58] ;  /* 0x00005800010d7983 */ /* 0x000f620000100800 */
[----:B--2---:R-:W-:Y:S01]  /*6080*/  SEL R11, R95, R118, !P1 ;  /* 0x000000765f0b7207 */ /* 0x004fe20004800000 */
[----:B------:R-:W-:Y:S01]  /*6090*/  BSSY B2, `(.L_x_1631) ;  /* 0x000006d000027945 */ /* 0x000fe20003800000 */
[----:B------:R-:W-:-:S02]  /*60a0*/  LEA R52, P6, R35, R108, 0x1 ;  /* 0x0000006c23347211 */ /* 0x000fc400078c08ff */
[----:B------:R-:W-:Y:S02]  /*60b0*/  SHF.R.S32.HI R12, RZ, 0x1f, R11 ;  /* 0x0000001fff0c7819 */ /* 0x000fe4000001140b */
[----:B------:R-:W-:Y:S02]  /*60c0*/  LEA.HI.X R53, R35, R109, R89, 0x1, P6 ;  /* 0x0000006d23357211 */ /* 0x000fe400030f0c59 */
        /* <DEDUP_REMOVED lines=8> */
[----:B------:R-:W-:-:S05]  /*6150*/  LOP3.LUT R12, R12, 0x7ffff000, RZ, 0xc0, !PT ;  /* 0x7ffff0000c0c7812 */ /* 0x000fca00078ec0ff */
[----:B------:R-:W-:Y:S01]  /*6160*/  @!P0 IMAD.WIDE R108, R55, 0x2, R108 ;  /* 0x00000002376c8825 */ /* 0x000fe200078e026c */
[----:B---3--:R-:W-:-:S04]  /*6170*/  LOP3.LUT R11, R15, 0x38, R55, 0xf8, !PT ;  /* 0x000000380f0b7812 */ /* 0x008fc800078ef837 */
[----:B----4-:R-:W-:-:S04]  /*6180*/  LOP3.LUT R11, R11, R14, RZ, 0x3c, !PT ;  /* 0x0000000e0b0b7212 */ /* 0x010fc800078e3cff */
[----:B-----5:R-:W-:Y:S01]  /*6190*/  IADD3 R13, R11, R12, R13 ;  /* 0x0000000c0b0d7210 */ /* 0x020fe20007ffe00d */
[----:B------:R-:W-:-:S03]  /*61a0*/  IMAD R11, R200, 0x4000, R92 ;  /* 0x00004000c80b7824 */ /* 0x000fc600078e025c */
[----:B------:R-:W-:Y:S01]  /*61b0*/  LEA R13, R200, R13, 0xe ;  /* 0x0000000dc80d7211 */ /* 0x000fe200078e70ff */
[----:B------:R-:W-:-:S04]  /*61c0*/  IMAD R11, R11, 0x2, R18 ;  /* 0x000000020b0b7824 */ /* 0x000fc800078e0212 */
[----:B------:R-:W-:Y:S02]  /*61d0*/  IMAD R44, R13, 0x2, R18 ;  /* 0x000000020d2c7824 */ /* 0x000fe400078e0212 */
[----:B------:R2:W3:Y:S04]  /*61e0*/  LDS.128 R12, [R11+0x20400] ;  /* 0x020400000b0c7984 */ /* 0x0004e80000000c00 */
[----:B------:R-:W4:Y:S01]  /*61f0*/  LDS.128 R44, [R44+0x20400] ;  /* 0x020400002c2c7984 */ /* 0x000f220000000c00 */
[----:B------:R-:W-:Y:S05]  /*6200*/  @P6 BRA `(.L_x_1632) ;  /* 0x0000000400546947 */ /* 0x000fea0003800000 */
[--C-:B------:R-:W-:Y:S02]  /*6210*/  SHF.R.U64 R75, R48, 0x10, R49.reuse ;  /* 0x00000010304b7819 */ /* 0x100fe40000001231 */
[----:B------:R-:W-:Y:S01]  /*6220*/  SHF.R.U32.HI R48, RZ, 0x10, R49 ;  /* 0x00000010ff307819 */ /* 0x000fe20000011631 */
[--C-:B------:R-:W-:Y:S01]  /*6230*/  HADD2.F32 R49, -RZ, R128.reuse.H1_H1 ;  /* 0x30000080ff317230 */ /* 0x100fe20000004100 */
[--C-:B------:R-:W-:Y:S01]  /*6240*/  SHF.R.U64 R111, R40, 0x10, R41.reuse ;  /* 0x00000010286f7819 */ /* 0x100fe20000001229 */
[----:B------:R-:W-:Y:S01]  /*6250*/  HADD2.F32 R128, -RZ, R128.H0_H0 ;  /* 0x20000080ff807230 */ /* 0x000fe20000004100 */
[----:B------:R-:W-:Y:S01]  /*6260*/  SHF.R.U32.HI R54, RZ, 0x10, R41 ;  /* 0x00000010ff367819 */ /* 0x000fe20000011629 */
[----:B---3--:R-:W-:Y:S01]  /*6270*/  IMAD.MOV.U32 R41, RZ, RZ, R14 ;  /* 0x000000ffff297224 */ /* 0x008fe200078e000e */
[----:B--2---:R-:W-:Y:S01]  /*6280*/  SHF.R.U64 R11, R42, 0x10, R43 ;  /* 0x000000102a0b7819 */ /* 0x004fe2000000122b */
[----:B----4-:R-:W-:Y:S01]  /*6290*/  HADD2.F32 R42, -RZ, R45.H0_H0 ;  /* 0x2000002dff2a7230 */ /* 0x010fe20000004100 */
[----:B------:R-:W-:Y:S01]  /*62a0*/  SHF.R.U64 R40, R50, 0x10, R51 ;  /* 0x0000001032287819 */ /* 0x000fe20000001233 */
[----:B------:R-:W-:Y:S01]  /*62b0*/  HADD2.F32 R14, -RZ, R13.H0_H0 ;  /* 0x2000000dff0e7230 */ /* 0x000fe20000004100 */
[----:B------:R-:W-:Y:S01]  /*62c0*/  SHF.R.U32.HI R73, RZ, 0x10, R43 ;  /* 0x00000010ff497819 */ /* 0x000fe2000001162b */
[----:B------:R-:W-:Y:S01]  /*62d0*/  HADD2.F32 R45, -RZ, R45.H1_H1 ;  /* 0x3000002dff2d7230 */ /* 0x000fe20000004100 */
[----:B------:R-:W-:Y:S01]  /*62e0*/  SHF.R.U32.HI R55, RZ, 0x10, R51 ;  /* 0x00000010ff377819 */ /* 0x000fe20000011633 */
[----:B------:R-:W-:-:S02]  /*62f0*/  HADD2.F32 R50, -RZ, R48.H0_H0 ;  /* 0x20000030ff327230 */ /* 0x000fc40000004100 */
[-C--:B------:R-:W-:Y:S01]  /*6300*/  FMUL.FTZ R51, R42, R49.reuse ;  /* 0x000000312a337220 */ /* 0x080fe20000410000 */
[----:B------:R-:W-:Y:S02]  /*6310*/  HADD2.F32 R43, -RZ, R126.H1_H1 ;  /* 0x3000007eff2b7230 */ /* 0x000fe40000004100 */
[C---:B------:R-:W-:Y:S01]  /*6320*/  FMUL.FTZ R49, R14.reuse, R49 ;  /* 0x000000310e317220 */ /* 0x040fe20000410000 */
[----:B------:R-:W-:Y:S02]  /*6330*/  HADD2.F32 R13, -RZ, R13.H1_H1 ;  /* 0x3000000dff0d7230 */ /* 0x000fe40000004100 */
[----:B------:R-:W-:Y:S02]  /*6340*/  HADD2.F32 R48, -RZ, R54.H0_H0 ;  /* 0x20000036ff307230 */ /* 0x000fe40000004100 */
[-C--:B------:R-:W-:Y:S01]  /*6350*/  FMUL.FTZ R54, R45, R50.reuse ;  /* 0x000000322d367220 */ /* 0x080fe20000410000 */
[-C--:B------:R-:W-:Y:S01]  /*6360*/  FFMA.FTZ R51, R14, R43.reuse, -R51 ;  /* 0x0000002b0e337223 */ /* 0x080fe20000010833 */
[C---:B------:R-:W-:Y:S01]  /*6370*/  FMUL.FTZ R50, R13.reuse, R50 ;  /* 0x000000320d327220 */ /* 0x040fe20000410000 */
[----:B------:R-:W-:Y:S01]  /*6380*/  FFMA.FTZ R49, R42, R43, R49 ;  /* 0x0000002b2a317223 */ /* 0x000fe20000010031 */
[----:B------:R-:W-:Y:S01]  /*6390*/  FFMA.FTZ R54, R13, R48, -R54 ;  /* 0x000000300d367223 */ /* 0x000fe20000010836 */
[----:B------:R-:W-:-:S02]  /*63a0*/  HADD2.F32 R43, -RZ, R127.H1_H1 ;  /* 0x3000007fff2b7230 */ /* 0x000fc40000004100 */
[----:B------:R-:W-:Y:S01]  /*63b0*/  FFMA.FTZ R72, R45, R48, R50 ;  /* 0x000000302d487223 */ /* 0x000fe20000010032 */
[----:B------:R-:W-:Y:S02]  /*63c0*/  HADD2.F32 R14, -RZ, R47.H0_H0 ;  /* 0x2000002fff0e7230 */ /* 0x000fe40000004100 */
[----:B------:R-:W-:Y:S02]  /*63d0*/  HADD2.F32 R13, -RZ, R15.H0_H0 ;  /* 0x2000000fff0d7230 */ /* 0x000fe40000004100 */
        /* <DEDUP_REMOVED lines=12> */
[----:B------:R-:W-:Y:S02]  /*64a0*/  HADD2.F32 R14, -RZ, R44.H0_H0 ;  /* 0x2000002cff0e7230 */ /* 0x000fe40000004100 */
[----:B------:R-:W-:Y:S01]  /*64b0*/  FFMA.FTZ R74, R13, R42, -R74 ;  /* 0x0000002a0d4a7223 */ /* 0x000fe2000001084a */
[----:B------:R-:W-:-:S02]  /*64c0*/  HADD2.F32 R43, -RZ, R75.H0_H0 ;  /* 0x2000004bff2b7230 */ /* 0x000fc40000004100 */
[----:B------:R-:W-:Y:S01]  /*64d0*/  FFMA.FTZ R55, R15, R48, -R110 ;  /* 0x000000300f377223 */ /* 0x000fe2000001086e */
[----:B------:R-:W-:Y:S02]  /*64e0*/  HADD2.F32 R13, -RZ, R12.H0_H0 ;  /* 0x2000000cff0d7230 */ /* 0x000fe40000004100 */
[----:B------:R-:W-:Y:S01]  /*64f0*/  FMUL.FTZ R42, R14, R128 ;  /* 0x000000800e2a7220 */ /* 0x000fe20000410000 */
[----:B------:R-:W-:Y:S02]  /*6500*/  HADD2.F32 R44, -RZ, R44.H1_H1 ;  /* 0x3000002cff2c7230 */ /* 0x000fe40000004100 */
[----:B------:R-:W-:Y:S01]  /*6510*/  FFMA.FTZ R73, R47, R48, R112 ;  /* 0x000000302f497223 */ /* 0x000fe20000010070 */
[----:B------:R-:W-:Y:S02]  /*6520*/  HADD2.F32 R12, -RZ, R12.H1_H1 ;  /* 0x3000000cff0c7230 */ /* 0x000fe40000004100 */
[----:B------:R-:W-:Y:S01]  /*6530*/  FMUL.FTZ R45, R13, R128 ;  /* 0x000000800d2d7220 */ /* 0x000fe20000410000 */
[----:B------:R-:W-:-:S02]  /*6540*/  HADD2.F32 R15, -RZ, R111.H0_H0 ;  /* 0x2000006fff0f7230 */ /* 0x000fc40000004100 */
[-C--:B------:R-:W-:Y:S01]  /*6550*/  FMUL.FTZ R47, R44, R43.reuse ;  /* 0x0000002b2c2f7220 */ /* 0x080fe20000410000 */
[----:B------:R-:W-:Y:S01]  /*6560*/  FFMA.FTZ R42, R13, R126, -R42 ;  /* 0x0000007e0d2a7223 */ /* 0x000fe2000001082a */
[----:B------:R-:W-:Y:S02]  /*6570*/  HADD2.F32 R13, -RZ, R46.H0_H0 ;  /* 0x2000002eff0d7230 */ /* 0x000fe40000004100 */
[C---:B------:R-:W-:Y:S01]  /*6580*/  FMUL.FTZ R43, R12.reuse, R43 ;  /* 0x0000002b0c2b7220 */ /* 0x040fe20000410000 */
[----:B------:R-:W-:Y:S02]  /*6590*/  HADD2.F32 R127, -RZ, R127.H0_H0 ;  /* 0x2000007fff7f7230 */ /* 0x000fe40000004100 */
[-C--:B------:R-:W-:Y:S01]  /*65a0*/  FFMA.FTZ R47, R12, R15.reuse, -R47 ;  /* 0x0000000f0c2f7223 */ /* 0x080fe2000001082f */
[----:B------:R-:W-:Y:S02]  /*65b0*/  HADD2.F32 R40, -RZ, R40.H0_H0 ;  /* 0x20000028ff287230 */ /* 0x000fe40000004100 */
[----:B------:R-:W-:Y:S01]  /*65c0*/  FFMA.FTZ R44, R44, R15, R43 ;  /* 0x0000000f2c2c7223 */ /* 0x000fe2000001002b */
[----:B------:R-:W-:-:S02]  /*65d0*/  HADD2.F32 R46, -RZ, R46.H1_H1 ;  /* 0x3000002eff2e7230 */ /* 0x000fc40000004100 */
[-C--:B------:R-:W-:Y:S01]  /*65e0*/  FMUL.FTZ R15, R13, R127.reuse ;  /* 0x0000007f0d0f7220 */ /* 0x080fe20000410000 */
[----:B------:R-:W-:Y:S02]  /*65f0*/  HADD2.F32 R12, -RZ, R41.H0_H0 ;  /* 0x20000029ff0c7230 */ /* 0x000fe40000004100 */
[----:B------:R-:W-:Y:S01]  /*6600*/  FFMA.FTZ R45, R14, R126, R45 ;  /* 0x0000007e0e2d7223 */ /* 0x000fe2000001002d */
[----:B------:R-:W-:Y:S02]  /*6610*/  HADD2.F32 R125, -RZ, R125.H0_H0 ;  /* 0x2000007dff7d7230 */ /* 0x000fe40000004100 */
[----:B------:R-:W-:Y:S01]  /*6620*/  FMUL.FTZ R48, R46, R40 ;  /* 0x000000282e307220 */ /* 0x000fe20000410000 */
[----:B------:R-:W-:Y:S02]  /*6630*/  HADD2.F32 R41, -RZ, R41.H1_H1 ;  /* 0x30000029ff297230 */ /* 0x000fe40000004100 */
[----:B------:R-:W-:Y:S01]  /*6640*/  FMUL.FTZ R14, R12, R127 ;  /* 0x0000007f0c0e7220 */ /* 0x000fe20000410000 */
[----:B------:R-:W-:-:S02]  /*6650*/  HADD2.F32 R11, -RZ, R11.H0_H0 ;  /* 0x2000000bff0b7230 */ /* 0x000fc40000004100 */
[-C--:B------:R-:W-:Y:S01]  /*6660*/  FFMA.FTZ R15, R12, R125.reuse, -R15 ;  /* 0x0000007d0c0f7223 */ /* 0x080fe2000001080f */
[----:B------:R-:W-:Y:S01]  /*6670*/  F2FP.F16.F32.PACK_AB R55, R55, R74 ;  /* 0x0000004a3737723e */ /* 0x000fe200000000ff */
[----:B------:R-:W-:Y:S01]  /*6680*/  FMUL.FTZ R43, R41, R40 ;  /* 0x00000028292b7220 */ /* 0x000fe20000410000 */
[----:B------:R-:W-:Y:S01]  /*6690*/  FFMA.FTZ R14, R13, R125, R14 ;  /* 0x0000007d0d0e7223 */ /* 0x000fe2000001000e */
[----:B------:R-:W-:Y:S01]  /*66a0*/  FFMA.FTZ R48, R41, R11, -R48 ;  /* 0x0000000b29307223 */ /* 0x000fe20000010830 */
[----:B------:R-:W-:Y:S01]  /*66b0*/  F2FP.F16.F32.PACK_AB R13, R54, R51 ;  /* 0x00000033360d723e */ /* 0x000fe200000000ff */
[----:B------:R-:W-:Y:S01]  /*66c0*/  FFMA.FTZ R43, R46, R11, R43 ;  /* 0x0000000b2e2b7223 */ /* 0x000fe2000001002b */
[----:B------:R-:W-:Y:S02]  /*66d0*/  F2FP.F16.F32.PACK_AB R50, R73, R50 ;  /* 0x000000324932723e */ /* 0x000fe400000000ff */
[----:B------:R-:W-:Y:S01]  /*66e0*/  F2FP.F16.F32.PACK_AB R54, R48, R15 ;  /* 0x0000000f3036723e */ /* 0x000fe200000000ff */
[----:B------:R-:W-:Y:S01]  /*66f0*/  IMAD.MOV.U32 R15, RZ, RZ, R55 ;  /* 0x000000ffff0f7224 */ /* 0x000fe200078e0037 */
[----:B------:R-:W-:Y:S01]  /*6700*/  F2FP.F16.F32.PACK_AB R12, R47, R42 ;  /* 0x0000002a2f0c723e */ /* 0x000fe200000000ff */
[----:B------:R-:W-:Y:S01]  /*6710*/  IMAD.MOV.U32 R47, RZ, RZ, R50 ;  /* 0x000000ffff2f7224 */ /* 0x000fe200078e0032 */
[----:B------:R-:W-:-:S02]  /*6720*/  F2FP.F16.F32.PACK_AB R44, R44, R45 ;  /* 0x0000002d2c2c723e */ /* 0x000fc400000000ff */
[----:B------:R-:W-:Y:S01]  /*6730*/  F2FP.F16.F32.PACK_AB R46, R43, R14 ;  /* 0x0000000e2b2e723e */ /* 0x000fe200000000ff */
[----:B------:R-:W-:Y:S01]  /*6740*/  IMAD.MOV.U32 R14, RZ, RZ, R54 ;  /* 0x000000ffff0e7224 */ /* 0x000fe200078e0036 */
[----:B------:R-:W-:-:S07]  /*6750*/  MOV R45, R49 ;  /* 0x00000031002d7202 */ /* 0x000fce0000000f00 */
.L_x_1632:
[----:B------:R-:W-:Y:S05]  /*6760*/  BSYNC B2 ;  /* 0x0000000000027941 */ /* 0x000fea0003800000 */
.L_x_1631:
[----:B---3--:R3:W-:Y:S04]  /*6770*/  ST.E.128 desc[UR60][R52.64], R12 ;  /* 0x0000000c34007985 */ /* 0x0087e8000c101d3c */
[----:B----4-:R3:W-:Y:S02]  /*6780*/  @!P0 ST.E.128 desc[UR60][R108.64], R44 ;  /* 0x0000002c6c008985 */ /* 0x0107e4000c101d3c */
.L_x_1626:
[----:B------:R-:W-:Y:S05]  /*6790*/  BSYNC B1 ;  /* 0x0000000000017941 */ /* 0x000fea0003800000 */
.L_x_1625:
[----:B------:R-:W-:-:S03]  /*67a0*/  UMOV UR4, 0xffffffff ;  /* 0xffffffff00047882 */ /* 0x000fc60000000000 */
[----:B------:R-:W-:Y:S05]  /*67b0*/  BRA.DIV UR4, `(.L_x_1633) ;  /* 0x0000023604c07947 */ /* 0x000fea000b800000 */
[----:B---3--:R3:W4:Y:S04]  /*67c0*/  SHFL.IDX PT, R45, R114, 0x1, 0x181f ;  /* 0x00381f00722d7f89 */ /* 0x00872800000e0000 */
[----:B------:R3:W0:Y:S02]  /*67d0*/  SHFL.IDX PT, R44, R107, 0x1, 0x181f ;  /* 0x00381f006b2c7f89 */ /* 0x00062400000e0000 */
.L_x_2022:
[----:B------:R-:W-:Y:S05]  /*67e0*/  @P4 BRA `(.L_x_1602) ;  /* 0x0000001400284947 */ /* 0x000fea0003800000 */
[----:B------:R-:W-:Y:S01]  /*67f0*/  ISETP.NE.AND P0, PT, R28, RZ, PT ;  /* 0x000000ff1c00720c */ /* 0x000fe20003f05270 */
[----:B------:R-:W-:-:S12]  /*6800*/  BSSY B1, `(.L_x_1634) ;  /* 0x0000075000017945 */ /* 0x000fd80003800000 */
[----:B------:R-:W-:Y:S05]  /*6810*/  @!P0 BRA `(.L_x_1635) ;  /* 0x0000000400cc8947 */ /* 0x000fea0003800000 */
[----:B------:R-:W5:Y:S04]  /*6820*/  LDL R15, [R1+0x4c] ;  /* 0x00004c00010f7983 */ /* 0x000f680000100800 */
[----:B------:R-:W3:Y:S04]  /*6830*/  LDL R14, [R1+0xa0] ;  /* 0x0000a000010e7983 */ /* 0x000ee80000100800 */
[----:B------:R-:W3:Y:S01]  /*6840*/  LDL R13, [R1+0x54] ;  /* 0x00005400010d7983 */ /* 0x000ee20000100800 */
[----:B--2---:R-:W-:Y:S01]  /*6850*/  SEL R11, R95, R118, !P2 ;  /* 0x000000765f0b7207 */ /* 0x004fe20005000000 */
[----:B------:R-:W-:Y:S01]  /*6860*/  BSSY B2, `(.L_x_1636) ;  /* 0x000006c000027945 */ /* 0x000fe20003800000 */
[----:B------:R-:W-:-:S02]  /*6870*/  ISETP.GE.AND P4, PT, R16, R106, PT ;  /* 0x0000006a1000720c */ /* 0x000fc40003f86270 */
[----:B------:R-:W-:Y:S02]  /*6880*/  SHF.R.S32.HI R12, RZ, 0x1f, R11 ;  /* 0x0000001fff0c7819 */ /* 0x000fe4000001140b */
[C---:B0-----:R-:W-:Y:S02]  /*6890*/  LEA R46, P0, R33.reuse, R44, 0x1 ;  /* 0x0000002c212e7211 */ /* 0x041fe400078008ff */
[----:B------:R-:W-:Y:S02]  /*68a0*/  LEA.HI R11, R12, R11, RZ, 0x4 ;  /* 0x0000000b0c0b7211 */ /* 0x000fe400078f20ff */
[----:B----4-:R-:W-:Y:S02]  /*68b0*/  LEA.HI.X R47, R33, R45, R88, 0x1, P0 ;  /* 0x0000002d212f7211 */ /* 0x010fe400000f0c58 */
[----:B------:R-:W-:-:S04]  /*68c0*/  LEA.HI.SX32 R11, R11, R32, 0x1c ;  /* 0x000000200b0b7211 */ /* 0x000fc800078fe2ff */
[----:B------:R-:W-:Y:S02]  /*68d0*/  SHF.R.S32.HI R12, RZ, 0x1f, R11 ;  /* 0x0000001fff0c7819 */ /* 0x000fe4000001140b */
[----:B------:R-:W-:Y:S02]  /*68e0*/  SHF.L.U32 R49, R11, 0x3, RZ ;  /* 0x000000030b317819 */ /* 0x000fe400000006ff */
[----:B------:R-:W-:Y:S02]  /*68f0*/  LEA.HI R12, R12, R11, RZ, 0x3 ;  /* 0x0000000b0c0c7211 */ /* 0x000fe400078f18ff */
[----:B------:R-:W-:-:S03]  /*6900*/  ISETP.GE.AND P6, PT, R49, R116, PT ;  /* 0x000000743100720c */ /* 0x000fc60003fc6270 */
[----:B------:R-:W-:-:S05]  /*6910*/  IMAD.SHL.U32 R12, R12, 0x200, RZ ;  /* 0x000002000c0c7824 */ /* 0x000fca00078e00ff */
[----:B------:R-:W-:Y:S02]  /*6920*/  LOP3.LUT R12, R12, 0x7ffff000, RZ, 0xc0, !PT ;  /* 0x7ffff0000c0c7812 */ /* 0x000fe400078ec0ff */
[----:B-----5:R-:W-:-:S03]  /*6930*/  LOP3.LUT R11, R15, 0x38, R49, 0xf8, !PT ;  /* 0x000000380f0b7812 */ /* 0x020fc600078ef831 */
[----:B------:R-:W-:Y:S01]  /*6940*/  @!P6 IMAD.WIDE R48, R49, 0x2, R44 ;  /* 0x000000023130e825 */ /* 0x000fe200078e022c */
[----:B---3--:R-:W-:-:S04]  /*6950*/  LOP3.LUT R11, R11, R14, RZ, 0x3c, !PT ;  /* 0x0000000e0b0b7212 */ /* 0x008fc800078e3cff */
[----:B------:R-:W-:Y:S01]  /*6960*/  IADD3 R13, R11, R12, R13 ;  /* 0x0000000c0b0d7210 */ /* 0x000fe20007ffe00d */
[----:B------:R-:W-:-:S04]  /*6970*/  IMAD R11, R200, 0x4000, R91 ;  /* 0x00004000c80b7824 */ /* 0x000fc800078e025b */
[----:B------:R-:W-:Y:S01]  /*6980*/  IMAD R13, R200, 0x4000, R13 ;  /* 0x00004000c80d7824 */ /* 0x000fe200078e020d */
[----:B------:R-:W-:-:S03]  /*6990*/  LEA R11, R11, R18, 0x1 ;  /* 0x000000120b0b7211 */ /* 0x000fc600078e08ff */
[----:B------:R-:W-:Y:S02]  /*69a0*/  IMAD R40, R13, 0x2, R18 ;  /* 0x000000020d287824 */ /* 0x000fe400078e0212 */
[----:B------:R0:W2:Y:S04]  /*69b0*/  LDS.128 R12, [R11+0x20400] ;  /* 0x020400000b0c7984 */ /* 0x0000a80000000c00 */
[----:B------:R-:W3:Y:S01]  /*69c0*/  LDS.128 R40, [R40+0x20400] ;  /* 0x0204000028287984 */ /* 0x000ee20000000c00 */
[----:B------:R-:W-:Y:S05]  /*69d0*/  @P4 BRA `(.L_x_1637) ;  /* 0x0000000400504947 */ /* 0x000fea0003800000 */
[----:B------:R-:W-:Y:S01]  /*69e0*/  SHF.R.U32.HI R54, RZ, 0x10, R69 ;  /* 0x00000010ff367819 */ /* 0x000fe20000011645 */
[----:B---3--:R-:W-:Y:S01]  /*69f0*/  IMAD.MOV.U32 R50, RZ, RZ, R42 ;  /* 0x000000ffff327224 */ /* 0x008fe200078e002a */
[----:B------:R-:W-:Y:S01]  /*6a00*/  SHF.R.U32.HI R52, RZ, 0x10, R61 ;  /* 0x00000010ff347819 */ /* 0x000fe2000001163d */
[--C-:B------:R-:W-:Y:S01]  /*6a10*/  HADD2.F32 R42, -RZ, R41.reuse.H0_H0 ;  /* 0x20000029ff2a7230 */ /* 0x100fe20000004100 */
[----:B------:R-:W-:Y:S01]  /*6a20*/  SHF.R.U64 R74, R62, 0x10, R63 ;  /* 0x000000103e4a7819 */ /* 0x000fe2000000123f */
[----:B------:R-:W-:Y:S01]  /*6a30*/  HADD2.F32 R41, -RZ, R41.H1_H1 ;  /* 0x30000029ff297230 */ /* 0x000fe20000004100 */
[----:B------:R-:W-:Y:S01]  /*6a40*/  SHF.R.U64 R75, R60, 0x10, R61 ;  /* 0x000000103c4b7819 */ /* 0x000fe2000000123d */
[--C-:B0-2---:R-:W-:Y:S01]  /*6a50*/  HADD2.F32 R11, -RZ, R13.reuse.H0_H0 ;  /* 0x2000000dff0b7230 */ /* 0x105fe20000004100 */
[----:B------:R-:W-:Y:S01]  /*6a60*/  SHF.R.U64 R73, R68, 0x10, R69 ;  /* 0x0000001044497819 */ /* 0x000fe20000001245 */
[----:B------:R-:W-:Y:S01]  /*6a70*/  HADD2.F32 R54, -RZ, R54.H0_H0 ;  /* 0x20000036ff367230 */ /* 0x000fe20000004100 */
[--C-:B------:R-:W-:Y:S01]  /*6a80*/  SHF.R.U64 R69, R70, 0x10, R71.reuse ;  /* 0x0000001046457819 */ /* 0x100fe20000001247 */
[----:B------:R-:W-:Y:S01]  /*6a90*/  HADD2.F32 R13, -RZ, R13.H1_H1 ;  /* 0x3000000dff0d7230 */ /* 0x000fe20000004100 */
[----:B------:R-:W-:Y:S01]  /*6aa0*/  SHF.R.U32.HI R70, RZ, 0x10, R71 ;  /* 0x00000010ff467819 */ /* 0x000fe20000011647 */
[----:B------:R-:W-:-:S02]  /*6ab0*/  HADD2.F32 R53, -RZ, R124.H1_H1 ;  /* 0x3000007cff357230 */ /* 0x000fc40000004100 */
[-C--:B------:R-:W-:Y:S01]  /*6ac0*/  FMUL.FTZ R62, R41, R54.reuse ;  /* 0x00000036293e7220 */ /* 0x080fe20000410000 */
[----:B------:R-:W-:Y:S02]  /*6ad0*/  HADD2.F32 R52, -RZ, R52.H0_H0 ;  /* 0x20000034ff347230 */ /* 0x000fe40000004100 */
[----:B------:R-:W-:Y:S01]  /*6ae0*/  FMUL.FTZ R54, R13, R54 ;  /* 0x000000360d367220 */ /* 0x000fe20000410000 */
[----:B------:R-:W-:Y:S02]  /*6af0*/  HADD2.F32 R51, -RZ, R122.H1_H1 ;  /* 0x3000007aff337230 */ /* 0x000fe40000004100 */
[-C--:B------:R-:W-:Y:S01]  /*6b00*/  FMUL.FTZ R60, R42, R53.reuse ;  /* 0x000000352a3c7220 */ /* 0x080fe20000410000 */
[----:B------:R-:W-:Y:S01]  /*6b10*/  FMUL.FTZ R55, R11, R53 ;  /* 0x000000350b377220 */ /* 0x000fe20000410000 */
[-C--:B------:R-:W-:Y:S01]  /*6b20*/  FFMA.FTZ R62, R13, R52.reuse, -R62 ;  /* 0x000000340d3e7223 */ /* 0x080fe2000001083e */
[----:B------:R-:W-:Y:S01]  /*6b30*/  FFMA.FTZ R68, R41, R52, R54 ;  /* 0x0000003429447223 */ /* 0x000fe20000010036 */
[----:B------:R-:W-:Y:S01]  /*6b40*/  FFMA.FTZ R53, R11, R51, -R60 ;  /* 0x000000330b357223 */ /* 0x000fe2000001083c */
[----:B------:R-:W-:-:S02]  /*6b50*/  HADD2.F32 R54, -RZ, R123.H1_H1 ;  /* 0x3000007bff367230 */ /* 0x000fc40000004100 */
[----:B------:R-:W-:Y:S01]  /*6b60*/  FFMA.FTZ R55, R42, R51, R55 ;  /* 0x000000332a377223 */ /* 0x000fe20000010037 */
[----:B------:R-:W-:Y:S01]  /*6b70*/  HADD2.F32 R13, -RZ, R43.H0_H0 ;  /* 0x2000002bff0d7230 */ /* 0x000fe20000004100 */
[----:B------:R-:W-:Y:S01]  /*6b80*/  SHF.R.U32.HI R63, RZ, 0x10, R63 ;  /* 0x00000010ff3f7819 */ /* 0x000fe2000001163f */
[----:B------:R-:W-:Y:S02]  /*6b90*/  HADD2.F32 R11, -RZ, R15.H0_H0 ;  /* 0x2000000fff0b7230 */ /* 0x000fe40000004100 */
[----:B------:R-:W-:Y:S02]  /*6ba0*/  HADD2.F32 R60, -RZ, R70.H0_H0 ;  /* 0x20000046ff3c7230 */ /* 0x000fe40000004100 */
[-C--:B------:R-:W-:Y:S01]  /*6bb0*/  FMUL.FTZ R70, R13, R54.reuse ;  /* 0x000000360d467220 */ /* 0x080fe20000410000 */
[----:B------:R-:W-:Y:S02]  /*6bc0*/  HADD2.F32 R42, -RZ, R121.H1_H1 ;  /* 0x30000079ff2a7230 */ /* 0x000fe40000004100 */
[----:B------:R-:W-:Y:S01]  /*6bd0*/  FMUL.FTZ R54, R11, R54 ;  /* 0x000000360b367220 */ /* 0x000fe20000410000 */
[----:B------:R-:W-:Y:S01]  /*6be0*/  HADD2.F32 R43, -RZ, R43.H1_H1 ;  /* 0x3000002bff2b7230 */ /* 0x000fe20000004100 */
[----:B------:R-:W-:Y:S01]  /*6bf0*/  F2FP.F16.F32.PACK_AB R55, R68, R55 ;  /* 0x000000374437723e */ /* 0x000fe200000000ff */
[----:B------:R-:W-:-:S02]  /*6c00*/  HADD2.F32 R15, -RZ, R15.H1_H1 ;  /* 0x3000000fff0f7230 */ /* 0x000fc40000004100 */
[----:B------:R-:W-:Y:S01]  /*6c10*/  FFMA.FTZ R54, R13, R42, R54 ;  /* 0x0000002a0d367223 */ /* 0x000fe20000010036 */
[----:B------:R-:W-:Y:S02]  /*6c20*/  HADD2.F32 R52, -RZ, R63.H0_H0 ;  /* 0x2000003fff347230 */ /* 0x000fe40000004100 */
[----:B------:R-:W-:Y:S01]  /*6c30*/  FMUL.FTZ R72, R43, R60 ;  /* 0x0000003c2b487220 */ /* 0x000fe20000410000 */
[----:B------:R-:W-:Y:S01]  /*6c40*/  FFMA.FTZ R70, R11, R42, -R70 ;  /* 0x0000002a0b467223 */ /* 0x000fe20000010846 */
[----:B------:R-:W-:Y:S02]  /*6c50*/  HADD2.F32 R13, -RZ, R40.H0_H0 ;  /* 0x20000028ff0d7230 */ /* 0x000fe40000004100 */
[C---:B------:R-:W-:Y:S01]  /*6c60*/  FMUL.FTZ R60, R15.reuse, R60 ;  /* 0x0000003c0f3c7220 */ /* 0x040fe20000410000 */
[----:B------:R-:W-:Y:S02]  /*6c70*/  HADD2.F32 R41, -RZ, R73.H0_H0 ;  /* 0x20000049ff297230 */ /* 0x000fe40000004100 */
[----:B------:R-:W-:Y:S01]  /*6c80*/  FFMA.FTZ R61, R15, R52, -R72 ;  /* 0x000000340f3d7223 */ /* 0x000fe20000010848 */
[----:B------:R-:W-:-:S02]  /*6c90*/  HADD2.F32 R11, -RZ, R12.H0_H0 ;  /* 0x2000000cff0b7230 */ /* 0x000fc40000004100 */
[----:B------:R-:W-:Y:S01]  /*6ca0*/  FFMA.FTZ R63, R43, R52, R60 ;  /* 0x000000342b3f7223 */ /* 0x000fe2000001003c */
[----:B------:R-:W-:Y:S02]  /*6cb0*/  HADD2.F32 R40, -RZ, R40.H1_H1 ;  /* 0x30000028ff287230 */ /* 0x000fe40000004100 */
[----:B------:R-:W-:Y:S02]  /*6cc0*/  HADD2.F32 R124, -RZ, R124.H0_H0 ;  /* 0x2000007cff7c7230 */ /* 0x000fe40000004100 */
[----:B------:R-:W-:Y:S02]  /*6cd0*/  HADD2.F32 R12, -RZ, R12.H1_H1 ;  /* 0x3000000cff0c7230 */ /* 0x000fe40000004100 */
[----:B------:R-:W-:Y:S01]  /*6ce0*/  FMUL.FTZ R43, R40, R41 ;  /* 0x00000029282b7220 */ /* 0x000fe20000410000 */
[----:B------:R-:W-:Y:S02]  /*6cf0*/  HADD2.F32 R15, -RZ, R75.H0_H0 ;  /* 0x2000004bff0f7230 */ /* 0x000fe40000004100 */
[----:B------:R-:W-:Y:S01]  /*6d00*/  FMUL.FTZ R42, R13, R124 ;  /* 0x0000007c0d2a7220 */ /* 0x000fe20000410000 */
[----:B------:R-:W-:-:S02]  /*6d10*/  HADD2.F32 R122, -RZ, R122.H0_H0 ;  /* 0x2000007aff7a7230 */ /* 0x000fc40000004100 */
[C---:B------:R-:W-:Y:S01]  /*6d20*/  FMUL.FTZ R41, R12.reuse, R41 ;  /* 0x000000290c297220 */ /* 0x040fe20000410000 */
[C---:B------:R-:W-:Y:S01]  /*6d30*/  FMUL.FTZ R124, R11.reuse, R124 ;  /* 0x0000007c0b7c7220 */ /* 0x040fe20000410000 */
[-C--:B------:R-:W-:Y:S01]  /*6d40*/  FFMA.FTZ R43, R12, R15.reuse, -R43 ;  /* 0x0000000f0c2b7223 */ /* 0x080fe2000001082b */
[----:B------:R-:W-:Y:S02]  /*6d50*/  HADD2.F32 R12, -RZ, R50.H0_H0 ;  /* 0x20000032ff0c7230 */ /* 0x000fe40000004100 */
[-C--:B------:R-:W-:Y:S01]  /*6d60*/  FFMA.FTZ R42, R11, R122.reuse, -R42 ;  /* 0x0000007a0b2a7223 */ /* 0x080fe2000001082a */
[----:B------:R-:W-:Y:S01]  /*6d70*/  FFMA.FTZ R41, R40, R15, R41 ;  /* 0x0000000f28297223 */ /* 0x000fe20000010029 */
[----:B------:R-:W-:Y:S02]  /*6d80*/  HADD2.F32 R123, -RZ, R123.H0_H0 ;  /* 0x2000007bff7b7230 */ /* 0x000fe40000004100 */
[----:B------:R-:W-:Y:S01]  /*6d90*/  FFMA.FTZ R124, R13, R122, R124 ;  /* 0x0000007a0d7c7223 */ /* 0x000fe2000001007c */
[----:B------:R-:W-:Y:S01]  /*6da0*/  HADD2.F32 R15, -RZ, R69.H0_H0 ;  /* 0x20000045ff0f7230 */ /* 0x000fe20000004100 */
[----:B------:R-:W-:Y:S01]  /*6db0*/  F2FP.F16.F32.PACK_AB R63, R63, R54 ;  /* 0x000000363f3f723e */ /* 0x000fe200000000ff */
[----:B------:R-:W-:-:S02]  /*6dc0*/  HADD2.F32 R11, -RZ, R14.H0_H0 ;  /* 0x2000000eff0b7230 */ /* 0x000fc40000004100 */
[-C--:B------:R-:W-:Y:S01]  /*6dd0*/  FMUL.FTZ R40, R12, R123.reuse ;  /* 0x0000007b0c287220 */ /* 0x080fe20000410000 */
[----:B------:R-:W-:Y:S01]  /*6de0*/  HADD2.F32 R50, -RZ, R50.H1_H1 ;  /* 0x30000032ff327230 */ /* 0x000fe20000004100 */
[----:B------:R-:W-:Y:S01]  /*6df0*/  F2FP.F16.F32.PACK_AB R54, R41, R124 ;  /* 0x0000007c2936723e */ /* 0x000fe200000000ff */
[----:B------:R-:W-:Y:S02]  /*6e00*/  HADD2.F32 R14, -RZ, R14.H1_H1 ;  /* 0x3000000eff0e7230 */ /* 0x000fe40000004100 */
[C---:B------:R-:W-:Y:S01]  /*6e10*/  FMUL.FTZ R123, R11.reuse, R123 ;  /* 0x0000007b0b7b7220 */ /* 0x040fe20000410000 */
[----:B------:R-:W-:Y:S02]  /*6e20*/  HADD2.F32 R121, -RZ, R121.H0_H0 ;  /* 0x20000079ff797230 */ /* 0x000fe40000004100 */
[-C--:B------:R-:W-:Y:S01]  /*6e30*/  FMUL.FTZ R51, R50, R15.reuse ;  /* 0x0000000f32337220 */ /* 0x080fe20000410000 */
[----:B------:R-:W-:Y:S02]  /*6e40*/  HADD2.F32 R13, -RZ, R74.H0_H0 ;  /* 0x2000004aff0d7230 */ /* 0x000fe40000004100 */
[----:B------:R-:W-:Y:S01]  /*6e50*/  FMUL.FTZ R15, R14, R15 ;  /* 0x0000000f0e0f7220 */ /* 0x000fe20000410000 */
[----:B------:R-:W-:Y:S01]  /*6e60*/  MOV R41, R55 ;  /* 0x0000003700297202 */ /* 0x000fe20000000f00 */
        /* <DEDUP_REMOVED lines=10> */
[----:B------:R-:W-:-:S07]  /*6f10*/  F2FP.F16.F32.PACK_AB R42, R50, R123 ;  /* 0x0000007b322a723e */ /* 0x000fce00000000ff */
.L_x_1637:
[----:B------:R-:W-:Y:S05]  /*6f20*/  BSYNC B2 ;  /* 0x0000000000027941 */ /* 0x000fea0003800000 */
.L_x_1636:
[----:B--2---:R2:W-:Y:S04]  /*6f30*/  ST.E.128 desc[UR60][R46.64], R12 ;  /* 0x0000000c2e007985 */ /* 0x0045e8000c101d3c */
[----:B---3--:R2:W-:Y:S02]  /*6f40*/  @!P6 ST.E.128 desc[UR60][R48.64], R40 ;  /* 0x000000283000e985 */ /* 0x0085e4000c101d3c */
.L_x_1635:
[----:B------:R-:W-:Y:S05]  /*6f50*/  BSYNC B1 ;  /* 0x0000000000017941 */ /* 0x000fea0003800000 */
.L_x_1634:
[----:B------:R-:W-:-:S13]  /*6f60*/  ISETP.NE.AND P0, PT, R36, RZ, PT ;  /* 0x000000ff2400720c */ /* 0x000fda0003f05270 */
[----:B------:R-:W-:Y:S05]  /*6f70*/  @!P0 BRA `(.L_x_1602) ;  /* 0x0000000c00448947 */ /* 0x000fea0003800000 */
[----:B--2---:R-:W2:Y:S04]  /*6f80*/  LDL R40, [R1+0x4c] ;  /* 0x00004c0001287983 */ /* 0x004ea80000100800 */
[----:B------:R-:W5:Y:S04]  /*6f90*/  LDL R15, [R1+0xa0] ;  /* 0x0000a000010f7983 */ /* 0x000f680000100800 */
[----:B------:R-:W3:Y:S01]  /*6fa0*/  LDL R14, [R1+0x54] ;  /* 0x00005400010e7983 */ /* 0x000ee20000100800 */
[----:B------:R-:W-:Y:S01]  /*6fb0*/  SEL R118, R95, R118, !P1 ;  /* 0x000000765f767207 */ /* 0x000fe20004800000 */
[----:B------:R-:W-:Y:S01]  /*6fc0*/  BSSY B1, `(.L_x_1638) ;  /* 0x000006c000017945 */ /* 0x000fe20003800000 */
[----:B------:R-:W-:-:S02]  /*6fd0*/  ISETP.GE.AND P4, PT, R219, R106, PT ;  /* 0x0000006adb00720c */ /* 0x000fc40003f86270 */
[----:B0-----:R-:W-:Y:S02]  /*6fe0*/  SHF.R.S32.HI R11, RZ, 0x1f, R118 ;  /* 0x0000001fff0b7819 */ /* 0x001fe40000011476 */
[----:B------:R-:W-:Y:S02]  /*6ff0*/  LEA R46, P0, R35, R44, 0x1 ;  /* 0x0000002c232e7211 */ /* 0x000fe400078008ff */
[----:B------:R-:W-:Y:S02]  /*7000*/  LEA.HI R11, R11, R118, RZ, 0x4 ;  /* 0x000000760b0b7211 */ /* 0x000fe400078f20ff */
[----:B----4-:R-:W-:Y:S02]  /*7010*/  LEA.HI.X R47, R35, R45, R89, 0x1, P0 ;  /* 0x0000002d232f7211 */ /* 0x010fe400000f0c59 */
[----:B------:R-:W-:-:S04]  /*7020*/  LEA.HI.SX32 R12, R11, R34, 0x1c ;  /* 0x000000220b0c7211 */ /* 0x000fc800078fe2ff */
[----:B------:R-:W-:Y:S01]  /*7030*/  SHF.R.S32.HI R13, RZ, 0x1f, R12 ;  /* 0x0000001fff0d7819 */ /* 0x000fe2000001140c */
[----:B------:R-:W-:-:S03]  /*7040*/  IMAD.SHL.U32 R11, R12, 0x8, RZ ;  /* 0x000000080c0b7824 */ /* 0x000fc600078e00ff */
[----:B------:R-:W-:-:S05]  /*7050*/  LEA.HI R13, R13, R12, RZ, 0x3 ;  /* 0x0000000c0d0d7211 */ /* 0x000fca00078f18ff */
[----:B------:R-:W-:-:S05]  /*7060*/  IMAD.SHL.U32 R13, R13, 0x200, RZ ;  /* 0x000002000d0d7824 */ /* 0x000fca00078e00ff */
[----:B------:R-:W-:Y:S02]  /*7070*/  LOP3.LUT R13, R13, 0x7ffff000, RZ, 0xc0, !PT ;  /* 0x7ffff0000d0d7812 */ /* 0x000fe400078ec0ff */
[----:B--2---:R-:W-:-:S04]  /*7080*/  LOP3.LUT R12, R40, 0x38, R11, 0xf8, !PT ;  /* 0x00000038280c7812 */ /* 0x004fc800078ef80b */
[----:B-----5:R-:W-:-:S04]  /*7090*/  LOP3.LUT R12, R12, R15, RZ, 0x3c, !PT ;  /* 0x0000000f0c0c7212 */ /* 0x020fc800078e3cff */
[----:B---3--:R-:W-:Y:S02]  /*70a0*/  IADD3 R15, R12, R13, R14 ;  /* 0x0000000d0c0f7210 */ /* 0x008fe40007ffe00e */
[----:B------:R-:W-:-:S03]  /*70b0*/  LEA R13, R200, R4, 0xe ;  /* 0x00000004c80d7211 */ /* 0x000fc600078e70ff */
[----:B------:R-:W-:Y:S02]  /*70c0*/  IMAD R15, R200, 0x4000, R15 ;  /* 0x00004000c80f7824 */ /* 0x000fe400078e020f */
[--C-:B------:R-:W-:Y:S02]  /*70d0*/  IMAD R13, R13, 0x2, R18.reuse ;  /* 0x000000020d0d7824 */ /* 0x100fe400078e0212 */
[----:B------:R-:W-:-:S04]  /*70e0*/  IMAD R40, R15, 0x2, R18 ;  /* 0x000000020f287824 */ /* 0x000fc800078e0212 */
[----:B------:R-:W0:Y:S04]  /*70f0*/  LDS.128 R12, [R13+0x20400] ;  /* 0x020400000d0c7984 */ /* 0x000e280000000c00 */
[----:B------:R-:W2:Y:S01]  /*7100*/  LDS.128 R40, [R40+0x20400] ;  /* 0x0204000028287984 */ /* 0x000ea20000000c00 */
[----:B------:R-:W-:Y:S05]  /*7110*/  @P4 BRA `(.L_x_1639) ;  /* 0x0000000400584947 */ /* 0x000fea0003800000 */
[----:B------:R-:W-:Y:S01]  /*7120*/  SHF.R.U32.HI R52, RZ, 0x10, R65 ;  /* 0x00000010ff347819 */ /* 0x000fe20000011641 */
[----:B--2---:R-:W-:Y:S01]  /*7130*/  IMAD.MOV.U32 R49, RZ, RZ, R42 ;  /* 0x000000ffff317224 */ /* 0x004fe200078e002a */
[----:B------:R-:W-:Y:S01]  /*7140*/  MOV R48, R40 ;  /* 0x0000002800307202 */ /* 0x000fe20000000f00 */
[----:B0-----:R-:W-:Y:S01]  /*7150*/  IMAD.MOV.U32 R40, RZ, RZ, R14 ;  /* 0x000000ffff287224 */ /* 0x001fe200078e000e */
[--C-:B------:R-:W-:Y:S01]  /*7160*/  SHF.R.U32.HI R50, RZ, 0x10, R57.reuse ;  /* 0x00000010ff327819 */ /* 0x100fe20000011639 */
[--C-:B------:R-:W-:Y:S01]  /*7170*/  HADD2.F32 R42, -RZ, R41.reuse.H0_H0 ;  /* 0x20000029ff2a7230 */ /* 0x100fe20000004100 */
[----:B------:R-:W-:Y:S01]  /*7180*/  SHF.R.U64 R68, R56, 0x10, R57 ;  /* 0x0000001038447819 */ /* 0x000fe20000001239 */
[----:B------:R-:W-:Y:S01]  /*7190*/  HADD2.F32 R41, -RZ, R41.H1_H1 ;  /* 0x30000029ff297230 */ /* 0x000fe20000004100 */
[----:B------:R-:W-:Y:S01]  /*71a0*/  SHF.R.U64 R63, R58, 0x10, R59 ;  /* 0x000000103a3f7819 */ /* 0x000fe2000000123b */
[--C-:B------:R-:W-:Y:S01]  /*71b0*/  HADD2.F32 R14, -RZ, R13.reuse.H0_H0 ;  /* 0x2000000dff0e7230 */ /* 0x100fe20000004100 */
[----:B------:R-:W-:Y:S01]  /*71c0*/  SHF.R.U64 R57, R66, 0x10, R67 ;  /* 0x0000001042397819 */ /* 0x000fe20000001243 */
[----:B------:R-:W-:Y:S01]  /*71d0*/  HADD2.F32 R52, -RZ, R52.H0_H0 ;  /* 0x20000034ff347230 */ /* 0x000fe20000004100 */
[----:B------:R-:W-:Y:S01]  /*71e0*/  SHF.R.U32.HI R58, RZ, 0x10, R59 ;  /* 0x00000010ff3a7819 */ /* 0x000fe2000001163b */
[----:B------:R-:W-:Y:S01]  /*71f0*/  HADD2.F32 R13, -RZ, R13.H1_H1 ;  /* 0x3000000dff0d7230 */ /* 0x000fe20000004100 */
[----:B------:R-:W-:Y:S01]  /*7200*/  SHF.R.U32.HI R66, RZ, 0x10, R67 ;  /* 0x00000010ff427819 */ /* 0x000fe20000011643 */
        /* <DEDUP_REMOVED lines=14> */
[----:B------:R-:W-:Y:S02]  /*72f0*/  HADD2.F32 R14, -RZ, R43.H0_H0 ;  /* 0x2000002bff0e7230 */ /* 0x000fe40000004100 */
[----:B------:R-:W-:Y:S02]  /*7300*/  HADD2.F32 R41, -RZ, R115.H1_H1 ;  /* 0x30000073ff297230 */ /* 0x000fe40000004100 */
[----:B------:R-:W-:Y:S01]  /*7310*/  FMUL.FTZ R51, R13, R50 ;  /* 0x000000320d337220 */ /* 0x000fe20000410000 */
[----:B------:R-:W-:Y:S01]  /*7320*/  HADD2.F32 R43, -RZ, R43.H1_H1 ;  /* 0x3000002bff2b7230 */ /* 0x000fe20000004100 */
[----:B------:R-:W-:Y:S01]  /*7330*/  F2FP.F16.F32.PACK_AB R53, R56, R53 ;  /* 0x000000353835723e */ /* 0x000fe200000000ff */
[----:B------:R-:W-:-:S02]  /*7340*/  HADD2.F32 R52, -RZ, R66.H0_H0 ;  /* 0x20000042ff347230 */ /* 0x000fc40000004100 */
[CC--:B------:R-:W-:Y:S01]  /*7350*/  FFMA.FTZ R59, R14.reuse, R41.reuse, R51 ;  /* 0x000000290e3b7223 */ /* 0x0c0fe20000010033 */
[----:B------:R-:W-:Y:S02]  /*7360*/  HADD2.F32 R42, -RZ, R58.H0_H0 ;  /* 0x2000003aff2a7230 */ /* 0x000fe40000004100 */
[----:B------:R-:W-:Y:S01]  /*7370*/  FMUL.FTZ R58, R14, R50 ;  /* 0x000000320e3a7220 */ /* 0x000fe20000410000 */
[----:B------:R-:W-:Y:S02]  /*7380*/  HADD2.F32 R15, -RZ, R15.H1_H1 ;  /* 0x3000000fff0f7230 */ /* 0x000fe40000004100 */
[----:B------:R-:W-:Y:S01]  /*7390*/  FMUL.FTZ R50, R43, R52 ;  /* 0x000000342b327220 */ /* 0x000fe20000410000 */
[----:B------:R-:W-:Y:S02]  /*73a0*/  HADD2.F32 R14, -RZ, R48.H0_H0 ;  /* 0x20000030ff0e7230 */ /* 0x000fe40000004100 */
[----:B------:R-:W-:Y:S01]  /*73b0*/  FFMA.FTZ R58, R13, R41, -R58 ;  /* 0x000000290d3a7223 */ /* 0x000fe2000001083a */
[----:B------:R-:W-:-:S02]  /*73c0*/  HADD2.F32 R120, -RZ, R120.H0_H0 ;  /* 0x20000078ff787230 */ /* 0x000fc40000004100 */
[C---:B------:R-:W-:Y:S01]  /*73d0*/  FMUL.FTZ R52, R15.reuse, R52 ;  /* 0x000000340f347220 */ /* 0x040fe20000410000 */
[----:B------:R-:W-:Y:S02]  /*73e0*/  HADD2.F32 R41, -RZ, R62.H0_H0 ;  /* 0x2000003eff297230 */ /* 0x000fe40000004100 */
[-C--:B------:R-:W-:Y:S01]  /*73f0*/  FFMA.FTZ R61, R15, R42.reuse, -R50 ;  /* 0x0000002a0f3d7223 */ /* 0x080fe20000010832 */
[----:B------:R-:W-:Y:S02]  /*7400*/  HADD2.F32 R13, -RZ, R12.H0_H0 ;  /* 0x2000000cff0d7230 */ /* 0x000fe40000004100 */
[----:B------:R-:W-:Y:S01]  /*7410*/  FFMA.FTZ R60, R43, R42, R52 ;  /* 0x0000002a2b3c7223 */ /* 0x000fe20000010034 */
[----:B------:R-:W-:Y:S02]  /*7420*/  HADD2.F32 R48, -RZ, R48.H1_H1 ;  /* 0x30000030ff307230 */ /* 0x000fe40000004100 */
[----:B------:R-:W-:Y:S01]  /*7430*/  FMUL.FTZ R42, R14, R120 ;  /* 0x000000780e2a7220 */ /* 0x000fe20000410000 */
[----:B------:R-:W-:-:S02]  /*7440*/  HADD2.F32 R12, -RZ, R12.H1_H1 ;  /* 0x3000000cff0c7230 */ /* 0x000fc40000004100 */
[C---:B------:R-:W-:Y:S01]  /*7450*/  FMUL.FTZ R43, R13.reuse, R120 ;  /* 0x000000780d2b7220 */ /* 0x040fe20000410000 */
[----:B------:R-:W-:Y:S02]  /*7460*/  HADD2.F32 R117, -RZ, R117.H0_H0 ;  /* 0x20000075ff757230 */ /* 0x000fe40000004100 */
[-C--:B------:R-:W-:Y:S01]  /*7470*/  FMUL.FTZ R51, R48, R41.reuse ;  /* 0x0000002930337220 */ /* 0x080fe20000410000 */
[----:B------:R-:W-:Y:S02]  /*7480*/  HADD2.F32 R15, -RZ, R68.H0_H0 ;  /* 0x20000044ff0f7230 */ /* 0x000fe40000004100 */
[----:B------:R-:W-:Y:S01]  /*7490*/  FMUL.FTZ R41, R12, R41 ;  /* 0x000000290c297220 */ /* 0x000fe20000410000 */
[----:B------:R-:W-:Y:S02]  /*74a0*/  HADD2.F32 R119, -RZ, R119.H0_H0 ;  /* 0x20000077ff777230 */ /* 0x000fe40000004100 */
[----:B------:R-:W-:Y:S01]  /*74b0*/  FFMA.FTZ R42, R13, R117, -R42 ;  /* 0x000000750d2a7223 */ /* 0x000fe2000001082a */
[----:B------:R-:W-:-:S02]  /*74c0*/  HADD2.F32 R13, -RZ, R49.H0_H0 ;  /* 0x20000031ff0d7230 */ /* 0x000fc40000004100 */
[-C--:B------:R-:W-:Y:S01]  /*74d0*/  FFMA.FTZ R51, R12, R15.reuse, -R51 ;  /* 0x0000000f0c337223 */ /* 0x080fe20000010833 */
[----:B------:R-:W-:Y:S01]  /*74e0*/  FFMA.FTZ R48, R48, R15, R41 ;  /* 0x0000000f30307223 */ /* 0x000fe20000010029 */
[--C-:B------:R-:W-:Y:S02]  /*74f0*/  HADD2.F32 R12, -RZ, R40.reuse.H0_H0 ;  /* 0x20000028ff0c7230 */ /* 0x100fe40000004100 */
[----:B------:R-:W-:Y:S01]  /*7500*/  FFMA.FTZ R43, R14, R117, R43 ;  /* 0x000000750e2b7223 */ /* 0x000fe2000001002b */
[----:B------:R-:W-:Y:S02]  /*7510*/  HADD2.F32 R15, -RZ, R57.H0_H0 ;  /* 0x20000039ff0f7230 */ /* 0x000fe40000004100 */
[-C--:B------:R-:W-:Y:S01]  /*7520*/  FMUL.FTZ R41, R13, R119.reuse ;  /* 0x000000770d297220 */ /* 0x080fe20000410000 */
[----:B------:R-:W-:Y:S02]  /*7530*/  HADD2.F32 R49, -RZ, R49.H1_H1 ;  /* 0x30000031ff317230 */ /* 0x000fe40000004100 */
[----:B------:R-:W-:Y:S01]  /*7540*/  FMUL.FTZ R50, R12, R119 ;  /* 0x000000770c327220 */ /* 0x000fe20000410000 */
[----:B------:R-:W-:Y:S01]  /*7550*/  HADD2.F32 R40, -RZ, R40.H1_H1 ;  /* 0x30000028ff287230 */ /* 0x000fe20000004100 */
[----:B------:R-:W-:Y:S01]  /*7560*/  F2FP.F16.F32.PACK_AB R59, R60, R59 ;  /* 0x0000003b3c3b723e */ /* 0x000fe200000000ff */
[----:B------:R-:W-:-:S02]  /*7570*/  HADD2.F32 R115, -RZ, R115.H0_H0 ;  /* 0x20000073ff737230 */ /* 0x000fc40000004100 */
        /* <DEDUP_REMOVED lines=16> */
.L_x_1639:
[----:B------:R-:W-:Y:S05]  /*7680*/  BSYNC B1 ;  /* 0x0000000000017941 */ /* 0x000fea0003800000 */
.L_x_1638:
[----:B0-----:R0:W-:Y:S01]  /*7690*/  ST.E.128 desc[UR60][R46.64], R12 ;  /* 0x0000000c2e007985 */ /* 0x0011e2000c101d3c */
[----:B------:R-:W-:-:S13]  /*76a0*/  ISETP.GE.AND P0, PT, R11, R116, PT ;  /* 0x000000740b00720c */ /* 0x000fda0003f06270 */
[----:B------:R-:W-:Y:S05]  /*76b0*/  @P0 BRA `(.L_x_1602) ;  /* 0x0000000400740947 */ /* 0x000fea0003800000 */
[----:B------:R-:W-:-:S05]  /*76c0*/  IMAD.WIDE R44, R11, 0x2, R44 ;  /* 0x000000020b2c7825 */ /* 0x000fca00078e022c */
[----:B--2---:R2:W-:Y:S01]  /*76d0*/  ST.E.128 desc[UR60][R44.64], R40 ;  /* 0x000000282c007985 */ /* 0x0045e2000c101d3c */
[----:B------:R-:W-:Y:S05]  /*76e0*/  BRA `(.L_x_1602) ;  /* 0x0000000400687947 */ /* 0x000fea0003800000 */
.L_x_1575:
[----:B------:R-:W-:-:S13]  /*76f0*/  ISETP.NE.AND P5, PT, R225, 0x3, PT ;  /* 0x00000003e100780c */ /* 0x000fda0003fa5270 */
[----:B------:R-:W-:Y:S05]  /*7700*/  @!P5 BRA `(.L_x_1640) ;  /* 0x000000000004d947 */ /* 0x000fea0003800000 */
[----:B------:R-:W-:Y:S01]  /*7710*/  BPT.TRAP 0x1 ;  /* 0x000000040000795c */ /* 0x000fe20000300000 */
.L_x_1640:
[----:B------:R-:W2:Y:S01]  /*7720*/  LDL R11, [R1+0x1c] ;  /* 0x00001c00010b7983 */ /* 0x000ea20000100800 */
[----:B------:R-:W-:Y:S01]  /*7730*/  IMAD R90, R200, 0x8, R18 ;  /* 0x00000008c85a7824 */ /* 0x000fe200078e0212 */
[----:B------:R-:W-:Y:S01]  /*7740*/  BSSY B1, `(.L_x_1641) ;  /* 0x0000005000017945 */ /* 0x000fe20003800000 */
[----:B------:R-:W-:Y:S02]  /*7750*/  SHF.R.S32.HI R101, RZ, 0x1f, R103 ;  /* 0x0000001fff657819 */ /* 0x000fe40000011467 */
[----:B--2---:R-:W-:-:S04]  /*7760*/  SHF.L.U32 R105, R11, 0x1f, RZ ;  /* 0x0000001f0b697819 */ /* 0x004fc800000006ff */
[----:B------:R-:W0:Y:S02]  /*7770*/  SYNCS.PHASECHK.TRANS64.TRYWAIT P0, [R90+URZ+0x30890], R105 ;  /* 0x030890695a0075a7 */ /* 0x000e24000800017f */
[----:B0-----:R-:W-:Y:S05]  /*7780*/  @!P0 BRA `(.L_x_1642) ;  /* 0x0000022800188947 */ /* 0x001fea0003800000 */
.L_x_2023:
[----:B------:R-:W-:Y:S05]  /*7790*/  BSYNC B1 ;  /* 0x0000000000017941 */ /* 0x000fea0003800000 */
.L_x_1641:
[----:B------:R-:W2:Y:S01]  /*77a0*/  LDL R40, [R1+0x10] ;  /* 0x0000100001287983 */ /* 0x000ea20000100800 */
[----:B------:R-:W-:Y:S01]  /*77b0*/  ULDC.64 UR4, c[0x0][0x300] ;  /* 0x0000c00000047ab9 */ /* 0x000fe20000000a00 */
[----:B-----5:R-:W-:Y:S01]  /*77c0*/  SHF.R.S32.HI R100, RZ, 0x1f, R104 ;  /* 0x0000001fff647819 */ /* 0x020fe20000011468 */
[----:B------:R-:W-:Y:S02]  /*77d0*/  IMAD R14, R101, UR4, RZ ;  /* 0x00000004650e7c24 */ /* 0x000fe4000f8e02ff */
[----:B------:R-:W-:-:S04]  /*77e0*/  IMAD.WIDE.U32 R12, R103, UR4, RZ ;  /* 0x00000004670c7c25 */ /* 0x000fc8000f8e00ff */
[----:B------:R-:W-:Y:S01]  /*77f0*/  IMAD R11, R103, UR5, R14 ;  /* 0x00000005670b7c24 */ /* 0x000fe2000f8e020e */
[----:B------:R-:W-:Y:S01]  /*7800*/  ULDC.64 UR4, c[0x0][0x310] ;  /* 0x0000c40000047ab9 */ /* 0x000fe20000000a00 */
[----:B------:R-:W-:Y:S02]  /*7810*/  IMAD R99, R25, -0x40, R2 ;  /* 0xffffffc019637824 */ /* 0x000fe400078e0202 */
[----:B------:R-:W-:Y:S02]  /*7820*/  IMAD R15, R100, UR4, RZ ;  /* 0x00000004640f7c24 */ /* 0x000fe4000f8e02ff */
[----:B------:R-:W-:Y:S01]  /*7830*/  IMAD.IADD R13, R13, 0x1, R11 ;  /* 0x000000010d0d7824 */ /* 0x000fe200078e020b */
[----:B------:R-:W-:Y:S01]  /*7840*/  VIMNMX R99, R99, 0x40, PT ;  /* 0x0000004063637848 */ /* 0x000fe20003fe0100 */
        /* <DEDUP_REMOVED lines=9> */
[----:B------:R-:W-:Y:S01]  /*78e0*/  LEA R41, P0, R12, UR4, 0x1 ;  /* 0x000000040c297c11 */ /* 0x000fe2000f8008ff */
[----:B------:R-:W-:-:S03]  /*78f0*/  UMOV UR4, 0xffffffff ;  /* 0xffffffff00047882 */ /* 0x000fc60000000000 */
[----:B------:R-:W-:Y:S01]  /*7900*/  LEA.HI.X R43, R12, UR5, R11, 0x1, P0 ;  /* 0x000000050c2b7c11 */ /* 0x000fe200080f0c0b */
[----:B--2---:R-:W-:-:S05]  /*7910*/  IMAD.IADD R50, R99, 0x1, -R40 ;  /* 0x0000000163327824 */ /* 0x004fca00078e0a28 */
[----:B------:R-:W-:Y:S01]  /*7920*/  ISETP.GE.AND P0, PT, R50, 0x1, PT ;  /* 0x000000013200780c */ /* 0x000fe20003f06270 */
[----:B------:R-:W-:-:S12]  /*7930*/  BRA.DIV UR4, `(.L_x_1643) ;  /* 0x0000022604c07947 */ /* 0x000fd8000b800000 */
[----:B------:R1:W2:Y:S04]  /*7940*/  SHFL.IDX PT, R40, R43, RZ, 0x181f ;  /* 0x00181fff2b287589 */ /* 0x0002a800000e0000 */
[----:B------:R1:W3:Y:S02]  /*7950*/  SHFL.IDX PT, R42, R41, RZ, 0x181f ;  /* 0x00181fff292a7589 */ /* 0x0002e400000e0000 */
.L_x_2027:
[----:B------:R-:W-:Y:S04]  /*7960*/  BSSY B1, `(.L_x_1644) ;  /* 0x0000017000017945 */ /* 0x000fe80003800000 */
[----:B------:R-:W-:Y:S05]  /*7970*/  @!P0 BRA `(.L_x_1645) ;  /* 0x0000000000548947 */ /* 0x000fea0003800000 */
[----:B------:R-:W-:Y:S02]  /*7980*/  ULDC UR4, c[0x0][0x2f4] ;  /* 0x0000bd0000047ab9 */ /* 0x000fe40000000800 */
        /* <DEDUP_REMOVED lines=20> */
.L_x_1645:
[----:B------:R-:W-:Y:S05]  /*7ad0*/  BSYNC B1 ;  /* 0x0000000000017941 */ /* 0x000fea0003800000 */
.L_x_1644:
[----:B------:R-:W-:-:S03]  /*7ae0*/  UMOV UR4, 0xffffffff ;  /* 0xffffffff00047882 */ /* 0x000fc60000000000 */
[----:B------:R-:W-:Y:S05]  /*7af0*/  BRA.DIV UR4, `(.L_x_1646) ;  /* 0x00000226049c7947 */ /* 0x000fea000b800000 */
[----:B--2---:R2:W0:Y:S04]  /*7b00*/  SHFL.IDX PT, R40, R43, 0x1, 0x181f ;  /* 0x00381f002b287f89 */ /* 0x00442800000e0000 */
[----:B---3--:R2:W3:Y:S02]  /*7b10*/  SHFL.IDX PT, R42, R41, 0x1, 0x181f ;  /* 0x00381f00292a7f89 */ /* 0x0084e400000e0000 */
.L_x_2031:
[----:B------:R-:W-:-:S13]  /*7b20*/  ISETP.GE.AND P0, PT, R50, 0x21, PT ;  /* 0x000000213200780c */ /* 0x000fda0003f06270 */
[----:B------:R-:W-:Y:S05]  /*7b30*/  @!P0 BRA `(.L_x_1602) ;  /* 0x0000000000548947 */ /* 0x000fea0003800000 */
[----:B------:R-:W-:Y:S02]  /*7b40*/  ULDC UR4, c[0x0][0x2f4] ;  /* 0x0000bd0000047ab9 */ /* 0x000fe40000000800 */
[----:B------:R-:W-:Y:S02]  /*7b50*/  ISETP.GE.AND P6, PT, R16, UR4, PT ;  /* 0x0000000410007c0c */ /* 0x000fe4000bfc6270 */
[----:B------:R-:W-:-:S11]  /*7b60*/  ISETP.GE.AND P4, PT, R219, UR4, PT ;  /* 0x00000004db007c0c */ /* 0x000fd6000bf86270 */
[----:B----4-:R-:W4:Y:S01]  /*7b70*/  @!P6 LDS.128 R12, [R94+0x21400] ;  /* 0x021400005e0ce984 */ /* 0x010f220000000c00 */
[----:B---3--:R-:W-:-:S04]  /*7b80*/  @!P6 LEA R44, P0, R16, R42, 0x1 ;  /* 0x0000002a102ce211 */ /* 0x008fc800078008ff */
[----:B0-----:R-:W-:Y:S02]  /*7b90*/  @!P6 LEA.HI.X R45, R16, R40, R17, 0x1, P0 ;  /* 0x00000028102de211 */ /* 0x001fe400000f0c11 */
[----:B------:R-:W-:-:S03]  /*7ba0*/  ISETP.GE.AND P0, PT, R19, UR4, PT ;  /* 0x0000000413007c0c */ /* 0x000fc6000bf06270 */
[----:B----4-:R-:W-:Y:S01]  /*7bb0*/  @!P6 ST.E.128 desc[UR60][R44.64], R12 ;  /* 0x0000000c2c00e985 */ /* 0x010fe2000c101d3c */
        /* <DEDUP_REMOVED lines=11> */
[----:B-12---:R-:W-:-:S05]  /*7c70*/  @!P4 LEA.HI.X R43, R23, R40, R228, 0x1, P0 ;  /* 0x00000028172bc211 */ /* 0x006fca00000f0ce4 */
[----:B0-----:R0:W-:Y:S04]  /*7c80*/  @!P4 ST.E.128 desc[UR60][R42.64], R12 ;  /* 0x0000000c2a00c985 */ /* 0x0011e8000c101d3c */
.L_x_1602:
[----:B------:R-:W-:Y:S05]  /*7c90*/  BSYNC B0 ;  /* 0x0000000000007941 */ /* 0x000fea0003800000 */
.L_x_1574:
[----:B0-2---:R-:W0:Y:S01]  /*7ca0*/  S2R R11, SR_TID.X ;  /* 0x00000000000b7919 */ /* 0x005e220000002100 */
[----:B------:R-:W-:Y:S01]  /*7cb0*/  @!PT LDS RZ, [RZ] ;  /* 0x00000000fffff984 */ /* 0x000fe20000000800 */
[----:B------:R-:W-:Y:S01]  /*7cc0*/  @!PT LDS RZ, [RZ] ;  /* 0x00000000fffff984 */ /* 0x000fe20000000800 */
[----:B------:R-:W-:Y:S01]  /*7cd0*/  @!PT LDS RZ, [RZ] ;  /* 0x00000000fffff984 */ /* 0x000fe20000000800 */
[----:B------:R-:W-:Y:S01]  /*7ce0*/  @!PT LDS RZ, [RZ] ;  /* 0x00000000fffff984 */ /* 0x000fe20000000800 */
[----:B------:R2:W-:Y:S06]  /*7cf0*/  MEMBAR.ALL.CTA ;  /* 0x0000000000007992 */ /* 0x0005ec0000008000 */
[----:B--2---:R-:W2:Y:S01]  /*7d00*/  FENCE.VIEW.ASYNC.S ;  /* 0x00000000000073c6 */ /* 0x004ea20000000000 */
[----:B------:R-:W-:Y:S05]  /*7d10*/  WARPSYNC.ALL ;  /* 0x0000000000007948 */ /* 0x000fea0003800000 */
[----:B------:R-:W-:Y:S01]  /*7d20*/  BSSY B0, `(.L_x_1647) ;  /* 0x0000009000007945 */ /* 0x000fe20003800000 */
[----:B0-----:R-:W-:Y:S01]  /*7d30*/  LOP3.LUT R11, R11, 0x7f, RZ, 0xc0, !PT ;  /* 0x0000007f0b0b7812 */ /* 0x001fe200078ec0ff */
[----:B--2---:R0:W-:Y:S03]  /*7d40*/  BAR.SYNC.DEFER_BLOCKING R98, 0x80 ;  /* 0x000200620000751d */ /* 0x0041e60000010000 */
[----:B------:R-:W-:-:S13]  /*7d50*/  ISETP.NE.AND P0, PT, R11, RZ, PT ;  /* 0x000000ff0b00720c */ /* 0x000fda0003f05270 */
[----:B------:R-:W-:-:S05]  /*7d60*/  @!P0 VIADD R11, R90, 0x308a0 ;  /* 0x000308a05a0b8836 */ /* 0x000fca0000000000 */
[----:B------:R-:W-:-:S04]  /*7d70*/  @!P0 PRMT R11, RZ, 0x654, R11 ;  /* 0x00000654ff0b8816 */ /* 0x000fc8000000000b */
[----:B------:R0:W-:Y:S01]  /*7d80*/  @!P0 SYNCS.ARRIVE.TRANS64.RED.A1T0 RZ, [R11+URZ], RZ ;  /* 0x000000ff0bff89a7 */ /* 0x0001e2000810043f */
[----:B------:R-:W-:Y:S05]  /*7d90*/  @!P5 BRA `(.L_x_1648) ;  /* 0x000000000004d947 */ /* 0x000fea0003800000 */
[----:B------:R-:W-:Y:S01]  /*7da0*/  BPT.TRAP 0x1 ;  /* 0x000000040000795c */ /* 0x000fe20000300000 */
.L_x_1648:
[----:B------:R-:W-:Y:S05]  /*7db0*/  BSYNC B0 ;  /* 0x0000000000007941 */ /* 0x000fea0003800000 */
.L_x_1647:
[----:B------:R-:W2:Y:S01]  /*7dc0*/  SYNCS.PHASECHK.TRANS64.TRYWAIT P4, [R90+URZ+0x308b0], R105 ;  /* 0x0308b0695a0075a7 */ /* 0x000ea2000808017f */
[----:B------:R-:W-:Y:S04]  /*7dd0*/  BSSY B0, `(.L_x_1649) ;  /* 0x0000002000007945 */ /* 0x000fe80003800000 */
[----:B--2---:R-:W-:Y:S05]  /*7de0*/  @!P4 BRA `(.L_x_1650) ;  /* 0x00000224002cc947 */ /* 0x004fea0003800000 */
.L_x_2032:
[----:B------:R-:W-:Y:S05]  /*7df0*/  BSYNC B0 ;  /* 0x0000000000007941 */ /* 0x000fea0003800000 */
.L_x_1649:
[----:B----4-:R-:W4:Y:S01]  /*7e00*/  LDL R15, [R1+0x10] ;  /* 0x00001000010f7983 */ /* 0x010f220000100800 */
[----:B------:R-:W-:Y:S01]  /*7e10*/  ULDC.64 UR4, c[0x0][0x328] ;  /* 0x0000ca0000047ab9 */ /* 0x000fe20000000a00 */
[----:B------:R-:W-:Y:S01]  /*7e20*/  BSSY B0, `(.L_x_1651) ;  /* 0x000002c000007945 */ /* 0x000fe20003800000 */
[----:B------:R-:W-:Y:S02]  /*7e30*/  IMAD R14, R101, UR4, RZ ;  /* 0x00000004650e7c24 */ /* 0x000fe4000f8e02ff */
[----:B------:R-:W-:-:S04]  /*7e40*/  IMAD.WIDE.U32 R12, R103, UR4, RZ ;  /* 0x00000004670c7c25 */ /* 0x000fc8000f8e00ff */
[----:B------:R-:W-:Y:S01]  /*7e50*/  IMAD R103, R103, UR5, R14 ;  /* 0x0000000567677c24 */ /* 0x000fe2000f8e020e */
[----:B------:R-:W-:Y:S02]  /*7e60*/  ULDC.64 UR4, c[0x0][0x338] ;  /* 0x0000ce0000047ab9 */ /* 0x000fe40000000a00 */
[----:B0-----:R-:W-:Y:S02]  /*7e70*/  IMAD R11, R100, UR4, RZ ;  /* 0x00000004640b7c24 */ /* 0x001fe4000f8e02ff */
[----:B------:R-:W-:Y:S02]  /*7e80*/  IADD3 R13, R13, R103, RZ ;  /* 0x000000670d0d7210 */ /* 0x000fe40007ffe0ff */
[C---:B------:R-:W-:Y:S02]  /*7e90*/  IMAD R11, R104.reuse, UR5, R11 ;  /* 0x00000005680b7c24 */ /* 0x040fe4000f8e020b */
[----:B--2---:R-:W-:Y:S01]  /*7ea0*/  IMAD.WIDE.U32 R104, R104, UR4, R12 ;  /* 0x0000000468687c25 */ /* 0x004fe2000f8e000c */
[----:B------:R-:W-:-:S03]  /*7eb0*/  ULDC.64 UR4, c[0x0][0x330] ;  /* 0x0000cc0000047ab9 */ /* 0x000fc60000000a00 */
[----:B------:R-:W-:Y:S02]  /*7ec0*/  IMAD R13, R26, UR4, RZ ;  /* 0x000000041a0d7c24 */ /* 0x000fe4000f8e02ff */
[----:B------:R-:W-:Y:S02]  /*7ed0*/  IMAD.IADD R105, R105, 0x1, R11 ;  /* 0x0000000169697824 */ /* 0x000fe400078e020b */
[C---:B------:R-:W-:Y:S02]  /*7ee0*/  IMAD R11, R38.reuse, UR5, R13 ;  /* 0x00000005260b7c24 */ /* 0x040fe4000f8e020d */
[----:B------:R-:W-:Y:S01]  /*7ef0*/  IMAD.WIDE.U32 R12, R38, UR4, R104 ;  /* 0x00000004260c7c25 */ /* 0x000fe2000f8e0068 */
[----:B------:R-:W-:-:S03]  /*7f00*/  ULDC.64 UR4, c[0x0][0x318] ;  /* 0x0000c60000047ab9 */ /* 0x000fc60000000a00 */
[----:B------:R-:W-:Y:S01]  /*7f10*/  IMAD.IADD R11, R13, 0x1, R11 ;  /* 0x000000010d0b7824 */ /* 0x000fe200078e020b */
[----:B------:R-:W-:-:S04]  /*7f20*/  LEA R46, P5, R12, UR4, 0x1 ;  /* 0x000000040c2e7c11 */ /* 0x000fc8000f8a08ff */
[----:B------:R-:W-:Y:S01]  /*7f30*/  LEA.HI.X R11, R12, UR5, R11, 0x1, P5 ;  /* 0x000000050c0b7c11 */ /* 0x000fe2000a8f0c0b */
[----:B------:R0:W2:Y:S04]  /*7f40*/  SHFL.IDX PT, R50, R46, RZ, 0x181f ;  /* 0x00181fff2e327589 */ /* 0x0000a800000e0000 */
[----:B------:R0:W0:Y:S01]  /*7f50*/  SHFL.IDX PT, R48, R11, RZ, 0x181f ;  /* 0x00181fff0b307589 */ /* 0x00002200000e0000 */
[----:B----4-:R-:W-:-:S05]  /*7f60*/  IMAD.IADD R99, R99, 0x1, -R15 ;  /* 0x0000000163637824 */ /* 0x010fca00078e0a0f */
[----:B------:R-:W-:-:S13]  /*7f70*/  ISETP.GE.AND P4, PT, R99, 0x1, PT ;  /* 0x000000016300780c */ /* 0x000fda0003f86270 */
[----:B0-2---:R-:W-:Y:S05]  /*7f80*/  @!P4 BRA `(.L_x_1652) ;  /* 0x000000000054c947 */ /* 0x005fea0003800000 */
[----:B------:R-:W-:Y:S02]  /*7f90*/  ULDC UR4, c[0x0][0x2f4] ;  /* 0x0000bd0000047ab9 */ /* 0x000fe40000000800 */
[----:B------:R-:W-:Y:S02]  /*7fa0*/  ISETP.GE.AND P6, PT, R16, UR4, PT ;  /* 0x0000000410007c0c */ /* 0x000fe4000bfc6270 */
[----:B------:R-:W-:-:S11]  /*7fb0*/  ISETP.GE.AND P5, PT, R219, UR4, PT ;  /* 0x00000004db007c0c */ /* 0x000fd6000bfa6270 */
[----:B------:R-:W0:Y:S01]  /*7fc0*/  @!P6 LDS.128 R12, [R94+0x400] ;  /* 0x000400005e0ce984 */ /* 0x000e220000000c00 */
[----:B------:R-:W-:-:S04]  /*7fd0*/  @!P6 LEA R40, P4, R16, R50, 0x1 ;  /* 0x000000321028e211 */ /* 0x000fc800078808ff */
[----:B-1----:R-:W-:Y:S02]  /*7fe0*/  @!P6 LEA.HI.X R41, R16, R48, R17, 0x1, P4 ;  /* 0x000000301029e211 */ /* 0x002fe400020f0c11 */
[----:B------:R-:W-:-:S03]  /*7ff0*/  ISETP.GE.AND P4, PT, R19, UR4, PT ;  /* 0x0000000413007c0c */ /* 0x000fc6000bf86270 */
[----:B0-----:R-:W-:Y:S01]  /*8000*/  @!P6 ST.E.128 desc[UR60][R40.64], R12 ;  /* 0x0000000c2800e985 */ /* 0x001fe2000c101d3c */
[----:B---3--:R-:W-:-:S03]  /*8010*/  @!P5 LEA R42, P6, R201, R50, 0x1 ;  /* 0x00000032c92ad211 */ /* 0x008fc600078c08ff */
        /* <DEDUP_REMOVED lines=12> */
.L_x_1652:
[----:B------:R-:W-:Y:S05]  /*80e0*/  BSYNC B0 ;  /* 0x0000000000007941 */ /* 0x000fea0003800000 */
.L_x_1651:
[----:B------:R-:W-:Y:S01]  /*80f0*/  ISETP.GE.AND P4, PT, R99, 0x21, PT ;  /* 0x000000216300780c */ /* 0x000fe20003f86270 */
[----:B------:R2:W4:Y:S01]  /*8100*/  SHFL.IDX PT, R48, R11, 0x1, 0x181f ;  /* 0x00381f000b307f89 */ /* 0x00052200000e0000 */
[----:B------:R-:W-:Y:S03]  /*8110*/  BSSY B0, `(.L_x_1653) ;  /* 0x0000018000007945 */ /* 0x000fe60003800000 */
[----:B------:R-:W0:Y:S08]  /*8120*/  SHFL.IDX PT, R46, R46, 0x1, 0x181f ;  /* 0x00381f002e2e7f89 */ /* 0x000e3000000e0000 */
[----:B--2---:R-:W-:Y:S05]  /*8130*/  @!P4 BRA `(.L_x_1654) ;  /* 0x000000000054c947 */ /* 0x004fea0003800000 */
[----:B------:R-:W-:Y:S02]  /*8140*/  ULDC UR4, c[0x0][0x2f4] ;  /* 0x0000bd0000047ab9 */ /* 0x000fe40000000800 */
[----:B------:R-:W-:Y:S02]  /*8150*/  ISETP.GE.AND P6, PT, R16, UR4, PT ;  /* 0x0000000410007c0c */ /* 0x000fe4000bfc6270 */
[----:B------:R-:W-:-:S11]  /*8160*/  ISETP.GE.AND P5, PT, R219, UR4, PT ;  /* 0x00000004db007c0c */ /* 0x000fd6000bfa6270 */
[----:B0-----:R-:W0:Y:S01]  /*8170*/  @!P6 LDS.128 R12, [R94+0x1400] ;  /* 0x001400005e0ce984 */ /* 0x001e220000000c00 */
[----:B------:R-:W-:-:S04]  /*8180*/  @!P6 LEA R40, P4, R16, R46, 0x1 ;  /* 0x0000002e1028e211 */ /* 0x000fc800078808ff */
[----:B-1--4-:R-:W-:Y:S02]  /*8190*/  @!P6 LEA.HI.X R41, R16, R48, R17, 0x1, P4 ;  /* 0x000000301029e211 */ /* 0x012fe400020f0c11 */
        /* <DEDUP_REMOVED lines=15> */
.L_x_1654:
[----:B------:R-:W-:Y:S05]  /*8290*/  BSYNC B0 ;  /* 0x0000000000007941 */ /* 0x000fea0003800000 */
.L_x_1653:
[----:B0-2---:R-:W2:Y:S01]  /*82a0*/  LDL.LU R12, [R1+0x1c] ;  /* 0x00001c00010c7983 */ /* 0x005ea20000300800 */
[----:B------:R-:W-:Y:S01]  /*82b0*/  VIADD R200, R200, 0x1 ;  /* 0x00000001c8c87836 */ /* 0x000fe20000000000 */
[----:B------:R-:W-:Y:S01]  /*82c0*/  @!P0 IADD3 R90, R90, 0x308c0, RZ ;  /* 0x000308c05a5a8810 */ /* 0x000fe20007ffe0ff */
[----:B------:R-:W-:Y:S01]  /*82d0*/  @!PT LDS RZ, [RZ] ;  /* 0x00000000fffff984 */ /* 0x000fe20000000800 */
[----:B------:R-:W-:Y:S01]  /*82e0*/  @!PT LDS RZ, [RZ] ;  /* 0x00000000fffff984 */ /* 0x000fe20000000800 */
[----:B------:R-:W-:Y:S01]  /*82f0*/  @!PT LDS RZ, [RZ] ;  /* 0x00000000fffff984 */ /* 0x000fe20000000800 */
[----:B------:R-:W-:Y:S01]  /*8300*/  @!PT LDS RZ, [RZ] ;  /* 0x00000000fffff984 */ /* 0x000fe20000000800 */
[----:B------:R0:W-:Y:S06]  /*8310*/  MEMBAR.ALL.CTA ;  /* 0x0000000000007992 */ /* 0x0001ec0000008000 */
[----:B0-----:R-:W0:Y:S02]  /*8320*/  FENCE.VIEW.ASYNC.S ;  /* 0x00000000000073c6 */ /* 0x001e240000000000 */
[----:B0-----:R0:W-:Y:S01]  /*8330*/  BAR.SYNC.DEFER_BLOCKING R98, 0x80 ;  /* 0x000200620000751d */ /* 0x0011e20000010000 */
[----:B------:R-:W-:-:S02]  /*8340*/  ISETP.NE.AND P4, PT, R200, 0x2, PT ;  /* 0x00000002c800780c */ /* 0x000fc40003f85270 */
[----:B------:R-:W-:Y:S02]  /*8350*/  @!P0 PRMT R90, RZ, 0x654, R90 ;  /* 0x00000654ff5a8816 */ /* 0x000fe4000000005a */
[----:B------:R-:W-:Y:S02]  /*8360*/  SEL R11, RZ, 0x1, P4 ;  /* 0x00000001ff0b7807 */ /* 0x000fe40002000000 */
[----:B------:R-:W-:Y:S01]  /*8370*/  SEL R200, R200, RZ, P4 ;  /* 0x000000ffc8c87207 */ /* 0x000fe20002000000 */
[----:B------:R0:W-:Y:S01]  /*8380*/  @!P0 SYNCS.ARRIVE.TRANS64.RED.A1T0 RZ, [R90+URZ], RZ ;  /* 0x000000ff5aff89a7 */ /* 0x0001e2000810043f */
[----:B------:R-:W-:Y:S02]  /*8390*/  PLOP3.LUT P0, PT, PT, PT, PT, 0x8, 0x0 ;  /* 0x000000000000781c */ /* 0x000fe40003f0e170 */
[----:B--2---:R-:W-:-:S05]  /*83a0*/  LOP3.LUT R12, R12, R11, RZ, 0x3c, !PT ;  /* 0x0000000b0c0c7212 */ /* 0x004fca00078e3cff */
[----:B------:R0:W-:Y:S01]  /*83b0*/  STL [R1+0x1c], R12 ;  /* 0x00001c0c01007387 */ /* 0x0001e20000100800 */
[----:B------:R-:W-:Y:S05]  /*83c0*/  @P3 BRA `(.L_x_1655) ;  /* 0xffffffa000fc3947 */ /* 0x000fea000383ffff */
.L_x_1569:
[----:B------:R-:W2:Y:S01]  /*83d0*/  LDL R11, [R1+0x48] ;  /* 0x00004800010b7983 */ /* 0x000ea20000100800 */
[----:B------:R-:W1:Y:S01]  /*83e0*/  LDC R0, c[0x0][0x448] ;  /* 0x00011200ff007b82 */ /* 0x000e620000000800 */
[----:B------:R-:W-:Y:S01]  /*83f0*/  IADD3 R5, R220, 0x1, -R218 ;  /* 0x00000001dc057810 */ /* 0x000fe20007ffe8da */
[----:B------:R-:W-:Y:S06]  /*8400*/  BSSY B0, `(.L_x_1656) ;  /* 0x000000d000007945 */ /* 0x000fec0003800000 */
[----:B------:R-:W3:Y:S01]  /*8410*/  LDC.64 R6, c[0x0][0x9e0] ;  /* 0x00027800ff067b82 */ /* 0x000ee20000000a00 */
[----:B-1----:R-:W-:-:S02]  /*8420*/  ISETP.NE.AND P1, PT, R0, 0x1, PT ;  /* 0x000000010000780c */ /* 0x002fc40003f25270 */
[----:B---3--:R-:W-:-:S11]  /*8430*/  ISETP.GE.AND P2, PT, R7, 0x1, PT ;  /* 0x000000010700780c */ /* 0x008fd60003f46270 */
[----:B------:R-:W1:Y:S08]  /*8440*/  @P1 LDC R3, c[0x0][0x44c] ;  /* 0x00011300ff031b82 */ /* 0x000e700000000800 */
[----:B------:R-:W3:Y:S01]  /*8450*/  @P1 LDC R2, c[0x0][0x450] ;  /* 0x00011400ff021b82 */ /* 0x000ee20000000800 */
[----:B--2---:R-:W-:-:S04]  /*8460*/  VIADD R0, R11, 0x7f ;  /* 0x0000007f0b007836 */ /* 0x004fc80000000000 */
[----:B-1----:R-:W-:-:S05]  /*8470*/  @P1 IMAD.HI.U32 R3, R0, R3, RZ ;  /* 0x0000000300031227 */ /* 0x002fca00078e00ff */
[----:B---3--:R-:W-:-:S05]  /*8480*/  @P1 SHF.R.U32.HI R0, RZ, R2, R3 ;  /* 0x00000002ff001219 */ /* 0x008fca0000011603 */
[----:B------:R-:W-:Y:S01]  /*8490*/  IMAD.IADD R3, R5, 0x1, R0 ;  /* 0x0000000105037824 */ /* 0x000fe200078e0200 */
[----:B------:R-:W-:Y:S06]  /*84a0*/  @P0 BRA `(.L_x_1657) ;  /* 0x0000000000080947 */ /* 0x000fec0003800000 */
[----:B------:R-:W1:Y:S02]  /*84b0*/  FENCE.VIEW.ASYNC.G ;  /* 0x00000000000073c6 */ /* 0x000e640000000100 */
[----:B-1----:R-:W-:Y:S06]  /*84c0*/  BAR.ARV 0xc, 0x180 ;  /* 0x0306000000007b1d */ /* 0x002fec0000002000 */
.L_x_1657:
[----:B------:R-:W-:Y:S05]  /*84d0*/  BSYNC B0 ;  /* 0x0000000000007941 */ /* 0x000fea0003800000 */
.L_x_1656:
[----:B------:R-:W-:Y:S01]  /*84e0*/  IADD3 R0, R3, R6, RZ ;  /* 0x0000000603007210 */ /* 0x000fe20007ffe0ff */
[----:B------:R-:W-:Y:S06]  /*84f0*/  @!P2 BRA `(.L_x_1658) ;  /* 0x000000000048a947 */ /* 0x000fec0003800000 */
[C---:B------:R-:W-:Y:S01]  /*8500*/  ISETP.GT.AND P0, PT, R3.reuse, RZ, PT ;  /* 0x000000ff0300720c */ /* 0x040fe20003f04270 */
[----:B------:R-:W-:Y:S01]  /*8510*/  BSSY B0, `(.L_x_1659) ;  /* 0x000000e000007945 */ /* 0x000fe20003800000 */
[----:B------:R-:W-:-:S11]  /*8520*/  VIADD R2, R3, 0xffffffff ;  /* 0xffffffff03027836 */ /* 0x000fd60000000000 */
[----:B------:R-:W-:Y:S05]  /*8530*/  @P0 BRA `(.L_x_1660) ;  /* 0x00000000001c0947 */ /* 0x000fea0003800000 */
[----:B------:R-:W-:Y:S01]  /*8540*/  ISETP.NE.AND P0, PT, R7, 0x1, PT ;  /* 0x000000010700780c */ /* 0x000fe20003f05270 */
[----:B------:R-:W-:-:S12]  /*8550*/  IMAD.MOV R3, RZ, RZ, -R3 ;  /* 0x000000ffff037224 */ /* 0x000fd800078e0a03 */
[----:B------:R-:W1:Y:S02]  /*8560*/  @P0 LDC.64 R4, c[0x0][0x9e8] ;  /* 0x00027a00ff040b82 */ /* 0x000e640000000a00 */
[----:B-1----:R-:W-:-:S05]  /*8570*/  @P0 IMAD.HI.U32 R2, R3, R4, RZ ;  /* 0x0000000403020227 */ /* 0x002fca00078e00ff */
[----:B------:R-:W-:-:S04]  /*8580*/  @P0 SHF.R.U32.HI R3, RZ, R5, R2 ;  /* 0x00000005ff030219 */ /* 0x000fc80000011602 */
[----:B------:R-:W-:Y:S01]  /*8590*/  LOP3.LUT R2, RZ, R3, RZ, 0x33, !PT ;  /* 0x00000003ff027212 */ /* 0x000fe200078e33ff */
[----:B------:R-:W-:Y:S06]  /*85a0*/  BRA `(.L_x_1661) ;  /* 0x0000000000107947 */ /* 0x000fec0003800000 */
.L_x_1660:
[----:B------:R-:W-:-:S13]  /*85b0*/  ISETP.NE.AND P0, PT, R7, 0x1, PT ;  /* 0x000000010700780c */ /* 0x000fda0003f05270 */
[----:B------:R-:W1:Y:S02]  /*85c0*/  @P0 LDC.64 R4, c[0x0][0x9e8] ;  /* 0x00027a00ff040b82 */ /* 0x000e640000000a00 */
[----:B-1----:R-:W-:-:S05]  /*85d0*/  @P0 IMAD.HI.U32 R4, R2, R4, RZ ;  /* 0x0000000402040227 */ /* 0x002fca00078e00ff */
[----:B------:R-:W-:-:S07]  /*85e0*/  @P0 SHF.R.U32.HI R2, RZ, R5, R4 ;  /* 0x00000005ff020219 */ /* 0x000fce0000011604 */
.L_x_1661:
[----:B------:R-:W-:Y:S05]  /*85f0*/  BSYNC B0 ;  /* 0x0000000000007941 */ /* 0x000fea0003800000 */
.L_x_1659:
[----:B------:R-:W-:-:S05]  /*8600*/  IMAD R3, R2, R7, R7 ;  /* 0x0000000702037224 */ /* 0x000fca00078e0207 */
[----:B------:R-:W-:-:S07]  /*8610*/  VIMNMX R0, R0, R3, PT ;  /* 0x0000000300007248 */ /* 0x000fce0003fe0100 */
.L_x_1658:
[----:B------:R-:W1:Y:S01]  /*8620*/  @P1 LDC R2, c[0x0][0x44c] ;  /* 0x00011300ff021b82 */ /* 0x000e620000000800 */
[----:B------:R-:W-:Y:S01]  /*8630*/  VIADD R0, R0, 0x3f ;  /* 0x0000003f00007836 */ /* 0x000fe20000000000 */
[----:B------:R-:W-:Y:S01]  /*8640*/  MOV R5, R11 ;  /* 0x0000000b00057202 */ /* 0x000fe20000000f00 */
[----:B------:R-:W-:-:S03]  /*8650*/  ULDC UR4, c[0x0][0x9dc] ;  /* 0x0002770000047ab9 */ /* 0x000fc60000000800 */
[----:B------:R-:W-:Y:S02]  /*8660*/  SHF.R.S32.HI R3, RZ, 0x1f, R0 ;  /* 0x0000001fff037819 */ /* 0x000fe40000011400 */
[----:B------:R-:W2:Y:S02]  /*8670*/  @P1 LDC R9, c[0x0][0x450] ;  /* 0x00011400ff091b82 */ /* 0x000ea40000000800 */
[----:B------:R-:W-:-:S04]  /*8680*/  LEA.HI R3, R3, R0, RZ, 0x6 ;  /* 0x0000000003037211 */ /* 0x000fc800078f30ff */
[----:B------:R-:W-:-:S04]  /*8690*/  SHF.R.S32.HI R0, RZ, 0x6, R3 ;  /* 0x00000006ff007819 */ /* 0x000fc80000011403 */
[----:B------:R-:W-:Y:S01]  /*86a0*/  VIMNMX R97, R97, R0, PT ;  /* 0x0000000061617248 */ /* 0x000fe20003fe0100 */
[----:B-1----:R-:W-:-:S05]  /*86b0*/  @P1 IMAD.HI.U32 R2, R11, R2, RZ ;  /* 0x000000020b021227 */ /* 0x002fca00078e00ff */
[----:B--2---:R-:W-:-:S05]  /*86c0*/  @P1 SHF.R.U32.HI R5, RZ, R9, R2 ;  /* 0x00000009ff051219 */ /* 0x004fca0000011602 */
[----:B------:R-:W-:-:S04]  /*86d0*/  IMAD.IADD R2, R102, 0x1, R5 ;  /* 0x0000000166027824 */ /* 0x000fc800078e0205 */
[----:B------:R-:W-:Y:S01]  /*86e0*/  VIADD R3, R2, -UR4 ;  /* 0x8000000402037c36 */ /* 0x000fe20008000000 */
[----:B------:R-:W-:Y:S06]  /*86f0*/  @!P2 BRA `(.L_x_1662) ;  /* 0x000000000044a947 */ /* 0x000fec0003800000 */
        /* <DEDUP_REMOVED lines=10> */
.L_x_1664:
[----:B------:R-:W-:-:S13]  /*87a0*/  ISETP.NE.AND P0, PT, R7, 0x1, PT ;  /* 0x000000010700780c */ /* 0x000fda0003f05270 */
[----:B------:R-:W1:Y:S02]  /*87b0*/  @P0 LDC.64 R4, c[0x0][0x9e8] ;  /* 0x00027a00ff040b82 */ /* 0x000e640000000a00 */
[----:B-1----:R-:W-:-:S05]  /*87c0*/  @P0 IMAD.HI.U32 R0, R2, R4, RZ ;  /* 0x0000000402000227 */ /* 0x002fca00078e00ff */
[----:B------:R-:W-:-:S07]  /*87d0*/  @P0 SHF.R.U32.HI R2, RZ, R5, R0 ;  /* 0x00000005ff020219 */ /* 0x000fce0000011600 */
.L_x_1665:
[----:B------:R-:W-:Y:S05]  /*87e0*/  BSYNC B0 ;  /* 0x0000000000007941 */ /* 0x000fea0003800000 */
.L_x_1663:
[----:B------:R-:W-:-:S05]  /*87f0*/  IMAD R2, R2, R7, RZ ;  /* 0x0000000702027224 */ /* 0x000fca00078e02ff */
[----:B------:R-:W-:-:S07]  /*8800*/  VIMNMX R3, R3, R2, !PT ;  /* 0x0000000203037248 */ /* 0x000fce0007fe0100 */
.L_x_1662:
[----:B------:R-:W-:Y:S01]  /*8810*/  SHF.R.S32.HI R2, RZ, 0x1f, R3 ;  /* 0x0000001fff027819 */ /* 0x000fe20000011403 */
[----:B------:R-:W-:Y:S01]  /*8820*/  IMAD.MOV.U32 R0, RZ, RZ, RZ ;  /* 0x000000ffff007224 */ /* 0x000fe200078e00ff */
[----:B------:R-:W-:Y:S02]  /*8830*/  PLOP3.LUT P0, PT, PT, PT, PT, 0x80, 0x0 ;  /* 0x000000000000781c */ /* 0x000fe40003f0f070 */
[----:B------:R-:W-:Y:S02]  /*8840*/  CS2R R4, SRZ ;  /* 0x0000000000047805 */ /* 0x000fe4000001ff00 */
[----:B------:R-:W-:Y:S02]  /*8850*/  LEA.HI R6, R2, R3, RZ, 0x6 ;  /* 0x0000000302067211 */ /* 0x000fe400078f30ff */
[----:B------:R-:W-:Y:S02]  /*8860*/  CS2R R150, SRZ ;  /* 0x0000000000967805 */ /* 0x000fe4000001ff00 */
[----:B------:R-:W-:-:S02]  /*8870*/  CS2R R148, SRZ ;  /* 0x0000000000947805 */ /* 0x000fc4000001ff00 */
[----:B------:R-:W-:Y:S02]  /*8880*/  CS2R R146, SRZ ;  /* 0x0000000000927805 */ /* 0x000fe4000001ff00 */
[----:B------:R-:W-:Y:S02]  /*8890*/  SHF.R.S32.HI R6, RZ, 0x6, R6 ;  /* 0x00000006ff067819 */ /* 0x000fe40000011406 */
[----:B------:R-:W-:Y:S02]  /*88a0*/  CS2R R144, SRZ ;  /* 0x0000000000907805 */ /* 0x000fe4000001ff00 */
[----:B------:R-:W-:Y:S02]  /*88b0*/  CS2R R142, SRZ ;  /* 0x00000000008e7805 */ /* 0x000fe4000001ff00 */
[----:B------:R-:W-:Y:S02]  /*88c0*/  CS2R R140, SRZ ;  /* 0x00000000008c7805 */ /* 0x000fe4000001ff00 */
[----:B------:R-:W-:-:S02]  /*88d0*/  VIMNMX R7, RZ, R6, !PT ;  /* 0x00000006ff077248 */ /* 0x000fc40007fe0100 */
[----:B------:R-:W-:Y:S02]  /*88e0*/  CS2R R138, SRZ ;  /* 0x00000000008a7805 */ /* 0x000fe4000001ff00 */
[----:B------:R-:W-:Y:S02]  /*88f0*/  CS2R R136, SRZ ;  /* 0x0000000000887805 */ /* 0x000fe4000001ff00 */
[----:B------:R-:W-:Y:S02]  /*8900*/  CS2R R134, SRZ ;  /* 0x0000000000867805 */ /* 0x000fe4000001ff00 */
[----:B------:R-:W-:Y:S01]  /*8910*/  ISETP.GT.AND P1, PT, R97, R7, PT ;  /* 0x000000076100720c */ /* 0x000fe20003f24270 */
[----:B------:R1:W-:Y:S01]  /*8920*/  STL [R1+0x64], R7 ;  /* 0x0000640701007387 */ /* 0x0003e20000100800 */
[----:B------:R-:W-:Y:S02]  /*8930*/  CS2R R132, SRZ ;  /* 0x0000000000847805 */ /* 0x000fe4000001ff00 */
[----:B------:R-:W-:-:S02]  /*8940*/  CS2R R100, SRZ ;  /* 0x0000000000647805 */ /* 0x000fc4000001ff00 */
[----:B------:R-:W-:Y:S02]  /*8950*/  CS2R R92, SRZ ;  /* 0x00000000005c7805 */ /* 0x000fe4000001ff00 */
[----:B------:R-:W-:Y:S02]  /*8960*/  CS2R R108, SRZ ;  /* 0x00000000006c7805 */ /* 0x000fe4000001ff00 */
[----:B------:R-:W-:Y:S02]  /*8970*/  MOV R172, RZ ;  /* 0x000000ff00ac7202 */ /* 0x000fe40000000f00 */
        /* <DEDUP_REMOVED lines=16> */
[----:B----4-:R-:W-:Y:S02]  /*8a80*/  CS2R R48, SRZ ;  /* 0x0000000000307805 */ /* 0x010fe4000001ff00 */
[----:B------:R-:W-:Y:S02]  /*8a90*/  CS2R R168, SRZ ;  /* 0x0000000000a87805 */ /* 0x000fe4000001ff00 */
[----:B------:R-:W-:Y:S02]  /*8aa0*/  CS2R R44, SRZ ;  /* 0x00000000002c7805 */ /* 0x000fe4000001ff00 */
[----:B------:R-:W-:Y:S02]  /*8ab0*/  CS2R R40, SRZ ;  /* 0x0000000000287805 */ /* 0x000fe4000001ff00 */
[----:B0-----:R-:W-:-:S02]  /*8ac0*/  CS2R R98, SRZ ;  /* 0x0000000000627805 */ /* 0x001fc4000001ff00 */
        /* <DEDUP_REMOVED lines=13> */
[----:B------:R-:W-:Y:S01]  /*8ba0*/  CS2R R64, SRZ ;  /* 0x0000000000407805 */ /* 0x000fe2000001ff00 */
[----:B------:R-:W-:Y:S01]  /*8bb0*/  IMAD.MOV.U32 R31, RZ, RZ, RZ ;  /* 0x000000ffff1f7224 */ /* 0x000fe200078e00ff */
        /* <DEDUP_REMOVED lines=15> */
[----:B-1----:R-:W-:Y:S06]  /*8cb0*/  @!P1 BRA `(.L_x_1666) ;  /* 0x0000016400b49947 */ /* 0x002fec0003800000 */
[----:B------:R-:W2:Y:S01]  /*8cc0*/  LDL R7, [R1+0xa8] ;  /* 0x0000a80001077983 */ /* 0x000ea20000100800 */
[----:B------:R-:W-:Y:S03]  /*8cd0*/  BSSY B6, `(.L_x_1667) ;  /* 0x000001c000067945 */ /* 0x000fe60003800000 */
[----:B--2---:R-:W0:Y:S02]  /*8ce0*/  SHFL.IDX PT, R0, R7, RZ, 0x1f ;  /* 0x00001fff07007589 */ /* 0x004e2400000e0000 */
[----:B0-----:R-:W-:-:S04]  /*8cf0*/  LEA.HI R2, R0, R0, RZ, 0x1 ;  /* 0x0000000000027211 */ /* 0x001fc800078f08ff */
[----:B------:R-:W-:Y:S01]  /*8d00*/  LOP3.LUT R3, R2, 0x1e, RZ, 0xc0, !PT ;  /* 0x0000001e02037812 */ /* 0x000fe200078ec0ff */
[----:B------:R-:W-:-:S03]  /*8d10*/  VIADD R2, R18, 0x10400 ;  /* 0x0001040012027836 */ /* 0x000fc60000000000 */
[----:B------:R-:W-:Y:S02]  /*8d20*/  IADD3 R3, R0, -R3, RZ ;  /* 0x8000000300037210 */ /* 0x000fe40007ffe0ff */
[----:B------:R-:W-:-:S03]  /*8d30*/  LOP3.LUT P0, RZ, R2, 0x3ff, RZ, 0xc0, !PT ;  /* 0x000003ff02ff7812 */ /* 0x000fc6000780c0ff */
[----:B------:R-:W-:Y:S01]  /*8d40*/  IMAD R3, R3, 0x2000, R2 ;  /* 0x0000200003037824 */ /* 0x000fe200078e0202 */
[----:B------:R-:W-:-:S04]  /*8d50*/  P2R R24, PR, RZ, 0x1 ;  /* 0x00000001ff187803 */ /* 0x000fc80000000000 */
[----:B------:R-:W-:-:S04]  /*8d60*/  SHF.R.U32.HI R2, RZ, 0x4, R3 ;  /* 0x00000004ff027819 */ /* 0x000fc80000011603 */
[----:B------:R-:W-:Y:S01]  /*8d70*/  LOP3.LUT R2, R2, 0x3fff, RZ, 0xc0, !PT ;  /* 0x00003fff02027812 */ /* 0x000fe200078ec0ff */
[----:B------:R-:W-:Y:S06]  /*8d80*/  @!P0 BRA `(.L_x_1668) ;  /* 0x0000000000408947 */ /* 0x000fec0003800000 */
[----:B------:R-:W-:Y:S01]  /*8d90*/  MOV R0, 0x0 ;  /* 0x0000000000007802 */ /* 0x000fe20000000f00 */
[----:B------:R-:W-:Y:S01]  /*8da0*/  ULDC.64 UR4, c[0x4][0xa8] ;  /* 0x01002a0000047ab9 */ /* 0x000fe20000000a00 */
[----:B------:R-:W-:Y:S01]  /*8db0*/  ULDC.64 UR6, c[0x4][0xb0] ;  /* 0x01002c0000067ab9 */ /* 0x000fe20000000a00 */
[----:B------:R-:W-:Y:S01]  /*8dc0*/  IMAD.U32 R4, RZ, RZ, UR4 ;  /* 0x00000004ff047e24 */ /* 0x000fe2000f8e00ff */
[----:B------:R0:W1:Y:S01]  /*8dd0*/  LDC.64 R14, c[0x4][R0] ;  /* 0x01000000000e7b82 */ /* 0x0000620000000a00 */
[----:B------:R-:W-:Y:S01]  /*8de0*/  IMAD.U32 R5, RZ, RZ, UR5 ;  /* 0x00000005ff057e24 */ /* 0x000fe2000f8e00ff */
        /* <DEDUP_REMOVED lines=10> */
.L_x_1668:
[----:B------:R-:W-:Y:S05]  /*8e90*/  BSYNC B6 ;  /* 0x0000000000067941 */ /* 0x000fea0003800000 */
.L_x_1667:
        /* <DEDUP_REMOVED lines=13> */
.L_x_1672:
[----:B-1----:R1:W2:Y:S02]  /*8f70*/  SYNCS.PHASECHK.TRANS64.TRYWAIT P0, [R18+URZ+0x30800], R3 ;  /* 0x03080003120075a7 */ /* 0x0022a4000800017f */
[----:B--2---:R-:W-:Y:S05]  /*8f80*/  @!P0 NANOSLEEP.SYNCS 0x989680 ;  /* 0x009896800000895d */ /* 0x004fea0003900000 */
[----:B------:R-:W2:Y:S02]  /*8f90*/  @!P0 SYNCS.PHASECHK.TRANS64 P0, [R18+URZ+0x30800], R3 ;  /* 0x03080003120085a7 */ /* 0x000ea4000800007f */
[----:B--2---:R-:W-:Y:S05]  /*8fa0*/  @!P0 BRA `(.L_x_1672) ;  /* 0xfffffffc00f08947 */ /* 0x004fea000383ffff */
.L_x_1671:
[----:B------:R-:W-:Y:S05]  /*8fb0*/  BSYNC B0 ;  /* 0x0000000000007941 */ /* 0x000fea0003800000 */
.L_x_1670:
[----:B------:R-:W-:Y:S05]  /*8fc0*/  BRA `(.L_x_1673) ;  /* 0x0000009000ac7947 */ /* 0x000fea0003800000 */
.L_x_1669:
[----:B------:R-:W-:Y:S01]  /*8fd0*/  ISETP.NE.AND P0, PT, R24, RZ, PT ;  /* 0x000000ff1800720c */ /* 0x000fe20003f05270 */
[----:B------:R-:W-:Y:S01]  /*8fe0*/  ULDC.64 UR4, c[0x0][0x3f8] ;  /* 0x0000fe0000047ab9 */ /* 0x000fe20000000a00 */
[----:B-----5:R-:W-:Y:S01]  /*8ff0*/  SHF.R.S32.HI R0, RZ, 0x1f, R96 ;  /* 0x0000001fff007819 */ /* 0x020fe20000011460 */
[----:B------:R-:W-:Y:S01]  /*9000*/  ULDC.64 UR6, c[0x0][0x408] ;  /* 0x0001020000067ab9 */ /* 0x000fe20000000a00 */
[----:B------:R-:W-:Y:S01]  /*9010*/  IMAD.WIDE.U32 R24, R96, UR4, RZ ;  /* 0x0000000460187c25 */ /* 0x000fe2000f8e00ff */
[----:B------:R-:W-:Y:S03]  /*9020*/  BSSY B6, `(.L_x_1674) ;  /* 0x0000019000067945 */ /* 0x000fe60003800000 */
[C---:B------:R-:W-:Y:S02]  /*9030*/  IMAD R3, R0.reuse, UR4, RZ ;  /* 0x0000000400037c24 */ /* 0x040fe4000f8e02ff */
[----:B------:R-:W-:-:S02]  /*9040*/  IMAD R5, R0, UR6, RZ ;  /* 0x0000000600057c24 */ /* 0x000fc4000f8e02ff */
[C---:B------:R-:W-:Y:S02]  /*9050*/  IMAD R3, R96.reuse, UR5, R3 ;  /* 0x0000000560037c24 */ /* 0x040fe4000f8e0203 */
[C---:B------:R-:W-:Y:S02]  /*9060*/  IMAD R5, R96.reuse, UR7, R5 ;  /* 0x0000000760057c24 */ /* 0x040fe4000f8e0205 */
[----:B------:R-:W-:Y:S01]  /*9070*/  IMAD.WIDE.U32 R26, R96, UR6, RZ ;  /* 0x00000006601a7c25 */ /* 0x000fe2000f8e00ff */
[----:B------:R-:W-:-:S03]  /*9080*/  IADD3 R29, R3, R25, RZ ;  /* 0x00000019031d7210 */ /* 0x000fc60007ffe0ff */
[----:B------:R-:W-:Y:S01]  /*9090*/  IMAD.IADD R31, R5, 0x1, R27 ;  /* 0x00000001051f7824 */ /* 0x000fe200078e021b */
        /* <DEDUP_REMOVED lines=16> */
[----:B-1----:R-:W-:Y:S05]  /*91a0*/  CALL.ABS.NOINC R14 ;  /* 0x000000000e007343 */ /* 0x002fea0003c00000 */
.L_x_1675:
[----:B------:R-:W-:Y:S05]  /*91b0*/  BSYNC B6 ;  /* 0x0000000000067941 */ /* 0x000fea0003800000 */
.L_x_1674:
[----:B------:R-:W2:Y:S01]  /*91c0*/  LDL R121, [R1+0x48] ;  /* 0x0000480001797983 */ /* 0x000ea20000100800 */
[----:B------:R-:W-:-:S03]  /*91d0*/  ULDC.U8 UR4, c[0x0][0x410] ;  /* 0x0001040000047ab9 */ /* 0x000fc60000000000 */
[----:B------:R-:W2:Y:S04]  /*91e0*/  LDL R120, [R1+0x10] ;  /* 0x0000100001787983 */ /* 0x000ea80000100800 */
[----:B------:R-:W3:Y:S01]  /*91f0*/  LDL R21, [R1+0x68] ;  /* 0x0000680001157983 */ /* 0x000ee20000100800 */
[----:B------:R-:W-:Y:S01]  /*9200*/  ISETP.NE.AND P0, PT, RZ, UR4, PT ;  /* 0x00000004ff007c0c */ /* 0x000fe2000bf05270 */
[----:B------:R-:W-:Y:S01]  /*9210*/  BSSY B0, `(.L_x_1676) ;  /* 0x00008fe000007945 */ /* 0x000fe20003800000 */
[C---:B--2---:R-:W-:Y:S01]  /*9220*/  IMAD.IADD R84, R120.reuse, 0x1, R121 ;  /* 0x0000000178547824 */ /* 0x044fe200078e0279 */
[C---:B------:R-:W-:Y:S01]  /*9230*/  IADD3 R3, R120.reuse, 0x60, RZ ;  /* 0x0000006078037810 */ /* 0x040fe20007ffe0ff */
[----:B------:R-:W-:Y:S02]  /*9240*/  VIADD R20, R120, 0x40 ;  /* 0x0000004078147836 */ /* 0x000fe40000000000 */
[----:B---3--:R-:W-:-:S07]  /*9250*/  IMAD R7, R21, 0x20, R84 ;  /* 0x0000002015077824 */ /* 0x008fce00078e0254 */
[----:B------:R-:W-:Y:S05]  /*9260*/  @!P0 BRA `(.L_x_1677) ;  /* 0x0000004400d08947 */ /* 0x000fea0003800000 */
[----:B------:R-:W0:Y:S01]  /*9270*/  LDC R109, c[0x0][0x448] ;  /* 0x00011200ff6d7b82 */ /* 0x000e220000000800 */
[----:B------:R-:W-:Y:S01]  /*9280*/  ULDC.64 UR4, c[0x0][0x3f8] ;  /* 0x0000fe0000047ab9 */ /* 0x000fe20000000a00 */
[----:B------:R-:W-:Y:S01]  /*9290*/  ULDC.64 UR6, c[0x0][0x408] ;  /* 0x0001020000067ab9 */ /* 0x000fe20000000a00 */
[----:B------:R-:W-:Y:S02]  /*92a0*/  IMAD.MOV.U32 R4, RZ, RZ, R24 ;  /* 0x000000ffff047224 */ /* 0x000fe400078e0018 */
[----:B------:R-:W-:Y:S02]  /*92b0*/  IMAD.MOV.U32 R8, RZ, RZ, R26 ;  /* 0x000000ffff087224 */ /* 0x000fe400078e001a */
[----:B------:R-:W-:Y:S02]  /*92c0*/  IMAD.MOV.U32 R9, RZ, RZ, R31 ;  /* 0x000000ffff097224 */ /* 0x000fe400078e001f */
[----:B------:R-:W-:-:S04]  /*92d0*/  IMAD.SHL.U32 R74, R21, 0x4, RZ ;  /* 0x00000004154a7824 */ /* 0x000fc800078e00ff */
[C---:B------:R-:W-:Y:S01]  /*92e0*/  VIADD R73, R74.reuse, 0x40 ;  /* 0x000000404a497836 */ /* 0x040fe20000000000 */
[C---:B------:R-:W-:Y:S01]  /*92f0*/  IADD3 R21, R74.reuse, 0x20, RZ ;  /* 0x000000204a157810 */ /* 0x040fe20007ffe0ff */
[----:B------:R-:W-:-:S03]  /*9300*/  VIADD R72, R74, 0x60 ;  /* 0x000000604a487836 */ /* 0x000fc60000000000 */
[----:B------:R-:W-:Y:S02]  /*9310*/  SHF.R.S32.HI R88, RZ, 0x1f, R73 ;  /* 0x0000001fff587819 */ /* 0x000fe40000011449 */
[----:B------:R-:W-:Y:S02]  /*9320*/  SHF.R.S32.HI R85, RZ, 0x1f, R72 ;  /* 0x0000001fff557819 */ /* 0x000fe40000011448 */
[----:B------:R-:W-:Y:S02]  /*9330*/  SHF.R.S32.HI R86, RZ, 0x1f, R21 ;  /* 0x0000001fff567819 */ /* 0x000fe40000011415 */
[----:B0-----:R-:W-:-:S13]  /*9340*/  ISETP.NE.AND P0, PT, R109, 0x1, PT ;  /* 0x000000016d00780c */ /* 0x001fda0003f05270 */
[----:B------:R-:W0:Y:S08]  /*9350*/  @P0 LDC R0, c[0x0][0x44c] ;  /* 0x00011300ff000b82 */ /* 0x000e300000000800 */
[----:B------:R-:W1:Y:S01]  /*9360*/  @P0 LDC R5, c[0x0][0x450] ;  /* 0x00011400ff050b82 */ /* 0x000e620000000800 */
[----:B0-----:R-:W-:-:S05]  /*9370*/  @P0 IMAD.HI.U32 R0, R7, R0, RZ ;  /* 0x0000000007000227 */ /* 0x001fca00078e00ff */
[----:B-1----:R-:W-:Y:S02]  /*9380*/  @P0 SHF.R.U32.HI R7, RZ, R5, R0 ;  /* 0x00000005ff070219 */ /* 0x002fe40000011600 */
[----:B------:R-:W-:Y:S02]  /*9390*/  MOV R5, R29 ;  /* 0x0000001d00057202 */ /* 0x000fe40000000f00 */
[----:B------:R-:W-:Y:S01]  /*93a0*/  SHF.R.S32.HI R0, RZ, 0x1f, R7 ;  /* 0x0000001fff007819 */ /* 0x000fe20000011407 */
[----:B------:R-:W-:-:S04]  /*93b0*/  IMAD.WIDE.U32 R8, R7, UR6, R8 ;  /* 0x0000000607087c25 */ /* 0x000fc8000f8e0008 */
[C---:B------:R-:W-:Y:S02]  /*93c0*/  IMAD R6, R0.reuse, UR4, RZ ;  /* 0x0000000400067c24 */ /* 0x040fe4000f8e02ff */
[----:B------:R-:W-:Y:S02]  /*93d0*/  IMAD R0, R0, UR6, RZ ;  /* 0x0000000600007c24 */ /* 0x000fe4000f8e02ff */
[----:B------:R-:W-:-:S04]  /*93e0*/  IMAD.WIDE.U32 R4, R7, UR4, R4 ;  /* 0x0000000407047c25 */ /* 0x000fc8000f8e0004 */
[C---:B------:R-:W-:Y:S01]  /*93f0*/  IMAD R11, R7.reuse, UR5, R6 ;  /* 0x00000005070b7c24 */ /* 0x040fe2000f8e0206 */
[----:B------:R-:W-:Y:S01]  /*9400*/  ULDC.64 UR4, c[0x0][0x3e8] ;  /* 0x0000fa0000047ab9 */ /* 0x000fe20000000a00 */
[----:B------:R-:W-:Y:S01]  /*9410*/  IMAD R13, R7, UR7, R0 ;  /* 0x00000007070d7c24 */ /* 0x000fe2000f8e0200 */
[----:B------:R-:W-:Y:S01]  /*9420*/  ULDC.64 UR6, c[0x0][0x400] ;  /* 0x0001000000067ab9 */ /* 0x000fe20000000a00 */
[----:B------:R-:W-:Y:S01]  /*9430*/  IMAD.IADD R7, R5, 0x1, R11 ;  /* 0x0000000105077824 */ /* 0x000fe200078e020b */
[----:B------:R-:W-:Y:S01]  /*9440*/  LEA R6, P0, R4, UR4, 0x1 ;  /* 0x0000000404067c11 */ /* 0x000fe2000f8008ff */
[----:B------:R-:W-:Y:S01]  /*9450*/  UMOV UR4, 0xffffffff ;  /* 0xffffffff00047882 */ /* 0x000fe20000000000 */
[----:B------:R-:W-:Y:S02]  /*9460*/  LEA R0, P1, R8, UR6, 0x1 ;  /* 0x0000000608007c11 */ /* 0x000fe4000f8208ff */
[----:B------:R-:W-:Y:S02]  /*9470*/  IADD3 R5, R9, R13, RZ ;  /* 0x0000000d09057210 */ /* 0x000fe40007ffe0ff */
[----:B------:R-:W-:-:S02]  /*9480*/  LEA.HI.X R7, R4, UR5, R7, 0x1, P0 ;  /* 0x0000000504077c11 */ /* 0x000fc400080f0c07 */
[----:B------:R-:W-:Y:S01]  /*9490*/  LEA.HI.X R8, R8, UR7, R5, 0x1, P1 ;  /* 0x0000000708087c11 */ /* 0x000fe200088f0c05 */
[----:B------:R-:W-:Y:S06]  /*94a0*/  BRA.DIV UR4, `(.L_x_1678) ;  /* 0x0000020e04907947 */ /* 0x000fec000b800000 */
[----:B------:R0:W1:Y:S04]  /*94b0*/  SHFL.IDX PT, R5, R7, RZ, 0x181f ;  /* 0x00181fff07057589 */ /* 0x00006800000e0000 */
[----:B------:R0:W2:Y:S04]  /*94c0*/  SHFL.IDX PT, R4, R6, RZ, 0x181f ;  /* 0x00181fff06047589 */ /* 0x0000a800000e0000 */
[----:B------:R0:W3:Y:S04]  /*94d0*/  SHFL.IDX PT, R9, R8, RZ, 0x181f ;  /* 0x00181fff08097589 */ /* 0x0000e800000e0000 */
[----:B------:R0:W4:Y:S02]  /*94e0*/  SHFL.IDX PT, R14, R0, RZ, 0x181f ;  /* 0x00181fff000e7589 */ /* 0x00012400000e0000 */
.L_x_2038:
[----:B------:R-:W-:Y:S01]  /*94f0*/  IMAD R109, R218, R109, RZ ;  /* 0x0000006dda6d7224 */ /* 0x000fe200078e02ff */
        /* <DEDUP_REMOVED lines=9> */
[----:B------:R-:W-:-:S03]  /*9590*/  CS2R R80, SRZ ;  /* 0x0000000000507805 */ /* 0x000fc6000001ff00 */
[----:B------:R-:W-:Y:S05]  /*95a0*/  @P0 BRA `(.L_x_1680) ;  /* 0x0000000000a80947 */ /* 0x000fea0003800000 */
[----:B------:R-:W-:Y:S01]  /*95b0*/  ULDC UR4, c[0x0][0x3f4] ;  /* 0x0000fd0000047ab9 */ /* 0x000fe20000000800 */
[----:B------:R-:W-:Y:S02]  /*95c0*/  CS2R R82, SRZ ;  /* 0x0000000000527805 */ /* 0x000fe4000001ff00 */
[----:B------:R-:W-:Y:S02]  /*95d0*/  ISETP.GE.AND P2, PT, R21, UR4, PT ;  /* 0x0000000415007c0c */ /* 0x000fe4000bf46270 */
[----:B------:R-:W-:Y:S02]  /*95e0*/  CS2R R80, SRZ ;  /* 0x0000000000507805 */ /* 0x000fe4000001ff00 */
[----:B------:R-:W-:Y:S02]  /*95f0*/  ISETP.GE.AND P1, PT, R73, UR4, PT ;  /* 0x0000000449007c0c */ /* 0x000fe4000bf26270 */
[----:B------:R-:W-:Y:S02]  /*9600*/  ISETP.GE.AND P3, PT, R74, UR4, PT ;  /* 0x000000044a007c0c */ /* 0x000fe4000bf66270 */
[----:B------:R-:W-:-:S05]  /*9610*/  ISETP.GE.AND P0, PT, R72, UR4, PT ;  /* 0x0000000448007c0c */ /* 0x000fca000bf06270 */
[C---:B------:R-:W-:Y:S01]  /*9620*/  @!P2 IMAD.SHL.U32 R27, R21.reuse, 0x2, RZ ;  /* 0x00000002151ba824 */ /* 0x040fe200078e00ff */
[----:B------:R-:W-:-:S03]  /*9630*/  @!P2 SHF.L.U64.HI R32, R21, 0x1, R86 ;  /* 0x000000011520a819 */ /* 0x000fc60000010256 */
[C---:B------:R-:W-:Y:S01]  /*9640*/  @!P1 IMAD.SHL.U32 R11, R73.reuse, 0x2, RZ ;  /* 0x00000002490b9824 */ /* 0x040fe200078e00ff */
[----:B------:R-:W-:Y:S02]  /*9650*/  @!P1 SHF.L.U64.HI R34, R73, 0x1, R88 ;  /* 0x0000000149229819 */ /* 0x000fe40000010258 */
[----:B--2---:R-:W-:Y:S01]  /*9660*/  @!P2 IADD3 R24, P4, R4, R27, RZ ;  /* 0x0000001b0418a210 */ /* 0x004fe20007f9e0ff */
[----:B------:R-:W-:Y:S01]  /*9670*/  @!P0 IMAD.SHL.U32 R31, R72, 0x2, RZ ;  /* 0x00000002481f8824 */ /* 0x000fe200078e00ff */
[----:B---3--:R-:W-:Y:S02]  /*9680*/  @!P3 MOV R15, R9 ;  /* 0x00000009000fb202 */ /* 0x008fe40000000f00 */
[----:B----4-:R-:W-:Y:S01]  /*9690*/  @!P2 IADD3 R26, P6, R14, R27, RZ ;  /* 0x0000001b0e1aa210 */ /* 0x010fe20007fde0ff */
[----:B-1----:R-:W-:Y:S01]  /*96a0*/  @!P2 IMAD.X R25, R5, 0x1, R32, P4 ;  /* 0x000000010519a824 */ /* 0x002fe200020e0620 */
[-C--:B------:R-:W-:Y:S01]  /*96b0*/  @!P1 IADD3 R28, P5, R4, R11.reuse, RZ ;  /* 0x0000000b041c9210 */ /* 0x080fe20007fbe0ff */
[----:B------:R-:W-:Y:S01]  /*96c0*/  @!P3 IMAD.WIDE R12, R74, 0x2, R14 ;  /* 0x000000024a0cb825 */ /* 0x000fe200078e020e */
[----:B------:R-:W-:-:S03]  /*96d0*/  @!P1 IADD3 R30, P4, R14, R11, RZ ;  /* 0x0000000b0e1e9210 */ /* 0x000fc60007f9e0ff */
[----:B------:R-:W-:Y:S01]  /*96e0*/  @!P3 IMAD.WIDE R10, R74, 0x2, R4 ;  /* 0x000000024a0ab825 */ /* 0x000fe200078e0204 */
[----:B------:R-:W-:Y:S02]  /*96f0*/  CS2R R78, SRZ ;  /* 0x00000000004e7805 */ /* 0x000fe4000001ff00 */
[----:B------:R-:W-:Y:S02]  /*9700*/  CS2R R76, SRZ ;  /* 0x00000000004c7805 */ /* 0x000fe4000001ff00 */
[----:B------:R-:W-:Y:S01]  /*9710*/  CS2R R70, SRZ ;  /* 0x0000000000467805 */ /* 0x000fe2000001ff00 */
[----:B------:R-:W-:Y:S01]  /*9720*/  @!P2 IMAD.X R27, R9, 0x1, R32, P6 ;  /* 0x00000001091ba824 */ /* 0x000fe200030e0620 */
[-C--:B------:R-:W-:Y:S01]  /*9730*/  @!P0 IADD3 R4, P6, R4, R31.reuse, RZ ;  /* 0x0000001f04048210 */ /* 0x080fe20007fde0ff */
[----:B------:R-:W-:Y:S01]  /*9740*/  @!P1 IMAD.X R29, R5, 0x1, R34, P5 ;  /* 0x00000001051d9824 */ /* 0x000fe200028e0622 */
[----:B------:R-:W-:Y:S02]  /*9750*/  @!P0 IADD3 R14, P5, R14, R31, RZ ;  /* 0x0000001f0e0e8210 */ /* 0x000fe40007fbe0ff */
[----:B------:R-:W-:-:S02]  /*9760*/  CS2R R68, SRZ ;  /* 0x0000000000447805 */ /* 0x000fc4000001ff00 */
[----:B------:R-:W-:Y:S02]  /*9770*/  @!P0 SHF.L.U64.HI R32, R72, 0x1, R85 ;  /* 0x0000000148208819 */ /* 0x000fe40000010255 */
[----:B------:R-:W-:Y:S02]  /*9780*/  CS2R R60, SRZ ;  /* 0x00000000003c7805 */ /* 0x000fe4000001ff00 */
[----:B------:R-:W-:Y:S02]  /*9790*/  CS2R R62, SRZ ;  /* 0x00000000003e7805 */ /* 0x000fe4000001ff00 */
[----:B------:R-:W-:Y:S01]  /*97a0*/  @!P1 IADD3.X R31, R9, R34, RZ, P4, !PT ;  /* 0x00000022091f9210 */ /* 0x000fe200027fe4ff */
[----:B------:R1:W5:Y:S01]  /*97b0*/  @!P3 LD.E.64 R82, desc[UR60][R10.64] ;  /* 0x0000003c0a52b980 */ /* 0x000362000c101b00 */
[--C-:B------:R-:W-:Y:S02]  /*97c0*/  @!P0 IMAD.X R5, R5, 0x1, R32.reuse, P6 ;  /* 0x0000000105058824 */ /* 0x100fe400030e0620 */
[----:B------:R-:W-:Y:S01]  /*97d0*/  @!P0 IMAD.X R15, R9, 0x1, R32, P5 ;  /* 0x00000001090f8824 */ /* 0x000fe200028e0620 */
[----:B------:R1:W5:Y:S04]  /*97e0*/  @!P3 LD.E.64 R80, desc[UR60][R12.64] ;  /* 0x0000003c0c50b980 */ /* 0x000368000c101b00 */
[----:B------:R1:W5:Y:S04]  /*97f0*/  @!P2 LD.E.64 R78, desc[UR60][R24.64] ;  /* 0x0000003c184ea980 */ /* 0x000368000c101b00 */
[----:B------:R1:W5:Y:S04]  /*9800*/  @!P2 LD.E.64 R76, desc[UR60][R26.64] ;  /* 0x0000003c1a4ca980 */ /* 0x000368000c101b00 */
[----:B------:R1:W5:Y:S04]  /*9810*/  @!P1 LD.E.64 R70, desc[UR60][R28.64] ;  /* 0x0000003c1c469980 */ /* 0x000368000c101b00 */
[----:B------:R1:W5:Y:S04]  /*9820*/  @!P1 LD.E.64 R68, desc[UR60][R30.64] ;  /* 0x0000003c1e449980 */ /* 0x000368000c101b00 */
[----:B------:R1:W5:Y:S04]  /*9830*/  @!P0 LD.E.64 R60, desc[UR60][R4.64] ;  /* 0x0000003c043c8980 */ /* 0x000368000c101b00 */
[----:B------:R1:W5:Y:S02]  /*9840*/  @!P0 LD.E.64 R62, desc[UR60][R14.64] ;  /* 0x0000003c0e3e8980 */ /* 0x000364000c101b00 */
.L_x_1680:
[----:B------:R-:W-:Y:S05]  /*9850*/  BSYNC B1 ;  /* 0x0000000000017941 */ /* 0x000fea0003800000 */
.L_x_1679:
[----:B-12--5:R-:W-:Y:S01]  /*9860*/  IMAD.MOV.U32 R4, RZ, RZ, R60 ;  /* 0x000000ffff047224 */ /* 0x026fe200078e003c */
[----:B------:R-:W-:Y:S01]  /*9870*/  MOV R5, R61 ;  /* 0x0000003d00057202 */ /* 0x000fe20000000f00 */
[----:B---3--:R-:W-:Y:S01]  /*9880*/  IMAD.MOV.U32 R9, RZ, RZ, R70 ;  /* 0x000000ffff097224 */ /* 0x008fe200078e0046 */
[----:B------:R-:W-:Y:S01]  /*9890*/  UMOV UR4, 0xffffffff ;  /* 0xffffffff00047882 */ /* 0x000fe20000000000 */
[----:B------:R-:W-:Y:S01]  /*98a0*/  IMAD.MOV.U32 R10, RZ, RZ, R71 ;  /* 0x000000ffff0a7224 */ /* 0x000fe200078e0047 */
[----:B------:R-:W-:Y:S01]  /*98b0*/  PRMT R111, R5, 0x5410, R4 ;  /* 0x00005410056f7816 */ /* 0x000fe20000000004 */
[----:B------:R-:W-:Y:S01]  /*98c0*/  IMAD.MOV.U32 R4, RZ, RZ, R78 ;  /* 0x000000ffff047224 */ /* 0x000fe200078e004e */
[----:B------:R-:W-:Y:S02]  /*98d0*/  MOV R5, R79 ;  /* 0x0000004f00057202 */ /* 0x000fe40000000f00 */
[----:B------:R-:W-:Y:S02]  /*98e0*/  CS2R R48, SRZ ;  /* 0x0000000000307805 */ /* 0x000fe4000001ff00 */
        /* <DEDUP_REMOVED lines=17> */
[----:B------:R-:W-:Y:S06]  /*9a00*/  BRA.DIV UR4, `(.L_x_1681) ;  /* 0x0000020a04a87947 */ /* 0x000fec000b800000 */
[----:B------:R1:W2:Y:S04]  /*9a10*/  SHFL.IDX PT, R5, R7, 0x1, 0x181f ;  /* 0x00381f0007057f89 */ /* 0x0002a800000e0000 */
[----:B------:R1:W3:Y:S04]  /*9a20*/  SHFL.IDX PT, R4, R6, 0x1, 0x181f ;  /* 0x00381f0006047f89 */ /* 0x0002e800000e0000 */
[----:B------:R1:W0:Y:S04]  /*9a30*/  SHFL.IDX PT, R9, R8, 0x1, 0x181f ;  /* 0x00381f0008097f89 */ /* 0x00022800000e0000 */
[----:B----4-:R1:W4:Y:S02]  /*9a40*/  SHFL.IDX PT, R14, R0, 0x1, 0x181f ;  /* 0x00381f00000e7f89 */ /* 0x01032400000e0000 */
.L_x_2044:
[----:B------:R-:W-:Y:S01]  /*9a50*/  VIADD R10, R84, 0x20 ;  /* 0x00000020540a7836 */ /* 0x000fe20000000000 */
        /* <DEDUP_REMOVED lines=8> */
[----:B------:R-:W-:-:S05]  /*9ae0*/  CS2R R66, SRZ ;  /* 0x0000000000427805 */ /* 0x000fca000001ff00 */
        /* <DEDUP_REMOVED lines=10> */
[C---:B------:R-:W-:Y:S02]  /*9b90*/  @!P2 SHF.L.U32 R27, R21.reuse, 0x1, RZ ;  /* 0x00000001151ba819 */ /* 0x040fe400000006ff */
[----:B------:R-:W-:Y:S01]  /*9ba0*/  @!P0 IMAD.SHL.U32 R33, R72, 0x2, RZ ;  /* 0x0000000248218824 */ /* 0x000fe200078e00ff */
[----:B------:R-:W-:Y:S01]  /*9bb0*/  @!P2 SHF.L.U64.HI R32, R21, 0x1, R86 ;  /* 0x000000011520a819 */ /* 0x000fe20000010256 */
[----:B0-----:R-:W-:Y:S01]  /*9bc0*/  @!P3 IMAD.MOV.U32 R15, RZ, RZ, R9 ;  /* 0x000000ffff0fb224 */ /* 0x001fe200078e0009 */
[-C--:B---3--:R-:W-:Y:S01]  /*9bd0*/  @!P2 IADD3 R24, P4, R4, R27.reuse, RZ ;  /* 0x0000001b0418a210 */ /* 0x088fe20007f9e0ff */
[----:B--2---:R-:W-:Y:S01]  /*9be0*/  @!P3 IMAD.WIDE R28, R74, 0x2, R4 ;  /* 0x000000024a1cb825 */ /* 0x004fe200078e0204 */
[----:B----4-:R-:W-:Y:S02]  /*9bf0*/  @!P2 IADD3 R26, P6, R14, R27, RZ ;  /* 0x0000001b0e1aa210 */ /* 0x010fe40007fde0ff */
[----:B------:R-:W-:Y:S01]  /*9c00*/  @!P1 IADD3 R12, P5, R4, R11, RZ ;  /* 0x0000000b040c9210 */ /* 0x000fe20007fbe0ff */
[----:B------:R-:W-:Y:S01]  /*9c10*/  @!P3 IMAD.WIDE R30, R74, 0x2, R14 ;  /* 0x000000024a1eb825 */ /* 0x000fe200078e020e */
[----:B------:R-:W-:-:S02]  /*9c20*/  @!P2 IADD3.X R25, R5, R32, RZ, P4, !PT ;  /* 0x000000200519a210 */ /* 0x000fc400027fe4ff */
[----:B------:R-:W-:Y:S02]  /*9c30*/  CS2R R56, SRZ ;  /* 0x0000000000387805 */ /* 0x000fe4000001ff00 */
[----:B------:R-:W-:Y:S01]  /*9c40*/  @!P1 IADD3 R10, P4, R14, R11, RZ ;  /* 0x0000000b0e0a9210 */ /* 0x000fe20007f9e0ff */
[----:B------:R-:W-:Y:S01]  /*9c50*/  @!P2 IMAD.X R27, R9, 0x1, R32, P6 ;  /* 0x00000001091ba824 */ /* 0x000fe200030e0620 */
[----:B------:R-:W-:Y:S01]  /*9c60*/  @!P0 SHF.L.U64.HI R32, R72, 0x1, R85 ;  /* 0x0000000148208819 */ /* 0x000fe20000010255 */
[----:B------:R-:W-:Y:S01]  /*9c70*/  @!P1 IMAD.X R13, R5, 0x1, R34, P5 ;  /* 0x00000001050d9824 */ /* 0x000fe200028e0622 */
[-C--:B------:R-:W-:Y:S02]  /*9c80*/  @!P0 IADD3 R14, P5, R14, R33.reuse, RZ ;  /* 0x000000210e0e8210 */ /* 0x080fe40007fbe0ff */
[----:B------:R-:W-:Y:S02]  /*9c90*/  CS2R R58, SRZ ;  /* 0x00000000003a7805 */ /* 0x000fe4000001ff00 */
[----:B------:R-:W-:-:S02]  /*9ca0*/  @!P0 IADD3 R4, P6, R4, R33, RZ ;  /* 0x0000002104048210 */ /* 0x000fc40007fde0ff */
[----:B------:R-:W-:Y:S02]  /*9cb0*/  CS2R R52, SRZ ;  /* 0x0000000000347805 */ /* 0x000fe4000001ff00 */
[----:B------:R-:W-:Y:S02]  /*9cc0*/  CS2R R54, SRZ ;  /* 0x0000000000367805 */ /* 0x000fe4000001ff00 */
[----:B------:R-:W-:Y:S02]  /*9cd0*/  CS2R R48, SRZ ;  /* 0x0000000000307805 */ /* 0x000fe4000001ff00 */
[----:B------:R-:W-:Y:S01]  /*9ce0*/  CS2R R50, SRZ ;  /* 0x0000000000327805 */ /* 0x000fe2000001ff00 */
[----:B------:R-:W-:Y:S01]  /*9cf0*/  @!P1 IMAD.X R11, R9, 0x1, R34, P4 ;  /* 0x00000001090b9824 */ /* 0x000fe200020e0622 */
[----:B------:R-:W-:Y:S01]  /*9d00*/  @!P0 IADD3.X R5, R5, R32, RZ, P6, !PT ;  /* 0x0000002005058210 */ /* 0x000fe200037fe4ff */
[----:B------:R-:W-:Y:S01]  /*9d10*/  @!P0 IMAD.X R15, R9, 0x1, R32, P5 ;  /* 0x00000001090f8824 */ /* 0x000fe200028e0620 */
[----:B------:R0:W5:Y:S04]  /*9d20*/  @!P3 LD.E.64 R64, desc[UR60][R28.64] ;  /* 0x0000003c1c40b980 */ /* 0x000168000c101b00 */
[----:B------:R0:W5:Y:S04]  /*9d30*/  @!P3 LD.E.64 R66, desc[UR60][R30.64] ;  /* 0x0000003c1e42b980 */ /* 0x000168000c101b00 */
[----:B------:R0:W5:Y:S04]  /*9d40*/  @!P2 LD.E.64 R56, desc[UR60][R24.64] ;  /* 0x0000003c1838a980 */ /* 0x000168000c101b00 */
[----:B------:R0:W5:Y:S04]  /*9d50*/  @!P2 LD.E.64 R58, desc[UR60][R26.64] ;  /* 0x0000003c1a3aa980 */ /* 0x000168000c101b00 */
[----:B------:R0:W5:Y:S04]  /*9d60*/  @!P1 LD.E.64 R52, desc[UR60][R12.64] ;  /* 0x0000003c0c349980 */ /* 0x000168000c101b00 */
[----:B------:R0:W5:Y:S04]  /*9d70*/  @!P1 LD.E.64 R54, desc[UR60][R10.64] ;  /* 0x0000003c0a369980 */ /* 0x000168000c101b00 */
[----:B------:R0:W5:Y:S04]  /*9d80*/  @!P0 LD.E.64 R48, desc[UR60][R4.64] ;  /* 0x0000003c04308980 */ /* 0x000168000c101b00 */
[----:B------:R0:W5:Y:S02]  /*9d90*/  @!P0 LD.E.64 R50, desc[UR60][R14.64] ;  /* 0x0000003c0e328980 */ /* 0x000164000c101b00 */
.L_x_1683:
[----:B------:R-:W-:Y:S05]  /*9da0*/  BSYNC B1 ;  /* 0x0000000000017941 */ /* 0x000fea0003800000 */
.L_x_1682:
[----:B0--3-5:R-:W-:Y:S01]  /*9db0*/  IMAD.MOV.U32 R4, RZ, RZ, R48 ;  /* 0x000000ffff047224 */ /* 0x029fe200078e0030 */
[----:B------:R-:W-:Y:S01]  /*9dc0*/  MOV R9, R52 ;  /* 0x0000003400097202 */ /* 0x000fe20000000f00 */
[----:B--2---:R-:W-:Y:S01]  /*9dd0*/  IMAD.MOV.U32 R5, RZ, RZ, R49 ;  /* 0x000000ffff057224 */ /* 0x004fe200078e0031 */
[----:B------:R-:W-:Y:S01]  /*9de0*/  UMOV UR4, 0xffffffff ;  /* 0xffffffff00047882 */ /* 0x000fe20000000000 */
        /* <DEDUP_REMOVED lines=21> */
[----:B------:R-:W-:Y:S06]  /*9f40*/  BRA.DIV UR4, `(.L_x_1684) ;  /* 0x0000020604c87947 */ /* 0x000fec000b800000 */
[----:B------:R0:W2:Y:S04]  /*9f50*/  SHFL.IDX PT, R5, R7, 0x2, 0x181f ;  /* 0x00581f0007057f89 */ /* 0x0000a800000e0000 */
[----:B------:R0:W3:Y:S04]  /*9f60*/  SHFL.IDX PT, R4, R6, 0x2, 0x181f ;  /* 0x00581f0006047f89 */ /* 0x0000e800000e0000 */
[----:B------:R0:W0:Y:S04]  /*9f70*/  SHFL.IDX PT, R9, R8, 0x2, 0x181f ;  /* 0x00581f0008097f89 */ /* 0x00002800000e0000 */
[----:B----4-:R4:W0:Y:S02]  /*9f80*/  SHFL.IDX PT, R14, R0, 0x2, 0x181f ;  /* 0x00581f00000e7f89 */ /* 0x01082400000e0000 */
.L_x_2050:
        /* <DEDUP_REMOVED lines=22> */
[----:B0-----:R-:W-:Y:S01]  /*a0f0*/  @!P3 IMAD.MOV.U32 R15, RZ, RZ, R9 ;  /* 0x000000ffff0fb224 */ /* 0x001fe200078e0009 */
[-C--:B---3--:R-:W-:Y:S01]  /*a100*/  @!P2 IADD3 R26, P4, R4, R25.reuse, RZ ;  /* 0x00000019041aa210 */ /* 0x088fe20007f9e0ff */
[----:B------:R-:W-:Y:S01]  /*a110*/  @!P0 IMAD.SHL.U32 R33, R72, 0x2, RZ ;  /* 0x0000000248218824 */ /* 0x000fe200078e00ff */
[----:B------:R-:W-:Y:S01]  /*a120*/  @!P1 SHF.L.U64.HI R34, R73, 0x1, R88 ;  /* 0x0000000149229819 */ /* 0x000fe20000010258 */
[----:B--2---:R-:W-:Y:S01]  /*a130*/  @!P3 IMAD.WIDE R28, R74, 0x2, R4 ;  /* 0x000000024a1cb825 */ /* 0x004fe200078e0204 */
[----:B------:R-:W-:Y:S02]  /*a140*/  @!P2 IADD3 R24, P6, R14, R25, RZ ;  /* 0x000000190e18a210 */ /* 0x000fe40007fde0ff */
[----:B------:R-:W-:Y:S01]  /*a150*/  @!P1 IADD3 R12, P5, R4, R11, RZ ;  /* 0x0000000b040c9210 */ /* 0x000fe20007fbe0ff */
[----:B------:R-:W-:Y:S01]  /*a160*/  @!P3 IMAD.WIDE R30, R74, 0x2, R14 ;  /* 0x000000024a1eb825 */ /* 0x000fe200078e020e */
[----:B------:R-:W-:Y:S01]  /*a170*/  @!P2 IADD3.X R25, R9, R32, RZ, P6, !PT ;  /* 0x000000200919a210 */ /* 0x000fe200037fe4ff */
[----:B------:R0:W5:Y:S01]  /*a180*/  @!P3 LD.E.64 R44, desc[UR60][R28.64] ;  /* 0x0000003c1c2cb980 */ /* 0x000162000c101b00 */
[----:B------:R-:W-:Y:S01]  /*a190*/  @!P0 IADD3 R4, P6, R4, R33, RZ ;  /* 0x0000002104048210 */ /* 0x000fe20007fde0ff */
[C---:B------:R-:W-:Y:S01]  /*a1a0*/  @!P2 IMAD.X R27, R5.reuse, 0x1, R32, P4 ;  /* 0x00000001051ba824 */ /* 0x040fe200020e0620 */
[----:B------:R-:W-:Y:S01]  /*a1b0*/  @!P1 IADD3 R10, P4, R14, R11, RZ ;  /* 0x0000000b0e0a9210 */ /* 0x000fe20007f9e0ff */
[----:B------:R-:W-:Y:S01]  /*a1c0*/  @!P1 IMAD.X R13, R5, 0x1, R34, P5 ;  /* 0x00000001050d9824 */ /* 0x000fe200028e0622 */
[----:B------:R-:W-:Y:S01]  /*a1d0*/  @!P0 SHF.L.U64.HI R32, R72, 0x1, R85 ;  /* 0x0000000148208819 */ /* 0x000fe20000010255 */
[----:B------:R2:W5:Y:S01]  /*a1e0*/  @!P3 LD.E.64 R46, desc[UR60][R30.64] ;  /* 0x0000003c1e2eb980 */ /* 0x000562000c101b00 */
[----:B------:R-:W-:-:S02]  /*a1f0*/  @!P0 IADD3 R14, P5, R14, R33, RZ ;  /* 0x000000210e0e8210 */ /* 0x000fc40007fbe0ff */
[----:B------:R-:W-:Y:S02]  /*a200*/  CS2R R40, SRZ ;  /* 0x0000000000287805 */ /* 0x000fe4000001ff00 */
[----:B------:R-:W-:Y:S02]  /*a210*/  CS2R R42, SRZ ;  /* 0x00000000002a7805 */ /* 0x000fe4000001ff00 */
[----:B------:R-:W-:Y:S02]  /*a220*/  CS2R R36, SRZ ;  /* 0x0000000000247805 */ /* 0x000fe4000001ff00 */
[----:B------:R-:W-:Y:S02]  /*a230*/  CS2R R38, SRZ ;  /* 0x0000000000267805 */ /* 0x000fe4000001ff00 */
[----:B0-----:R-:W-:Y:S01]  /*a240*/  CS2R R28, SRZ ;  /* 0x00000000001c7805 */ /* 0x001fe2000001ff00 */
[C---:B------:R-:W-:Y:S01]  /*a250*/  @!P1 IMAD.X R11, R9.reuse, 0x1, R34, P4 ;  /* 0x00000001090b9824 */ /* 0x040fe200020e0622 */
[----:B------:R-:W-:Y:S01]  /*a260*/  @!P0 IADD3.X R15, R9, R32, RZ, P5, !PT ;  /* 0x00000020090f8210 */ /* 0x000fe20002ffe4ff */
[----:B------:R-:W-:Y:S01]  /*a270*/  @!P0 IMAD.X R5, R5, 0x1, R32, P6 ;  /* 0x0000000105058824 */ /* 0x000fe200030e0620 */
[----:B--2---:R-:W-:Y:S01]  /*a280*/  CS2R R30, SRZ ;  /* 0x00000000001e7805 */ /* 0x004fe2000001ff00 */
[----:B------:R0:W5:Y:S04]  /*a290*/  @!P2 LD.E.64 R40, desc[UR60][R26.64] ;  /* 0x0000003c1a28a980 */ /* 0x000168000c101b00 */
[----:B------:R0:W5:Y:S04]  /*a2a0*/  @!P2 LD.E.64 R42, desc[UR60][R24.64] ;  /* 0x0000003c182aa980 */ /* 0x000168000c101b00 */
[----:B------:R0:W5:Y:S04]  /*a2b0*/  @!P1 LD.E.64 R36, desc[UR60][R12.64] ;  /* 0x0000003c0c249980 */ /* 0x000168000c101b00 */
[----:B------:R0:W5:Y:S04]  /*a2c0*/  @!P1 LD.E.64 R38, desc[UR60][R10.64] ;  /* 0x0000003c0a269980 */ /* 0x000168000c101b00 */
[----:B------:R0:W5:Y:S04]  /*a2d0*/  @!P0 LD.E.64 R30, desc[UR60][R4.64] ;  /* 0x0000003c041e8980 */ /* 0x000168000c101b00 */
[----:B------:R0:W5:Y:S02]  /*a2e0*/  @!P0 LD.E.64 R28, desc[UR60][R14.64] ;  /* 0x0000003c0e1c8980 */ /* 0x000164000c101b00 */
.L_x_1686:
[----:B------:R-:W-:Y:S05]  /*a2f0*/  BSYNC B1 ;  /* 0x0000000000017941 */ /* 0x000fea0003800000 */
.L_x_1685:
        /* <DEDUP_REMOVED lines=24> */
[----:B------:R-:W-:Y:S02]  /*a480*/  CS2R R4, SRZ ;  /* 0x0000000000047805 */ /* 0x000fe4000001ff00 */
[----:B------:R-:W-:Y:S01]  /*a490*/  PRMT R105, R9, 0x5410, R10 ;  /* 0x0000541009697816 */ /* 0x000fe2000000000a */
[----:B------:R-:W-:Y:S06]  /*a4a0*/  BRA.DIV UR4, `(.L_x_1687) ;  /* 0x0000020204e07947 */ /* 0x000fec000b800000 */
[----:B------:R0:W2:Y:S04]  /*a4b0*/  SHFL.IDX PT, R9, R7, 0x3, 0x181f ;  /* 0x00781f0007097f89 */ /* 0x0000a800000e0000 */
[----:B------:R0:W3:Y:S04]  /*a4c0*/  SHFL.IDX PT, R10, R6, 0x3, 0x181f ;  /* 0x00781f00060a7f89 */ /* 0x0000e800000e0000 */
[----:B------:R0:W0:Y:S04]  /*a4d0*/  SHFL.IDX PT, R75, R8, 0x3, 0x181f ;  /* 0x00781f00084b7f89 */ /* 0x00002800000e0000 */
[----:B-1--4-:R-:W1:Y:S02]  /*a4e0*/  SHFL.IDX PT, R0, R0, 0x3, 0x181f ;  /* 0x00781f0000007f89 */ /* 0x012e6400000e0000 */
.L_x_2056:
[----:B0-----:R-:W4:Y:S01]  /*a4f0*/  LDL R7, [R1+0x78] ;  /* 0x0000780001077983 */ /* 0x001f220000100800 */
        /* <DEDUP_REMOVED lines=9> */
[----:B----4-:R-:W-:-:S04]  /*a590*/  LEA.HI R6, R7, R7, RZ, 0x1 ;  /* 0x0000000707067211 */ /* 0x010fc800078f08ff */
[----:B------:R-:W-:-:S05]  /*a5a0*/  LOP3.LUT R6, R6, 0xfffffffe, RZ, 0xc0, !PT ;  /* 0xfffffffe06067812 */ /* 0x000fca00078ec0ff */
[----:B------:R-:W-:Y:S01]  /*a5b0*/  IMAD.IADD R119, R7, 0x1, -R6 ;  /* 0x0000000107777824 */ /* 0x000fe200078e0a06 */
[----:B------:R-:W-:-:S04]  /*a5c0*/  CS2R R6, SRZ ;  /* 0x0000000000067805 */ /* 0x000fc8000001ff00 */
[----:B------:R-:W-:Y:S01]  /*a5d0*/  SHF.L.U32 R119, R119, 0x1f, RZ ;  /* 0x0000001f77777819 */ /* 0x000fe200000006ff */
[----:B------:R-:W-:Y:S06]  /*a5e0*/  @P0 BRA `(.L_x_1689) ;  /* 0x0000000000b00947 */ /* 0x000fec0003800000 */
        /* <DEDUP_REMOVED lines=11> */
[C---:B---3--:R-:W-:Y:S01]  /*a6a0*/  @!P2 IADD3 R90, P4, R10.reuse, R89, RZ ;  /* 0x000000590a5aa210 */ /* 0x048fe20007f9e0ff */
[----:B------:R-:W-:Y:S01]  /*a6b0*/  @!P3 IMAD.MOV.U32 R8, RZ, RZ, R10 ;  /* 0x000000ffff08b224 */ /* 0x000fe200078e000a */
[----:B------:R-:W-:Y:S01]  /*a6c0*/  @!P1 SHF.L.U64.HI R14, R73, 0x1, R88 ;  /* 0x00000001490e9819 */ /* 0x000fe20000010258 */
[----:B-1----:R-:W-:Y:S01]  /*a6d0*/  @!P3 IMAD.MOV.U32 R6, RZ, RZ, R0 ;  /* 0x000000ffff06b224 */ /* 0x002fe200078e0000 */
[----:B------:R-:W-:Y:S01]  /*a6e0*/  @!P1 IADD3 R86, P5, R10, R5, RZ ;  /* 0x000000050a569210 */ /* 0x000fe20007fbe0ff */
[C---:B--2---:R-:W-:Y:S01]  /*a6f0*/  @!P2 IMAD.X R91, R9.reuse, 0x1, R12, P4 ;  /* 0x00000001095ba824 */ /* 0x044fe200020e060c */
[----:B------:R-:W-:Y:S02]  /*a700*/  @!P3 MOV R7, R75 ;  /* 0x0000004b0007b202 */ /* 0x000fe40000000f00 */
[C---:B------:R-:W-:Y:S01]  /*a710*/  @!P2 IADD3 R88, P6, R0.reuse, R89, RZ ;  /* 0x000000590058a210 */ /* 0x040fe20007fde0ff */
[----:B------:R-:W-:Y:S01]  /*a720*/  @!P1 IMAD.X R87, R9, 0x1, R14, P5 ;  /* 0x0000000109579824 */ /* 0x000fe200028e060e */
[----:B------:R-:W-:Y:S01]  /*a730*/  @!P1 IADD3 R84, P4, R0, R5, RZ ;  /* 0x0000000500549210 */ /* 0x000fe20007f9e0ff */
[----:B------:R-:W-:Y:S01]  /*a740*/  @!P3 IMAD.WIDE R4, R74, 0x2, R8 ;  /* 0x000000024a04b825 */ /* 0x000fe200078e0208 */
[----:B------:R-:W-:-:S02]  /*a750*/  @!P0 IADD3 R8, P5, R0, R11, RZ ;  /* 0x0000000b00088210 */ /* 0x000fc40007fbe0ff */
[----:B------:R-:W-:Y:S01]  /*a760*/  @!P0 SHF.L.U64.HI R0, R72, 0x1, R85 ;  /* 0x0000000148008819 */ /* 0x000fe20000010255 */
[----:B------:R-:W-:Y:S01]  /*a770*/  @!P3 IMAD.WIDE R6, R74, 0x2, R6 ;  /* 0x000000024a06b825 */ /* 0x000fe200078e0206 */
[----:B------:R0:W5:Y:S03]  /*a780*/  @!P3 LD.E.64 R32, desc[UR60][R4.64] ;  /* 0x0000003c0420b980 */ /* 0x000166000c101b00 */
[C---:B------:R-:W-:Y:S01]  /*a790*/  @!P2 IMAD.X R89, R75.reuse, 0x1, R12, P6 ;  /* 0x000000014b59a824 */ /* 0x040fe200030e060c */
[----:B------:R-:W-:Y:S01]  /*a7a0*/  @!P0 IADD3 R10, P6, R10, R11, RZ ;  /* 0x0000000b0a0a8210 */ /* 0x000fe20007fde0ff */
[----:B------:R1:W5:Y:S01]  /*a7b0*/  @!P3 LD.E.64 R34, desc[UR60][R6.64] ;  /* 0x0000003c0622b980 */ /* 0x000362000c101b00 */
[----:B------:R-:W-:Y:S02]  /*a7c0*/  @!P1 IADD3.X R85, R75, R14, RZ, P4, !PT ;  /* 0x0000000e4b559210 */ /* 0x000fe400027fe4ff */
[----:B------:R-:W-:-:S02]  /*a7d0*/  CS2R R24, SRZ ;  /* 0x0000000000187805 */ /* 0x000fc4000001ff00 */
[----:B------:R-:W-:Y:S01]  /*a7e0*/  CS2R R26, SRZ ;  /* 0x00000000001a7805 */ /* 0x000fe2000001ff00 */
[--C-:B------:R-:W-:Y:S01]  /*a7f0*/  @!P0 IMAD.X R11, R9, 0x1, R0.reuse, P6 ;  /* 0x00000001090b8824 */ /* 0x100fe200030e0600 */
[----:B------:R-:W-:Y:S02]  /*a800*/  CS2R R14, SRZ ;  /* 0x00000000000e7805 */ /* 0x000fe4000001ff00 */
[----:B------:R-:W-:Y:S02]  /*a810*/  CS2R R12, SRZ ;  /* 0x00000000000c7805 */ /* 0x000fe4000001ff00 */
[----:B0-----:R-:W-:Y:S01]  /*a820*/  CS2R R4, SRZ ;  /* 0x0000000000047805 */ /* 0x001fe2000001ff00 */
[----:B------:R-:W-:Y:S01]  /*a830*/  @!P0 IMAD.X R9, R75, 0x1, R0, P5 ;  /* 0x000000014b098824 */ /* 0x000fe200028e0600 */
[----:B------:R0:W5:Y:S01]  /*a840*/  @!P2 LD.E.64 R24, desc[UR60][R90.64] ;  /* 0x0000003c5a18a980 */ /* 0x000162000c101b00 */
[----:B-1----:R-:W-:-:S03]  /*a850*/  CS2R R6, SRZ ;  /* 0x0000000000067805 */ /* 0x002fc6000001ff00 */
[----:B------:R0:W5:Y:S04]  /*a860*/  @!P2 LD.E.64 R26, desc[UR60][R88.64] ;  /* 0x0000003c581aa980 */ /* 0x000168000c101b00 */
[----:B------:R0:W5:Y:S04]  /*a870*/  @!P1 LD.E.64 R14, desc[UR60][R86.64] ;  /* 0x0000003c560e9980 */ /* 0x000168000c101b00 */
[----:B------:R0:W5:Y:S04]  /*a880*/  @!P1 LD.E.64 R12, desc[UR60][R84.64] ;  /* 0x0000003c540c9980 */ /* 0x000168000c101b00 */
[----:B------:R0:W5:Y:S04]  /*a890*/  @!P0 LD.E.64 R4, desc[UR60][R10.64] ;  /* 0x0000003c0a048980 */ /* 0x000168000c101b00 */
[----:B------:R0:W5:Y:S02]  /*a8a0*/  @!P0 LD.E.64 R6, desc[UR60][R8.64] ;  /* 0x0000003c08068980 */ /* 0x000164000c101b00 */
.L_x_1689:
[----:B------:R-:W-:Y:S05]  /*a8b0*/  BSYNC B1 ;  /* 0x0000000000017941 */ /* 0x000fea0003800000 */
.L_x_1688:
[----:B------:R-:W4:Y:S01]  /*a8c0*/  SYNCS.PHASECHK.TRANS64.TRYWAIT P0, [R18+URZ+0x30800], R119 ;  /* 0x03080077120075a7 */ /* 0x000f22000800017f */
[----:B-1---5:R-:W-:Y:S01]  /*a8d0*/  IMAD.MOV.U32 R0, RZ, RZ, R4 ;  /* 0x000000ffff007224 */ /* 0x022fe200078e0004 */
[----:B0-----:R-:W-:Y:S01]  /*a8e0*/  MOV R8, R5 ;  /* 0x0000000500087202 */ /* 0x001fe20000000f00 */
[----:B--2---:R-:W-:Y:S01]  /*a8f0*/  IMAD.MOV.U32 R9, RZ, RZ, R14 ;  /* 0x000000ffff097224 */ /* 0x004fe200078e000e */
[----:B------:R-:W-:Y:S01]  /*a900*/  MOV R11, R27 ;  /* 0x0000001b000b7202 */ /* 0x000fe20000000f00 */
[----:B---3--:R-:W-:Y:S01]  /*a910*/  IMAD.MOV.U32 R10, RZ, RZ, R32 ;  /* 0x000000ffff0a7224 */ /* 0x008fe200078e0020 */
[----:B------:R-:W-:Y:S01]  /*a920*/  PRMT R75, R8, 0x5410, R0 ;  /* 0x00005410084b7816 */ /* 0x000fe20000000000 */
[----:B------:R-:W-:Y:S01]  /*a930*/  IMAD.MOV.U32 R8, RZ, RZ, R24 ;  /* 0x000000ffff087224 */ /* 0x000fe200078e0018 */
[----:B------:R-:W-:Y:S01]  /*a940*/  PRMT R85, R9, 0x7610, R85 ;  /* 0x0000761009557816 */ /* 0x000fe20000000055 */
[----:B------:R-:W-:Y:S01]  /*a950*/  IMAD.MOV.U32 R0, RZ, RZ, R15 ;  /* 0x000000ffff007224 */ /* 0x000fe200078e000f */
[----:B------:R-:W-:Y:S01]  /*a960*/  MOV R9, R25 ;  /* 0x0000001900097202 */ /* 0x000fe20000000f00 */
[----:B------:R-:W-:Y:S01]  /*a970*/  BSSY B1, `(.L_x_1690) ;  /* 0x0000013000017945 */ /* 0x000fe20003800000 */
[----:B------:R-:W-:-:S02]  /*a980*/  PRMT R89, R10, 0x7610, R89 ;  /* 0x000076100a597816 */ /* 0x000fc40000000059 */
        /* <DEDUP_REMOVED lines=9> */
[----:B------:R-:W-:Y:S01]  /*aa20*/  VIADDMNMX R0, R109, -R121, 0x80, PT ;  /* 0x000000806d007446 */ /* 0x000fe20003800979 */
[----:B------:R-:W-:-:S03]  /*aa30*/  IMAD.MOV.U32 R10, RZ, RZ, R26 ;  /* 0x000000ffff0a7224 */ /* 0x000fc600078e001a */
[----:B------:R-:W-:Y:S01]  /*aa40*/  PRMT R86, R8, 0x5410, R9 ;  /* 0x0000541008567816 */ /* 0x000fe20000000009 */
[----:B------:R-:W-:Y:S01]  /*aa50*/  IMAD.MOV.U32 R8, RZ, RZ, R34 ;  /* 0x000000ffff087224 */ /* 0x000fe200078e0022 */
[----:B------:R-:W-:Y:S01]  /*aa60*/  ISETP.GE.AND P1, PT, R120, R0, PT ;  /* 0x000000007800720c */ /* 0x000fe20003f26270 */
[----:B------:R-:W-:Y:S01]  /*aa70*/  IMAD.MOV.U32 R9, RZ, RZ, R35 ;  /* 0x000000ffff097224 */ /* 0x000fe200078e0023 */
[----:B------:R-:W-:Y:S01]  /*aa80*/  PRMT R88, R10, 0x5410, R11 ;  /* 0x000054100a587816 */ /* 0x000fe2000000000b */
[----:B----4-:R-:W-:Y:S10]  /*aa90*/  @!P0 BRA `(.L_x_1691) ;  /* 0x000001fc00d88947 */ /* 0x010ff40003800000 */
.L_x_2057:
[----:B------:R-:W-:Y:S05]  /*aaa0*/  BSYNC B1 ;  /* 0x0000000000017941 */ /* 0x000fea0003800000 */
.L_x_1690:
[----:B------:R-:W-:Y:S01]  /*aab0*/  BSSY B1, `(.L_x_1692) ;  /* 0x00000bb000017945 */ /* 0x000fe20003800000 */
[----:B------:R-:W-:-:S03]  /*aac0*/  PRMT R90, R8, 0x5410, R9 ;  /* 0x00005410085a7816 */ /* 0x000fc60000000009 */
[----:B------:R-:W-:Y:S05]  /*aad0*/  @P1 BRA `(.L_x_1693) ;  /* 0x0000000800e01947 */ /* 0x000fea0003800000 */
[----:B------:R1:W5:Y:S01]  /*aae0*/  LDL R126, [R1+0x5c] ;  /* 0x00005c00017e7983 */ /* 0x0003620000100800 */
[----:B------:R-:W2:Y:S01]  /*aaf0*/  LDC R8, c[0x0][0x3f4] ;  /* 0x0000fd00ff087b82 */ /* 0x000ea20000000800 */
[----:B------:R-:W-:Y:S01]  /*ab00*/  BSSY B2, `(.L_x_1694) ;  /* 0x0000030000027945 */ /* 0x000fe20003800000 */
[-C--:B--2---:R-:W-:Y:S02]  /*ab10*/  ISETP.GE.AND P0, PT, R74, R8.reuse, PT ;  /* 0x000000084a00720c */ /* 0x084fe40003f06270 */
[-C--:B------:R-:W-:Y:S02]  /*ab20*/  ISETP.GE.AND P1, PT, R21, R8.reuse, PT ;  /* 0x000000081500720c */ /* 0x080fe40003f26270 */
[-C--:B------:R-:W-:Y:S02]  /*ab30*/  ISETP.GE.AND P2, PT, R73, R8.reuse, PT ;  /* 0x000000084900720c */ /* 0x080fe40003f46270 */
[----:B------:R-:W-:-:S07]  /*ab40*/  ISETP.GE.AND P3, PT, R72, R8, PT ;  /* 0x000000084800720c */ /* 0x000fce0003f66270 */
[----:B-1----:R-:W-:Y:S06]  /*ab50*/  @P0 BRA `(.L_x_1695) ;  /* 0x0000000000a80947 */ /* 0x002fec0003800000 */
[----:B-----5:R-:W1:Y:S01]  /*ab60*/  LDS.128 R8, [R126] ;  /* 0x000000007e087984 */ /* 0x020e620000000c00 */
[----:B------:R-:W-:Y:S01]  /*ab70*/  SHF.R.U32.HI R120, RZ, 0x10, R81 ;  /* 0x00000010ff787819 */ /* 0x000fe20000011651 */
[----:B------:R-:W-:Y:S01]  /*ab80*/  HADD2.F32 R91, -RZ, R117.H0_H0 ;  /* 0x20000075ff5b7230 */ /* 0x000fe20000004100 */
[--C-:B------:R-:W-:Y:S01]  /*ab90*/  SHF.R.U32.HI R109, RZ, 0x10, R83.reuse ;  /* 0x00000010ff6d7819 */ /* 0x100fe20000011653 */
[----:B0-----:R-:W-:Y:S01]  /*aba0*/  HADD2.F32 R119, -RZ, R118.H0_H0 ;  /* 0x20000076ff777230 */ /* 0x001fe20000004100 */
[----:B------:R-:W-:Y:S01]  /*abb0*/  SHF.R.U64 R125, R82, 0x10, R83 ;  /* 0x00000010527d7819 */ /* 0x000fe20000001253 */
[----:B------:R-:W-:Y:S01]  /*abc0*/  HADD2.F32 R120, -RZ, R120.H0_H0 ;  /* 0x20000078ff787230 */ /* 0x000fe20000004100 */
[----:B------:R-:W-:Y:S01]  /*abd0*/  SHF.R.U64 R123, R80, 0x10, R81 ;  /* 0x00000010507b7819 */ /* 0x000fe20000001251 */
[----:B------:R-:W-:Y:S02]  /*abe0*/  HADD2.F32 R109, -RZ, R109.H0_H0 ;  /* 0x2000006dff6d7230 */ /* 0x000fe40000004100 */
[----:B------:R-:W-:-:S02]  /*abf0*/  HADD2.F32 R118, -RZ, R118.H1_H1 ;  /* 0x30000076ff767230 */ /* 0x000fc40000004100 */
[----:B------:R-:W-:Y:S02]  /*ac00*/  HADD2.F32 R117, -RZ, R117.H1_H1 ;  /* 0x30000075ff757230 */ /* 0x000fe40000004100 */
[--C-:B-1----:R-:W-:Y:S02]  /*ac10*/  HADD2.F32 R83, -RZ, R11.reuse.H1_H1 ;  /* 0x3000000bff537230 */ /* 0x102fe40000004100 */
[----:B------:R-:W-:Y:S02]  /*ac20*/  HADD2.F32 R82, -RZ, R11.H0_H0 ;  /* 0x2000000bff527230 */ /* 0x000fe40000004100 */
[--C-:B------:R-:W-:Y:S02]  /*ac30*/  HADD2.F32 R11, -RZ, R8.reuse.H0_H0 ;  /* 0x20000008ff0b7230 */ /* 0x100fe40000004100 */
[C---:B------:R-:W-:Y:S01]  /*ac40*/  FMUL.FTZ R121, R83.reuse, R120 ;  /* 0x0000007853797220 */ /* 0x040fe20000410000 */
[----:B------:R-:W-:Y:S02]  /*ac50*/  HADD2.F32 R8, -RZ, R8.H1_H1 ;  /* 0x30000008ff087230 */ /* 0x000fe40000004100 */
[----:B------:R-:W-:Y:S01]  /*ac60*/  FMUL.FTZ R83, R83, R109 ;  /* 0x0000006d53537220 */ /* 0x000fe20000410000 */
[----:B------:R-:W-:-:S02]  /*ac70*/  HADD2.F32 R80, -RZ, R10.H0_H0 ;  /* 0x2000000aff507230 */ /* 0x000fc40000004100 */
[C---:B------:R-:W-:Y:S01]  /*ac80*/  FFMA.FTZ R121, R82.reuse, R109, -R121 ;  /* 0x0000006d52797223 */ /* 0x040fe20000010879 */
[----:B------:R-:W-:Y:S02]  /*ac90*/  HADD2.F32 R81, -RZ, R10.H1_H1 ;  /* 0x3000000aff517230 */ /* 0x000fe40000004100 */
[----:B------:R-:W-:Y:S01]  /*aca0*/  FFMA.FTZ R124, R82, R120, R83 ;  /* 0x00000078527c7223 */ /* 0x000fe20000010053 */
[--C-:B------:R-:W-:Y:S02]  /*acb0*/  HADD2.F32 R10, -RZ, R9.reuse.H0_H0 ;  /* 0x20000009ff0a7230 */ /* 0x100fe40000004100 */
[C---:B------:R-:W-:Y:S01]  /*acc0*/  FMUL.FTZ R122, R8.reuse, R119 ;  /* 0x00000077087a7220 */ /* 0x040fe20000410000 */
[----:B------:R-:W-:Y:S01]  /*acd0*/  FMUL.FTZ R120, R8, R91 ;  /* 0x0000005b08787220 */ /* 0x000fe20000410000 */
[----:B------:R-:W-:Y:S02]  /*ace0*/  HADD2.F32 R9, -RZ, R9.H1_H1 ;  /* 0x30000009ff097230 */ /* 0x000fe40000004100 */
[----:B------:R-:W-:Y:S01]  /*acf0*/  FMUL.FTZ R83, R81, R118 ;  /* 0x0000007651537220 */ /* 0x000fe20000410000 */
[----:B------:R-:W-:-:S02]  /*ad00*/  HADD2.F32 R82, -RZ, R123.H0_H0 ;  /* 0x2000007bff527230 */ /* 0x000fc40000004100 */
[C---:B------:R-:W-:Y:S01]  /*ad10*/  FFMA.FTZ R122, R11.reuse, R91, -R122 ;  /* 0x0000005b0b7a7223 */ /* 0x040fe2000001087a */
[----:B------:R-:W-:Y:S02]  /*ad20*/  HADD2.F32 R8, -RZ, R125.H0_H0 ;  /* 0x2000007dff087230 */ /* 0x000fe40000004100 */
[----:B------:R-:W-:Y:S01]  /*ad30*/  FFMA.FTZ R119, R11, R119, R120 ;  /* 0x000000770b777223 */ /* 0x000fe20000010078 */
[-C--:B------:R-:W-:Y:S01]  /*ad40*/  FMUL.FTZ R91, R81, R117.reuse ;  /* 0x00000075515b7220 */ /* 0x080fe20000410000 */
[C---:B------:R-:W-:Y:S01]  /*ad50*/  FMUL.FTZ R11, R9.reuse, R82 ;  /* 0x00000052090b7220 */ /* 0x040fe20000410000 */
[C---:B------:R-:W-:Y:S01]  /*ad60*/  FFMA.FTZ R83, R80.reuse, R117, -R83 ;  /* 0x0000007550537223 */ /* 0x040fe20000010853 */
[----:B------:R-:W-:Y:S01]  /*ad70*/  FMUL.FTZ R81, R9, R8 ;  /* 0x0000000809517220 */ /* 0x000fe20000410000 */
[----:B------:R-:W-:Y:S01]  /*ad80*/  FFMA.FTZ R80, R80, R118, R91 ;  /* 0x0000007650507223 */ /* 0x000fe2000001005b */
[----:B------:R-:W-:Y:S01]  /*ad90*/  FFMA.FTZ R9, R10, R8, -R11 ;  /* 0x000000080a097223 */ /* 0x000fe2000001080b */
[----:B------:R-:W-:Y:S01]  /*ada0*/  F2FP.F16.F32.PACK_AB R11, R124, R121 ;  /* 0x000000797c0b723e */ /* 0x000fe200000000ff */
[----:B------:R-:W-:Y:S01]  /*adb0*/  FFMA.FTZ R82, R10, R82, R81 ;  /* 0x000000520a527223 */ /* 0x000fe20000010051 */
[----:B------:R-:W-:-:S02]  /*adc0*/  F2FP.F16.F32.PACK_AB R8, R119, R122 ;  /* 0x0000007a7708723e */ /* 0x000fc400000000ff */
[----:B------:R-:W-:Y:S02]  /*add0*/  F2FP.F16.F32.PACK_AB R10, R80, R83 ;  /* 0x00000053500a723e */ /* 0x000fe400000000ff */
[----:B------:R-:W-:-:S05]  /*ade0*/  F2FP.F16.F32.PACK_AB R9, R82, R9 ;  /* 0x000000095209723e */ /* 0x000fca00000000ff */
[----:B------:R1:W-:Y:S02]  /*adf0*/  STS.128 [R126], R8 ;  /* 0x000000087e007388 */ /* 0x0003e40000000c00 */
.L_x_1695:
[----:B------:R-:W-:Y:S05]  /*ae00*/  BSYNC B2 ;  /* 0x0000000000027941 */ /* 0x000fea0003800000 */
.L_x_1694:
[----:B------:R-:W-:Y:S04]  /*ae10*/  BSSY B2, `(.L_x_1696) ;  /* 0x000002c000027945 */ /* 0x000fe80003800000 */
[----:B------:R-:W-:Y:S05]  /*ae20*/  @P1 BRA `(.L_x_1697) ;  /* 0x0000000000a81947 */ /* 0x000fea0003800000 */
[----:B-1---5:R-:W1:Y:S01]  /*ae30*/  LDS.128 R8, [R126+0x4000] ;  /* 0x004000007e087984 */ /* 0x022e620000000c00 */
[----:B------:R-:W-:Y:S01]  /*ae40*/  SHF.R.U32.HI R81, RZ, 0x10, R79 ;  /* 0x00000010ff517819 */ /* 0x000fe2000001164f */
[----:B------:R-:W-:Y:S01]  /*ae50*/  HADD2.F32 R80, -RZ, R115.H0_H0 ;  /* 0x20000073ff507230 */ /* 0x000fe20000004100 */
[----:B------:R-:W-:Y:S01]  /*ae60*/  SHF.R.U32.HI R83, RZ, 0x10, R77 ;  /* 0x00000010ff537819 */ /* 0x000fe2000001164d */
[--C-:B------:R-:W-:Y:S01]  /*ae70*/  HADD2.F32 R82, -RZ, R116.reuse.H0_H0 ;  /* 0x20000074ff527230 */ /* 0x100fe20000004100 */
        /* <DEDUP_REMOVED lines=13> */
[----:B------:R-:W-:Y:S01]  /*af50*/  FFMA.FTZ R122, R78, R83, R120 ;  /* 0x000000534e7a7223 */ /* 0x000fe20000010078 */
[----:B------:R-:W-:Y:S02]  /*af60*/  HADD2.F32 R77, -RZ, R10.H1_H1 ;  /* 0x3000000aff4d7230 */ /* 0x000fe40000004100 */
[----:B------:R-:W-:Y:S01]  /*af70*/  FMUL.FTZ R118, R8, R82 ;  /* 0x0000005208767220 */ /* 0x000fe20000410000 */
[--C-:B------:R-:W-:Y:S02]  /*af80*/  HADD2.F32 R10, -RZ, R9.reuse.H0_H0 ;  /* 0x20000009ff0a7230 */ /* 0x100fe40000004100 */
[----:B------:R-:W-:Y:S01]  /*af90*/  FFMA.FTZ R91, R78, R81, -R91 ;  /* 0x000000514e5b7223 */ /* 0x000fe2000001085b */
[-C--:B------:R-:W-:Y:S01]  /*afa0*/  FMUL.FTZ R120, R8, R80.reuse ;  /* 0x0000005008787220 */ /* 0x080fe20000410000 */
[----:B------:R-:W-:Y:S02]  /*afb0*/  HADD2.F32 R9, -RZ, R9.H1_H1 ;  /* 0x30000009ff097230 */ /* 0x000fe40000004100 */
[----:B------:R-:W-:Y:S01]  /*afc0*/  FFMA.FTZ R118, R11, R80, -R118 ;  /* 0x000000500b767223 */ /* 0x000fe20000010876 */
[----:B------:R-:W-:-:S02]  /*afd0*/  HADD2.F32 R78, -RZ, R109.H0_H0 ;  /* 0x2000006dff4e7230 */ /* 0x000fc40000004100 */
[----:B------:R-:W-:Y:S01]  /*afe0*/  FFMA.FTZ R79, R11, R82, R120 ;  /* 0x000000520b4f7223 */ /* 0x000fe20000010078 */
[----:B------:R-:W-:Y:S02]  /*aff0*/  HADD2.F32 R8, -RZ, R117.H0_H0 ;  /* 0x20000075ff087230 */ /* 0x000fe40000004100 */
[C---:B------:R-:W-:Y:S01]  /*b000*/  FMUL.FTZ R81, R77.reuse, R116 ;  /* 0x000000744d517220 */ /* 0x040fe20000410000 */
[-C--:B------:R-:W-:Y:S01]  /*b010*/  FMUL.FTZ R83, R77, R115.reuse ;  /* 0x000000734d537220 */ /* 0x080fe20000410000 */
[C---:B------:R-:W-:Y:S01]  /*b020*/  FMUL.FTZ R11, R9.reuse, R78 ;  /* 0x0000004e090b7220 */ /* 0x040fe20000410000 */
[----:B------:R-:W-:Y:S01]  /*b030*/  FMUL.FTZ R77, R9, R8 ;  /* 0x00000008094d7220 */ /* 0x000fe20000410000 */
[C---:B------:R-:W-:Y:S01]  /*b040*/  FFMA.FTZ R81, R76.reuse, R115, -R81 ;  /* 0x000000734c517223 */ /* 0x040fe20000010851 */
[----:B------:R-:W-:Y:S01]  /*b050*/  FFMA.FTZ R76, R76, R116, R83 ;  /* 0x000000744c4c7223 */ /* 0x000fe20000010053 */
[C---:B------:R-:W-:Y:S01]  /*b060*/  FFMA.FTZ R9, R10.reuse, R8, -R11 ;  /* 0x000000080a097223 */ /* 0x040fe2000001080b */
[----:B------:R-:W-:Y:S01]  /*b070*/  FFMA.FTZ R78, R10, R78, R77 ;  /* 0x0000004e0a4e7223 */ /* 0x000fe2000001004d */
[----:B------:R-:W-:-:S02]  /*b080*/  F2FP.F16.F32.PACK_AB R11, R122, R91 ;  /* 0x0000005b7a0b723e */ /* 0x000fc400000000ff */
[----:B------:R-:W-:Y:S02]  /*b090*/  F2FP.F16.F32.PACK_AB R10, R76, R81 ;  /* 0x000000514c0a723e */ /* 0x000fe400000000ff */
[----:B------:R-:W-:Y:S02]  /*b0a0*/  F2FP.F16.F32.PACK_AB R8, R79, R118 ;  /* 0x000000764f08723e */ /* 0x000fe400000000ff */
[----:B------:R-:W-:-:S05]  /*b0b0*/  F2FP.F16.F32.PACK_AB R9, R78, R9 ;  /* 0x000000094e09723e */ /* 0x000fca00000000ff */
[----:B------:R2:W-:Y:S02]  /*b0c0*/  STS.128 [R126+0x4000], R8 ;  /* 0x004000087e007388 */ /* 0x0005e40000000c00 */
.L_x_1697:
[----:B------:R-:W-:Y:S05]  /*b0d0*/  BSYNC B2 ;  /* 0x0000000000027941 */ /* 0x000fea0003800000 */
.L_x_1696:
[----:B------:R-:W-:Y:S04]  /*b0e0*/  BSSY B2, `(.L_x_1698) ;  /* 0x000002c000027945 */ /* 0x000fe80003800000 */
[----:B------:R-:W-:Y:S05]  /*b0f0*/  @P2 BRA `(.L_x_1699) ;  /* 0x0000000000a82947 */ /* 0x000fea0003800000 */
[----:B-12--5:R-:W1:Y:S01]  /*b100*/  LDS.128 R8, [R126+0x8000] ;  /* 0x008000007e087984 */ /* 0x026e620000000c00 */
[----:B------:R-:W-:Y:S01]  /*b110*/  SHF.R.U32.HI R77, RZ, 0x10, R71 ;  /* 0x00000010ff4d7819 */ /* 0x000fe20000011647 */
[----:B------:R-:W-:Y:S01]  /*b120*/  HADD2.F32 R76, -RZ, R114.H1_H1 ;  /* 0x30000072ff4c7230 */ /* 0x000fe20000004100 */
[----:B------:R-:W-:Y:S01]  /*b130*/  SHF.R.U32.HI R79, RZ, 0x10, R69 ;  /* 0x00000010ff4f7819 */ /* 0x000fe20000011645 */
[----:B------:R-:W-:Y:S01]  /*b140*/  HADD2.F32 R78, -RZ, R113.H1_H1 ;  /* 0x30000071ff4e7230 */ /* 0x000fe20000004100 */
[----:B------:R-:W-:Y:S01]  /*b150*/  SHF.R.U64 R91, R70, 0x10, R71 ;  /* 0x00000010465b7819 */ /* 0x000fe20000001247 */
[----:B------:R-:W-:Y:S01]  /*b160*/  HADD2.F32 R77, -RZ, R77.H0_H0 ;  /* 0x2000004dff4d7230 */ /* 0x000fe20000004100 */
[----:B------:R-:W-:Y:S01]  /*b170*/  SHF.R.U64 R83, R68, 0x10, R69 ;  /* 0x0000001044537819 */ /* 0x000fe20000001245 */
[----:B------:R-:W-:Y:S02]  /*b180*/  HADD2.F32 R79, -RZ, R79.H0_H0 ;  /* 0x2000004fff4f7230 */ /* 0x000fe40000004100 */
[----:B------:R-:W-:-:S02]  /*b190*/  HADD2.F32 R113, -RZ, R113.H0_H0 ;  /* 0x20000071ff717230 */ /* 0x000fc40000004100 */
[----:B------:R-:W-:Y:S02]  /*b1a0*/  HADD2.F32 R114, -RZ, R114.H0_H0 ;  /* 0x20000072ff727230 */ /* 0x000fe40000004100 */
        /* <DEDUP_REMOVED lines=18> */
[CC--:B------:R-:W-:Y:S01]  /*b2d0*/  FMUL.FTZ R77, R69.reuse, R113.reuse ;  /* 0x00000071454d7220 */ /* 0x0c0fe20000410000 */
[----:B------:R-:W-:Y:S01]  /*b2e0*/  FMUL.FTZ R76, R69, R114 ;  /* 0x00000072454c7220 */ /* 0x000fe20000410000 */
        /* <DEDUP_REMOVED lines=11> */
.L_x_1699:
[----:B------:R-:W-:Y:S05]  /*b3a0*/  BSYNC B2 ;  /* 0x0000000000027941 */ /* 0x000fea0003800000 */
.L_x_1698:
[----:B------:R-:W-:Y:S05]  /*b3b0*/  @P3 BRA `(.L_x_1693) ;  /* 0x0000000000a83947 */ /* 0x000fea0003800000 */
[----:B-123-5:R-:W1:Y:S01]  /*b3c0*/  LDS.128 R8, [R126+0xc000] ;  /* 0x00c000007e087984 */ /* 0x02ee620000000c00 */
[----:B------:R-:W-:Y:S01]  /*b3d0*/  SHF.R.U32.HI R69, RZ, 0x10, R61 ;  /* 0x00000010ff457819 */ /* 0x000fe2000001163d */
[----:B------:R-:W-:Y:S01]  /*b3e0*/  HADD2.F32 R68, -RZ, R111.H1_H1 ;  /* 0x3000006fff447230 */ /* 0x000fe20000004100 */
[--C-:B------:R-:W-:Y:S01]  /*b3f0*/  SHF.R.U32.HI R71, RZ, 0x10, R63.reuse ;  /* 0x00000010ff477819 */ /* 0x100fe2000001163f */
[--C-:B------:R-:W-:Y:S01]  /*b400*/  HADD2.F32 R70, -RZ, R112.reuse.H0_H0 ;  /* 0x20000070ff467230 */ /* 0x100fe20000004100 */
[----:B------:R-:W-:Y:S01]  /*b410*/  SHF.R.U64 R79, R62, 0x10, R63 ;  /* 0x000000103e4f7819 */ /* 0x000fe2000000123f */
[----:B------:R-:W-:Y:S01]  /*b420*/  HADD2.F32 R69, -RZ, R69.H0_H0 ;  /* 0x20000045ff457230 */ /* 0x000fe20000004100 */
[----:B------:R-:W-:Y:S01]  /*b430*/  SHF.R.U64 R81, R60, 0x10, R61 ;  /* 0x000000103c517819 */ /* 0x000fe2000000123d */
[----:B------:R-:W-:Y:S02]  /*b440*/  HADD2.F32 R71, -RZ, R71.H0_H0 ;  /* 0x20000047ff477230 */ /* 0x000fe40000004100 */
[----:B------:R-:W-:-:S02]  /*b450*/  HADD2.F32 R112, -RZ, R112.H1_H1 ;  /* 0x30000070ff707230 */ /* 0x000fc40000004100 */
        /* <DEDUP_REMOVED lines=32> */
.L_x_1693:
[----:B------:R-:W-:Y:S05]  /*b660*/  BSYNC B1 ;  /* 0x0000000000017941 */ /* 0x000fea0003800000 */
.L_x_1692:
[----:B-1234-:R-:W2:Y:S01]  /*b670*/  LDL R8, [R1+0x9c] ;  /* 0x00009c0001087983 */ /* 0x01eea20000100800 */
[----:B------:R-:W-:Y:S01]  /*b680*/  BSSY B1, `(.L_x_1700) ;  /* 0x00000bb000017945 */ /* 0x000fe20003800000 */
[----:B--2---:R-:W-:-:S13]  /*b690*/  ISETP.GE.AND P0, PT, R8, R0, PT ;  /* 0x000000000800720c */ /* 0x004fda0003f06270 */
        /* <DEDUP_REMOVED lines=9> */
[----:B-----5:R-:W1:Y:S01]  /*b730*/  LDS.128 R8, [R78+0x1000] ;  /* 0x001000004e087984 */ /* 0x020e620000000c00 */
[--C-:B------:R-:W-:Y:S01]  /*b740*/  SHF.R.U64 R77, R64, 0x10, R65.reuse ;  /* 0x00000010404d7819 */ /* 0x100fe20000001241 */
[--C-:B------:R-:W-:Y:S01]  /*b750*/  HADD2.F32 R64, -RZ, R108.reuse.H0_H0 ;  /* 0x2000006cff407230 */ /* 0x100fe20000004100 */
[----:B------:R-:W-:Y:S01]  /*b760*/  SHF.R.U32.HI R65, RZ, 0x10, R65 ;  /* 0x00000010ff417819 */ /* 0x000fe20000011641 */
[----:B------:R-:W-:Y:S01]  /*b770*/  HADD2.F32 R108, -RZ, R108.H1_H1 ;  /* 0x3000006cff6c7230 */ /* 0x000fe20000004100 */
[--C-:B------:R-:W-:Y:S01]  /*b780*/  SHF.R.U64 R71, R66, 0x10, R67.reuse ;  /* 0x0000001042477819 */ /* 0x100fe20000001243 */
[--C-:B------:R-:W-:Y:S01]  /*b790*/  HADD2.F32 R66, -RZ, R110.reuse.H0_H0 ;  /* 0x2000006eff427230 */ /* 0x100fe20000004100 */
[----:B------:R-:W-:Y:S01]  /*b7a0*/  SHF.R.U32.HI R67, RZ, 0x10, R67 ;  /* 0x00000010ff437819 */ /* 0x000fe20000011643 */
        /* <DEDUP_REMOVED lines=34> */
.L_x_1703:
[----:B------:R-:W-:Y:S05]  /*b9d0*/  BSYNC B2 ;  /* 0x0000000000027941 */ /* 0x000fea0003800000 */
.L_x_1702:
[----:B------:R-:W-:Y:S04]  /*b9e0*/  BSSY B2, `(.L_x_1704) ;  /* 0x000002c000027945 */ /* 0x000fe80003800000 */
[----:B------:R-:W-:Y:S05]  /*b9f0*/  @P1 BRA `(.L_x_1705) ;  /* 0x0000000000a81947 */ /* 0x000fea0003800000 */
[----:B-1---5:R-:W1:Y:S01]  /*ba00*/  LDS.128 R8, [R78+0x5000] ;  /* 0x005000004e087984 */ /* 0x022e620000000c00 */
[----:B------:R-:W-:Y:S01]  /*ba10*/  SHF.R.U32.HI R61, RZ, 0x10, R57 ;  /* 0x00000010ff3d7819 */ /* 0x000fe20000011639 */
[----:B------:R-:W-:Y:S01]  /*ba20*/  HADD2.F32 R60, -RZ, R106.H0_H0 ;  /* 0x2000006aff3c7230 */ /* 0x000fe20000004100 */
[--C-:B------:R-:W-:Y:S01]  /*ba30*/  SHF.R.U32.HI R63, RZ, 0x10, R59.reuse ;  /* 0x00000010ff3f7819 */ /* 0x100fe2000001163b */
[----:B------:R-:W-:Y:S01]  /*ba40*/  HADD2.F32 R62, -RZ, R107.H0_H0 ;  /* 0x2000006bff3e7230 */ /* 0x000fe20000004100 */
        /* <DEDUP_REMOVED lines=37> */
.L_x_1705:
[----:B------:R-:W-:Y:S05]  /*bca0*/  BSYNC B2 ;  /* 0x0000000000027941 */ /* 0x000fea0003800000 */
.L_x_1704:
[----:B------:R-:W-:Y:S04]  /*bcb0*/  BSSY B2, `(.L_x_1706) ;  /* 0x000002c000027945 */ /* 0x000fe80003800000 */
[----:B------:R-:W-:Y:S05]  /*bcc0*/  @P2 BRA `(.L_x_1707) ;  /* 0x0000000000a82947 */ /* 0x000fea0003800000 */
[----:B-12--5:R-:W1:Y:S01]  /*bcd0*/  LDS.128 R8, [R78+0x9000] ;  /* 0x009000004e087984 */ /* 0x026e620000000c00 */
        /* <DEDUP_REMOVED lines=31> */
[-C--:B------:R-:W-:Y:S01]  /*bed0*/  FMUL.FTZ R53, R9, R8.reuse ;  /* 0x0000000809357220 */ /* 0x080fe20000410000 */
        /* <DEDUP_REMOVED lines=9> */
.L_x_1707:
[----:B------:R-:W-:Y:S05]  /*bf70*/  BSYNC B2 ;  /* 0x0000000000027941 */ /* 0x000fea0003800000 */
.L_x_1706:
[----:B------:R-:W-:Y:S05]  /*bf80*/  @P3 BRA `(.L_x_1701) ;  /* 0x0000000000a83947 */ /* 0x000fea0003800000 */
[----:B-123-5:R-:W1:Y:S01]  /*bf90*/  LDS.128 R8, [R78+0xd000] ;  /* 0x00d000004e087984 */ /* 0x02ee620000000c00 */
[----:B------:R-:W-:Y:S01]  /*bfa0*/  SHF.R.U32.HI R53, RZ, 0x10, R49 ;  /* 0x00000010ff357819 */ /* 0x000fe20000011631 */
[----:B------:R-:W-:Y:S01]  /*bfb0*/  HADD2.F32 R52, -RZ, R99.H0_H0 ;  /* 0x20000063ff347230 */ /* 0x000fe20000004100 */
[--C-:B------:R-:W-:Y:S01]  /*bfc0*/  SHF.R.U32.HI R55, RZ, 0x10, R51.reuse ;  /* 0x00000010ff377819 */ /* 0x100fe20000011633 */
        /* <DEDUP_REMOVED lines=38> */
.L_x_1701:
[----:B------:R-:W-:Y:S05]  /*c230*/  BSYNC B1 ;  /* 0x0000000000017941 */ /* 0x000fea0003800000 */
.L_x_1700:
[----:B------:R-:W-:Y:S01]  /*c240*/  ISETP.GE.AND P0, PT, R20, R0, PT ;  /* 0x000000001400720c */ /* 0x000fe20003f06270 */
[----:B------:R-:W-:-:S12]  /*c250*/  BSSY B1, `(.L_x_1708) ;  /* 0x00000ba000017945 */ /* 0x000fd80003800000 */
[----:B------:R-:W-:Y:S05]  /*c260*/  @P0 BRA `(.L_x_1709) ;  /* 0x0000000800e00947 */ /* 0x000fea0003800000 */
[----:B------:R0:W5:Y:S01]  /*c270*/  LDL R56, [R1+0x5c] ;  /* 0x00005c0001387983 */ /* 0x0001620000100800 */
[----:B-1234-:R-:W1:Y:S01]  /*c280*/  LDC R8, c[0x0][0x3f4] ;  /* 0x0000fd00ff087b82 */ /* 0x01ee620000000800 */
[----:B------:R-:W-:Y:S01]  /*c290*/  BSSY B2, `(.L_x_1710) ;  /* 0x0000030000027945 */ /* 0x000fe20003800000 */
[-C--:B-1----:R-:W-:Y:S02]  /*c2a0*/  ISETP.GE.AND P0, PT, R74, R8.reuse, PT ;  /* 0x000000084a00720c */ /* 0x082fe40003f06270 */
[-C--:B------:R-:W-:Y:S02]  /*c2b0*/  ISETP.GE.AND P1, PT, R21, R8.reuse, PT ;  /* 0x000000081500720c */ /* 0x080fe40003f26270 */
[-C--:B------:R-:W-:Y:S02]  /*c2c0*/  ISETP.GE.AND P2, PT, R73, R8.reuse, PT ;  /* 0x000000084900720c */ /* 0x080fe40003f46270 */
[----:B------:R-:W-:-:S07]  /*c2d0*/  ISETP.GE.AND P3, PT, R72, R8, PT ;  /* 0x000000084800720c */ /* 0x000fce0003f66270 */
[----:B0-----:R-:W-:Y:S06]  /*c2e0*/  @P0 BRA `(.L_x_1711) ;  /* 0x0000000000a80947 */ /* 0x001fec0003800000 */
[----:B-----5:R-:W0:Y:S01]  /*c2f0*/  LDS.128 R8, [R56+0x2000] ;  /* 0x0020000038087984 */ /* 0x020e220000000c00 */
[----:B------:R-:W-:Y:S01]  /*c300*/  SHF.R.U32.HI R50, RZ, 0x10, R47 ;  /* 0x00000010ff327819 */ /* 0x000fe2000001162f */
[--C-:B------:R-:W-:Y:S01]  /*c310*/  HADD2.F32 R49, -RZ, R105.reuse.H0_H0 ;  /* 0x20000069ff317230 */ /* 0x100fe20000004100 */
[--C-:B------:R-:W-:Y:S01]  /*c320*/  SHF.R.U32.HI R48, RZ, 0x10, R45.reuse ;  /* 0x00000010ff307819 */ /* 0x100fe2000001162d */
[----:B------:R-:W-:Y:S01]  /*c330*/  HADD2.F32 R105, -RZ, R105.H1_H1 ;  /* 0x30000069ff697230 */ /* 0x000fe20000004100 */
[----:B------:R-:W-:Y:S01]  /*c340*/  SHF.R.U64 R55, R44, 0x10, R45 ;  /* 0x000000102c377819 */ /* 0x000fe2000000122d */
[----:B------:R-:W-:Y:S01]  /*c350*/  HADD2.F32 R50, -RZ, R50.H0_H0 ;  /* 0x20000032ff327230 */ /* 0x000fe20000004100 */
[----:B------:R-:W-:Y:S01]  /*c360*/  SHF.R.U64 R54, R46, 0x10, R47 ;  /* 0x000000102e367819 */ /* 0x000fe2000000122f */
[----:B------:R-:W-:Y:S02]  /*c370*/  HADD2.F32 R48, -RZ, R48.H0_H0 ;  /* 0x20000030ff307230 */ /* 0x000fe40000004100 */
[----:B------:R-:W-:-:S02]  /*c380*/  HADD2.F32 R47, -RZ, R104.H0_H0 ;  /* 0x20000068ff2f7230 */ /* 0x000fc40000004100 */
[--C-:B0-----:R-:W-:Y:S02]  /*c390*/  HADD2.F32 R45, -RZ, R11.reuse.H0_H0 ;  /* 0x2000000bff2d7230 */ /* 0x101fe40000004100 */
[----:B------:R-:W-:Y:S02]  /*c3a0*/  HADD2.F32 R46, -RZ, R11.H1_H1 ;  /* 0x3000000bff2e7230 */ /* 0x000fe40000004100 */
[--C-:B------:R-:W-:Y:S02]  /*c3b0*/  HADD2.F32 R11, -RZ, R8.reuse.H0_H0 ;  /* 0x20000008ff0b7230 */ /* 0x100fe40000004100 */
[----:B------:R-:W-:Y:S02]  /*c3c0*/  HADD2.F32 R8, -RZ, R8.H1_H1 ;  /* 0x30000008ff087230 */ /* 0x000fe40000004100 */
[C---:B------:R-:W-:Y:S01]  /*c3d0*/  FMUL.FTZ R52, R46.reuse, R50 ;  /* 0x000000322e347220 */ /* 0x040fe20000410000 */
[----:B------:R-:W-:Y:S01]  /*c3e0*/  FMUL.FTZ R51, R46, R48 ;  /* 0x000000302e337220 */ /* 0x000fe20000410000 */
[----:B------:R-:W-:-:S02]  /*c3f0*/  HADD2.F32 R20, -RZ, R10.H0_H0 ;  /* 0x2000000aff147230 */ /* 0x000fc40000004100 */
[C---:B------:R-:W-:Y:S01]  /*c400*/  FMUL.FTZ R46, R8.reuse, R49 ;  /* 0x00000031082e7220 */ /* 0x040fe20000410000 */
[C---:B------:R-:W-:Y:S01]  /*c410*/  FFMA.FTZ R52, R45.reuse, R48, -R52 ;  /* 0x000000302d347223 */ /* 0x040fe20000010834 */
[----:B------:R-:W-:Y:S02]  /*c420*/  HADD2.F32 R44, -RZ, R10.H1_H1 ;  /* 0x3000000aff2c7230 */ /* 0x000fe40000004100 */
[-C--:B------:R-:W-:Y:S01]  /*c430*/  FMUL.FTZ R48, R8, R47.reuse ;  /* 0x0000002f08307220 */ /* 0x080fe20000410000 */
[--C-:B------:R-:W-:Y:S02]  /*c440*/  HADD2.F32 R10, -RZ, R9.reuse.H0_H0 ;  /* 0x20000009ff0a7230 */ /* 0x100fe40000004100 */
[----:B------:R-:W-:Y:S01]  /*c450*/  FFMA.FTZ R53, R45, R50, R51 ;  /* 0x000000322d357223 */ /* 0x000fe20000010033 */
[C---:B------:R-:W-:Y:S01]  /*c460*/  FFMA.FTZ R47, R11.reuse, R47, -R46 ;  /* 0x0000002f0b2f7223 */ /* 0x040fe2000001082e */
[----:B------:R-:W-:Y:S02]  /*c470*/  HADD2.F32 R9, -RZ, R9.H1_H1 ;  /* 0x30000009ff097230 */ /* 0x000fe40000004100 */
[----:B------:R-:W-:Y:S01]  /*c480*/  FFMA.FTZ R48, R11, R49, R48 ;  /* 0x000000310b307223 */ /* 0x000fe20000010030 */
[----:B------:R-:W-:-:S02]  /*c490*/  HADD2.F32 R45, -RZ, R104.H1_H1 ;  /* 0x30000068ff2d7230 */ /* 0x000fc40000004100 */
[C---:B------:R-:W-:Y:S01]  /*c4a0*/  FMUL.FTZ R51, R44.reuse, R105 ;  /* 0x000000692c337220 */ /* 0x040fe20000410000 */
[----:B------:R-:W-:Y:S02]  /*c4b0*/  HADD2.F32 R46, -RZ, R54.H0_H0 ;  /* 0x20000036ff2e7230 */ /* 0x000fe40000004100 */
[----:B------:R-:W-:Y:S02]  /*c4c0*/  HADD2.F32 R8, -RZ, R55.H0_H0 ;  /* 0x20000037ff087230 */ /* 0x000fe40000004100 */
[-C--:B------:R-:W-:Y:S01]  /*c4d0*/  FMUL.FTZ R44, R44, R45.reuse ;  /* 0x0000002d2c2c7220 */ /* 0x080fe20000410000 */
[C---:B------:R-:W-:Y:S01]  /*c4e0*/  FFMA.FTZ R51, R20.reuse, R45, -R51 ;  /* 0x0000002d14337223 */ /* 0x040fe20000010833 */
[C---:B------:R-:W-:Y:S01]  /*c4f0*/  FMUL.FTZ R11, R9.reuse, R46 ;  /* 0x0000002e090b7220 */ /* 0x040fe20000410000 */
[-C--:B------:R-:W-:Y:S01]  /*c500*/  FMUL.FTZ R49, R9, R8.reuse ;  /* 0x0000000809317220 */ /* 0x080fe20000410000 */
[----:B------:R-:W-:Y:S02]  /*c510*/  FFMA.FTZ R44, R20, R105, R44 ;  /* 0x00000069142c7223 */ /* 0x000fe4000001002c */
[C---:B------:R-:W-:Y:S01]  /*c520*/  FFMA.FTZ R9, R10.reuse, R8, -R11 ;  /* 0x000000080a097223 */ /* 0x040fe2000001080b */
[----:B------:R-:W-:Y:S01]  /*c530*/  F2FP.F16.F32.PACK_AB R11, R53, R52 ;  /* 0x00000034350b723e */ /* 0x000fe200000000ff */
[----:B------:R-:W-:Y:S01]  /*c540*/  FFMA.FTZ R46, R10, R46, R49 ;  /* 0x0000002e0a2e7223 */ /* 0x000fe20000010031 */
[----:B------:R-:W-:-:S02]  /*c550*/  F2FP.F16.F32.PACK_AB R8, R48, R47 ;  /* 0x0000002f3008723e */ /* 0x000fc400000000ff */
[----:B------:R-:W-:Y:S02]  /*c560*/  F2FP.F16.F32.PACK_AB R10, R44, R51 ;  /* 0x000000332c0a723e */ /* 0x000fe400000000ff */
[----:B------:R-:W-:-:S05]  /*c570*/  F2FP.F16.F32.PACK_AB R9, R46, R9 ;  /* 0x000000092e09723e */ /* 0x000fca00000000ff */
[----:B------:R0:W-:Y:S02]  /*c580*/  STS.128 [R56+0x2000], R8 ;  /* 0x0020000838007388 */ /* 0x0001e40000000c00 */
.L_x_1711:
[----:B------:R-:W-:Y:S05]  /*c590*/  BSYNC B2 ;  /* 0x0000000000027941 */ /* 0x000fea0003800000 */
.L_x_1710:
[----:B------:R-:W-:Y:S04]  /*c5a0*/  BSSY B2, `(.L_x_1712) ;  /* 0x000002c000027945 */ /* 0x000fe80003800000 */
[----:B------:R-:W-:Y:S05]  /*c5b0*/  @P1 BRA `(.L_x_1713) ;  /* 0x0000000000a81947 */ /* 0x000fea0003800000 */
[----:B0----5:R-:W0:Y:S01]  /*c5c0*/  LDS.128 R8, [R56+0x6000] ;  /* 0x0060000038087984 */ /* 0x021e220000000c00 */
[----:B------:R-:W-:Y:S01]  /*c5d0*/  SHF.R.U32.HI R44, RZ, 0x10, R41 ;  /* 0x00000010ff2c7819 */ /* 0x000fe20000011629 */
[----:B------:R-:W-:Y:S01]  /*c5e0*/  HADD2.F32 R45, -RZ, R98.H0_H0 ;  /* 0x20000062ff2d7230 */ /* 0x000fe20000004100 */
[----:B------:R-:W-:Y:S02]  /*c5f0*/  SHF.R.U32.HI R46, RZ, 0x10, R43 ;  /* 0x00000010ff2e7819 */ /* 0x000fe4000001162b */
        /* <DEDUP_REMOVED lines=14> */
[----:B------:R-:W-:Y:S01]  /*c6e0*/  FFMA.FTZ R51, R41, R46, R47 ;  /* 0x0000002e29337223 */ /* 0x000fe2000001002f */
[----:B------:R-:W-:Y:S02]  /*c6f0*/  HADD2.F32 R40, -RZ, R10.H1_H1 ;  /* 0x3000000aff287230 */ /* 0x000fe40000004100 */
[-C--:B------:R-:W-:Y:S01]  /*c700*/  FMUL.FTZ R46, R8, R43.reuse ;  /* 0x0000002b082e7220 */ /* 0x080fe20000410000 */
[C---:B------:R-:W-:Y:S01]  /*c710*/  FFMA.FTZ R44, R11.reuse, R43, -R42 ;  /* 0x0000002b0b2c7223 */ /* 0x040fe2000001082a */
[--C-:B------:R-:W-:Y:S02]  /*c720*/  HADD2.F32 R10, -RZ, R9.reuse.H0_H0 ;  /* 0x20000009ff0a7230 */ /* 0x100fe40000004100 */
[----:B------:R-:W-:Y:S02]  /*c730*/  HADD2.F32 R43, -RZ, R98.H1_H1 ;  /* 0x30000062ff2b7230 */ /* 0x000fe40000004100 */
[----:B------:R-:W-:Y:S01]  /*c740*/  FFMA.FTZ R45, R11, R45, R46 ;  /* 0x0000002d0b2d7223 */ /* 0x000fe2000001002e */
[----:B------:R-:W-:-:S02]  /*c750*/  HADD2.F32 R9, -RZ, R9.H1_H1 ;  /* 0x30000009ff097230 */ /* 0x000fc40000004100 */
[----:B------:R-:W-:Y:S02]  /*c760*/  HADD2.F32 R41, -RZ, R96.H1_H1 ;  /* 0x30000060ff297230 */ /* 0x000fe40000004100 */
[----:B------:R-:W-:Y:S02]  /*c770*/  HADD2.F32 R42, -RZ, R49.H0_H0 ;  /* 0x20000031ff2a7230 */ /* 0x000fe40000004100 */
[C---:B------:R-:W-:Y:S01]  /*c780*/  FMUL.FTZ R49, R40.reuse, R43 ;  /* 0x0000002b28317220 */ /* 0x040fe20000410000 */
[----:B------:R-:W-:Y:S02]  /*c790*/  HADD2.F32 R8, -RZ, R50.H0_H0 ;  /* 0x20000032ff087230 */ /* 0x000fe40000004100 */
        /* <DEDUP_REMOVED lines=8> */
[----:B------:R-:W-:-:S02]  /*c820*/  F2FP.F16.F32.PACK_AB R8, R45, R44 ;  /* 0x0000002c2d08723e */ /* 0x000fc400000000ff */
[----:B------:R-:W-:Y:S02]  /*c830*/  F2FP.F16.F32.PACK_AB R10, R40, R49 ;  /* 0x00000031280a723e */ /* 0x000fe400000000ff */
[----:B------:R-:W-:-:S05]  /*c840*/  F2FP.F16.F32.PACK_AB R9, R42, R9 ;  /* 0x000000092a09723e */ /* 0x000fca00000000ff */
[----:B------:R1:W-:Y:S02]  /*c850*/  STS.128 [R56+0x6000], R8 ;  /* 0x0060000838007388 */ /* 0x0003e40000000c00 */
.L_x_1713:
[----:B------:R-:W-:Y:S05]  /*c860*/  BSYNC B2 ;  /* 0x0000000000027941 */ /* 0x000fea0003800000 */
.L_x_1712:
[----:B------:R-:W-:Y:S04]  /*c870*/  BSSY B2, `(.L_x_1714) ;  /* 0x000002c000027945 */ /* 0x000fe80003800000 */
[----:B------:R-:W-:Y:S05]  /*c880*/  @P2 BRA `(.L_x_1715) ;  /* 0x0000000000a82947 */ /* 0x000fea0003800000 */
[----:B01---5:R-:W0:Y:S01]  /*c890*/  LDS.128 R8, [R56+0xa000] ;  /* 0x00a0000038087984 */ /* 0x023e220000000c00 */
        /* <DEDUP_REMOVED lines=41> */
.L_x_1715:
[----:B------:R-:W-:Y:S05]  /*cb30*/  BSYNC B2 ;  /* 0x0000000000027941 */ /* 0x000fea0003800000 */
.L_x_1714:
[----:B------:R-:W-:Y:S05]  /*cb40*/  @P3 BRA `(.L_x_1709) ;  /* 0x0000000000a83947 */ /* 0x000fea0003800000 */
[----:B012--5:R-:W0:Y:S01]  /*cb50*/  LDS.128 R8, [R56+0xe000] ;  /* 0x00e0000038087984 */ /* 0x027e220000000c00 */
        /* <DEDUP_REMOVED lines=41> */
.L_x_1709:
[----:B------:R-:W-:Y:S05]  /*cdf0*/  BSYNC B1 ;  /* 0x0000000000017941 */ /* 0x000fea0003800000 */
.L_x_1708:
[----:B------:R-:W-:-:S13]  /*ce00*/  ISETP.GE.AND P0, PT, R3, R0, PT ;  /* 0x000000000300720c */ /* 0x000fda0003f06270 */
[----:B------:R-:W-:Y:S05]  /*ce10*/  @P0 BRA `(.L_x_1716) ;  /* 0x0000005000f40947 */ /* 0x000fea0003800000 */
[----:B------:R0:W5:Y:S01]  /*ce20*/  LDL R37, [R1+0x5c] ;  /* 0x00005c0001257983 */ /* 0x0001620000100800 */
[----:B------:R-:W1:Y:S01]  /*ce30*/  LDC R0, c[0x0][0x3f4] ;  /* 0x0000fd00ff007b82 */ /* 0x000e620000000800 */
[----:B------:R-:W-:Y:S01]  /*ce40*/  BSSY B1, `(.L_x_1717) ;  /* 0x0000030000017945 */ /* 0x000fe20003800000 */
[-C--:B-1----:R-:W-:Y:S02]  /*ce50*/  ISETP.GE.AND P0, PT, R74, R0.reuse, PT ;  /* 0x000000004a00720c */ /* 0x082fe40003f06270 */
[-C--:B------:R-:W-:Y:S02]  /*ce60*/  ISETP.GE.AND P1, PT, R21, R0.reuse, PT ;  /* 0x000000001500720c */ /* 0x080fe40003f26270 */
[-C--:B------:R-:W-:Y:S02]  /*ce70*/  ISETP.GE.AND P2, PT, R73, R0.reuse, PT ;  /* 0x000000004900720c */ /* 0x080fe40003f46270 */
[----:B------:R-:W-:-:S07]  /*ce80*/  ISETP.GE.AND P3, PT, R72, R0, PT ;  /* 0x000000004800720c */ /* 0x000fce0003f66270 */
[----:B0-----:R-:W-:Y:S06]  /*ce90*/  @P0 BRA `(.L_x_1718) ;  /* 0x0000000000a80947 */ /* 0x001fec0003800000 */
[----:B--2345:R-:W0:Y:S01]  /*cea0*/  LDS.128 R8, [R37+0x3000] ;  /* 0x0030000025087984 */ /* 0x03ce220000000c00 */
        /* <DEDUP_REMOVED lines=10> */
[--C-:B0-----:R-:W-:Y:S02]  /*cf50*/  HADD2.F32 R21, -RZ, R11.reuse.H1_H1 ;  /* 0x3000000bff157230 */ /* 0x101fe40000004100 */
[--C-:B------:R-:W-:Y:S02]  /*cf60*/  HADD2.F32 R0, -RZ, R8.reuse.H0_H0 ;  /* 0x20000008ff007230 */ /* 0x100fe40000004100 */
[----:B------:R-:W-:Y:S02]  /*cf70*/  HADD2.F32 R20, -RZ, R11.H0_H0 ;  /* 0x2000000bff147230 */ /* 0x000fe40000004100 */
[C---:B------:R-:W-:Y:S01]  /*cf80*/  FMUL.FTZ R33, R21.reuse, R30 ;  /* 0x0000001e15217220 */ /* 0x040fe20000410000 */
[----:B------:R-:W-:Y:S02]  /*cf90*/  HADD2.F32 R8, -RZ, R8.H1_H1 ;  /* 0x30000008ff087230 */ /* 0x000fe40000004100 */
[----:B------:R-:W-:Y:S01]  /*cfa0*/  FMUL.FTZ R35, R21, R28 ;  /* 0x0000001c15237220 */ /* 0x000fe20000410000 */
[----:B------:R-:W-:-:S02]  /*cfb0*/  HADD2.F32 R11, -RZ, R10.H0_H0 ;  /* 0x2000000aff0b7230 */ /* 0x000fc40000004100 */
[----:B------:R-:W-:Y:S01]  /*cfc0*/  FFMA.FTZ R32, R20, R28, -R33 ;  /* 0x0000001c14207223 */ /* 0x000fe20000010821 */
[----:B------:R-:W-:Y:S02]  /*cfd0*/  HADD2.F32 R10, -RZ, R10.H1_H1 ;  /* 0x3000000aff0a7230 */ /* 0x000fe40000004100 */
[----:B------:R-:W-:Y:S01]  /*cfe0*/  FMUL.FTZ R21, R8, R31 ;  /* 0x0000001f08157220 */ /* 0x000fe20000410000 */
[--C-:B------:R-:W-:Y:S02]  /*cff0*/  HADD2.F32 R3, -RZ, R9.reuse.H0_H0 ;  /* 0x20000009ff037230 */ /* 0x100fe40000004100 */
[----:B------:R-:W-:Y:S01]  /*d000*/  FFMA.FTZ R35, R20, R30, R35 ;  /* 0x0000001e14237223 */ /* 0x000fe20000010023 */
        /* <DEDUP_REMOVED lines=19> */
.L_x_1718:
[----:B------:R-:W-:Y:S05]  /*d140*/  BSYNC B1 ;  /* 0x0000000000017941 */ /* 0x000fea0003800000 */
.L_x_1717:
[----:B------:R-:W-:Y:S04]  /*d150*/  BSSY B1, `(.L_x_1719) ;  /* 0x000002c000017945 */ /* 0x000fe80003800000 */
[----:B------:R-:W-:Y:S05]  /*d160*/  @P1 BRA `(.L_x_1720) ;  /* 0x0000000000a81947 */ /* 0x000fea0003800000 */
[----:B0-2345:R-:W0:Y:S01]  /*d170*/  LDS.128 R8, [R37+0x7000] ;  /* 0x0070000025087984 */ /* 0x03de220000000c00 */
[----:B------:R-:W-:Y:S02]  /*d180*/  SHF.R.U64 R30, R26, 0x10, R27 ;  /* 0x000000101a1e7819 */ /* 0x000fe4000000121b */
[----:B------:R-:W-:Y:S02]  /*d190*/  SHF.R.U64 R32, R24, 0x10, R25 ;  /* 0x0000001018207819 */ /* 0x000fe40000001219 */
[----:B------:R-:W-:Y:S01]  /*d1a0*/  SHF.R.U32.HI R26, RZ, 0x10, R27 ;  /* 0x00000010ff1a7819 */ /* 0x000fe2000001161b */
[----:B------:R-:W-:Y:S01]  /*d1b0*/  HADD2.F32 R27, -RZ, R88.H0_H0 ;  /* 0x20000058ff1b7230 */ /* 0x000fe20000004100 */
[----:B------:R-:W-:Y:S01]  /*d1c0*/  SHF.R.U32.HI R24, RZ, 0x10, R25 ;  /* 0x00000010ff187819 */ /* 0x000fe20000011619 */
[----:B------:R-:W-:Y:S02]  /*d1d0*/  HADD2.F32 R25, -RZ, R87.H1_H1 ;  /* 0x30000057ff197230 */ /* 0x000fe40000004100 */
[----:B------:R-:W-:-:S02]  /*d1e0*/  HADD2.F32 R26, -RZ, R26.H0_H0 ;  /* 0x2000001aff1a7230 */ /* 0x000fc40000004100 */
[----:B------:R-:W-:Y:S02]  /*d1f0*/  HADD2.F32 R24, -RZ, R24.H0_H0 ;  /* 0x20000018ff187230 */ /* 0x000fe40000004100 */
[----:B------:R-:W-:Y:S02]  /*d200*/  HADD2.F32 R88, -RZ, R88.H1_H1 ;  /* 0x30000058ff587230 */ /* 0x000fe40000004100 */
[----:B------:R-:W-:Y:S02]  /*d210*/  HADD2.F32 R87, -RZ, R87.H0_H0 ;  /* 0x20000057ff577230 */ /* 0x000fe40000004100 */
[--C-:B0-----:R-:W-:Y:S02]  /*d220*/  HADD2.F32 R21, -RZ, R11.reuse.H1_H1 ;  /* 0x3000000bff157230 */ /* 0x101fe40000004100 */
[----:B------:R-:W-:Y:S02]  /*d230*/  HADD2.F32 R0, -RZ, R8.H0_H0 ;  /* 0x20000008ff007230 */ /* 0x000fe40000004100 */
[----:B------:R-:W-:-:S02]  /*d240*/  HADD2.F32 R20, -RZ, R11.H0_H0 ;  /* 0x2000000bff147230 */ /* 0x000fc40000004100 */
[C---:B------:R-:W-:Y:S01]  /*d250*/  FMUL.FTZ R29, R21.reuse, R26 ;  /* 0x0000001a151d7220 */ /* 0x040fe20000410000 */
[----:B------:R-:W-:Y:S02]  /*d260*/  HADD2.F32 R8, -RZ, R8.H1_H1 ;  /* 0x30000008ff087230 */ /* 0x000fe40000004100 */
[-C--:B------:R-:W-:Y:S01]  /*d270*/  FMUL.FTZ R31, R21, R24.reuse ;  /* 0x00000018151f7220 */ /* 0x080fe20000410000 */
[--C-:B------:R-:W-:Y:S02]  /*d280*/  HADD2.F32 R11, -RZ, R10.reuse.H0_H0 ;  /* 0x2000000aff0b7230 */ /* 0x100fe40000004100 */
[----:B------:R-:W-:Y:S01]  /*d290*/  FFMA.FTZ R28, R20, R24, -R29 ;  /* 0x00000018141c7223 */ /* 0x000fe2000001081d */
[----:B------:R-:W-:Y:S02]  /*d2a0*/  HADD2.F32 R10, -RZ, R10.H1_H1 ;  /* 0x3000000aff0a7230 */ /* 0x000fe40000004100 */
[----:B------:R-:W-:Y:S01]  /*d2b0*/  FMUL.FTZ R21, R8, R27 ;  /* 0x0000001b08157220 */ /* 0x000fe20000410000 */
[----:B------:R-:W-:-:S02]  /*d2c0*/  HADD2.F32 R3, -RZ, R9.H0_H0 ;  /* 0x20000009ff037230 */ /* 0x000fc40000004100 */
[----:B------:R-:W-:Y:S01]  /*d2d0*/  FFMA.FTZ R31, R20, R26, R31 ;  /* 0x0000001a141f7223 */ /* 0x000fe2000001001f */
[-C--:B------:R-:W-:Y:S01]  /*d2e0*/  FMUL.FTZ R29, R8, R25.reuse ;  /* 0x00000019081d7220 */ /* 0x080fe20000410000 */
[----:B------:R-:W-:Y:S02]  /*d2f0*/  HADD2.F32 R9, -RZ, R9.H1_H1 ;  /* 0x30000009ff097230 */ /* 0x000fe40000004100 */
[C---:B------:R-:W-:Y:S01]  /*d300*/  FFMA.FTZ R21, R0.reuse, R25, -R21 ;  /* 0x0000001900157223 */ /* 0x040fe20000010815 */
[----:B------:R-:W-:Y:S02]  /*d310*/  HADD2.F32 R20, -RZ, R30.H0_H0 ;  /* 0x2000001eff147230 */ /* 0x000fe40000004100 */
        /* <DEDUP_REMOVED lines=15> */
.L_x_1720:
[----:B------:R-:W-:Y:S05]  /*d410*/  BSYNC B1 ;  /* 0x0000000000017941 */ /* 0x000fea0003800000 */
.L_x_1719:
[----:B------:R-:W-:Y:S04]  /*d420*/  BSSY B1, `(.L_x_1721) ;  /* 0x000002c000017945 */ /* 0x000fe80003800000 */
[----:B------:R-:W-:Y:S05]  /*d430*/  @P2 BRA `(.L_x_1722) ;  /* 0x0000000000a82947 */ /* 0x000fea0003800000 */
[----:B012345:R-:W0:Y:S01]  /*d440*/  LDS.128 R8, [R37+0xb000] ;  /* 0x00b0000025087984 */ /* 0x03fe220000000c00 */
[----:B------:R-:W-:Y:S01]  /*d450*/  SHF.R.U64 R28, R14, 0x10, R15 ;  /* 0x000000100e1c7819 */ /* 0x000fe2000000120f */
[--C-:B------:R-:W-:Y:S01]  /*d460*/  HADD2.F32 R21, -RZ, R86.reuse.H0_H0 ;  /* 0x20000056ff157230 */ /* 0x100fe20000004100 */
[----:B------:R-:W-:Y:S01]  /*d470*/  SHF.R.U32.HI R20, RZ, 0x10, R13 ;  /* 0x00000010ff147819 */ /* 0x000fe2000001160d */
[----:B------:R-:W-:Y:S01]  /*d480*/  HADD2.F32 R86, -RZ, R86.H1_H1 ;  /* 0x30000056ff567230 */ /* 0x000fe20000004100 */
[----:B------:R-:W-:Y:S01]  /*d490*/  SHF.R.U32.HI R14, RZ, 0x10, R15 ;  /* 0x00000010ff0e7819 */ /* 0x000fe2000001160f */
[----:B------:R-:W-:Y:S01]  /*d4a0*/  HADD2.F32 R15, -RZ, R85.H0_H0 ;  /* 0x20000055ff0f7230 */ /* 0x000fe20000004100 */
[----:B------:R-:W-:Y:S01]  /*d4b0*/  SHF.R.U64 R26, R12, 0x10, R13 ;  /* 0x000000100c1a7819 */ /* 0x000fe2000000120d */
[----:B------:R-:W-:Y:S02]  /*d4c0*/  HADD2.F32 R20, -RZ, R20.H0_H0 ;  /* 0x20000014ff147230 */ /* 0x000fe40000004100 */
[----:B------:R-:W-:-:S02]  /*d4d0*/  HADD2.F32 R14, -RZ, R14.H0_H0 ;  /* 0x2000000eff0e7230 */ /* 0x000fc40000004100 */
        /* <DEDUP_REMOVED lines=32> */
.L_x_1722:
[----:B------:R-:W-:Y:S05]  /*d6e0*/  BSYNC B1 ;  /* 0x0000000000017941 */ /* 0x000fea0003800000 */
.L_x_1721:
[----:B------:R-:W-:Y:S05]  /*d6f0*/  @P3 BRA `(.L_x_1716) ;  /* 0x0000004800bc3947 */ /* 0x000fea0003800000 */
[----:B012345:R-:W0:Y:S01]  /*d700*/  LDS.128 R8, [R37+0xf000] ;  /* 0x00f0000025087984 */ /* 0x03fe220000000c00 */
[--C-:B------:R-:W-:Y:S01]  /*d710*/  SHF.R.U64 R24, R4, 0x10, R5.reuse ;  /* 0x0000001004187819 */ /* 0x100fe20000001205 */
[----:B------:R-:W-:Y:S01]  /*d720*/  HADD2.F32 R13, -RZ, R84.H0_H0 ;  /* 0x20000054ff0d7230 */ /* 0x000fe20000004100 */
[----:B------:R-:W-:Y:S02]  /*d730*/  SHF.R.U32.HI R4, RZ, 0x10, R5 ;  /* 0x00000010ff047819 */ /* 0x000fe40000011605 */
[--C-:B------:R-:W-:Y:S02]  /*d740*/  SHF.R.U32.HI R12, RZ, 0x10, R7.reuse ;  /* 0x00000010ff0c7819 */ /* 0x100fe40000011607 */
[----:B------:R-:W-:Y:S01]  /*d750*/  SHF.R.U64 R20, R6, 0x10, R7 ;  /* 0x0000001006147819 */ /* 0x000fe20000001207 */
[----:B------:R-:W-:Y:S02]  /*d760*/  HADD2.F32 R6, -RZ, R4.H0_H0 ;  /* 0x20000004ff067230 */ /* 0x000fe40000004100 */
[----:B------:R-:W-:-:S02]  /*d770*/  HADD2.F32 R12, -RZ, R12.H0_H0 ;  /* 0x2000000cff0c7230 */ /* 0x000fc40000004100 */
[--C-:B------:R-:W-:Y:S02]  /*d780*/  HADD2.F32 R7, -RZ, R75.reuse.H1_H1 ;  /* 0x3000004bff077230 */ /* 0x100fe40000004100 */
[----:B------:R-:W-:Y:S02]  /*d790*/  HADD2.F32 R75, -RZ, R75.H0_H0 ;  /* 0x2000004bff4b7230 */ /* 0x000fe40000004100 */
[--C-:B0-----:R-:W-:Y:S02]  /*d7a0*/  HADD2.F32 R5, -RZ, R11.reuse.H0_H0 ;  /* 0x2000000bff057230 */ /* 0x101fe40000004100 */
[----:B------:R-:W-:Y:S02]  /*d7b0*/  HADD2.F32 R11, -RZ, R11.H1_H1 ;  /* 0x3000000bff0b7230 */ /* 0x000fe40000004100 */
[--C-:B------:R-:W-:Y:S02]  /*d7c0*/  HADD2.F32 R0, -RZ, R8.reuse.H0_H0 ;  /* 0x20000008ff007230 */ /* 0x100fe40000004100 */
[----:B------:R-:W-:-:S02]  /*d7d0*/  HADD2.F32 R8, -RZ, R8.H1_H1 ;  /* 0x30000008ff087230 */ /* 0x000fc40000004100 */
[C---:B------:R-:W-:Y:S01]  /*d7e0*/  FMUL.FTZ R14, R11.reuse, R12 ;  /* 0x0000000c0b0e7220 */ /* 0x040fe20000410000 */
[-C--:B------:R-:W-:Y:S01]  /*d7f0*/  FMUL.FTZ R15, R11, R6.reuse ;  /* 0x000000060b0f7220 */ /* 0x080fe20000410000 */
[--C-:B------:R-:W-:Y:S02]  /*d800*/  HADD2.F32 R4, -RZ, R10.reuse.H0_H0 ;  /* 0x2000000aff047230 */ /* 0x100fe40000004100 */
[C---:B------:R-:W-:Y:S01]  /*d810*/  FFMA.FTZ R14, R5.reuse, R6, -R14 ;  /* 0x00000006050e7223 */ /* 0x040fe2000001080e */
[----:B------:R-:W-:Y:S01]  /*d820*/  FFMA.FTZ R21, R5, R12, R15 ;  /* 0x0000000c05157223 */ /* 0x000fe2000001000f */
[----:B------:R-:W-:Y:S02]  /*d830*/  HADD2.F32 R10, -RZ, R10.H1_H1 ;  /* 0x3000000aff0a7230 */ /* 0x000fe40000004100 */
[C---:B------:R-:W-:Y:S01]  /*d840*/  FMUL.FTZ R11, R8.reuse, R13 ;  /* 0x0000000d080b7220 */ /* 0x040fe20000410000 */
[----:B------:R-:W-:Y:S02]  /*d850*/  HADD2.F32 R3, -RZ, R9.H0_H0 ;  /* 0x20000009ff037230 */ /* 0x000fe40000004100 */
[----:B------:R-:W-:Y:S01]  /*d860*/  FMUL.FTZ R15, R8, R7 ;  /* 0x00000007080f7220 */ /* 0x000fe20000410000 */
[----:B------:R-:W-:-:S02]  /*d870*/  HADD2.F32 R5, -RZ, R84.H1_H1 ;  /* 0x30000054ff057230 */ /* 0x000fc40000004100 */
[----:B------:R-:W-:Y:S01]  /*d880*/  FFMA.FTZ R11, R0, R7, -R11 ;  /* 0x00000007000b7223 */ /* 0x000fe2000001080b */
[----:B------:R-:W-:Y:S02]  /*d890*/  HADD2.F32 R9, -RZ, R9.H1_H1 ;  /* 0x30000009ff097230 */ /* 0x000fe40000004100 */
[C---:B------:R-:W-:Y:S01]  /*d8a0*/  FMUL.FTZ R12, R10.reuse, R75 ;  /* 0x0000004b0a0c7220 */ /* 0x040fe20000410000 */
[----:B------:R-:W-:Y:S02]  /*d8b0*/  HADD2.F32 R8, -RZ, R20.H0_H0 ;  /* 0x20000014ff087230 */ /* 0x000fe40000004100 */
[-C--:B------:R-:W-:Y:S01]  /*d8c0*/  FMUL.FTZ R7, R10, R5.reuse ;  /* 0x000000050a077220 */ /* 0x080fe20000410000 */
[----:B------:R-:W-:Y:S02]  /*d8d0*/  HADD2.F32 R6, -RZ, R24.H0_H0 ;  /* 0x20000018ff067230 */ /* 0x000fe40000004100 */
[----:B------:R-:W-:Y:S01]  /*d8e0*/  FFMA.FTZ R12, R4, R5, R12 ;  /* 0x00000005040c7223 */ /* 0x000fe2000001000c */
[----:B------:R-:W-:Y:S01]  /*d8f0*/  FFMA.FTZ R0, R0, R13, R15 ;  /* 0x0000000d00007223 */ /* 0x000fe2000001000f */
[C---:B------:R-:W-:Y:S01]  /*d900*/  FMUL.FTZ R10, R9.reuse, R8 ;  /* 0x00000008090a7220 */ /* 0x040fe20000410000 */
[----:B------:R-:W-:Y:S01]  /*d910*/  FFMA.FTZ R75, R4, R75, -R7 ;  /* 0x0000004b044b7223 */ /* 0x000fe20000010807 */
[----:B------:R-:W-:Y:S01]  /*d920*/  FMUL.FTZ R9, R9, R6 ;  /* 0x0000000609097220 */ /* 0x000fe20000410000 */
[----:B------:R-:W-:Y:S01]  /*d930*/  F2FP.F16.F32.PACK_AB R7, R21, R14 ;  /* 0x0000000e1507723e */ /* 0x000fe200000000ff */
[C---:B------:R-:W-:Y:S01]  /*d940*/  FFMA.FTZ R5, R3.reuse, R6, -R10 ;  /* 0x0000000603057223 */ /* 0x040fe2000001080a */
[----:B------:R-:W-:Y:S01]  /*d950*/  F2FP.F16.F32.PACK_AB R4, R0, R11 ;  /* 0x0000000b0004723e */ /* 0x000fe200000000ff */
[----:B------:R-:W-:Y:S01]  /*d960*/  FFMA.FTZ R8, R3, R8, R9 ;  /* 0x0000000803087223 */ /* 0x000fe20000010009 */
[----:B------:R-:W-:-:S04]  /*d970*/  F2FP.F16.F32.PACK_AB R6, R12, R75 ;  /* 0x0000004b0c06723e */ /* 0x000fc800000000ff */
[----:B------:R-:W-:-:S05]  /*d980*/  F2FP.F16.F32.PACK_AB R5, R8, R5 ;  /* 0x000000050805723e */ /* 0x000fca00000000ff */
[----:B------:R0:W-:Y:S01]  /*d990*/  STS.128 [R37+0xf000], R4 ;  /* 0x00f0000425007388 */ /* 0x0001e20000000c00 */
[----:B------:R-:W-:Y:S05]  /*d9a0*/  BRA `(.L_x_1716) ;  /* 0x0000004800107947 */ /* 0x000fea0003800000 */
.L_x_1677:
[----:B------:R-:W0:Y:S01]  /*d9b0*/  LDC R87, c[0x0][0x448] ;  /* 0x00011200ff577b82 */ /* 0x000e220000000800 */
[----:B------:R-:W-:Y:S01]  /*d9c0*/  ULDC.64 UR4, c[0x0][0x3f8] ;  /* 0x0000fe0000047ab9 */ /* 0x000fe20000000a00 */
[----:B------:R-:W-:Y:S01]  /*d9d0*/  ULDC.64 UR6, c[0x0][0x408] ;  /* 0x0001020000067ab9 */ /* 0x000fe20000000a00 */
[----:B------:R-:W-:Y:S01]  /*d9e0*/  MOV R27, R31 ;  /* 0x0000001f001b7202 */ /* 0x000fe20000000f00 */
[----:B------:R-:W-:Y:S01]  /*d9f0*/  IMAD.MOV.U32 R25, RZ, RZ, R29 ;  /* 0x000000ffff197224 */ /* 0x000fe200078e001d */
[----:B0-----:R-:W-:-:S13]  /*da00*/  ISETP.NE.AND P0, PT, R87, 0x1, PT ;  /* 0x000000015700780c */ /* 0x001fda0003f05270 */
[----:B------:R-:W0:Y:S08]  /*da10*/  @P0 LDC R0, c[0x0][0x44c] ;  /* 0x00011300ff000b82 */ /* 0x000e300000000800 */
[----:B------:R-:W1:Y:S01]  /*da20*/  @P0 LDC R5, c[0x0][0x450] ;  /* 0x00011400ff050b82 */ /* 0x000e620000000800 */
[----:B0-----:R-:W-:-:S05]  /*da30*/  @P0 IMAD.HI.U32 R0, R7, R0, RZ ;  /* 0x0000000007000227 */ /* 0x001fca00078e00ff */
[----:B-1----:R-:W-:-:S04]  /*da40*/  @P0 SHF.R.U32.HI R7, RZ, R5, R0 ;  /* 0x00000005ff070219 */ /* 0x002fc80000011600 */
[----:B------:R-:W-:Y:S01]  /*da50*/  SHF.R.S32.HI R0, RZ, 0x1f, R7 ;  /* 0x0000001fff007819 */ /* 0x000fe20000011407 */
[----:B------:R-:W-:-:S04]  /*da60*/  IMAD.WIDE.U32 R24, R7, UR4, R24 ;  /* 0x0000000407187c25 */ /* 0x000fc8000f8e0018 */
[C---:B------:R-:W-:Y:S02]  /*da70*/  IMAD R4, R0.reuse, UR4, RZ ;  /* 0x0000000400047c24 */ /* 0x040fe4000f8e02ff */
[----:B------:R-:W-:Y:S02]  /*da80*/  IMAD R0, R0, UR6, RZ ;  /* 0x0000000600007c24 */ /* 0x000fe4000f8e02ff */
[C---:B------:R-:W-:Y:S01]  /*da90*/  IMAD R5, R7.reuse, UR5, R4 ;  /* 0x0000000507057c24 */ /* 0x040fe2000f8e0204 */
[----:B------:R-:W-:Y:S01]  /*daa0*/  ULDC.64 UR4, c[0x0][0x3e8] ;  /* 0x0000fa0000047ab9 */ /* 0x000fe20000000a00 */
[C---:B------:R-:W-:Y:S01]  /*dab0*/  IMAD.WIDE.U32 R26, R7.reuse, UR6, R26 ;  /* 0x00000006071a7c25 */ /* 0x040fe2000f8e001a */
[----:B------:R-:W-:Y:S01]  /*dac0*/  LEA R6, P0, R24, UR4, 0x1 ;  /* 0x0000000418067c11 */ /* 0x000fe2000f8008ff */
[----:B------:R-:W-:Y:S02]  /*dad0*/  UMOV UR4, 0xffffffff ;  /* 0xffffffff00047882 */ /* 0x000fe40000000000 */
[----:B------:R-:W-:Y:S01]  /*dae0*/  IMAD R7, R7, UR7, R0 ;  /* 0x0000000707077c24 */ /* 0x000fe2000f8e0200 */
[----:B------:R-:W-:Y:S01]  /*daf0*/  ULDC.64 UR6, c[0x0][0x400] ;  /* 0x0001000000067ab9 */ /* 0x000fe20000000a00 */
[----:B------:R-:W-:Y:S01]  /*db00*/  IMAD.IADD R5, R25, 0x1, R5 ;  /* 0x0000000119057824 */ /* 0x000fe200078e0205 */
[----:B------:R-:W-:Y:S01]  /*db10*/  LEA R0, P1, R26, UR6, 0x1 ;  /* 0x000000061a007c11 */ /* 0x000fe2000f8208ff */
[----:B------:R-:W-:-:S03]  /*db20*/  IMAD.IADD R9, R27, 0x1, R7 ;  /* 0x000000011b097824 */ /* 0x000fc600078e0207 */
[----:B------:R-:W-:Y:S02]  /*db30*/  LEA.HI.X R7, R24, UR5, R5, 0x1, P0 ;  /* 0x0000000518077c11 */ /* 0x000fe400080f0c05 */
[----:B------:R-:W-:Y:S01]  /*db40*/  LEA.HI.X R8, R26, UR7, R9, 0x1, P1 ;  /* 0x000000071a087c11 */ /* 0x000fe200088f0c09 */
[----:B------:R-:W-:Y:S06]  /*db50*/  BRA.DIV UR4, `(.L_x_1723) ;  /* 0x000001ce04bc7947 */ /* 0x000fec000b800000 */
[----:B------:R0:W1:Y:S04]  /*db60*/  SHFL.IDX PT, R4, R7, RZ, 0x181f ;  /* 0x00181fff07047589 */ /* 0x00006800000e0000 */
[----:B------:R0:W2:Y:S04]  /*db70*/  SHFL.IDX PT, R5, R6, RZ, 0x181f ;  /* 0x00181fff06057589 */ /* 0x0000a800000e0000 */
[----:B------:R0:W3:Y:S04]  /*db80*/  SHFL.IDX PT, R9, R8, RZ, 0x181f ;  /* 0x00181fff08097589 */ /* 0x0000e800000e0000 */
[----:B------:R0:W4:Y:S02]  /*db90*/  SHFL.IDX PT, R14, R0, RZ, 0x181f ;  /* 0x00181fff000e7589 */ /* 0x00012400000e0000 */
.L_x_2063:
        /* <DEDUP_REMOVED lines=17> */
[----:B------:R-:W-:-:S07]  /*dcb0*/  CS2R R68, SRZ ;  /* 0x0000000000447805 */ /* 0x000fce000001ff00 */
[C---:B------:R-:W-:Y:S01]  /*dcc0*/  @!P4 IMAD.SHL.U32 R12, R16.reuse, 0x2, RZ ;  /* 0x00000002100cc824 */ /* 0x040fe200078e00ff */
[----:B------:R-:W-:-:S03]  /*dcd0*/  @!P4 SHF.L.U64.HI R13, R16, 0x1, R17 ;  /* 0x00000001100dc819 */ /* 0x000fc60000010211 */
[----:B------:R-:W-:Y:S02]  /*dce0*/  @!P5 SHF.L.U32 R15, R201, 0x1, RZ ;  /* 0x00000001c90fd819 */ /* 0x000fe400000006ff */
[CC--:B--2---:R-:W-:Y:S02]  /*dcf0*/  @!P4 IADD3 R10, P0, R5.reuse, R12.reuse, RZ ;  /* 0x0000000c050ac210 */ /* 0x0c4fe40007f1e0ff */
[-C--:B------:R-:W-:Y:S02]  /*dd00*/  @!P5 IADD3 R24, P2, R5, R15.reuse, RZ ;  /* 0x0000000f0518d210 */ /* 0x080fe40007f5e0ff */
[----:B----4-:R-:W-:Y:S01]  /*dd10*/  @!P4 IADD3 R12, P1, R14, R12, RZ ;  /* 0x0000000c0e0cc210 */ /* 0x010fe20007f3e0ff */
[----:B-1----:R-:W-:Y:S01]  /*dd20*/  @!P4 IMAD.X R11, R4, 0x1, R13, P0 ;  /* 0x00000001040bc824 */ /* 0x002fe200000e060d */
[----:B------:R-:W-:Y:S02]  /*dd30*/  @!P5 SHF.L.U64.HI R5, R201, 0x1, R224 ;  /* 0x00000001c905d819 */ /* 0x000fe400000102e0 */
[----:B------:R-:W-:-:S02]  /*dd40*/  @!P5 IADD3 R14, P3, R14, R15, RZ ;  /* 0x0000000f0e0ed210 */ /* 0x000fc40007f7e0ff */
[----:B------:R-:W-:Y:S02]  /*dd50*/  CS2R R70, SRZ ;  /* 0x0000000000467805 */ /* 0x000fe4000001ff00 */
[----:B------:R-:W-:Y:S02]  /*dd60*/  CS2R R56, SRZ ;  /* 0x0000000000387805 */ /* 0x000fe4000001ff00 */
[----:B------:R-:W-:Y:S02]  /*dd70*/  CS2R R58, SRZ ;  /* 0x00000000003a7805 */ /* 0x000fe4000001ff00 */
[----:B------:R-:W-:Y:S02]  /*dd80*/  CS2R R64, SRZ ;  /* 0x0000000000407805 */ /* 0x000fe4000001ff00 */
[----:B------:R-:W-:Y:S01]  /*dd90*/  CS2R R66, SRZ ;  /* 0x0000000000427805 */ /* 0x000fe2000001ff00 */
[C---:B---3--:R-:W-:Y:S01]  /*dda0*/  @!P4 IMAD.X R13, R9.reuse, 0x1, R13, P1 ;  /* 0x00000001090dc824 */ /* 0x048fe200008e060d */
[----:B------:R-:W-:Y:S01]  /*ddb0*/  @!P5 IADD3.X R15, R9, R5, RZ, P3, !PT ;  /* 0x00000005090fd210 */ /* 0x000fe20001ffe4ff */
[----:B------:R-:W-:Y:S01]  /*ddc0*/  @!P5 IMAD.X R25, R4, 0x1, R5, P2 ;  /* 0x000000010419d824 */ /* 0x000fe200010e0605 */
[----:B------:R1:W5:Y:S04]  /*ddd0*/  @!P4 LD.E.128 R60, desc[UR60][R10.64] ;  /* 0x0000003c0a3cc980 */ /* 0x000368000c101d00 */
[----:B------:R1:W5:Y:S04]  /*dde0*/  @!P4 LD.E.128 R68, desc[UR60][R12.64] ;  /* 0x0000003c0c44c980 */ /* 0x000368000c101d00 */
[----:B------:R1:W5:Y:S04]  /*ddf0*/  @!P5 LD.E.128 R56, desc[UR60][R24.64] ;  /* 0x0000003c1838d980 */ /* 0x000368000c101d00 */
[----:B------:R1:W5:Y:S02]  /*de00*/  @!P5 LD.E.128 R64, desc[UR60][R14.64] ;  /* 0x0000003c0e40d980 */ /* 0x000364000c101d00 */
.L_x_1725:
[----:B------:R-:W-:Y:S05]  /*de10*/  BSYNC B1 ;  /* 0x0000000000017941 */ /* 0x000fea0003800000 */
.L_x_1724:
[----:B-1---5:R-:W-:Y:S01]  /*de20*/  IMAD.MOV.U32 R4, RZ, RZ, R68 ;  /* 0x000000ffff047224 */ /* 0x022fe200078e0044 */
[----:B------:R-:W-:Y:S01]  /*de30*/  MOV R10, R71 ;  /* 0x00000047000a7202 */ /* 0x000fe20000000f00 */
[----:B--2---:R-:W-:Y:S01]  /*de40*/  IMAD.MOV.U32 R5, RZ, RZ, R69 ;  /* 0x000000ffff057224 */ /* 0x004fe200078e0045 */
[----:B------:R-:W-:Y:S01]  /*de50*/  UMOV UR4, 0xffffffff ;  /* 0xffffffff00047882 */ /* 0x000fe20000000000 */
[----:B---3--:R-:W-:Y:S01]  /*de60*/  IMAD.MOV.U32 R9, RZ, RZ, R70 ;  /* 0x000000ffff097224 */ /* 0x008fe200078e0046 */
        /* <DEDUP_REMOVED lines=21> */
[----:B------:R-:W-:Y:S01]  /*dfc0*/  IMAD.MOV.U32 R9, RZ, RZ, R58 ;  /* 0x000000ffff097224 */ /* 0x000fe200078e003a */
[----:B------:R-:W-:Y:S02]  /*dfd0*/  PRMT R114, R114, 0x5410, R10 ;  /* 0x0000541072727816 */ /* 0x000fe4000000000a */
[----:B------:R-:W-:Y:S02]  /*dfe0*/  MOV R10, R59 ;  /* 0x0000003b000a7202 */ /* 0x000fe40000000f00 */
[----:B------:R-:W-:-:S02]  /*dff0*/  PRMT R113, R113, 0x5410, R5 ;  /* 0x0000541071717816 */ /* 0x000fc40000000005 */
[----:B------:R-:W-:Y:S02]  /*e000*/  PRMT R112, R4, 0x5410, R10 ;  /* 0x0000541004707816 */ /* 0x000fe4000000000a */
[----:B------:R-:W-:Y:S01]  /*e010*/  PRMT R111, R111, 0x5410, R9 ;  /* 0x000054106f6f7816 */ /* 0x000fe20000000009 */
[----:B------:R-:W-:Y:S06]  /*e020*/  BRA.DIV UR4, `(.L_x_1726) ;  /* 0x000001ca04f87947 */ /* 0x000fec000b800000 */
[----:B------:R1:W2:Y:S04]  /*e030*/  SHFL.IDX PT, R4, R7, 0x1, 0x181f ;  /* 0x00381f0007047f89 */ /* 0x0002a800000e0000 */
[----:B------:R1:W3:Y:S04]  /*e040*/  SHFL.IDX PT, R5, R6, 0x1, 0x181f ;  /* 0x00381f0006057f89 */ /* 0x0002e800000e0000 */
[----:B------:R1:W0:Y:S04]  /*e050*/  SHFL.IDX PT, R9, R8, 0x1, 0x181f ;  /* 0x00381f0008097f89 */ /* 0x00022800000e0000 */
[----:B----4-:R1:W4:Y:S02]  /*e060*/  SHFL.IDX PT, R14, R0, 0x1, 0x181f ;  /* 0x00381f00000e7f89 */ /* 0x01032400000e0000 */
.L_x_2069:
        /* <DEDUP_REMOVED lines=15> */
[----:B------:R-:W-:-:S09]  /*e160*/  ISETP.GE.AND P5, PT, R219, UR4, PT ;  /* 0x00000004db007c0c */ /* 0x000fd2000bfa6270 */
[C---:B------:R-:W-:Y:S01]  /*e170*/  @!P4 IMAD.SHL.U32 R12, R16.reuse, 0x2, RZ ;  /* 0x00000002100cc824 */ /* 0x040fe200078e00ff */
[----:B------:R-:W-:-:S03]  /*e180*/  @!P4 SHF.L.U64.HI R13, R16, 0x1, R17 ;  /* 0x00000001100dc819 */ /* 0x000fc60000010211 */
[----:B------:R-:W-:Y:S01]  /*e190*/  @!P5 IMAD.SHL.U32 R15, R201, 0x2, RZ ;  /* 0x00000002c90fd824 */ /* 0x000fe200078e00ff */
[CC--:B---3--:R-:W-:Y:S02]  /*e1a0*/  @!P4 IADD3 R10, P0, R5.reuse, R12.reuse, RZ ;  /* 0x0000000c050ac210 */ /* 0x0c8fe40007f1e0ff */
[C---:B----4-:R-:W-:Y:S02]  /*e1b0*/  @!P4 IADD3 R12, P1, R14.reuse, R12, RZ ;  /* 0x0000000c0e0cc210 */ /* 0x050fe40007f3e0ff */
[-C--:B------:R-:W-:Y:S02]  /*e1c0*/  @!P5 IADD3 R24, P2, R5, R15.reuse, RZ ;  /* 0x0000000f0518d210 */ /* 0x080fe40007f5e0ff */
[----:B------:R-:W-:Y:S02]  /*e1d0*/  @!P5 IADD3 R14, P3, R14, R15, RZ ;  /* 0x0000000f0e0ed210 */ /* 0x000fe40007f7e0ff */
[----:B------:R-:W-:Y:S02]  /*e1e0*/  @!P5 SHF.L.U64.HI R5, R201, 0x1, R224 ;  /* 0x00000001c905d819 */ /* 0x000fe400000102e0 */
[----:B------:R-:W-:-:S02]  /*e1f0*/  CS2R R52, SRZ ;  /* 0x0000000000347805 */ /* 0x000fc4000001ff00 */
[C---:B--2---:R-:W-:Y:S02]  /*e200*/  @!P4 IADD3.X R11, R4.reuse, R13, RZ, P0, !PT ;  /* 0x0000000d040bc210 */ /* 0x044fe400007fe4ff */
[----:B------:R-:W-:Y:S02]  /*e210*/  CS2R R54, SRZ ;  /* 0x0000000000367805 */ /* 0x000fe4000001ff00 */
[----:B------:R-:W-:Y:S02]  /*e220*/  CS2R R40, SRZ ;  /* 0x0000000000287805 */ /* 0x000fe4000001ff00 */
[----:B------:R-:W-:Y:S02]  /*e230*/  CS2R R42, SRZ ;  /* 0x00000000002a7805 */ /* 0x000fe4000001ff00 */
[----:B------:R-:W-:Y:S02]  /*e240*/  CS2R R48, SRZ ;  /* 0x0000000000307805 */ /* 0x000fe4000001ff00 */
[----:B------:R-:W-:Y:S01]  /*e250*/  CS2R R50, SRZ ;  /* 0x0000000000327805 */ /* 0x000fe2000001ff00 */
[----:B0-----:R-:W-:Y:S01]  /*e260*/  @!P4 IMAD.X R13, R9, 0x1, R13, P1 ;  /* 0x00000001090dc824 */ /* 0x001fe200008e060d */
[----:B------:R0:W5:Y:S01]  /*e270*/  @!P4 LD.E.128 R44, desc[UR60][R10.64] ;  /* 0x0000003c0a2cc980 */ /* 0x000162000c101d00 */
[----:B------:R-:W-:-:S02]  /*e280*/  @!P5 IMAD.X R25, R4, 0x1, R5, P2 ;  /* 0x000000010419d824 */ /* 0x000fc400010e0605 */
[----:B------:R-:W-:Y:S01]  /*e290*/  @!P5 IMAD.X R15, R9, 0x1, R5, P3 ;  /* 0x00000001090fd824 */ /* 0x000fe200018e0605 */
[----:B------:R0:W5:Y:S04]  /*e2a0*/  @!P4 LD.E.128 R52, desc[UR60][R12.64] ;  /* 0x0000003c0c34c980 */ /* 0x000168000c101d00 */
[----:B------:R0:W5:Y:S04]  /*e2b0*/  @!P5 LD.E.128 R40, desc[UR60][R24.64] ;  /* 0x0000003c1828d980 */ /* 0x000168000c101d00 */
[----:B------:R0:W5:Y:S02]  /*e2c0*/  @!P5 LD.E.128 R48, desc[UR60][R14.64] ;  /* 0x0000003c0e30d980 */ /* 0x000164000c101d00 */
.L_x_1728:
[----:B------:R-:W-:Y:S05]  /*e2d0*/  BSYNC B1 ;  /* 0x0000000000017941 */ /* 0x000fea0003800000 */
.L_x_1727:
[----:B---3-5:R-:W-:Y:S01]  /*e2e0*/  IMAD.MOV.U32 R5, RZ, RZ, R53 ;  /* 0x000000ffff057224 */ /* 0x028fe200078e0035 */
[----:B--2---:R-:W-:Y:S01]  /*e2f0*/  MOV R4, R52 ;  /* 0x0000003400047202 */ /* 0x004fe20000000f00 */
[----:B0-----:R-:W-:Y:S01]  /*e300*/  IMAD.MOV.U32 R9, RZ, RZ, R54 ;  /* 0x000000ffff097224 */ /* 0x001fe200078e0036 */
[----:B------:R-:W-:Y:S01]  /*e310*/  UMOV UR4, 0xffffffff ;  /* 0xffffffff00047882 */ /* 0x000fe20000000000 */
        /* <DEDUP_REMOVED lines=25> */
[----:B----4-:R4:W0:Y:S02]  /*e4b0*/  SHFL.IDX PT, R14, R0, 0x2, 0x181f ;  /* 0x00581f00000e7f89 */ /* 0x01082400000e0000 */
.L_x_2075:
[----:B------:R-:W-:Y:S01]  /*e4c0*/  IADD3 R10, R84, 0x40, RZ ;  /* 0x00000040540a7810 */ /* 0x000fe20007ffe0ff */
        /* <DEDUP_REMOVED lines=8> */
[----:B------:R-:W-:Y:S02]  /*e550*/  CS2R R24, SRZ ;  /* 0x0000000000187805 */ /* 0x000fe4000001ff00 */
[----:B------:R-:W-:Y:S01]  /*e560*/  CS2R R26, SRZ ;  /* 0x00000000001a7805 */ /* 0x000fe2000001ff00 */
[----:B------:R-:W-:Y:S06]  /*e570*/  @P0 BRA `(.L_x_1731) ;  /* 0x00000000006c0947 */ /* 0x000fec0003800000 */
        /* <DEDUP_REMOVED lines=9> */
[----:B0-----:R-:W-:Y:S02]  /*e610*/  @!P4 IADD3 R10, P1, R14, R10, RZ ;  /* 0x0000000a0e0ac210 */ /* 0x001fe40007f3e0ff */
[-C--:B------:R-:W-:Y:S01]  /*e620*/  @!P5 IADD3 R12, P2, R5, R15.reuse, RZ ;  /* 0x0000000f050cd210 */ /* 0x080fe20007f5e0ff */
[----:B--2---:R-:W-:Y:S01]  /*e630*/  @!P4 IMAD.X R73, R4, 0x1, R11, P0 ;  /* 0x000000010449c824 */ /* 0x004fe200000e060b */
[----:B------:R-:W-:Y:S02]  /*e640*/  @!P5 IADD3 R14, P3, R14, R15, RZ ;  /* 0x0000000f0e0ed210 */ /* 0x000fe40007f7e0ff */
[----:B------:R-:W-:Y:S02]  /*e650*/  @!P5 SHF.L.U64.HI R5, R201, 0x1, R224 ;  /* 0x00000001c905d819 */ /* 0x000fe400000102e0 */
[----:B------:R-:W-:-:S02]  /*e660*/  CS2R R36, SRZ ;  /* 0x0000000000247805 */ /* 0x000fc4000001ff00 */
[----:B------:R-:W-:Y:S02]  /*e670*/  CS2R R38, SRZ ;  /* 0x0000000000267805 */ /* 0x000fe4000001ff00 */
[----:B------:R-:W-:Y:S02]  /*e680*/  CS2R R24, SRZ ;  /* 0x0000000000187805 */ /* 0x000fe4000001ff00 */
[----:B------:R-:W-:Y:S02]  /*e690*/  CS2R R26, SRZ ;  /* 0x00000000001a7805 */ /* 0x000fe4000001ff00 */
[----:B------:R-:W-:Y:S02]  /*e6a0*/  CS2R R32, SRZ ;  /* 0x0000000000207805 */ /* 0x000fe4000001ff00 */
[----:B------:R-:W-:Y:S02]  /*e6b0*/  CS2R R34, SRZ ;  /* 0x0000000000227805 */ /* 0x000fe4000001ff00 */
[C---:B------:R-:W-:Y:S01]  /*e6c0*/  @!P4 IADD3.X R11, R9.reuse, R11, RZ, P1, !PT ;  /* 0x0000000b090bc210 */ /* 0x040fe20000ffe4ff */
[--C-:B------:R-:W-:Y:S01]  /*e6d0*/  @!P5 IMAD.X R13, R4, 0x1, R5.reuse, P2 ;  /* 0x00000001040dd824 */ /* 0x100fe200010e0605 */
[----:B------:R0:W5:Y:S01]  /*e6e0*/  @!P4 LD.E.128 R28, desc[UR60][R72.64] ;  /* 0x0000003c481cc980 */ /* 0x000162000c101d00 */
[----:B------:R-:W-:-:S03]  /*e6f0*/  @!P5 IMAD.X R15, R9, 0x1, R5, P3 ;  /* 0x00000001090fd824 */ /* 0x000fc600018e0605 */
[----:B------:R0:W5:Y:S04]  /*e700*/  @!P4 LD.E.128 R36, desc[UR60][R10.64] ;  /* 0x0000003c0a24c980 */ /* 0x000168000c101d00 */
[----:B------:R0:W5:Y:S04]  /*e710*/  @!P5 LD.E.128 R24, desc[UR60][R12.64] ;  /* 0x0000003c0c18d980 */ /* 0x000168000c101d00 */
[----:B------:R0:W5:Y:S02]  /*e720*/  @!P5 LD.E.128 R32, desc[UR60][R14.64] ;  /* 0x0000003c0e20d980 */ /* 0x000164000c101d00 */
.L_x_1731:
[----:B------:R-:W-:Y:S05]  /*e730*/  BSYNC B1 ;  /* 0x0000000000017941 */ /* 0x000fea0003800000 */
.L_x_1730:
[----:B--2--5:R-:W-:Y:S01]  /*e740*/  IMAD.MOV.U32 R4, RZ, RZ, R36 ;  /* 0x000000ffff047224 */ /* 0x024fe200078e0024 */
[----:B---3--:R-:W-:Y:S01]  /*e750*/  MOV R5, R37 ;  /* 0x0000002500057202 */ /* 0x008fe20000000f00 */
        /* <DEDUP_REMOVED lines=22> */
[----:B------:R-:W-:-:S04]  /*e8c0*/  CS2R R4, SRZ ;  /* 0x0000000000047805 */ /* 0x000fc8000001ff00 */
[----:B------:R-:W-:Y:S01]  /*e8d0*/  PRMT R91, R9, 0x5410, R10 ;  /* 0x00005410095b7816 */ /* 0x000fe2000000000a */
[----:B------:R-:W-:Y:S06]  /*e8e0*/  BRA.DIV UR4, `(.L_x_1732) ;  /* 0x000001c604a87947 */ /* 0x000fec000b800000 */
[----:B------:R0:W2:Y:S04]  /*e8f0*/  SHFL.IDX PT, R21, R7, 0x3, 0x181f ;  /* 0x00781f0007157f89 */ /* 0x0000a800000e0000 */
[----:B------:R0:W3:Y:S04]  /*e900*/  SHFL.IDX PT, R76, R6, 0x3, 0x181f ;  /* 0x00781f00064c7f89 */ /* 0x0000e800000e0000 */
[----:B------:R0:W0:Y:S04]  /*e910*/  SHFL.IDX PT, R77, R8, 0x3, 0x181f ;  /* 0x00781f00084d7f89 */ /* 0x00002800000e0000 */
[----:B-1--4-:R-:W1:Y:S02]  /*e920*/  SHFL.IDX PT, R0, R0, 0x3, 0x181f ;  /* 0x00781f0000007f89 */ /* 0x012e6400000e0000 */
.L_x_2081:
[----:B------:R-:W4:Y:S01]  /*e930*/  LDL R13, [R1+0x78] ;  /* 0x00007800010d7983 */ /* 0x000f220000100800 */
[----:B------:R-:W-:Y:S01]  /*e940*/  VIADD R84, R84, 0x60 ;  /* 0x0000006054547836 */ /* 0x000fe20000000000 */
[----:B------:R-:W-:Y:S01]  /*e950*/  BSSY B1, `(.L_x_1733) ;  /* 0x0000029000017945 */ /* 0x000fe20003800000 */
[----:B0-----:R-:W-:Y:S02]  /*e960*/  CS2R R6, SRZ ;  /* 0x0000000000067805 */ /* 0x001fe4000001ff00 */
[----:B------:R-:W-:Y:S02]  /*e970*/  CS2R R10, SRZ ;  /* 0x00000000000a7805 */ /* 0x000fe4000001ff00 */
[----:B------:R-:W-:Y:S02]  /*e980*/  CS2R R14, SRZ ;  /* 0x00000000000e7805 */ /* 0x000fe4000001ff00 */
[----:B------:R-:W-:Y:S02]  /*e990*/  ISETP.GE.AND P0, PT, R84, R87, PT ;  /* 0x000000575400720c */ /* 0x000fe40003f06270 */
[----:B------:R-:W-:-:S02]  /*e9a0*/  CS2R R72, SRZ ;  /* 0x0000000000487805 */ /* 0x000fc4000001ff00 */
[----:B------:R-:W-:Y:S02]  /*e9b0*/  CS2R R74, SRZ ;  /* 0x00000000004a7805 */ /* 0x000fe4000001ff00 */
[----:B----4-:R-:W-:-:S04]  /*e9c0*/  LEA.HI R8, R13, R13, RZ, 0x1 ;  /* 0x0000000d0d087211 */ /* 0x010fc800078f08ff */
[----:B------:R-:W-:Y:S02]  /*e9d0*/  LOP3.LUT R12, R8, 0xfffffffe, RZ, 0xc0, !PT ;  /* 0xfffffffe080c7812 */ /* 0x000fe400078ec0ff */
[----:B------:R-:W-:Y:S02]  /*e9e0*/  CS2R R8, SRZ ;  /* 0x0000000000087805 */ /* 0x000fe4000001ff00 */
[----:B------:R-:W-:Y:S02]  /*e9f0*/  IADD3 R115, R13, -R12, RZ ;  /* 0x8000000c0d737210 */ /* 0x000fe40007ffe0ff */
[----:B------:R-:W-:Y:S02]  /*ea00*/  CS2R R12, SRZ ;  /* 0x00000000000c7805 */ /* 0x000fe4000001ff00 */
[----:B------:R-:W-:Y:S01]  /*ea10*/  SHF.L.U32 R115, R115, 0x1f, RZ ;  /* 0x0000001f73737819 */ /* 0x000fe200000006ff */
        /* <DEDUP_REMOVED lines=9> */
[----:B---3--:R-:W-:-:S04]  /*eab0*/  @!P4 IADD3 R82, P0, R76, R79, RZ ;  /* 0x0000004f4c52c210 */ /* 0x008fc80007f1e0ff */
[----:B------:R-:W-:Y:S02]  /*eac0*/  @!P5 IADD3 R80, P2, R76, R5, RZ ;  /* 0x000000054c50d210 */ /* 0x000fe40007f5e0ff */
[C---:B-1----:R-:W-:Y:S01]  /*ead0*/  @!P4 IADD3 R78, P1, R0.reuse, R79, RZ ;  /* 0x0000004f004ec210 */ /* 0x042fe20007f3e0ff */
[----:B--2---:R-:W-:Y:S01]  /*eae0*/  @!P4 IMAD.X R83, R21, 0x1, R4, P0 ;  /* 0x000000011553c824 */ /* 0x004fe200000e0604 */
[----:B------:R-:W-:Y:S02]  /*eaf0*/  @!P5 IADD3 R76, P3, R0, R5, RZ ;  /* 0x00000005004cd210 */ /* 0x000fe40007f7e0ff */
[----:B------:R-:W-:Y:S02]  /*eb00*/  @!P5 SHF.L.U64.HI R0, R201, 0x1, R224 ;  /* 0x00000001c900d819 */ /* 0x000fe400000102e0 */
[----:B------:R-:W-:Y:S02]  /*eb10*/  CS2R R6, SRZ ;  /* 0x0000000000067805 */ /* 0x000fe4000001ff00 */
[----:B------:R-:W-:-:S02]  /*eb20*/  @!P4 IADD3.X R79, R77, R4, RZ, P1, !PT ;  /* 0x000000044d4fc210 */ /* 0x000fc40000ffe4ff */
[----:B------:R-:W-:Y:S02]  /*eb30*/  CS2R R4, SRZ ;  /* 0x0000000000047805 */ /* 0x000fe4000001ff00 */
[----:B------:R-:W-:Y:S02]  /*eb40*/  CS2R R72, SRZ ;  /* 0x0000000000487805 */ /* 0x000fe4000001ff00 */
[----:B------:R-:W-:Y:S02]  /*eb50*/  CS2R R74, SRZ ;  /* 0x00000000004a7805 */ /* 0x000fe4000001ff00 */
[----:B------:R-:W-:Y:S02]  /*eb60*/  CS2R R8, SRZ ;  /* 0x0000000000087805 */ /* 0x000fe4000001ff00 */
[----:B------:R-:W-:Y:S01]  /*eb70*/  CS2R R10, SRZ ;  /* 0x00000000000a7805 */ /* 0x000fe2000001ff00 */
[--C-:B------:R-:W-:Y:S01]  /*eb80*/  @!P5 IMAD.X R81, R21, 0x1, R0.reuse, P2 ;  /* 0x000000011551d824 */ /* 0x100fe200010e0600 */
[----:B------:R0:W5:Y:S01]  /*eb90*/  @!P4 LD.E.128 R12, desc[UR60][R82.64] ;  /* 0x0000003c520cc980 */ /* 0x000162000c101d00 */
[----:B------:R-:W-:-:S03]  /*eba0*/  @!P5 IMAD.X R77, R77, 0x1, R0, P3 ;  /* 0x000000014d4dd824 */ /* 0x000fc600018e0600 */
[----:B------:R0:W5:Y:S04]  /*ebb0*/  @!P4 LD.E.128 R4, desc[UR60][R78.64] ;  /* 0x0000003c4e04c980 */ /* 0x000168000c101d00 */
[----:B------:R0:W5:Y:S04]  /*ebc0*/  @!P5 LD.E.128 R72, desc[UR60][R80.64] ;  /* 0x0000003c5048d980 */ /* 0x000168000c101d00 */
[----:B------:R0:W5:Y:S02]  /*ebd0*/  @!P5 LD.E.128 R8, desc[UR60][R76.64] ;  /* 0x0000003c4c08d980 */ /* 0x000164000c101d00 */
.L_x_1734:
[----:B------:R-:W-:Y:S05]  /*ebe0*/  BSYNC B1 ;  /* 0x0000000000017941 */ /* 0x000fea0003800000 */
.L_x_1733:
[----:B0-----:R-:W4:Y:S01]  /*ebf0*/  LDL R79, [R1+0x48] ;  /* 0x00004800014f7983 */ /* 0x001f220000100800 */
[----:B------:R-:W0:Y:S03]  /*ec00*/  SYNCS.PHASECHK.TRANS64.TRYWAIT P0, [R18+URZ+0x30800], R115 ;  /* 0x03080073120075a7 */ /* 0x000e26000800017f */
[----:B------:R-:W4:Y:S01]  /*ec10*/  LDL R78, [R1+0x10] ;  /* 0x00001000014e7983 */ /* 0x000f220000100800 */
[----:B-1---5:R-:W-:Y:S01]  /*ec20*/  IMAD.MOV.U32 R0, RZ, RZ, R4 ;  /* 0x000000ffff007224 */ /* 0x022fe200078e0004 */
[----:B--2---:R-:W-:Y:S01]  /*ec30*/  MOV R21, R5 ;  /* 0x0000000500157202 */ /* 0x004fe20000000f00 */
[----:B---3--:R-:W-:Y:S01]  /*ec40*/  IMAD.MOV.U32 R76, RZ, RZ, R7 ;  /* 0x000000ffff4c7224 */ /* 0x008fe200078e0007 */
[----:B------:R-:W-:Y:S01]  /*ec50*/  BSSY B1, `(.L_x_1735) ;  /* 0x000001d000017945 */ /* 0x000fe20003800000 */
[----:B------:R-:W-:Y:S01]  /*ec60*/  IMAD.MOV.U32 R77, RZ, RZ, R8 ;  /* 0x000000ffff4d7224 */ /* 0x000fe200078e0008 */
[----:B------:R-:W-:Y:S01]  /*ec70*/  PRMT R92, R0, 0x5410, R21 ;  /* 0x00005410005c7816 */ /* 0x000fe20000000015 */
[----:B------:R-:W-:-:S02]  /*ec80*/  IMAD.MOV.U32 R0, RZ, RZ, R6 ;  /* 0x000000ffff007224 */ /* 0x000fc400078e0006 */
        /* <DEDUP_REMOVED lines=10> */
[----:B------:R-:W-:-:S02]  /*ed30*/  PRMT R84, R84, 0x5410, R0 ;  /* 0x0000541054547816 */ /* 0x000fc40000000000 */
[----:B------:R-:W-:Y:S02]  /*ed40*/  MOV R0, R13 ;  /* 0x0000000d00007202 */ /* 0x000fe40000000f00 */
[----:B------:R-:W-:Y:S01]  /*ed50*/  PRMT R95, R76, 0x5410, R77 ;  /* 0x000054104c5f7816 */ /* 0x000fe2000000004d */
[----:B------:R-:W-:Y:S01]  /*ed60*/  IMAD.MOV.U32 R76, RZ, RZ, R72 ;  /* 0x000000ffff4c7224 */ /* 0x000fe200078e0048 */
[----:B------:R-:W-:Y:S02]  /*ed70*/  PRMT R94, R94, 0x5410, R0 ;  /* 0x000054105e5e7816 */ /* 0x000fe40000000000 */
[----:B------:R-:W-:Y:S02]  /*ed80*/  MOV R77, R73 ;  /* 0x00000049004d7202 */ /* 0x000fe40000000f00 */
[----:B------:R-:W-:Y:S02]  /*ed90*/  SHF.R.S32.HI R0, RZ, 0x1f, R219 ;  /* 0x0000001fff007819 */ /* 0x000fe400000114db */
[----:B------:R-:W-:Y:S01]  /*eda0*/  PRMT R86, R76, 0x5410, R77 ;  /* 0x000054104c567816 */ /* 0x000fe2000000004d */
[----:B------:R-:W-:Y:S01]  /*edb0*/  IMAD.MOV.U32 R76, RZ, RZ, R75 ;  /* 0x000000ffff4c7224 */ /* 0x000fe200078e004b */
[----:B------:R-:W-:-:S02]  /*edc0*/  LEA.HI R0, R0, R219, RZ, 0x3 ;  /* 0x000000db00007211 */ /* 0x000fc400078f18ff */
[----:B----4-:R-:W-:-:S04]  /*edd0*/  VIADDMNMX R21, R87, -R79, 0x80, PT ;  /* 0x0000008057157446 */ /* 0x010fc8000380094f */
[----:B------:R-:W-:Y:S01]  /*ede0*/  ISETP.GE.AND P1, PT, R78, R21, PT ;  /* 0x000000154e00720c */ /* 0x000fe20003f26270 */
[----:B------:R-:W-:-:S05]  /*edf0*/  IMAD.MOV.U32 R78, RZ, RZ, R74 ;  /* 0x000000ffff4e7224 */ /* 0x000fca00078e004a */
[----:B------:R-:W-:Y:S01]  /*ee00*/  PRMT R87, R78, 0x7610, R87 ;  /* 0x000076104e577816 */ /* 0x000fe20000000057 */
[----:B0-----:R-:W-:Y:S06]  /*ee10*/  @!P0 BRA `(.L_x_1736) ;  /* 0x000001c000d08947 */ /* 0x001fec0003800000 */
.L_x_2082:
[----:B------:R-:W-:Y:S05]  /*ee20*/  BSYNC B1 ;  /* 0x0000000000017941 */ /* 0x000fea0003800000 */
.L_x_1735:
[----:B------:R-:W-:Y:S01]  /*ee30*/  BSSY B1, `(.L_x_1737) ;  /* 0x00000cd000017945 */ /* 0x000fe20003800000 */
[----:B------:R-:W-:Y:S02]  /*ee40*/  PRMT R87, R87, 0x5410, R76 ;  /* 0x0000541057577816 */ /* 0x000fe4000000004c */
[----:B------:R-:W-:Y:S01]  /*ee50*/  SHF.R.S32.HI R0, RZ, 0x3, R0 ;  /* 0x00000003ff007819 */ /* 0x000fe20000011400 */
[----:B------:R-:W-:Y:S06]  /*ee60*/  @P1 BRA `(.L_x_1738) ;  /* 0x0000000c00241947 */ /* 0x000fec0003800000 */
[----:B------:R1:W5:Y:S01]  /*ee70*/  LDL R135, [R1+0x50] ;  /* 0x0000500001877983 */ /* 0x0003620000100800 */
[----:B0-----:R-:W0:Y:S03]  /*ee80*/  LDC R115, c[0x0][0x3f4] ;  /* 0x0000fd00ff737b82 */ /* 0x001e260000000800 */
[----:B------:R1:W5:Y:S04]  /*ee90*/  LDL R134, [R1+0xa4] ;  /* 0x0000a40001867983 */ /* 0x0003680000100800 */
[----:B------:R1:W5:Y:S01]  /*eea0*/  LDL R133, [R1+0x58] ;  /* 0x0000580001857983 */ /* 0x0003620000100800 */
[----:B------:R-:W-:Y:S01]  /*eeb0*/  BSSY B2, `(.L_x_1739) ;  /* 0x0000064000027945 */ /* 0x000fe20003800000 */
[----:B0-----:R-:W-:-:S02]  /*eec0*/  ISETP.GE.AND P0, PT, R16, R115, PT ;  /* 0x000000731000720c */ /* 0x001fc40003f06270 */
[----:B------:R-:W-:-:S11]  /*eed0*/  ISETP.GE.AND P1, PT, R219, R115, PT ;  /* 0x00000073db00720c */ /* 0x000fd60003f26270 */
[----:B-1----:R-:W-:Y:S05]  /*eee0*/  @P0 BRA `(.L_x_1740) ;  /* 0x0000000400800947 */ /* 0x002fea0003800000 */
[----:B------:R-:W2:Y:S04]  /*eef0*/  LDL R77, [R1+0x68] ;  /* 0x00006800014d7983 */ /* 0x000ea80000100800 */
[----:B------:R-:W3:Y:S01]  /*ef00*/  LDL R136, [R1+0x5c] ;  /* 0x00005c0001887983 */ /* 0x000ee20000100800 */
[----:B------:R-:W-:Y:S01]  /*ef10*/  SHF.R.U32.HI R130, RZ, 0x10, R69 ;  /* 0x00000010ff827819 */ /* 0x000fe20000011645 */
[--C-:B------:R-:W-:Y:S01]  /*ef20*/  HADD2.F32 R129, -RZ, R119.reuse.H0_H0 ;  /* 0x20000077ff817230 */ /* 0x100fe20000004100 */
[--C-:B------:R-:W-:Y:S01]  /*ef30*/  SHF.R.U32.HI R127, RZ, 0x10, R61.reuse ;  /* 0x00000010ff7f7819 */ /* 0x100fe2000001163d */
[----:B------:R-:W-:Y:S01]  /*ef40*/  HADD2.F32 R126, -RZ, R119.H1_H1 ;  /* 0x30000077ff7e7230 */ /* 0x000fe20000004100 */
[----:B------:R-:W-:Y:S01]  /*ef50*/  SHF.R.U64 R60, R60, 0x10, R61 ;  /* 0x000000103c3c7819 */ /* 0x000fe2000000123d */
[----:B------:R-:W-:Y:S01]  /*ef60*/  HADD2.F32 R130, -RZ, R130.H0_H0 ;  /* 0x20000082ff827230 */ /* 0x000fe20000004100 */
[----:B------:R-:W-:Y:S01]  /*ef70*/  SHF.R.U64 R61, R68, 0x10, R69 ;  /* 0x00000010443d7819 */ /* 0x000fe20000001245 */
[----:B------:R-:W-:Y:S01]  /*ef80*/  HADD2.F32 R127, -RZ, R127.H0_H0 ;  /* 0x2000007fff7f7230 */ /* 0x000fe20000004100 */
[--C-:B------:R-:W-:Y:S01]  /*ef90*/  SHF.R.U64 R62, R62, 0x10, R63.reuse ;  /* 0x000000103e3e7819 */ /* 0x100fe2000000123f */
[----:B------:R-:W-:Y:S01]  /*efa0*/  HADD2.F32 R128, -RZ, R118.H1_H1 ;  /* 0x30000076ff807230 */ /* 0x000fe20000004100 */
[----:B------:R-:W-:-:S02]  /*efb0*/  SHF.R.U32.HI R68, RZ, 0x10, R63 ;  /* 0x00000010ff447819 */ /* 0x000fc4000001163f */
[--C-:B------:R-:W-:Y:S02]  /*efc0*/  SHF.R.U64 R63, R70, 0x10, R71.reuse ;  /* 0x00000010463f7819 */ /* 0x100fe40000001247 */
[----:B------:R-:W-:Y:S01]  /*efd0*/  SHF.R.U32.HI R70, RZ, 0x10, R71 ;  /* 0x00000010ff467819 */ /* 0x000fe20000011647 */
[----:B------:R-:W-:-:S04]  /*efe0*/  HADD2.F32 R68, -RZ, R68.H0_H0 ;  /* 0x20000044ff447230 */ /* 0x000fc80000004100 */
[----:B------:R-:W-:Y:S01]  /*eff0*/  HADD2.F32 R70, -RZ, R70.H0_H0 ;  /* 0x20000046ff467230 */ /* 0x000fe20000004100 */
[----:B--2---:R-:W-:-:S04]  /*f000*/  LEA.HI R76, R115, R77, RZ, 0x1d ;  /* 0x0000004d734c7211 */ /* 0x004fc800078fe8ff */
[----:B------:R-:W-:Y:S01]  /*f010*/  SHF.R.S32.HI R79, RZ, 0x1f, R76 ;  /* 0x0000001fff4f7819 */ /* 0x000fe2000001144c */
[----:B------:R-:W-:-:S03]  /*f020*/  IMAD.SHL.U32 R77, R76, 0x8, RZ ;  /* 0x000000084c4d7824 */ /* 0x000fc600078e00ff */
[----:B------:R-:W-:Y:S02]  /*f030*/  LEA.HI R79, R79, R76, RZ, 0x3 ;  /* 0x0000004c4f4f7211 */ /* 0x000fe400078f18ff */
[----:B-----5:R-:W-:Y:S02]  /*f040*/  LOP3.LUT R77, R135, 0x38, R77, 0xf8, !PT ;  /* 0x00000038874d7812 */ /* 0x020fe400078ef84d */
[----:B------:R-:W-:Y:S02]  /*f050*/  SHF.L.U32 R79, R79, 0xa, RZ ;  /* 0x0000000a4f4f7819 */ /* 0x000fe400000006ff */
[----:B------:R-:W-:Y:S02]  /*f060*/  LOP3.LUT R81, R77, R134, RZ, 0x3c, !PT ;  /* 0x000000864d517212 */ /* 0x000fe400078e3cff */
[----:B------:R-:W-:Y:S02]  /*f070*/  LOP3.LUT R80, R79, 0x7fffe000, RZ, 0xc0, !PT ;  /* 0x7fffe0004f507812 */ /* 0x000fe400078ec0ff */
[----:B---3--:R-:W0:Y:S02]  /*f080*/  LDS.128 R76, [R136] ;  /* 0x00000000884c7984 */ /* 0x008e240000000c00 */
[----:B------:R-:W-:-:S05]  /*f090*/  IADD3 R81, R81, R80, R133 ;  /* 0x0000005051517210 */ /* 0x000fca0007ffe085 */
[----:B------:R-:W-:-:S05]  /*f0a0*/  IMAD R117, R81, 0x2, R18 ;  /* 0x0000000251757824 */ /* 0x000fca00078e0212 */
[----:B------:R-:W1:Y:S01]  /*f0b0*/  LDS.128 R80, [R117+0x10400] ;  /* 0x0104000075507984 */ /* 0x000e620000000c00 */
[--C-:B0-----:R-:W-:Y:S02]  /*f0c0*/  HADD2.F32 R120, -RZ, R77.reuse.H0_H0 ;  /* 0x2000004dff787230 */ /* 0x101fe40000004100 */
[----:B------:R-:W-:Y:S02]  /*f0d0*/  HADD2.F32 R123, -RZ, R77.H1_H1 ;  /* 0x3000004dff7b7230 */ /* 0x000fe40000004100 */
[----:B------:R-:W-:Y:S02]  /*f0e0*/  HADD2.F32 R122, -RZ, R76.H0_H0 ;  /* 0x2000004cff7a7230 */ /* 0x000fe40000004100 */
[----:B------:R-:W-:Y:S02]  /*f0f0*/  HADD2.F32 R69, -RZ, R78.H0_H0 ;  /* 0x2000004eff457230 */ /* 0x000fe40000004100 */
[--C-:B------:R-:W-:Y:S02]  /*f100*/  HADD2.F32 R71, -RZ, R79.reuse.H0_H0 ;  /* 0x2000004fff477230 */ /* 0x100fe40000004100 */
[----:B------:R-:W-:-:S02]  /*f110*/  HADD2.F32 R79, -RZ, R79.H1_H1 ;  /* 0x3000004fff4f7230 */ /* 0x000fc40000004100 */
[--C-:B-1----:R-:W-:Y:S02]  /*f120*/  HADD2.F32 R77, -RZ, R81.reuse.H0_H0 ;  /* 0x20000051ff4d7230 */ /* 0x102fe40000004100 */
[----:B------:R-:W-:Y:S02]  /*f130*/  HADD2.F32 R124, -RZ, R81.H1_H1 ;  /* 0x30000051ff7c7230 */ /* 0x000fe40000004100 */
[----:B------:R-:W-:Y:S02]  /*f140*/  HADD2.F32 R119, -RZ, R80.H0_H0 ;  /* 0x20000050ff777230 */ /* 0x000fe40000004100 */
[C---:B------:R-:W-:Y:S01]  /*f150*/  FMUL.FTZ R81, R77.reuse, R129 ;  /* 0x000000814d517220 */ /* 0x040fe20000410000 */
[----:B------:R-:W-:Y:S01]  /*f160*/  FMUL.FTZ R131, R77, R126 ;  /* 0x0000007e4d837220 */ /* 0x000fe20000410000 */
[----:B------:R-:W-:Y:S01]  /*f170*/  FMUL.FTZ R132, R124, R130 ;  /* 0x000000827c847220 */ /* 0x000fe20000410000 */
[----:B------:R-:W-:Y:S02]  /*f180*/  HADD2.F32 R125, -RZ, R82.H0_H0 ;  /* 0x20000052ff7d7230 */ /* 0x000fe40000004100 */
[----:B------:R-:W-:Y:S01]  /*f190*/  FFMA.FTZ R77, R120, R126, -R81 ;  /* 0x0000007e784d7223 */ /* 0x000fe20000010851 */
[----:B------:R-:W-:-:S02]  /*f1a0*/  HADD2.F32 R126, -RZ, R118.H0_H0 ;  /* 0x20000076ff7e7230 */ /* 0x000fc40000004100 */
[----:B------:R-:W-:Y:S01]  /*f1b0*/  FFMA.FTZ R81, R120, R129, R131 ;  /* 0x0000008178517223 */ /* 0x000fe20000010083 */
[-C--:B------:R-:W-:Y:S01]  /*f1c0*/  FMUL.FTZ R120, R124, R127.reuse ;  /* 0x0000007f7c787220 */ /* 0x080fe20000410000 */
[----:B------:R-:W-:Y:S01]  /*f1d0*/  FFMA.FTZ R118, R123, R127, -R132 ;  /* 0x0000007f7b767223 */ /* 0x000fe20000010884 */
[C---:B------:R-:W-:Y:S01]  /*f1e0*/  FMUL.FTZ R127, R119.reuse, R128 ;  /* 0x00000080777f7220 */ /* 0x040fe20000410000 */
[----:B------:R-:W-:Y:S01]  /*f1f0*/  FMUL.FTZ R129, R119, R126 ;  /* 0x0000007e77817220 */ /* 0x000fe20000410000 */
[--C-:B------:R-:W-:Y:S02]  /*f200*/  HADD2.F32 R132, -RZ, R116.reuse.H1_H1 ;  /* 0x30000074ff847230 */ /* 0x100fe40000004100 */
[----:B------:R-:W-:Y:S01]  /*f210*/  FFMA.FTZ R120, R123, R130, R120 ;  /* 0x000000827b787223 */ /* 0x000fe20000010078 */
[----:B------:R-:W-:Y:S02]  /*f220*/  HADD2.F32 R124, -RZ, R116.H0_H0 ;  /* 0x20000074ff7c7230 */ /* 0x000fe40000004100 */
[C---:B------:R-:W-:Y:S01]  /*f230*/  FFMA.FTZ R119, R122.reuse, R126, -R127 ;  /* 0x0000007e7a777223 */ /* 0x040fe2000001087f */
[----:B------:R-:W-:Y:S01]  /*f240*/  FFMA.FTZ R116, R122, R128, R129 ;  /* 0x000000807a747223 */ /* 0x000fe20000010081 */
[----:B------:R-:W-:-:S02]  /*f250*/  HADD2.F32 R122, -RZ, R114.H1_H1 ;  /* 0x30000072ff7a7230 */ /* 0x000fc40000004100 */
[C---:B------:R-:W-:Y:S01]  /*f260*/  FMUL.FTZ R126, R125.reuse, R132 ;  /* 0x000000847d7e7220 */ /* 0x040fe20000410000 */
[--C-:B------:R-:W-:Y:S02]  /*f270*/  HADD2.F32 R121, -RZ, R83.reuse.H0_H0 ;  /* 0x20000053ff797230 */ /* 0x100fe40000004100 */
[-C--:B------:R-:W-:Y:S01]  /*f280*/  FMUL.FTZ R128, R125, R124.reuse ;  /* 0x0000007c7d807220 */ /* 0x080fe20000410000 */
[----:B------:R-:W-:Y:S02]  /*f290*/  HADD2.F32 R114, -RZ, R114.H0_H0 ;  /* 0x20000072ff727230 */ /* 0x000fe40000004100 */
[C---:B------:R-:W-:Y:S01]  /*f2a0*/  FFMA.FTZ R126, R69.reuse, R124, -R126 ;  /* 0x0000007c457e7223 */ /* 0x040fe2000001087e */
[----:B------:R-:W-:Y:S02]  /*f2b0*/  HADD2.F32 R83, -RZ, R83.H1_H1 ;  /* 0x30000053ff537230 */ /* 0x000fe40000004100 */
[----:B------:R-:W-:Y:S01]  /*f2c0*/  FFMA.FTZ R128, R69, R132, R128 ;  /* 0x0000008445807223 */ /* 0x000fe20000010080 */
[----:B------:R-:W-:-:S02]  /*f2d0*/  HADD2.F32 R80, -RZ, R80.H1_H1 ;  /* 0x30000050ff507230 */ /* 0x000fc40000004100 */
[C---:B------:R-:W-:Y:S01]  /*f2e0*/  FMUL.FTZ R124, R121.reuse, R114 ;  /* 0x00000072797c7220 */ /* 0x040fe20000410000 */
[----:B------:R-:W-:Y:S01]  /*f2f0*/  FMUL.FTZ R121, R121, R122 ;  /* 0x0000007a79797220 */ /* 0x000fe20000410000 */
[----:B------:R-:W-:Y:S02]  /*f300*/  HADD2.F32 R82, -RZ, R82.H1_H1 ;  /* 0x30000052ff527230 */ /* 0x000fe40000004100 */
[----:B------:R-:W-:Y:S01]  /*f310*/  FMUL.FTZ R130, R83, R70 ;  /* 0x0000004653827220 */ /* 0x000fe20000410000 */
[C---:B------:R-:W-:Y:S01]  /*f320*/  FFMA.FTZ R124, R71.reuse, R122, -R124 ;  /* 0x0000007a477c7223 */ /* 0x040fe2000001087c */
[----:B------:R-:W-:Y:S01]  /*f330*/  FFMA.FTZ R114, R71, R114, R121 ;  /* 0x0000007247727223 */ /* 0x000fe20000010079 */
[-C--:B------:R-:W-:Y:S01]  /*f340*/  FMUL.FTZ R122, R83, R68.reuse ;  /* 0x00000044537a7220 */ /* 0x080fe20000410000 */
[----:B------:R-:W-:Y:S02]  /*f350*/  HADD2.F32 R69, -RZ, R61.H0_H0 ;  /* 0x2000003dff457230 */ /* 0x000fe40000004100 */
[----:B------:R-:W-:Y:S01]  /*f360*/  FFMA.FTZ R123, R79, R68, -R130 ;  /* 0x000000444f7b7223 */ /* 0x000fe20000010882 */
[----:B------:R-:W-:-:S02]  /*f370*/  HADD2.F32 R71, -RZ, R63.H0_H0 ;  /* 0x2000003fff477230 */ /* 0x000fc40000004100 */
[----:B------:R-:W-:Y:S01]  /*f380*/  FFMA.FTZ R125, R79, R70, R122 ;  /* 0x000000464f7d7223 */ /* 0x000fe2000001007a */
[----:B------:R-:W-:Y:S02]  /*f390*/  HADD2.F32 R61, -RZ, R60.H0_H0 ;  /* 0x2000003cff3d7230 */ /* 0x000fe40000004100 */
[----:B------:R-:W-:Y:S01]  /*f3a0*/  FMUL.FTZ R79, R80, R69 ;  /* 0x00000045504f7220 */ /* 0x000fe20000410000 */
[----:B------:R-:W-:Y:S02]  /*f3b0*/  HADD2.F32 R63, -RZ, R62.H0_H0 ;  /* 0x2000003eff3f7230 */ /* 0x000fe40000004100 */
[----:B------:R-:W-:Y:S01]  /*f3c0*/  FMUL.FTZ R83, R82, R71 ;  /* 0x0000004752537220 */ /* 0x000fe20000410000 */
[----:B------:R-:W-:Y:S02]  /*f3d0*/  HADD2.F32 R76, -RZ, R76.H1_H1 ;  /* 0x3000004cff4c7230 */ /* 0x000fe40000004100 */
[----:B------:R-:W-:Y:S01]  /*f3e0*/  FMUL.FTZ R80, R80, R61 ;  /* 0x0000003d50507220 */ /* 0x000fe20000410000 */
[----:B------:R-:W-:-:S02]  /*f3f0*/  HADD2.F32 R78, -RZ, R78.H1_H1 ;  /* 0x3000004eff4e7230 */ /* 0x000fc40000004100 */
[----:B------:R-:W-:Y:S01]  /*f400*/  FMUL.FTZ R82, R82, R63 ;  /* 0x0000003f52527220 */ /* 0x000fe20000410000 */
[C---:B------:R-:W-:Y:S01]  /*f410*/  FFMA.FTZ R60, R76.reuse, R61, -R79 ;  /* 0x0000003d4c3c7223 */ /* 0x040fe2000001084f */
[----:B------:R-:W-:Y:S01]  /*f420*/  FFMA.FTZ R79, R76, R69, R80 ;  /* 0x000000454c4f7223 */ /* 0x000fe20000010050 */
[C---:B------:R-:W-:Y:S01]  /*f430*/  FFMA.FTZ R83, R78.reuse, R63, -R83 ;  /* 0x0000003f4e537223 */ /* 0x040fe20000010853 */
[----:B------:R-:W-:Y:S01]  /*f440*/  FFMA.FTZ R121, R78, R71, R82 ;  /* 0x000000474e797223 */ /* 0x000fe20000010052 */
[----:B------:R-:W-:Y:S02]  /*f450*/  F2FP.F16.F32.PACK_AB R63, R123, R124 ;  /* 0x0000007c7b3f723e */ /* 0x000fe400000000ff */
[----:B------:R-:W-:Y:S02]  /*f460*/  F2FP.F16.F32.PACK_AB R61, R118, R77 ;  /* 0x0000004d763d723e */ /* 0x000fe400000000ff */
[----:B------:R-:W-:Y:S02]  /*f470*/  F2FP.F16.F32.PACK_AB R60, R60, R119 ;  /* 0x000000773c3c723e */ /* 0x000fe400000000ff */
[----:B------:R-:W-:-:S02]  /*f480*/  F2FP.F16.F32.PACK_AB R62, R83, R126 ;  /* 0x0000007e533e723e */ /* 0x000fc400000000ff */
[----:B------:R-:W-:Y:S02]  /*f490*/  F2FP.F16.F32.PACK_AB R71, R125, R114 ;  /* 0x000000727d47723e */ /* 0x000fe400000000ff */
[----:B------:R-:W-:Y:S01]  /*f4a0*/  F2FP.F16.F32.PACK_AB R69, R120, R81 ;  /* 0x000000517845723e */ /* 0x000fe200000000ff */
[----:B------:R0:W-:Y:S01]  /*f4b0*/  STS.128 [R136], R60 ;  /* 0x0000003c88007388 */ /* 0x0001e20000000c00 */
[----:B------:R-:W-:Y:S02]  /*f4c0*/  F2FP.F16.F32.PACK_AB R68, R79, R116 ;  /* 0x000000744f44723e */ /* 0x000fe400000000ff */
[----:B------:R-:W-:-:S05]  /*f4d0*/  F2FP.F16.F32.PACK_AB R70, R121, R128 ;  /* 0x000000807946723e */ /* 0x000fca00000000ff */
[----:B------:R0:W-:Y:S02]  /*f4e0*/  STS.128 [R117+0x10400], R68 ;  /* 0x0104004475007388 */ /* 0x0001e40000000c00 */
.L_x_1740:
[----:B------:R-:W-:Y:S05]  /*f4f0*/  BSYNC B2 ;  /* 0x0000000000027941 */ /* 0x000fea0003800000 */
.L_x_1739:
[----:B------:R-:W-:Y:S05]  /*f500*/  @P1 BRA `(.L_x_1738) ;  /* 0x00000004007c1947 */ /* 0x000fea0003800000 */
[----:B------:R-:W2:Y:S01]  /*f510*/  LDL R121, [R1+0x98] ;  /* 0x0000980001797983 */ /* 0x000ea20000100800 */
[----:B------:R-:W-:Y:S01]  /*f520*/  LEA.HI R115, R115, R0, RZ, 0x1d ;  /* 0x0000000073737211 */ /* 0x000fe200078fe8ff */
[--C-:B------:R-:W-:Y:S01]  /*f530*/  HADD2.F32 R82, -RZ, R113.reuse.H1_H1 ;  /* 0x30000071ff527230 */ /* 0x100fe20000004100 */
[----:B------:R-:W-:Y:S01]  /*f540*/  SHF.R.U32.HI R119, RZ, 0x10, R57 ;  /* 0x00000010ff777819 */ /* 0x000fe20000011639 */
[----:B------:R-:W-:Y:S01]  /*f550*/  HADD2.F32 R116, -RZ, R113.H0_H0 ;  /* 0x20000071ff747230 */ /* 0x000fe20000004100 */
[----:B0-----:R-:W-:Y:S01]  /*f560*/  SHF.R.S32.HI R62, RZ, 0x1f, R115 ;  /* 0x0000001fff3e7819 */ /* 0x001fe20000011473 */
[----:B------:R-:W-:Y:S01]  /*f570*/  IMAD.SHL.U32 R60, R115, 0x8, RZ ;  /* 0x00000008733c7824 */ /* 0x000fe200078e00ff */
[--C-:B------:R-:W-:Y:S02]  /*f580*/  SHF.R.U32.HI R81, RZ, 0x10, R65.reuse ;  /* 0x00000010ff517819 */ /* 0x100fe40000011641 */
[----:B------:R-:W-:Y:S02]  /*f590*/  LEA.HI R62, R62, R115, RZ, 0x3 ;  /* 0x000000733e3e7211 */ /* 0x000fe400078f18ff */
[----:B-----5:R-:W-:Y:S01]  /*f5a0*/  LOP3.LUT R60, R135, 0x38, R60, 0xf8, !PT ;  /* 0x00000038873c7812 */ /* 0x020fe200078ef83c */
[----:B------:R-:W-:Y:S01]  /*f5b0*/  HADD2.F32 R81, -RZ, R81.H0_H0 ;  /* 0x20000051ff517230 */ /* 0x000fe20000004100 */
[----:B------:R-:W-:Y:S01]  /*f5c0*/  SHF.R.U64 R64, R64, 0x10, R65 ;  /* 0x0000001040407819 */ /* 0x000fe20000001241 */
[----:B------:R-:W-:Y:S01]  /*f5d0*/  IMAD.SHL.U32 R62, R62, 0x400, RZ ;  /* 0x000004003e3e7824 */ /* 0x000fe200078e00ff */
[----:B------:R-:W-:-:S02]  /*f5e0*/  LOP3.LUT R69, R60, R134, RZ, 0x3c, !PT ;  /* 0x000000863c457212 */ /* 0x000fc400078e3cff */
[----:B------:R-:W-:Y:S02]  /*f5f0*/  SHF.R.U64 R56, R56, 0x10, R57 ;  /* 0x0000001038387819 */ /* 0x000fe40000001239 */
[----:B------:R-:W-:Y:S02]  /*f600*/  LOP3.LUT R68, R62, 0x7fffe000, RZ, 0xc0, !PT ;  /* 0x7fffe0003e447812 */ /* 0x000fe400078ec0ff */
[----:B------:R-:W-:Y:S02]  /*f610*/  SHF.R.U64 R57, R58, 0x10, R59 ;  /* 0x000000103a397819 */ /* 0x000fe4000000123b */
[----:B------:R-:W-:Y:S02]  /*f620*/  IADD3 R69, R69, R68, R133 ;  /* 0x0000004445457210 */ /* 0x000fe40007ffe085 */
[----:B------:R-:W-:Y:S01]  /*f630*/  SHF.R.U32.HI R117, RZ, 0x10, R59 ;  /* 0x00000010ff757819 */ /* 0x000fe2000001163b */
[----:B------:R-:W-:Y:S01]  /*f640*/  HADD2.F32 R57, -RZ, R57.H0_H0 ;  /* 0x20000039ff397230 */ /* 0x000fe20000004100 */
[----:B------:R-:W-:-:S02]  /*f650*/  LEA R76, R69, R18, 0x1 ;  /* 0x00000012454c7211 */ /* 0x000fc400078e08ff */
[--C-:B------:R-:W-:Y:S02]  /*f660*/  SHF.R.U32.HI R115, RZ, 0x10, R67.reuse ;  /* 0x00000010ff737819 */ /* 0x100fe40000011643 */
[----:B------:R-:W-:Y:S01]  /*f670*/  SHF.R.U64 R58, R66, 0x10, R67 ;  /* 0x00000010423a7819 */ /* 0x000fe20000001243 */
[----:B------:R-:W0:Y:S02]  /*f680*/  LDS.128 R68, [R76+0x10400] ;  /* 0x010400004c447984 */ /* 0x000e240000000c00 */
[--C-:B0-----:R-:W-:Y:S02]  /*f690*/  HADD2.F32 R77, -RZ, R69.reuse.H0_H0 ;  /* 0x20000045ff4d7230 */ /* 0x101fe40000004100 */
[----:B------:R-:W-:Y:S02]  /*f6a0*/  HADD2.F32 R78, -RZ, R69.H1_H1 ;  /* 0x30000045ff4e7230 */ /* 0x000fe40000004100 */
[----:B------:R-:W-:Y:S02]  /*f6b0*/  HADD2.F32 R69, -RZ, R68.H0_H0 ;  /* 0x20000044ff457230 */ /* 0x000fe40000004100 */
[C---:B------:R-:W-:Y:S01]  /*f6c0*/  FMUL.FTZ R114, R77.reuse, R116 ;  /* 0x000000744d727220 */ /* 0x040fe20000410000 */
[----:B------:R-:W-:Y:S01]  /*f6d0*/  FMUL.FTZ R118, R77, R82 ;  /* 0x000000524d767220 */ /* 0x000fe20000410000 */
[----:B------:R-:W-:-:S02]  /*f6e0*/  HADD2.F32 R77, -RZ, R119.H0_H0 ;  /* 0x20000077ff4d7230 */ /* 0x000fc40000004100 */
[----:B------:R-:W-:Y:S01]  /*f6f0*/  FMUL.FTZ R120, R78, R81 ;  /* 0x000000514e787220 */ /* 0x000fe20000410000 */
[----:B------:R-:W-:Y:S02]  /*f700*/  HADD2.F32 R79, -RZ, R70.H0_H0 ;  /* 0x20000046ff4f7230 */ /* 0x000fe40000004100 */
[--C-:B------:R-:W-:Y:S02]  /*f710*/  HADD2.F32 R80, -RZ, R71.reuse.H0_H0 ;  /* 0x20000047ff507230 */ /* 0x100fe40000004100 */
[----:B------:R-:W-:Y:S02]  /*f720*/  HADD2.F32 R71, -RZ, R71.H1_H1 ;  /* 0x30000047ff477230 */ /* 0x000fe40000004100 */
[----:B------:R-:W-:Y:S02]  /*f730*/  HADD2.F32 R68, -RZ, R68.H1_H1 ;  /* 0x30000044ff447230 */ /* 0x000fe40000004100 */
[----:B------:R-:W-:Y:S01]  /*f740*/  HADD2.F32 R70, -RZ, R70.H1_H1 ;  /* 0x30000046ff467230 */ /* 0x000fe20000004100 */
[----:B--2---:R-:W0:Y:S02]  /*f750*/  LDS.128 R60, [R121] ;  /* 0x00000000793c7984 */ /* 0x004e240000000c00 */
[----:B0-----:R-:W-:-:S02]  /*f760*/  HADD2.F32 R65, -RZ, R61.H0_H0 ;  /* 0x2000003dff417230 */ /* 0x001fc40000004100 */
[----:B------:R-:W-:Y:S02]  /*f770*/  HADD2.F32 R61, -RZ, R61.H1_H1 ;  /* 0x3000003dff3d7230 */ /* 0x000fe40000004100 */
[----:B------:R-:W-:Y:S02]  /*f780*/  HADD2.F32 R59, -RZ, R60.H0_H0 ;  /* 0x2000003cff3b7230 */ /* 0x000fe40000004100 */
[C---:B------:R-:W-:Y:S01]  /*f790*/  FFMA.FTZ R83, R65.reuse, R82, -R114 ;  /* 0x0000005241537223 */ /* 0x040fe20000010872 */
[----:B------:R-:W-:Y:S02]  /*f7a0*/  HADD2.F32 R114, -RZ, R110.H0_H0 ;  /* 0x2000006eff727230 */ /* 0x000fe40000004100 */
[----:B------:R-:W-:Y:S01]  /*f7b0*/  FFMA.FTZ R118, R65, R116, R118 ;  /* 0x0000007441767223 */ /* 0x000fe20000010076 */
[----:B------:R-:W-:Y:S02]  /*f7c0*/  HADD2.F32 R82, -RZ, R112.H0_H0 ;  /* 0x20000070ff527230 */ /* 0x000fe40000004100 */
[-C--:B------:R-:W-:Y:S01]  /*f7d0*/  FMUL.FTZ R116, R78, R77.reuse ;  /* 0x0000004d4e747220 */ /* 0x080fe20000410000 */
[----:B------:R-:W-:Y:S01]  /*f7e0*/  FFMA.FTZ R120, R61, R77, -R120 ;  /* 0x0000004d3d787223 */ /* 0x000fe20000010878 */
[----:B------:R-:W-:Y:S01]  /*f7f0*/  FMUL.FTZ R78, R69, R114 ;  /* 0x00000072454e7220 */ /* 0x000fe20000410000 */
[----:B------:R-:W-:-:S02]  /*f800*/  HADD2.F32 R110, -RZ, R110.H1_H1 ;  /* 0x3000006eff6e7230 */ /* 0x000fc40000004100 */
[-C--:B------:R-:W-:Y:S01]  /*f810*/  FMUL.FTZ R65, R69, R82.reuse ;  /* 0x0000005245417220 */ /* 0x080fe20000410000 */
[----:B------:R-:W-:Y:S01]  /*f820*/  FFMA.FTZ R81, R61, R81, R116 ;  /* 0x000000513d517223 */ /* 0x000fe20000010074 */
[--C-:B------:R-:W-:Y:S02]  /*f830*/  HADD2.F32 R61, -RZ, R111.reuse.H1_H1 ;  /* 0x3000006fff3d7230 */ /* 0x100fe40000004100 */
[C---:B------:R-:W-:Y:S01]  /*f840*/  FFMA.FTZ R69, R59.reuse, R82, -R78 ;  /* 0x000000523b457223 */ /* 0x040fe2000001084e */
[----:B------:R-:W-:Y:S01]  /*f850*/  FFMA.FTZ R114, R59, R114, R65 ;  /* 0x000000723b727223 */ /* 0x000fe20000010041 */
[----:B------:R-:W-:Y:S02]  /*f860*/  HADD2.F32 R111, -RZ, R111.H0_H0 ;  /* 0x2000006fff6f7230 */ /* 0x000fe40000004100 */
[C---:B------:R-:W-:Y:S01]  /*f870*/  FMUL.FTZ R59, R79.reuse, R110 ;  /* 0x0000006e4f3b7220 */ /* 0x040fe20000410000 */
[----:B------:R-:W-:Y:S02]  /*f880*/  HADD2.F32 R66, -RZ, R62.H0_H0 ;  /* 0x2000003eff427230 */ /* 0x000fe40000004100 */
[----:B------:R-:W-:Y:S01]  /*f890*/  FMUL.FTZ R79, R79, R61 ;  /* 0x0000003d4f4f7220 */ /* 0x000fe20000410000 */
[----:B------:R-:W-:-:S02]  /*f8a0*/  HADD2.F32 R112, -RZ, R112.H1_H1 ;  /* 0x30000070ff707230 */ /* 0x000fc40000004100 */
[----:B------:R-:W-:Y:S01]  /*f8b0*/  FMUL.FTZ R116, R80, R111 ;  /* 0x0000006f50747220 */ /* 0x000fe20000410000 */
[----:B------:R-:W-:Y:S02]  /*f8c0*/  HADD2.F32 R82, -RZ, R115.H0_H0 ;  /* 0x20000073ff527230 */ /* 0x000fe40000004100 */
[----:B------:R-:W-:Y:S01]  /*f8d0*/  FFMA.FTZ R77, R66, R61, -R59 ;  /* 0x0000003d424d7223 */ /* 0x000fe2000001083b */
[----:B------:R-:W-:Y:S02]  /*f8e0*/  HADD2.F32 R78, -RZ, R117.H0_H0 ;  /* 0x20000075ff4e7230 */ /* 0x000fe40000004100 */
[----:B------:R-:W-:Y:S01]  /*f8f0*/  FMUL.FTZ R80, R80, R112 ;  /* 0x0000007050507220 */ /* 0x000fe20000410000 */
[--C-:B------:R-:W-:Y:S02]  /*f900*/  HADD2.F32 R67, -RZ, R63.reuse.H0_H0 ;  /* 0x2000003fff437230 */ /* 0x100fe40000004100 */
[----:B------:R-:W-:Y:S01]  /*f910*/  FFMA.FTZ R79, R66, R110, R79 ;  /* 0x0000006e424f7223 */ /* 0x000fe2000001004f */
[----:B------:R-:W-:-:S02]  /*f920*/  HADD2.F32 R63, -RZ, R63.H1_H1 ;  /* 0x3000003fff3f7230 */ /* 0x000fc40000004100 */
[C---:B------:R-:W-:Y:S01]  /*f930*/  FMUL.FTZ R66, R71.reuse, R82 ;  /* 0x0000005247427220 */ /* 0x040fe20000410000 */
[-C--:B------:R-:W-:Y:S01]  /*f940*/  FMUL.FTZ R110, R71, R78.reuse ;  /* 0x0000004e476e7220 */ /* 0x080fe20000410000 */
[----:B------:R-:W-:Y:S02]  /*f950*/  HADD2.F32 R61, -RZ, R64.H0_H0 ;  /* 0x20000040ff3d7230 */ /* 0x000fe40000004100 */
[----:B------:R-:W-:Y:S01]  /*f960*/  FFMA.FTZ R80, R67, R111, R80 ;  /* 0x0000006f43507223 */ /* 0x000fe20000010050 */
[----:B------:R-:W-:Y:S02]  /*f970*/  HADD2.F32 R65, -RZ, R58.H0_H0 ;  /* 0x2000003aff417230 */ /* 0x000fe40000004100 */
[C---:B------:R-:W-:Y:S01]  /*f980*/  FFMA.FTZ R111, R63.reuse, R78, -R66 ;  /* 0x0000004e3f6f7223 */ /* 0x040fe20000010842 */
[----:B------:R-:W-:Y:S02]  /*f990*/  HADD2.F32 R59, -RZ, R56.H0_H0 ;  /* 0x20000038ff3b7230 */ /* 0x000fe40000004100 */
[----:B------:R-:W-:Y:S01]  /*f9a0*/  FFMA.FTZ R113, R63, R82, R110 ;  /* 0x000000523f717223 */ /* 0x000fe2000001006e */
[----:B------:R-:W-:-:S02]  /*f9b0*/  HADD2.F32 R60, -RZ, R60.H1_H1 ;  /* 0x3000003cff3c7230 */ /* 0x000fc40000004100 */
[----:B------:R-:W-:Y:S01]  /*f9c0*/  FMUL.FTZ R63, R68, R61 ;  /* 0x0000003d443f7220 */ /* 0x000fe20000410000 */
[----:B------:R-:W-:Y:S02]  /*f9d0*/  HADD2.F32 R62, -RZ, R62.H1_H1 ;  /* 0x3000003eff3e7230 */ /* 0x000fe40000004100 */
[----:B------:R-:W-:Y:S01]  /*f9e0*/  FMUL.FTZ R71, R70, R65 ;  /* 0x0000004146477220 */ /* 0x000fe20000410000 */
[----:B------:R-:W-:Y:S01]  /*f9f0*/  FMUL.FTZ R68, R68, R59 ;  /* 0x0000003b44447220 */ /* 0x000fe20000410000 */
[----:B------:R-:W-:Y:S01]  /*fa00*/  FMUL.FTZ R70, R70, R57 ;  /* 0x0000003946467220 */ /* 0x000fe20000410000 */
[----:B------:R-:W-:Y:S01]  /*fa10*/  FFMA.FTZ R116, R67, R112, -R116 ;  /* 0x0000007043747223 */ /* 0x000fe20000010874 */
        /* <DEDUP_REMOVED lines=14> */
.L_x_1738:
[----:B------:R-:W-:Y:S05]  /*fb00*/  BSYNC B1 ;  /* 0x0000000000017941 */ /* 0x000fea0003800000 */
.L_x_1737:
[----:B-1----:R-:W2:Y:S01]  /*fb10*/  LDL R56, [R1+0x9c] ;  /* 0x00009c0001387983 */ /* 0x002ea20000100800 */
[----:B------:R-:W-:Y:S01]  /*fb20*/  BSSY B1, `(.L_x_1741) ;  /* 0x00000cc000017945 */ /* 0x000fe20003800000 */
[----:B--2---:R-:W-:-:S13]  /*fb30*/  ISETP.GE.AND P0, PT, R56, R21, PT ;  /* 0x000000153800720c */ /* 0x004fda0003f06270 */
[----:B------:R-:W-:Y:S05]  /*fb40*/  @P0 BRA `(.L_x_1742) ;  /* 0x0000000c00240947 */ /* 0x000fea0003800000 */
[----:B------:R1:W5:Y:S01]  /*fb50*/  LDL R114, [R1+0x4c] ;  /* 0x00004c0001727983 */ /* 0x0003620000100800 */
[----:B------:R-:W2:Y:S03]  /*fb60*/  LDC R65, c[0x0][0x3f4] ;  /* 0x0000fd00ff417b82 */ /* 0x000ea60000000800 */
[----:B------:R1:W5:Y:S04]  /*fb70*/  LDL R113, [R1+0xa0] ;  /* 0x0000a00001717983 */ /* 0x0003680000100800 */
[----:B------:R1:W5:Y:S01]  /*fb80*/  LDL R112, [R1+0x54] ;  /* 0x0000540001707983 */ /* 0x0003620000100800 */
[----:B------:R-:W-:Y:S01]  /*fb90*/  BSSY B2, `(.L_x_1743) ;  /* 0x0000064000027945 */ /* 0x000fe20003800000 */
[----:B--2---:R-:W-:-:S02]  /*fba0*/  ISETP.GE.AND P0, PT, R16, R65, PT ;  /* 0x000000411000720c */ /* 0x004fc40003f06270 */
[----:B------:R-:W-:-:S11]  /*fbb0*/  ISETP.GE.AND P1, PT, R219, R65, PT ;  /* 0x00000041db00720c */ /* 0x000fd60003f26270 */
[----:B-1----:R-:W-:Y:S05]  /*fbc0*/  @P0 BRA `(.L_x_1744) ;  /* 0x0000000400800947 */ /* 0x002fea0003800000 */
[----:B------:R-:W2:Y:S04]  /*fbd0*/  LDL R56, [R1+0x68] ;  /* 0x0000680001387983 */ /* 0x000ea80000100800 */
[----:B0-----:R-:W3:Y:S01]  /*fbe0*/  LDL R115, [R1+0x94] ;  /* 0x0000940001737983 */ /* 0x001ee20000100800 */
[--C-:B------:R-:W-:Y:S01]  /*fbf0*/  SHF.R.U64 R82, R52, 0x10, R53.reuse ;  /* 0x0000001034527819 */ /* 0x100fe20000001235 */
[----:B------:R-:W-:Y:S01]  /*fc00*/  HADD2.F32 R68, -RZ, R106.H1_H1 ;  /* 0x3000006aff447230 */ /* 0x000fe20000004100 */
[----:B------:R-:W-:Y:S01]  /*fc10*/  SHF.R.U32.HI R70, RZ, 0x10, R53 ;  /* 0x00000010ff467819 */ /* 0x000fe20000011635 */
[----:B------:R-:W-:Y:S01]  /*fc20*/  HADD2.F32 R66, -RZ, R108.H1_H1 ;  /* 0x3000006cff427230 */ /* 0x000fe20000004100 */
[--C-:B------:R-:W-:Y:S02]  /*fc30*/  SHF.R.U64 R111, R44, 0x10, R45.reuse ;  /* 0x000000102c6f7819 */ /* 0x100fe4000000122d */
[----:B------:R-:W-:Y:S01]  /*fc40*/  SHF.R.U32.HI R67, RZ, 0x10, R45 ;  /* 0x00000010ff437819 */ /* 0x000fe2000001162d */
[----:B------:R-:W-:Y:S01]  /*fc50*/  HADD2.F32 R70, -RZ, R70.H0_H0 ;  /* 0x20000046ff467230 */ /* 0x000fe20000004100 */
[----:B------:R-:W-:-:S02]  /*fc60*/  SHF.R.U64 R81, R54, 0x10, R55 ;  /* 0x0000001036517819 */ /* 0x000fc40000001237 */
[----:B------:R-:W-:Y:S02]  /*fc70*/  SHF.R.U32.HI R79, RZ, 0x10, R55 ;  /* 0x00000010ff4f7819 */ /* 0x000fe40000011637 */
[--C-:B------:R-:W-:Y:S02]  /*fc80*/  SHF.R.U32.HI R83, RZ, 0x10, R47.reuse ;  /* 0x00000010ff537819 */ /* 0x100fe4000001162f */
[----:B------:R-:W-:Y:S02]  /*fc90*/  SHF.R.U64 R110, R46, 0x10, R47 ;  /* 0x000000102e6e7819 */ /* 0x000fe4000000122f */
[----:B--2---:R-:W-:-:S04]  /*fca0*/  LEA.HI R56, R65, R56, RZ, 0x1d ;  /* 0x0000003841387211 */ /* 0x004fc800078fe8ff */
[----:B------:R-:W-:Y:S01]  /*fcb0*/  SHF.R.S32.HI R59, RZ, 0x1f, R56 ;  /* 0x0000001fff3b7819 */ /* 0x000fe20000011438 */
[----:B------:R-:W-:-:S03]  /*fcc0*/  IMAD.SHL.U32 R57, R56, 0x8, RZ ;  /* 0x0000000838397824 */ /* 0x000fc600078e00ff */
[----:B------:R-:W-:Y:S02]  /*fcd0*/  LEA.HI R59, R59, R56, RZ, 0x3 ;  /* 0x000000383b3b7211 */ /* 0x000fe400078f18ff */
[----:B-----5:R-:W-:-:S03]  /*fce0*/  LOP3.LUT R56, R114, 0x38, R57, 0xf8, !PT ;  /* 0x0000003872387812 */ /* 0x020fc600078ef839 */
[----:B------:R-:W-:Y:S01]  /*fcf0*/  IMAD.SHL.U32 R59, R59, 0x400, RZ ;  /* 0x000004003b3b7824 */ /* 0x000fe200078e00ff */
[----:B------:R-:W-:-:S04]  /*fd00*/  LOP3.LUT R60, R56, R113, RZ, 0x3c, !PT ;  /* 0x00000071383c7212 */ /* 0x000fc800078e3cff */
        /* <DEDUP_REMOVED lines=16> */
[----:B------:R-:W-:Y:S02]  /*fe10*/  HADD2.F32 R53, -RZ, R106.H0_H0 ;  /* 0x2000006aff357230 */ /* 0x000fe40000004100 */
[----:B------:R-:W-:Y:S01]  /*fe20*/  FMUL.FTZ R80, R61, R70 ;  /* 0x000000463d507220 */ /* 0x000fe20000410000 */
[----:B------:R-:W-:Y:S01]  /*fe30*/  FFMA.FTZ R76, R45, R66, -R76 ;  /* 0x000000422d4c7223 */ /* 0x000fe2000001084c */
[----:B------:R-:W-:-:S02]  /*fe40*/  HADD2.F32 R66, -RZ, R67.H0_H0 ;  /* 0x20000043ff427230 */ /* 0x000fc40000004100 */
[----:B------:R-:W-:Y:S01]  /*fe50*/  FFMA.FTZ R78, R45, R68, R78 ;  /* 0x000000442d4e7223 */ /* 0x000fe2000001004e */
[----:B------:R-:W-:Y:S02]  /*fe60*/  HADD2.F32 R45, -RZ, R108.H0_H0 ;  /* 0x2000006cff2d7230 */ /* 0x000fe40000004100 */
[C---:B------:R-:W-:Y:S01]  /*fe70*/  FMUL.FTZ R67, R52.reuse, R53 ;  /* 0x0000003534437220 */ /* 0x040fe20000410000 */
[----:B------:R-:W-:Y:S02]  /*fe80*/  HADD2.F32 R54, -RZ, R62.H0_H0 ;  /* 0x2000003eff367230 */ /* 0x000fe40000004100 */
[-C--:B------:R-:W-:Y:S01]  /*fe90*/  FMUL.FTZ R68, R61, R66.reuse ;  /* 0x000000423d447220 */ /* 0x080fe20000410000 */
[C---:B------:R-:W-:Y:S01]  /*fea0*/  FFMA.FTZ R69, R57.reuse, R66, -R80 ;  /* 0x0000004239457223 */ /* 0x040fe20000010850 */
[-C--:B------:R-:W-:Y:S01]  /*feb0*/  FMUL.FTZ R52, R52, R45.reuse ;  /* 0x0000002d34347220 */ /* 0x080fe20000410000 */
[----:B------:R-:W-:Y:S01]  /*fec0*/  FFMA.FTZ R67, R44, R45, -R67 ;  /* 0x0000002d2c437223 */ /* 0x000fe20000010843 */
[----:B------:R-:W-:Y:S01]  /*fed0*/  FFMA.FTZ R71, R57, R70, R68 ;  /* 0x0000004639477223 */ /* 0x000fe20000010044 */
[----:B------:R-:W-:-:S02]  /*fee0*/  HADD2.F32 R55, -RZ, R63.H0_H0 ;  /* 0x2000003fff377230 */ /* 0x000fc40000004100 */
[----:B------:R-:W-:Y:S01]  /*fef0*/  FFMA.FTZ R57, R44, R53, R52 ;  /* 0x000000352c397223 */ /* 0x000fe20000010034 */
[----:B------:R-:W-:Y:S02]  /*ff00*/  HADD2.F32 R61, -RZ, R107.H0_H0 ;  /* 0x2000006bff3d7230 */ /* 0x000fe40000004100 */
[----:B------:R-:W-:Y:S02]  /*ff10*/  HADD2.F32 R45, -RZ, R109.H0_H0 ;  /* 0x2000006dff2d7230 */ /* 0x000fe40000004100 */
[----:B------:R-:W-:Y:S02]  /*ff20*/  HADD2.F32 R66, -RZ, R107.H1_H1 ;  /* 0x3000006bff427230 */ /* 0x000fe40000004100 */
[C---:B------:R-:W-:Y:S01]  /*ff30*/  FMUL.FTZ R53, R54.reuse, R61 ;  /* 0x0000003d36357220 */ /* 0x040fe20000410000 */
[----:B------:R-:W-:Y:S02]  /*ff40*/  HADD2.F32 R44, -RZ, R109.H1_H1 ;  /* 0x3000006dff2c7230 */ /* 0x000fe40000004100 */
[----:B------:R-:W-:Y:S01]  /*ff50*/  FMUL.FTZ R77, R54, R45 ;  /* 0x0000002d364d7220 */ /* 0x000fe20000410000 */
[----:B------:R-:W-:-:S02]  /*ff60*/  HADD2.F32 R63, -RZ, R63.H1_H1 ;  /* 0x3000003fff3f7230 */ /* 0x000fc40000004100 */
[C---:B------:R-:W-:Y:S01]  /*ff70*/  FMUL.FTZ R70, R55.reuse, R66 ;  /* 0x0000004237467220 */ /* 0x040fe20000410000 */
[----:B------:R-:W-:Y:S02]  /*ff80*/  HADD2.F32 R54, -RZ, R79.H0_H0 ;  /* 0x2000004fff367230 */ /* 0x000fe40000004100 */
[-C--:B------:R-:W-:Y:S01]  /*ff90*/  FMUL.FTZ R55, R55, R44.reuse ;  /* 0x0000002c37377220 */ /* 0x080fe20000410000 */
[----:B------:R-:W-:Y:S02]  /*ffa0*/  HADD2.F32 R52, -RZ, R83.H0_H0 ;  /* 0x20000053ff347230 */ /* 0x000fe40000004100 */
[C---:B------:R-:W-:Y:S01]  /*ffb0*/  FFMA.FTZ R68, R46.reuse, R45, -R53 ;  /* 0x0000002d2e447223 */ /* 0x040fe20000010835 */
[----:B------:R-:W-:Y:S01]  /*ffc0*/  FFMA.FTZ R77, R46, R61, R77 ;  /* 0x0000003d2e4d7223 */ /* 0x000fe2000001004d */
[C---:B------:R-:W-:Y:S01]  /*ffd0*/  FFMA.FTZ R70, R47.reuse, R44, -R70 ;  /* 0x0000002c2f467223 */ /* 0x040fe20000010846 */
[----:B------:R-:W-:Y:S01]  /*ffe0*/  FFMA.FTZ R66, R47, R66, R55 ;  /* 0x000000422f427223 */ /* 0x000fe20000010037 */
[----:B------:R-:W-:-:S02]  /*fff0*/  HADD2.F32 R60, -RZ, R60.H1_H1 ;  /* 0x3000003cff3c7230 */ /* 0x000fc40000004100 */
[C---:B------:R-:W-:Y:S01]  /*10000*/  FMUL.FTZ R46, R63.reuse, R54 ;  /* 0x000000363f2e7220 */ /* 0x040fe20000410000 */
[----:B------:R-:W-:Y:S02]  /*10010*/  HADD2.F32 R62, -RZ, R62.H1_H1 ;  /* 0x3000003eff3e7230 */ /* 0x000fe40000004100 */
[-C--:B------:R-:W-:Y:S01]  /*10020*/  FMUL.FTZ R44, R63, R52.reuse ;  /* 0x000000343f2c7220 */ /* 0x080fe20000410000 */
[----:B------:R-:W-:Y:S02]  /*10030*/  HADD2.F32 R53, -RZ, R82.H0_H0 ;  /* 0x20000052ff357230 */ /* 0x000fe40000004100 */
[C---:B------:R-:W-:Y:S01]  /*10040*/  FFMA.FTZ R63, R59.reuse, R52, -R46 ;  /* 0x000000343b3f7223 */ /* 0x040fe2000001082e */
[----:B------:R-:W-:Y:S02]  /*10050*/  HADD2.F32 R55, -RZ, R81.H0_H0 ;  /* 0x20000051ff377230 */ /* 0x000fe40000004100 */
[----:B------:R-:W-:Y:S01]  /*10060*/  FFMA.FTZ R79, R59, R54, R44 ;  /* 0x000000363b4f7223 */ /* 0x000fe2000001002c */
[----:B------:R-:W-:-:S02]  /*10070*/  HADD2.F32 R45, -RZ, R111.H0_H0 ;  /* 0x2000006fff2d7230 */ /* 0x000fc40000004100 */
[----:B------:R-:W-:Y:S01]  /*10080*/  FMUL.FTZ R59, R60, R53 ;  /* 0x000000353c3b7220 */ /* 0x000fe20000410000 */
[----:B------:R-:W-:Y:S02]  /*10090*/  HADD2.F32 R47, -RZ, R110.H0_H0 ;  /* 0x2000006eff2f7230 */ /* 0x000fe40000004100 */
[----:B------:R-:W-:Y:S01]  /*100a0*/  FMUL.FTZ R61, R62, R55 ;  /* 0x000000373e3d7220 */ /* 0x000fe20000410000 */
[----:B------:R-:W-:Y:S02]  /*100b0*/  HADD2.F32 R56, -RZ, R56.H1_H1 ;  /* 0x30000038ff387230 */ /* 0x000fe40000004100 */
[----:B------:R-:W-:Y:S01]  /*100c0*/  FMUL.FTZ R60, R60, R45 ;  /* 0x0000002d3c3c7220 */ /* 0x000fe20000410000 */
[----:B------:R-:W-:Y:S02]  /*100d0*/  HADD2.F32 R58, -RZ, R58.H1_H1 ;  /* 0x3000003aff3a7230 */ /* 0x000fe40000004100 */
        /* <DEDUP_REMOVED lines=15> */
.L_x_1744:
[----:B------:R-:W-:Y:S05]  /*101d0*/  BSYNC B2 ;  /* 0x0000000000027941 */ /* 0x000fea0003800000 */
.L_x_1743:
[----:B------:R-:W-:Y:S05]  /*101e0*/  @P1 BRA `(.L_x_1742) ;  /* 0x00000004007c1947 */ /* 0x000fea0003800000 */
[----:B------:R-:W2:Y:S01]  /*101f0*/  LDL R76, [R1+0x90] ;  /* 0x00009000014c7983 */ /* 0x000ea20000100800 */
[----:B------:R-:W-:Y:S01]  /*10200*/  LEA.HI R65, R65, R0, RZ, 0x1d ;  /* 0x0000000041417211 */ /* 0x000fe200078fe8ff */
[--C-:B0-----:R-:W-:Y:S01]  /*10210*/  HADD2.F32 R60, -RZ, R101.reuse.H1_H1 ;  /* 0x30000065ff3c7230 */ /* 0x101fe20000004100 */
[----:B------:R-:W-:Y:S01]  /*10220*/  SHF.R.U64 R67, R48, 0x10, R49 ;  /* 0x0000001030437819 */ /* 0x000fe20000001231 */
[----:B------:R-:W-:Y:S01]  /*10230*/  HADD2.F32 R58, -RZ, R104.H1_H1 ;  /* 0x30000068ff3a7230 */ /* 0x000fe20000004100 */
[----:B-1----:R-:W-:Y:S01]  /*10240*/  SHF.R.S32.HI R46, RZ, 0x1f, R65 ;  /* 0x0000001fff2e7819 */ /* 0x002fe20000011441 */
[----:B------:R-:W-:Y:S01]  /*10250*/  HADD2.F32 R101, -RZ, R101.H0_H0 ;  /* 0x20000065ff657230 */ /* 0x000fe20000004100 */
[----:B------:R-:W-:Y:S02]  /*10260*/  SHF.L.U32 R44, R65, 0x3, RZ ;  /* 0x00000003412c7819 */ /* 0x000fe400000006ff */
[----:B------:R-:W-:Y:S02]  /*10270*/  LEA.HI R46, R46, R65, RZ, 0x3 ;  /* 0x000000412e2e7211 */ /* 0x000fe400078f18ff */
[----:B-----5:R-:W-:-:S02]  /*10280*/  LOP3.LUT R44, R114, 0x38, R44, 0xf8, !PT ;  /* 0x00000038722c7812 */ /* 0x020fc400078ef82c */
[----:B------:R-:W-:Y:S01]  /*10290*/  SHF.R.U32.HI R62, RZ, 0x10, R49 ;  /* 0x00000010ff3e7819 */ /* 0x000fe20000011631 */
[----:B------:R-:W-:Y:S01]  /*102a0*/  IMAD.SHL.U32 R46, R46, 0x400, RZ ;  /* 0x000004002e2e7824 */ /* 0x000fe200078e00ff */
[----:B------:R-:W-:Y:S02]  /*102b0*/  LOP3.LUT R52, R44, R113, RZ, 0x3c, !PT ;  /* 0x000000712c347212 */ /* 0x000fe400078e3cff */
[--C-:B------:R-:W-:Y:S01]  /*102c0*/  SHF.R.U64 R71, R40, 0x10, R41.reuse ;  /* 0x0000001028477819 */ /* 0x100fe20000001229 */
[----:B------:R-:W-:Y:S01]  /*102d0*/  HADD2.F32 R62, -RZ, R62.H0_H0 ;  /* 0x2000003eff3e7230 */ /* 0x000fe20000004100 */
[----:B------:R-:W-:Y:S02]  /*102e0*/  LOP3.LUT R53, R46, 0x7fffe000, RZ, 0xc0, !PT ;  /* 0x7fffe0002e357812 */ /* 0x000fe400078ec0ff */
[----:B------:R-:W-:Y:S02]  /*102f0*/  SHF.R.U32.HI R57, RZ, 0x10, R41 ;  /* 0x00000010ff397819 */ /* 0x000fe40000011629 */
[----:B------:R-:W-:-:S02]  /*10300*/  IADD3 R53, R52, R53, R112 ;  /* 0x0000003534357210 */ /* 0x000fc40007ffe070 */
[--C-:B------:R-:W-:Y:S02]  /*10310*/  SHF.R.U64 R65, R50, 0x10, R51.reuse ;  /* 0x0000001032417819 */ /* 0x100fe40000001233 */
[----:B------:R-:W-:Y:S01]  /*10320*/  SHF.R.U32.HI R63, RZ, 0x10, R51 ;  /* 0x00000010ff3f7819 */ /* 0x000fe20000011633 */
[----:B------:R-:W-:Y:S01]  /*10330*/  IMAD R56, R53, 0x2, R18 ;  /* 0x0000000235387824 */ /* 0x000fe200078e0212 */
[--C-:B------:R-:W-:Y:S02]  /*10340*/  SHF.R.U32.HI R69, RZ, 0x10, R43.reuse ;  /* 0x00000010ff457819 */ /* 0x100fe4000001162b */
[----:B------:R-:W-:Y:S02]  /*10350*/  SHF.R.U64 R70, R42, 0x10, R43 ;  /* 0x000000102a467819 */ /* 0x000fe4000000122b */
[----:B------:R-:W0:Y:S02]  /*10360*/  LDS.128 R52, [R56+0x10400] ;  /* 0x0104000038347984 */ /* 0x000e240000000c00 */
[----:B0-----:R-:W-:-:S02]  /*10370*/  HADD2.F32 R49, -RZ, R53.H0_H0 ;  /* 0x20000035ff317230 */ /* 0x001fc40000004100 */
[----:B------:R-:W-:Y:S02]  /*10380*/  HADD2.F32 R53, -RZ, R53.H1_H1 ;  /* 0x30000035ff357230 */ /* 0x000fe40000004100 */
[----:B------:R-:W-:Y:S02]  /*10390*/  HADD2.F32 R48, -RZ, R52.H0_H0 ;  /* 0x20000034ff307230 */ /* 0x000fe40000004100 */
[C---:B------:R-:W-:Y:S01]  /*103a0*/  FMUL.FTZ R64, R49.reuse, R60 ;  /* 0x0000003c31407220 */ /* 0x040fe20000410000 */
[----:B------:R-:W-:Y:S01]  /*103b0*/  FMUL.FTZ R66, R49, R58 ;  /* 0x0000003a31427220 */ /* 0x000fe20000410000 */
[----:B------:R-:W-:Y:S01]  /*103c0*/  FMUL.FTZ R68, R53, R62 ;  /* 0x0000003e35447220 */ /* 0x000fe20000410000 */
[----:B------:R-:W-:Y:S02]  /*103d0*/  HADD2.F32 R50, -RZ, R54.H0_H0 ;  /* 0x20000036ff327230 */ /* 0x000fe40000004100 */
[----:B------:R-:W-:Y:S02]  /*103e0*/  HADD2.F32 R49, -RZ, R103.H0_H0 ;  /* 0x20000067ff317230 */ /* 0x000fe40000004100 */
[----:B------:R-:W-:-:S02]  /*103f0*/  HADD2.F32 R51, -RZ, R55.H0_H0 ;  /* 0x20000037ff337230 */ /* 0x000fc40000004100 */
[----:B------:R-:W-:Y:S02]  /*10400*/  HADD2.F32 R55, -RZ, R55.H1_H1 ;  /* 0x30000037ff377230 */ /* 0x000fe40000004100 */
[----:B------:R-:W-:Y:S02]  /*10410*/  HADD2.F32 R52, -RZ, R52.H1_H1 ;  /* 0x30000034ff347230 */ /* 0x000fe40000004100 */
[----:B------:R-:W-:Y:S01]  /*10420*/  HADD2.F32 R54, -RZ, R54.H1_H1 ;  /* 0x30000036ff367230 */ /* 0x000fe20000004100 */
[----:B--2---:R-:W0:Y:S02]  /*10430*/  LDS.128 R44, [R76] ;  /* 0x000000004c2c7984 */ /* 0x004e240000000c00 */
[--C-:B0-----:R-:W-:Y:S02]  /*10440*/  HADD2.F32 R41, -RZ, R45.reuse.H0_H0 ;  /* 0x2000002dff297230 */ /* 0x101fe40000004100 */
[----:B------:R-:W-:Y:S02]  /*10450*/  HADD2.F32 R40, -RZ, R44.H0_H0 ;  /* 0x2000002cff287230 */ /* 0x000fe40000004100 */
[----:B------:R-:W-:-:S02]  /*10460*/  HADD2.F32 R45, -RZ, R45.H1_H1 ;  /* 0x3000002dff2d7230 */ /* 0x000fc40000004100 */
[C---:B------:R-:W-:Y:S01]  /*10470*/  FFMA.FTZ R64, R41.reuse, R58, -R64 ;  /* 0x0000003a29407223 */ /* 0x040fe20000010840 */
[----:B------:R-:W-:Y:S02]  /*10480*/  HADD2.F32 R58, -RZ, R57.H0_H0 ;  /* 0x20000039ff3a7230 */ /* 0x000fe40000004100 */
[----:B------:R-:W-:Y:S01]  /*10490*/  FFMA.FTZ R66, R41, R60, R66 ;  /* 0x0000003c29427223 */ /* 0x000fe20000010042 */
[----:B------:R-:W-:Y:S02]  /*104a0*/  HADD2.F32 R41, -RZ, R104.H0_H0 ;  /* 0x20000068ff297230 */ /* 0x000fe40000004100 */
[----:B------:R-:W-:Y:S02]  /*104b0*/  HADD2.F32 R42, -RZ, R46.H0_H0 ;  /* 0x2000002eff2a7230 */ /* 0x000fe40000004100 */
[-C--:B------:R-:W-:Y:S01]  /*104c0*/  FMUL.FTZ R60, R53, R58.reuse ;  /* 0x0000003a353c7220 */ /* 0x080fe20000410000 */
[C---:B------:R-:W-:Y:S01]  /*104d0*/  FMUL.FTZ R53, R48.reuse, R101 ;  /* 0x0000006530357220 */ /* 0x040fe20000410000 */
[----:B------:R-:W-:Y:S01]  /*104e0*/  FMUL.FTZ R48, R48, R41 ;  /* 0x0000002930307220 */ /* 0x000fe20000410000 */
[----:B------:R-:W-:Y:S01]  /*104f0*/  FFMA.FTZ R57, R45, R58, -R68 ;  /* 0x0000003a2d397223 */ /* 0x000fe20000010844 */
[----:B------:R-:W-:-:S02]  /*10500*/  HADD2.F32 R58, -RZ, R103.H1_H1 ;  /* 0x30000067ff3a7230 */ /* 0x000fc40000004100 */
[C---:B------:R-:W-:Y:S01]  /*10510*/  FFMA.FTZ R53, R40.reuse, R41, -R53 ;  /* 0x0000002928357223 */ /* 0x040fe20000010835 */
[--C-:B------:R-:W-:Y:S02]  /*10520*/  HADD2.F32 R41, -RZ, R105.reuse.H0_H0 ;  /* 0x20000069ff297230 */ /* 0x100fe40000004100 */
[----:B------:R-:W-:Y:S01]  /*10530*/  FFMA.FTZ R101, R40, R101, R48 ;  /* 0x0000006528657223 */ /* 0x000fe20000010030 */
[----:B------:R-:W-:Y:S02]  /*10540*/  HADD2.F32 R40, -RZ, R105.H1_H1 ;  /* 0x30000069ff287230 */ /* 0x000fe40000004100 */
[----:B------:R-:W-:Y:S01]  /*10550*/  FFMA.FTZ R59, R45, R62, R60 ;  /* 0x0000003e2d3b7223 */ /* 0x000fe2000001003c */
[----:B------:R-:W-:Y:S02]  /*10560*/  HADD2.F32 R43, -RZ, R47.H0_H0 ;  /* 0x2000002fff2b7230 */ /* 0x000fe40000004100 */
[C---:B------:R-:W-:Y:S01]  /*10570*/  FMUL.FTZ R45, R50.reuse, R49 ;  /* 0x00000031322d7220 */ /* 0x040fe20000410000 */
[----:B------:R-:W-:Y:S01]  /*10580*/  FMUL.FTZ R61, R50, R41 ;  /* 0x00000029323d7220 */ /* 0x000fe20000410000 */
[----:B------:R-:W-:-:S02]  /*10590*/  HADD2.F32 R50, -RZ, R63.H0_H0 ;  /* 0x2000003fff327230 */ /* 0x000fc40000004100 */
[C---:B------:R-:W-:Y:S01]  /*105a0*/  FMUL.FTZ R62, R51.reuse, R58 ;  /* 0x0000003a333e7220 */ /* 0x040fe20000410000 */
[----:B------:R-:W-:Y:S02]  /*105b0*/  HADD2.F32 R48, -RZ, R69.H0_H0 ;  /* 0x20000045ff307230 */ /* 0x000fe40000004100 */
[-C--:B------:R-:W-:Y:S01]  /*105c0*/  FMUL.FTZ R51, R51, R40.reuse ;  /* 0x0000002833337220 */ /* 0x080fe20000410000 */
[----:B------:R-:W-:Y:S02]  /*105d0*/  HADD2.F32 R47, -RZ, R47.H1_H1 ;  /* 0x3000002fff2f7230 */ /* 0x000fe40000004100 */
[C---:B------:R-:W-:Y:S01]  /*105e0*/  FFMA.FTZ R60, R42.reuse, R41, -R45 ;  /* 0x000000292a3c7223 */ /* 0x040fe2000001082d */
[----:B------:R-:W-:Y:S01]  /*105f0*/  FFMA.FTZ R61, R42, R49, R61 ;  /* 0x000000312a3d7223 */ /* 0x000fe2000001003d */
[----:B------:R-:W-:Y:S01]  /*10600*/  FFMA.FTZ R62, R43, R40, -R62 ;  /* 0x000000282b3e7223 */ /* 0x000fe2000001083e */
[----:B------:R-:W-:Y:S01]  /*10610*/  FMUL.FTZ R42, R55, R50 ;  /* 0x00000032372a7220 */ /* 0x000fe20000410000 */
[----:B------:R-:W-:Y:S01]  /*10620*/  FFMA.FTZ R58, R43, R58, R51 ;  /* 0x0000003a2b3a7223 */ /* 0x000fe20000010033 */
[----:B------:R-:W-:Y:S01]  /*10630*/  FMUL.FTZ R40, R55, R48 ;  /* 0x0000003037287220 */ /* 0x000fe20000410000 */
[----:B------:R-:W-:-:S02]  /*10640*/  HADD2.F32 R45, -RZ, R67.H0_H0 ;  /* 0x20000043ff2d7230 */ /* 0x000fc40000004100 */
[C---:B------:R-:W-:Y:S01]  /*10650*/  FFMA.FTZ R55, R47.reuse, R48, -R42 ;  /* 0x000000302f377223 */ /* 0x040fe2000001082a */
[----:B------:R-:W-:Y:S02]  /*10660*/  HADD2.F32 R49, -RZ, R65.H0_H0 ;  /* 0x20000041ff317230 */ /* 0x000fe40000004100 */
[----:B------:R-:W-:Y:S01]  /*10670*/  FFMA.FTZ R63, R47, R50, R40 ;  /* 0x000000322f3f7223 */ /* 0x000fe20000010028 */
[----:B------:R-:W-:Y:S02]  /*10680*/  HADD2.F32 R41, -RZ, R71.H0_H0 ;  /* 0x20000047ff297230 */ /* 0x000fe40000004100 */
[----:B------:R-:W-:Y:S01]  /*10690*/  FMUL.FTZ R47, R52, R45 ;  /* 0x0000002d342f7220 */ /* 0x000fe20000410000 */
[----:B------:R-:W-:Y:S02]  /*106a0*/  HADD2.F32 R43, -RZ, R70.H0_H0 ;  /* 0x20000046ff2b7230 */ /* 0x000fe40000004100 */
[----:B------:R-:W-:Y:S01]  /*106b0*/  FMUL.FTZ R51, R54, R49 ;  /* 0x0000003136337220 */ /* 0x000fe20000410000 */
[----:B------:R-:W-:-:S02]  /*106c0*/  HADD2.F32 R44, -RZ, R44.H1_H1 ;  /* 0x3000002cff2c7230 */ /* 0x000fc40000004100 */
[----:B------:R-:W-:Y:S01]  /*106d0*/  FMUL.FTZ R52, R52, R41 ;  /* 0x0000002934347220 */ /* 0x000fe20000410000 */
[----:B------:R-:W-:Y:S02]  /*106e0*/  HADD2.F32 R46, -RZ, R46.H1_H1 ;  /* 0x3000002eff2e7230 */ /* 0x000fe40000004100 */
[----:B------:R-:W-:Y:S01]  /*106f0*/  FMUL.FTZ R54, R54, R43 ;  /* 0x0000002b36367220 */ /* 0x000fe20000410000 */
        /* <DEDUP_REMOVED lines=14> */
.L_x_1742:
[----:B------:R-:W-:Y:S05]  /*107e0*/  BSYNC B1 ;  /* 0x0000000000017941 */ /* 0x000fea0003800000 */
.L_x_1741:
[----:B------:R-:W-:Y:S01]  /*107f0*/  ISETP.GE.AND P0, PT, R20, R21, PT ;  /* 0x000000151400720c */ /* 0x000fe20003f06270 */
[----:B------:R-:W-:-:S12]  /*10800*/  BSSY B1, `(.L_x_1745) ;  /* 0x00000cf000017945 */ /* 0x000fd80003800000 */
[----:B------:R-:W-:Y:S05]  /*10810*/  @P0 BRA `(.L_x_1746) ;  /* 0x0000000c00340947 */ /* 0x000fea0003800000 */
[----:B------:R-:W3:Y:S01]  /*10820*/  LDC R65, c[0x0][0x3f4] ;  /* 0x0000fd00ff417b82 */ /* 0x000ee20000000800 */
[----:B--2---:R-:W-:Y:S01]  /*10830*/  SHF.R.S32.HI R41, RZ, 0x1f, R20 ;  /* 0x0000001fff297819 */ /* 0x004fe20000011414 */
[----:B------:R-:W-:Y:S01]  /*10840*/  IMAD.SHL.U32 R40, R20, 0x40, RZ ;  /* 0x0000004014287824 */ /* 0x000fe200078e00ff */
[----:B------:R-:W-:Y:S02]  /*10850*/  BSSY B2, `(.L_x_1747) ;  /* 0x0000069000027945 */ /* 0x000fe40003800000 */
[----:B------:R-:W-:Y:S02]  /*10860*/  LEA.HI R41, R41, R20, RZ, 0x3 ;  /* 0x0000001429297211 */ /* 0x000fe400078f18ff */
[----:B-1----:R-:W-:Y:S02]  /*10870*/  LOP3.LUT R64, R40, 0x1c0, RZ, 0xc0, !PT ;  /* 0x000001c028407812 */ /* 0x002fe400078ec0ff */
[----:B------:R-:W-:Y:S02]  /*10880*/  SHF.L.U32 R20, R41, 0x6, RZ ;  /* 0x0000000629147819 */ /* 0x000fe400000006ff */
[----:B------:R-:W-:-:S02]  /*10890*/  SHF.R.U32.HI R67, RZ, 0x3, R64 ;  /* 0x00000003ff437819 */ /* 0x000fc40000011640 */
[----:B------:R-:W-:Y:S02]  /*108a0*/  LOP3.LUT R20, R20, 0xfffffe00, RZ, 0xc0, !PT ;  /* 0xfffffe0014147812 */ /* 0x000fe400078ec0ff */
[-C--:B---3--:R-:W-:Y:S02]  /*108b0*/  ISETP.GE.AND P0, PT, R16, R65.reuse, PT ;  /* 0x000000411000720c */ /* 0x088fe40003f06270 */
[----:B------:R-:W-:-:S11]  /*108c0*/  ISETP.GE.AND P1, PT, R219, R65, PT ;  /* 0x00000041db00720c */ /* 0x000fd60003f26270 */
[----:B------:R-:W-:Y:S05]  /*108d0*/  @P0 BRA `(.L_x_1748) ;  /* 0x0000000400800947 */ /* 0x000fea0003800000 */
[----:B------:R-:W2:Y:S04]  /*108e0*/  LDL R42, [R1+0x68] ;  /* 0x00006800012a7983 */ /* 0x000ea80000100800 */
[----:B------:R-:W3:Y:S01]  /*108f0*/  LDL R66, [R1+0x8c] ;  /* 0x00008c0001427983 */ /* 0x000ee20000100800 */
[--C-:B------:R-:W-:Y:S01]  /*10900*/  SHF.R.U64 R59, R36, 0x10, R37.reuse ;  /* 0x00000010243b7819 */ /* 0x100fe20000001225 */
[----:B------:R-:W-:Y:S01]  /*10910*/  HADD2.F32 R52, -RZ, R96.H1_H1 ;  /* 0x30000060ff347230 */ /* 0x000fe20000004100 */
[----:B------:R-:W-:Y:S01]  /*10920*/  SHF.R.U32.HI R54, RZ, 0x10, R37 ;  /* 0x00000010ff367819 */ /* 0x000fe20000011625 */
[--C-:B------:R-:W-:Y:S01]  /*10930*/  HADD2.F32 R50, -RZ, R99.reuse.H1_H1 ;  /* 0x30000063ff327230 */ /* 0x100fe20000004100 */
[--C-:B0-----:R-:W-:Y:S01]  /*10940*/  SHF.R.U64 R63, R28, 0x10, R29.reuse ;  /* 0x000000101c3f7819 */ /* 0x101fe2000000121d */
[----:B------:R-:W-:Y:S01]  /*10950*/  HADD2.F32 R99, -RZ, R99.H0_H0 ;  /* 0x20000063ff637230 */ /* 0x000fe20000004100 */
        /* <DEDUP_REMOVED lines=10> */
[----:B------:R-:W-:-:S03]  /*10a00*/  LOP3.LUT R40, R64, 0x38, R41, 0xf8, !PT ;  /* 0x0000003840287812 */ /* 0x000fc600078ef829 */
        /* <DEDUP_REMOVED lines=8> */
[----:B------:R-:W-:Y:S02]  /*10a90*/  HADD2.F32 R28, -RZ, R40.H0_H0 ;  /* 0x20000028ff1c7230 */ /* 0x000fe40000004100 */
[----:B------:R-:W-:Y:S02]  /*10aa0*/  HADD2.F32 R41, -RZ, R41.H1_H1 ;  /* 0x30000029ff297230 */ /* 0x000fe40000004100 */
[----:B------:R-:W-:Y:S02]  /*10ab0*/  HADD2.F32 R30, -RZ, R42.H0_H0 ;  /* 0x2000002aff1e7230 */ /* 0x000fe40000004100 */
[--C-:B------:R-:W-:Y:S02]  /*10ac0*/  HADD2.F32 R31, -RZ, R43.reuse.H0_H0 ;  /* 0x2000002bff1f7230 */ /* 0x100fe40000004100 */
[----:B------:R-:W-:-:S02]  /*10ad0*/  HADD2.F32 R43, -RZ, R43.H1_H1 ;  /* 0x3000002bff2b7230 */ /* 0x000fc40000004100 */
[--C-:B-1----:R-:W-:Y:S02]  /*10ae0*/  HADD2.F32 R37, -RZ, R45.reuse.H0_H0 ;  /* 0x2000002dff257230 */ /* 0x102fe40000004100 */
[----:B------:R-:W-:Y:S02]  /*10af0*/  HADD2.F32 R36, -RZ, R44.H0_H0 ;  /* 0x2000002cff247230 */ /* 0x000fe40000004100 */
[----:B------:R-:W-:Y:S02]  /*10b00*/  HADD2.F32 R45, -RZ, R45.H1_H1 ;  /* 0x3000002dff2d7230 */ /* 0x000fe40000004100 */
[C---:B------:R-:W-:Y:S01]  /*10b10*/  FMUL.FTZ R56, R37.reuse, R52 ;  /* 0x0000003425387220 */ /* 0x040fe20000410000 */
[-C--:B------:R-:W-:Y:S01]  /*10b20*/  FMUL.FTZ R58, R37, R50.reuse ;  /* 0x00000032253a7220 */ /* 0x080fe20000410000 */
[----:B------:R-:W-:Y:S02]  /*10b30*/  HADD2.F32 R37, -RZ, R96.H0_H0 ;  /* 0x20000060ff257230 */ /* 0x000fe40000004100 */
[----:B------:R-:W-:Y:S01]  /*10b40*/  FFMA.FTZ R56, R29, R50, -R56 ;  /* 0x000000321d387223 */ /* 0x000fe20000010838 */
[----:B------:R-:W-:-:S02]  /*10b50*/  HADD2.F32 R50, -RZ, R49.H0_H0 ;  /* 0x20000031ff327230 */ /* 0x000fc40000004100 */
[----:B------:R-:W-:Y:S01]  /*10b60*/  FFMA.FTZ R58, R29, R52, R58 ;  /* 0x000000341d3a7223 */ /* 0x000fe2000001003a */
[C---:B------:R-:W-:Y:S01]  /*10b70*/  FMUL.FTZ R29, R36.reuse, R37 ;  /* 0x00000025241d7220 */ /* 0x040fe20000410000 */
[C---:B------:R-:W-:Y:S01]  /*10b80*/  FMUL.FTZ R60, R45.reuse, R54 ;  /* 0x000000362d3c7220 */ /* 0x040fe20000410000 */
[-C--:B------:R-:W-:Y:S01]  /*10b90*/  FMUL.FTZ R36, R36, R99.reuse ;  /* 0x0000006324247220 */ /* 0x080fe20000410000 */
[-C--:B------:R-:W-:Y:S01]  /*10ba0*/  FMUL.FTZ R52, R45, R50.reuse ;  /* 0x000000322d347220 */ /* 0x080fe20000410000 */
[----:B------:R-:W-:Y:S02]  /*10bb0*/  HADD2.F32 R45, -RZ, R98.H0_H0 ;  /* 0x20000062ff2d7230 */ /* 0x000fe40000004100 */
[----:B------:R-:W-:Y:S01]  /*10bc0*/  FFMA.FTZ R99, R28, R99, -R29 ;  /* 0x000000631c637223 */ /* 0x000fe2000001081d */
[----:B------:R-:W-:Y:S02]  /*10bd0*/  HADD2.F32 R39, -RZ, R47.H0_H0 ;  /* 0x2000002fff277230 */ /* 0x000fe40000004100 */
[----:B------:R-:W-:Y:S01]  /*10be0*/  FFMA.FTZ R49, R41, R50, -R60 ;  /* 0x0000003229317223 */ /* 0x000fe2000001083c */
[----:B------:R-:W-:-:S02]  /*10bf0*/  HADD2.F32 R29, -RZ, R100.H0_H0 ;  /* 0x20000064ff1d7230 */ /* 0x000fc40000004100 */
[----:B------:R-:W-:Y:S01]  /*10c00*/  FFMA.FTZ R51, R41, R54, R52 ;  /* 0x0000003629337223 */ /* 0x000fe20000010034 */
[----:B------:R-:W-:Y:S02]  /*10c10*/  HADD2.F32 R98, -RZ, R98.H1_H1 ;  /* 0x30000062ff627230 */ /* 0x000fe40000004100 */
[----:B------:R-:W-:Y:S01]  /*10c20*/  FFMA.FTZ R41, R28, R37, R36 ;  /* 0x000000251c297223 */ /* 0x000fe20000010024 */
[----:B------:R-:W-:Y:S02]  /*10c30*/  HADD2.F32 R38, -RZ, R46.H0_H0 ;  /* 0x2000002eff267230 */ /* 0x000fe40000004100 */
[----:B------:R-:W-:Y:S02]  /*10c40*/  HADD2.F32 R100, -RZ, R100.H1_H1 ;  /* 0x30000064ff647230 */ /* 0x000fe40000004100 */
[----:B------:R-:W-:Y:S01]  /*10c50*/  FMUL.FTZ R50, R39, R98 ;  /* 0x0000006227327220 */ /* 0x000fe20000410000 */
[----:B------:R-:W-:Y:S02]  /*10c60*/  HADD2.F32 R47, -RZ, R47.H1_H1 ;  /* 0x3000002fff2f7230 */ /* 0x000fe40000004100 */
[C---:B------:R-:W-:Y:S01]  /*10c70*/  FMUL.FTZ R37, R38.reuse, R45 ;  /* 0x0000002d26257220 */ /* 0x040fe20000410000 */
[----:B------:R-:W-:Y:S01]  /*10c80*/  FMUL.FTZ R53, R38, R29 ;  /* 0x0000001d26357220 */ /* 0x000fe20000410000 */
[----:B------:R-:W-:-:S02]  /*10c90*/  HADD2.F32 R36, -RZ, R55.H0_H0 ;  /* 0x20000037ff247230 */ /* 0x000fc40000004100 */
[----:B------:R-:W-:Y:S01]  /*10ca0*/  FMUL.FTZ R39, R39, R100 ;  /* 0x0000006427277220 */ /* 0x000fe20000410000 */
[----:B------:R-:W-:Y:S02]  /*10cb0*/  HADD2.F32 R28, -RZ, R61.H0_H0 ;  /* 0x2000003dff1c7230 */ /* 0x000fe40000004100 */
[C---:B------:R-:W-:Y:S01]  /*10cc0*/  FFMA.FTZ R38, R30.reuse, R29, -R37 ;  /* 0x0000001d1e267223 */ /* 0x040fe20000010825 */
[----:B------:R-:W-:Y:S01]  /*10cd0*/  FFMA.FTZ R53, R30, R45, R53 ;  /* 0x0000002d1e357223 */ /* 0x000fe20000010035 */
[----:B------:R-:W-:Y:S01]  /*10ce0*/  FFMA.FTZ R98, R31, R98, R39 ;  /* 0x000000621f627223 */ /* 0x000fe20000010027 */
[----:B------:R-:W-:Y:S02]  /*10cf0*/  HADD2.F32 R44, -RZ, R44.H1_H1 ;  /* 0x3000002cff2c7230 */ /* 0x000fe40000004100 */
[----:B------:R-:W-:Y:S01]  /*10d00*/  FMUL.FTZ R30, R47, R36 ;  /* 0x000000242f1e7220 */ /* 0x000fe20000410000 */
[----:B------:R-:W-:Y:S02]  /*10d10*/  HADD2.F32 R46, -RZ, R46.H1_H1 ;  /* 0x3000002eff2e7230 */ /* 0x000fe40000004100 */
[----:B------:R-:W-:Y:S01]  /*10d20*/  FFMA.FTZ R50, R31, R100, -R50 ;  /* 0x000000641f327223 */ /* 0x000fe20000010832 */
        /* <DEDUP_REMOVED lines=27> */
.L_x_1748:
[----:B------:R-:W-:Y:S05]  /*10ee0*/  BSYNC B2 ;  /* 0x0000000000027941 */ /* 0x000fea0003800000 */
.L_x_1747:
[----:B------:R-:W-:Y:S05]  /*10ef0*/  @P1 BRA `(.L_x_1746) ;  /* 0x00000004007c1947 */ /* 0x000fea0003800000 */
[----:B------:R-:W2:Y:S01]  /*10f00*/  LDL R55, [R1+0x88] ;  /* 0x0000880001377983 */ /* 0x000ea20000100800 */
[----:B------:R-:W-:Y:S01]  /*10f10*/  LEA.HI R65, R65, R0, RZ, 0x1d ;  /* 0x0000000041417211 */ /* 0x000fe200078fe8ff */
[----:B------:R-:W-:Y:S01]  /*10f20*/  HADD2.F32 R42, -RZ, R88.H1_H1 ;  /* 0x30000058ff2a7230 */ /* 0x000fe20000004100 */
[----:B------:R-:W-:Y:S01]  /*10f30*/  SHF.R.U64 R51, R32, 0x10, R33 ;  /* 0x0000001020337819 */ /* 0x000fe20000001221 */
[----:B------:R-:W-:Y:S01]  /*10f40*/  HADD2.F32 R40, -RZ, R90.H1_H1 ;  /* 0x3000005aff287230 */ /* 0x000fe20000004100 */
[----:B-1----:R-:W-:Y:S02]  /*10f50*/  SHF.R.S32.HI R30, RZ, 0x1f, R65 ;  /* 0x0000001fff1e7819 */ /* 0x002fe40000011441 */
[----:B------:R-:W-:Y:S02]  /*10f60*/  SHF.L.U32 R28, R65, 0x3, RZ ;  /* 0x00000003411c7819 */ /* 0x000fe400000006ff */
[----:B------:R-:W-:Y:S02]  /*10f70*/  LEA.HI R30, R30, R65, RZ, 0x3 ;  /* 0x000000411e1e7211 */ /* 0x000fe400078f18ff */
[----:B------:R-:W-:-:S02]  /*10f80*/  LOP3.LUT R28, R64, 0x38, R28, 0xf8, !PT ;  /* 0x00000038401c7812 */ /* 0x000fc400078ef81c */
        /* <DEDUP_REMOVED lines=13> */
[----:B------:R-:W1:Y:S02]  /*11060*/  LDS.128 R36, [R20+0x10400] ;  /* 0x0104000014247984 */ /* 0x000e640000000c00 */
[----:B-1----:R-:W-:-:S02]  /*11070*/  HADD2.F32 R33, -RZ, R37.H0_H0 ;  /* 0x20000025ff217230 */ /* 0x002fc40000004100 */
[----:B------:R-:W-:Y:S02]  /*11080*/  HADD2.F32 R32, -RZ, R36.H0_H0 ;  /* 0x20000024ff207230 */ /* 0x000fe40000004100 */
[----:B------:R-:W-:Y:S02]  /*11090*/  HADD2.F32 R37, -RZ, R37.H1_H1 ;  /* 0x30000025ff257230 */ /* 0x000fe40000004100 */
[C---:B------:R-:W-:Y:S01]  /*110a0*/  FMUL.FTZ R46, R33.reuse, R42 ;  /* 0x0000002a212e7220 */ /* 0x040fe20000410000 */
[----:B------:R-:W-:Y:S01]  /*110b0*/  FMUL.FTZ R48, R33, R40 ;  /* 0x0000002821307220 */ /* 0x000fe20000410000 */
[----:B------:R-:W-:Y:S02]  /*110c0*/  HADD2.F32 R33, -RZ, R88.H0_H0 ;  /* 0x20000058ff217230 */ /* 0x000fe40000004100 */
[----:B------:R-:W-:Y:S01]  /*110d0*/  FMUL.FTZ R50, R37, R44 ;  /* 0x0000002c25327220 */ /* 0x000fe20000410000 */
[----:B------:R-:W-:Y:S02]  /*110e0*/  HADD2.F32 R34, -RZ, R38.H0_H0 ;  /* 0x20000026ff227230 */ /* 0x000fe40000004100 */
[----:B------:R-:W-:-:S02]  /*110f0*/  HADD2.F32 R35, -RZ, R39.H0_H0 ;  /* 0x20000027ff237230 */ /* 0x000fc40000004100 */
[----:B------:R-:W-:Y:S02]  /*11100*/  HADD2.F32 R39, -RZ, R39.H1_H1 ;  /* 0x30000027ff277230 */ /* 0x000fe40000004100 */
[----:B------:R-:W-:Y:S02]  /*11110*/  HADD2.F32 R36, -RZ, R36.H1_H1 ;  /* 0x30000024ff247230 */ /* 0x000fe40000004100 */
[----:B------:R-:W-:Y:S01]  /*11120*/  HADD2.F32 R38, -RZ, R38.H1_H1 ;  /* 0x30000026ff267230 */ /* 0x000fe20000004100 */
[----:B--2---:R-:W1:Y:S02]  /*11130*/  LDS.128 R28, [R55] ;  /* 0x00000000371c7984 */ /* 0x004e640000000c00 */
[--C-:B-1----:R-:W-:Y:S02]  /*11140*/  HADD2.F32 R25, -RZ, R29.reuse.H0_H0 ;  /* 0x2000001dff197230 */ /* 0x102fe40000004100 */
[----:B------:R-:W-:Y:S02]  /*11150*/  HADD2.F32 R24, -RZ, R28.H0_H0 ;  /* 0x2000001cff187230 */ /* 0x000fe40000004100 */
[----:B------:R-:W-:-:S02]  /*11160*/  HADD2.F32 R29, -RZ, R29.H1_H1 ;  /* 0x3000001dff1d7230 */ /* 0x000fc40000004100 */
[C---:B------:R-:W-:Y:S01]  /*11170*/  FFMA.FTZ R46, R25.reuse, R40, -R46 ;  /* 0x00000028192e7223 */ /* 0x040fe2000001082e */
[----:B------:R-:W-:Y:S02]  /*11180*/  HADD2.F32 R40, -RZ, R41.H0_H0 ;  /* 0x20000029ff287230 */ /* 0x000fe40000004100 */
[----:B------:R-:W-:Y:S01]  /*11190*/  FFMA.FTZ R48, R25, R42, R48 ;  /* 0x0000002a19307223 */ /* 0x000fe20000010030 */
[----:B------:R-:W-:Y:S02]  /*111a0*/  HADD2.F32 R25, -RZ, R90.H0_H0 ;  /* 0x2000005aff197230 */ /* 0x000fe40000004100 */
[C---:B------:R-:W-:Y:S01]  /*111b0*/  FMUL.FTZ R41, R32.reuse, R33 ;  /* 0x0000002120297220 */ /* 0x040fe20000410000 */
[----:B------:R-:W-:Y:S02]  /*111c0*/  HADD2.F32 R26, -RZ, R30.H0_H0 ;  /* 0x2000001eff1a7230 */ /* 0x000fe40000004100 */
[-C--:B------:R-:W-:Y:S01]  /*111d0*/  FMUL.FTZ R42, R37, R40.reuse ;  /* 0x00000028252a7220 */ /* 0x080fe20000410000 */
[----:B------:R-:W-:Y:S01]  /*111e0*/  FFMA.FTZ R43, R29, R40, -R50 ;  /* 0x000000281d2b7223 */ /* 0x000fe20000010832 */
[-C--:B------:R-:W-:Y:S01]  /*111f0*/  FMUL.FTZ R32, R32, R25.reuse ;  /* 0x0000001920207220 */ /* 0x080fe20000410000 */
[----:B------:R-:W-:Y:S01]  /*11200*/  FFMA.FTZ R41, R24, R25, -R41 ;  /* 0x0000001918297223 */ /* 0x000fe20000010829 */
[----:B------:R-:W-:-:S02]  /*11210*/  HADD2.F32 R37, -RZ, R89.H0_H0 ;  /* 0x20000059ff257230 */ /* 0x000fc40000004100 */
[----:B------:R-:W-:Y:S01]  /*11220*/  FFMA.FTZ R45, R29, R44, R42 ;  /* 0x0000002c1d2d7223 */ /* 0x000fe2000001002a */
[----:B------:R-:W-:Y:S02]  /*11230*/  HADD2.F32 R25, -RZ, R91.H0_H0 ;  /* 0x2000005bff197230 */ /* 0x000fe40000004100 */
[----:B------:R-:W-:Y:S01]  /*11240*/  FFMA.FTZ R42, R24, R33, R32 ;  /* 0x00000021182a7223 */ /* 0x000fe20000010020 */
[----:B------:R-:W-:Y:S02]  /*11250*/  HADD2.F32 R40, -RZ, R89.H1_H1 ;  /* 0x30000059ff287230 */ /* 0x000fe40000004100 */
[C---:B------:R-:W-:Y:S01]  /*11260*/  FMUL.FTZ R29, R34.reuse, R37 ;  /* 0x00000025221d7220 */ /* 0x040fe20000410000 */
[----:B------:R-:W-:Y:S02]  /*11270*/  HADD2.F32 R24, -RZ, R91.H1_H1 ;  /* 0x3000005bff187230 */ /* 0x000fe40000004100 */
[----:B------:R-:W-:Y:S01]  /*11280*/  FMUL.FTZ R33, R34, R25 ;  /* 0x0000001922217220 */ /* 0x000fe20000410000 */
[----:B------:R-:W-:-:S02]  /*11290*/  HADD2.F32 R27, -RZ, R31.H0_H0 ;  /* 0x2000001fff1b7230 */ /* 0x000fc40000004100 */
[C---:B------:R-:W-:Y:S01]  /*112a0*/  FMUL.FTZ R50, R35.reuse, R40 ;  /* 0x0000002823327220 */ /* 0x040fe20000410000 */
[----:B------:R-:W-:Y:S02]  /*112b0*/  HADD2.F32 R34, -RZ, R47.H0_H0 ;  /* 0x2000002fff227230 */ /* 0x000fe40000004100 */
[-C--:B------:R-:W-:Y:S01]  /*112c0*/  FMUL.FTZ R35, R35, R24.reuse ;  /* 0x0000001823237220 */ /* 0x080fe20000410000 */
[----:B------:R-:W-:Y:S02]  /*112d0*/  HADD2.F32 R32, -RZ, R52.H0_H0 ;  /* 0x20000034ff207230 */ /* 0x000fe40000004100 */
[C---:B------:R-:W-:Y:S01]  /*112e0*/  FFMA.FTZ R44, R26.reuse, R25, -R29 ;  /* 0x000000191a2c7223 */ /* 0x040fe2000001081d */
[----:B------:R-:W-:Y:S02]  /*112f0*/  HADD2.F32 R31, -RZ, R31.H1_H1 ;  /* 0x3000001fff1f7230 */ /* 0x000fe40000004100 */
        /* <DEDUP_REMOVED lines=31> */
.L_x_1746:
[----:B------:R-:W-:Y:S05]  /*114f0*/  BSYNC B1 ;  /* 0x0000000000017941 */ /* 0x000fea0003800000 */
.L_x_1745:
[----:B------:R-:W-:-:S13]  /*11500*/  ISETP.GE.AND P0, PT, R3, R21, PT ;  /* 0x000000150300720c */ /* 0x000fda0003f06270 */
[----:B------:R-:W-:Y:S05]  /*11510*/  @P0 BRA `(.L_x_1716) ;  /* 0x0000000c00340947 */ /* 0x000fea0003800000 */
[----:B-12---:R-:W1:Y:S01]  /*11520*/  LDC R47, c[0x0][0x3f4] ;  /* 0x0000fd00ff2f7b82 */ /* 0x006e620000000800 */
[----:B---3--:R-:W-:Y:S01]  /*11530*/  SHF.R.S32.HI R24, RZ, 0x1f, R3 ;  /* 0x0000001fff187819 */ /* 0x008fe20000011403 */
[----:B------:R-:W-:Y:S01]  /*11540*/  IMAD.SHL.U32 R20, R3, 0x40, RZ ;  /* 0x0000004003147824 */ /* 0x000fe200078e00ff */
[----:B------:R-:W-:Y:S02]  /*11550*/  BSSY B1, `(.L_x_1749) ;  /* 0x0000069000017945 */ /* 0x000fe40003800000 */
[----:B------:R-:W-:Y:S02]  /*11560*/  LEA.HI R24, R24, R3, RZ, 0x3 ;  /* 0x0000000318187211 */ /* 0x000fe400078f18ff */
[----:B------:R-:W-:Y:S02]  /*11570*/  LOP3.LUT R46, R20, 0x1c0, RZ, 0xc0, !PT ;  /* 0x000001c0142e7812 */ /* 0x000fe400078ec0ff */
[----:B------:R-:W-:Y:S02]  /*11580*/  SHF.L.U32 R24, R24, 0x6, RZ ;  /* 0x0000000618187819 */ /* 0x000fe400000006ff */
[----:B------:R-:W-:-:S02]  /*11590*/  SHF.R.U32.HI R48, RZ, 0x3, R46 ;  /* 0x00000003ff307819 */ /* 0x000fc4000001162e */
[----:B------:R-:W-:Y:S02]  /*115a0*/  LOP3.LUT R49, R24, 0xfffffe00, RZ, 0xc0, !PT ;  /* 0xfffffe0018317812 */ /* 0x000fe400078ec0ff */
[-C--:B-1----:R-:W-:Y:S02]  /*115b0*/  ISETP.GE.AND P0, PT, R16, R47.reuse, PT ;  /* 0x0000002f1000720c */ /* 0x082fe40003f06270 */
[----:B------:R-:W-:-:S11]  /*115c0*/  ISETP.GE.AND P1, PT, R219, R47, PT ;  /* 0x0000002fdb00720c */ /* 0x000fd60003f26270 */
[----:B------:R-:W-:Y:S05]  /*115d0*/  @P0 BRA `(.L_x_1750) ;  /* 0x0000000400800947 */ /* 0x000fea0003800000 */
[----:B------:R-:W2:Y:S04]  /*115e0*/  LDL R25, [R1+0x68] ;  /* 0x0000680001197983 */ /* 0x000ea80000100800 */
[----:B------:R-:W3:Y:S01]  /*115f0*/  LDL R50, [R1+0x84] ;  /* 0x0000840001327983 */ /* 0x000ee20000100800 */
[--C-:B------:R-:W-:Y:S01]  /*11600*/  SHF.R.U64 R45, R12, 0x10, R13.reuse ;  /* 0x000000100c2d7819 */ /* 0x100fe2000000120d */
[----:B------:R-:W-:Y:S01]  /*11610*/  HADD2.F32 R32, -RZ, R92.H1_H1 ;  /* 0x3000005cff207230 */ /* 0x000fe20000004100 */
[----:B------:R-:W-:Y:S02]  /*11620*/  SHF.R.U32.HI R21, RZ, 0x10, R13 ;  /* 0x00000010ff157819 */ /* 0x000fe4000001160d */
[--C-:B------:R-:W-:Y:S02]  /*11630*/  SHF.R.U64 R42, R4, 0x10, R5.reuse ;  /* 0x00000010042a7819 */ /* 0x100fe40000001205 */
[----:B------:R-:W-:-:S02]  /*11640*/  SHF.R.U32.HI R34, RZ, 0x10, R5 ;  /* 0x00000010ff227819 */ /* 0x000fc40000011605 */
[--C-:B------:R-:W-:Y:S02]  /*11650*/  SHF.R.U64 R44, R14, 0x10, R15.reuse ;  /* 0x000000100e2c7819 */ /* 0x100fe4000000120f */
[----:B------:R-:W-:Y:S01]  /*11660*/  SHF.R.U32.HI R43, RZ, 0x10, R15 ;  /* 0x00000010ff2b7819 */ /* 0x000fe2000001160f */
[----:B------:R-:W-:Y:S01]  /*11670*/  HADD2.F32 R34, -RZ, R34.H0_H0 ;  /* 0x20000022ff227230 */ /* 0x000fe20000004100 */
        /* <DEDUP_REMOVED lines=10> */
[----:B---3--:R-:W1:Y:S02]  /*11720*/  LDS.128 R24, [R50] ;  /* 0x0000000032187984 */ /* 0x008e640000000c00 */
[----:B------:R-:W-:Y:S01]  /*11730*/  IADD3 R3, R3, R20, R49 ;  /* 0x0000001403037210 */ /* 0x000fe20007ffe031 */
[----:B------:R-:W-:-:S04]  /*11740*/  HADD2.F32 R20, -RZ, R94.H1_H1 ;  /* 0x3000005eff147230 */ /* 0x000fc80000004100 */
[----:B------:R-:W-:-:S05]  /*11750*/  IMAD R3, R3, 0x2, R18 ;  /* 0x0000000203037824 */ /* 0x000fca00078e0212 */
[----:B------:R-:W2:Y:S01]  /*11760*/  LDS.128 R28, [R3+0x10400] ;  /* 0x01040000031c7984 */ /* 0x000ea20000000c00 */
[--C-:B-1----:R-:W-:Y:S02]  /*11770*/  HADD2.F32 R5, -RZ, R25.reuse.H0_H0 ;  /* 0x20000019ff057230 */ /* 0x102fe40000004100 */
[----:B------:R-:W-:Y:S02]  /*11780*/  HADD2.F32 R25, -RZ, R25.H1_H1 ;  /* 0x30000019ff197230 */ /* 0x000fe40000004100 */
[----:B------:R-:W-:Y:S02]  /*11790*/  HADD2.F32 R4, -RZ, R24.H0_H0 ;  /* 0x20000018ff047230 */ /* 0x000fe40000004100 */
[----:B------:R-:W-:Y:S02]  /*117a0*/  HADD2.F32 R6, -RZ, R26.H0_H0 ;  /* 0x2000001aff067230 */ /* 0x000fe40000004100 */
[--C-:B------:R-:W-:Y:S02]  /*117b0*/  HADD2.F32 R7, -RZ, R27.reuse.H0_H0 ;  /* 0x2000001bff077230 */ /* 0x100fe40000004100 */
[----:B------:R-:W-:-:S02]  /*117c0*/  HADD2.F32 R27, -RZ, R27.H1_H1 ;  /* 0x3000001bff1b7230 */ /* 0x000fc40000004100 */
[--C-:B--2---:R-:W-:Y:S02]  /*117d0*/  HADD2.F32 R13, -RZ, R29.reuse.H0_H0 ;  /* 0x2000001dff0d7230 */ /* 0x104fe40000004100 */
        /* <DEDUP_REMOVED lines=10> */
[----:B------:R-:W-:Y:S02]  /*11880*/  HADD2.F32 R14, -RZ, R30.H0_H0 ;  /* 0x2000001eff0e7230 */ /* 0x000fe40000004100 */
[-C--:B------:R-:W-:Y:S01]  /*11890*/  FMUL.FTZ R32, R29, R20.reuse ;  /* 0x000000141d207220 */ /* 0x080fe20000410000 */
[C---:B------:R-:W-:Y:S01]  /*118a0*/  FMUL.FTZ R29, R12.reuse, R13 ;  /* 0x0000000d0c1d7220 */ /* 0x040fe20000410000 */
[-C--:B------:R-:W-:Y:S01]  /*118b0*/  FMUL.FTZ R12, R12, R5.reuse ;  /* 0x000000050c0c7220 */ /* 0x080fe20000410000 */
[C---:B------:R-:W-:Y:S01]  /*118c0*/  FFMA.FTZ R33, R25.reuse, R20, -R40 ;  /* 0x0000001419217223 */ /* 0x040fe20000010828 */
[----:B------:R-:W-:Y:S01]  /*118d0*/  FFMA.FTZ R35, R25, R34, R32 ;  /* 0x0000002219237223 */ /* 0x000fe20000010020 */
[----:B------:R-:W-:Y:S01]  /*118e0*/  FFMA.FTZ R29, R4, R5, -R29 ;  /* 0x00000005041d7223 */ /* 0x000fe2000001081d */
        /* <DEDUP_REMOVED lines=47> */
.L_x_1750:
[----:B------:R-:W-:Y:S05]  /*11be0*/  BSYNC B1 ;  /* 0x0000000000017941 */ /* 0x000fea0003800000 */
.L_x_1749:
[----:B------:R-:W-:Y:S05]  /*11bf0*/  @P1 BRA `(.L_x_1716) ;  /* 0x00000004007c1947 */ /* 0x000fea0003800000 */
[----:B------:R-:W2:Y:S01]  /*11c00*/  LDL R37, [R1+0x80] ;  /* 0x0000800001257983 */ /* 0x000ea20000100800 */
[----:B------:R-:W-:Y:S01]  /*11c10*/  LEA.HI R0, R47, R0, RZ, 0x1d ;  /* 0x000000002f007211 */ /* 0x000fe200078fe8ff */
[----:B------:R-:W-:Y:S01]  /*11c20*/  HADD2.F32 R25, -RZ, R86.H1_H1 ;  /* 0x30000056ff197230 */ /* 0x000fe20000004100 */
[----:B------:R-:W-:Y:S01]  /*11c30*/  SHF.R.U32.HI R26, RZ, 0x10, R9 ;  /* 0x00000010ff1a7819 */ /* 0x000fe20000011609 */
[--C-:B------:R-:W-:Y:S01]  /*11c40*/  HADD2.F32 R27, -RZ, R84.reuse.H1_H1 ;  /* 0x30000054ff1b7230 */ /* 0x100fe20000004100 */
[----:B-1----:R-:W-:Y:S01]  /*11c50*/  SHF.R.S32.HI R5, RZ, 0x1f, R0 ;  /* 0x0000001fff057819 */ /* 0x002fe20000011400 */
[----:B------:R-:W-:Y:S01]  /*11c60*/  HADD2.F32 R84, -RZ, R84.H0_H0 ;  /* 0x20000054ff547230 */ /* 0x000fe20000004100 */
[----:B------:R-:W-:Y:S01]  /*11c70*/  SHF.L.U32 R3, R0, 0x3, RZ ;  /* 0x0000000300037819 */ /* 0x000fe200000006ff */
[----:B------:R-:W-:Y:S01]  /*11c80*/  HADD2.F32 R26, -RZ, R26.H0_H0 ;  /* 0x2000001aff1a7230 */ /* 0x000fe20000004100 */
[----:B------:R-:W-:Y:S01]  /*11c90*/  LEA.HI R5, R5, R0, RZ, 0x3 ;  /* 0x0000000005057211 */ /* 0x000fe200078f18ff */
[----:B------:R-:W-:Y:S01]  /*11ca0*/  HADD2.F32 R86, -RZ, R86.H0_H0 ;  /* 0x20000056ff567230 */ /* 0x000fe20000004100 */
[----:B------:R-:W-:-:S02]  /*11cb0*/  LOP3.LUT R0, R46, 0x38, R3, 0xf8, !PT ;  /* 0x000000382e007812 */ /* 0x000fc400078ef803 */
[--C-:B------:R-:W-:Y:S01]  /*11cc0*/  SHF.R.U64 R36, R72, 0x10, R73.reuse ;  /* 0x0000001048247819 */ /* 0x100fe20000001249 */
[----:B------:R-:W-:Y:S01]  /*11cd0*/  IMAD.SHL.U32 R5, R5, 0x400, RZ ;  /* 0x0000040005057824 */ /* 0x000fe200078e00ff */
[----:B------:R-:W-:Y:S02]  /*11ce0*/  LOP3.LUT R0, R0, R48, RZ, 0x3c, !PT ;  /* 0x0000003000007212 */ /* 0x000fe400078e3cff */
[----:B------:R-:W-:Y:S02]  /*11cf0*/  SHF.R.U32.HI R72, RZ, 0x10, R73 ;  /* 0x00000010ff487819 */ /* 0x000fe40000011649 */
[----:B------:R-:W-:Y:S02]  /*11d00*/  LOP3.LUT R3, R5, 0x7fffe000, RZ, 0xc0, !PT ;  /* 0x7fffe00005037812 */ /* 0x000fe400078ec0ff */
[----:B------:R-:W-:Y:S02]  /*11d10*/  SHF.R.U64 R34, R8, 0x10, R9 ;  /* 0x0000001008227819 */ /* 0x000fe40000001209 */
[----:B------:R-:W-:-:S02]  /*11d20*/  IADD3 R3, R0, R3, R49 ;  /* 0x0000000300037210 */ /* 0x000fc40007ffe031 */
[--C-:B------:R-:W-:Y:S02]  /*11d30*/  SHF.R.U64 R33, R10, 0x10, R11.reuse ;  /* 0x000000100a217819 */ /* 0x100fe4000000120b */
[----:B------:R-:W-:Y:S01]  /*11d40*/  SHF.R.U32.HI R32, RZ, 0x10, R11 ;  /* 0x00000010ff207819 */ /* 0x000fe2000001160b */
[----:B------:R-:W-:Y:S01]  /*11d50*/  IMAD R3, R3, 0x2, R18 ;  /* 0x0000000203037824 */ /* 0x000fe200078e0212 */
[--C-:B------:R-:W-:Y:S02]  /*11d60*/  SHF.R.U64 R35, R74, 0x10, R75.reuse ;  /* 0x000000104a237819 */ /* 0x100fe4000000124b */
[----:B------:R-:W-:Y:S02]  /*11d70*/  SHF.R.U32.HI R74, RZ, 0x10, R75 ;  /* 0x00000010ff4a7819 */ /* 0x000fe4000001164b */
[----:B------:R-:W1:Y:S02]  /*11d80*/  LDS.128 R12, [R3+0x10400] ;  /* 0x01040000030c7984 */ /* 0x000e640000000c00 */
[----:B-1----:R-:W-:-:S02]  /*11d90*/  HADD2.F32 R20, -RZ, R13.H0_H0 ;  /* 0x2000000dff147230 */ /* 0x002fc40000004100 */
[----:B------:R-:W-:Y:S02]  /*11da0*/  HADD2.F32 R13, -RZ, R13.H1_H1 ;  /* 0x3000000dff0d7230 */ /* 0x000fe40000004100 */
[----:B------:R-:W-:Y:S02]  /*11db0*/  HADD2.F32 R11, -RZ, R12.H0_H0 ;  /* 0x2000000cff0b7230 */ /* 0x000fe40000004100 */
        /* <DEDUP_REMOVED lines=11> */
[----:B------:R-:W-:Y:S02]  /*11e70*/  HADD2.F32 R5, -RZ, R5.H1_H1 ;  /* 0x30000005ff057230 */ /* 0x000fe40000004100 */
[----:B------:R-:W-:-:S02]  /*11e80*/  HADD2.F32 R0, -RZ, R4.H0_H0 ;  /* 0x20000004ff007230 */ /* 0x000fc40000004100 */
[C---:B------:R-:W-:Y:S01]  /*11e90*/  FFMA.FTZ R29, R8.reuse, R25, -R29 ;  /* 0x00000019081d7223 */ /* 0x040fe2000001081d */
[----:B------:R-:W-:Y:S01]  /*11ea0*/  FFMA.FTZ R31, R8, R27, R31 ;  /* 0x0000001b081f7223 */ /* 0x000fe2000001001f */
[-C--:B------:R-:W-:Y:S01]  /*11eb0*/  FMUL.FTZ R8, R13, R20.reuse ;  /* 0x000000140d087220 */ /* 0x080fe20000410000 */
[----:B------:R-:W-:Y:S01]  /*11ec0*/  FFMA.FTZ R28, R5, R20, -R28 ;  /* 0x00000014051c7223 */ /* 0x000fe2000001081c */
[C---:B------:R-:W-:Y:S01]  /*11ed0*/  FMUL.FTZ R13, R11.reuse, R84 ;  /* 0x000000540b0d7220 */ /* 0x040fe20000410000 */
[----:B------:R-:W-:Y:S02]  /*11ee0*/  HADD2.F32 R20, -RZ, R85.H0_H0 ;  /* 0x20000055ff147230 */ /* 0x000fe40000004100 */
[----:B------:R-:W-:Y:S01]  /*11ef0*/  FMUL.FTZ R11, R11, R86 ;  /* 0x000000560b0b7220 */ /* 0x000fe20000410000 */
[----:B------:R-:W-:Y:S01]  /*11f00*/  FFMA.FTZ R26, R5, R26, R8 ;  /* 0x0000001a051a7223 */ /* 0x000fe20000010008 */
[----:B------:R-:W-:Y:S02]  /*11f10*/  HADD2.F32 R9, -RZ, R6.H0_H0 ;  /* 0x20000006ff097230 */ /* 0x000fe40000004100 */
[----:B------:R-:W-:Y:S01]  /*11f20*/  FFMA.FTZ R86, R0, R86, -R13 ;  /* 0x0000005600567223 */ /* 0x000fe2000001080d */
[----:B------:R-:W-:-:S02]  /*11f30*/  HADD2.F32 R8, -RZ, R87.H0_H0 ;  /* 0x20000057ff087230 */ /* 0x000fc40000004100 */
[----:B------:R-:W-:Y:S01]  /*11f40*/  FFMA.FTZ R84, R0, R84, R11 ;  /* 0x0000005400547223 */ /* 0x000fe2000001000b */
[----:B------:R-:W-:Y:S02]  /*11f50*/  HADD2.F32 R85, -RZ, R85.H1_H1 ;  /* 0x30000055ff557230 */ /* 0x000fe40000004100 */
[C---:B------:R-:W-:Y:S01]  /*11f60*/  FMUL.FTZ R0, R21.reuse, R20 ;  /* 0x0000001415007220 */ /* 0x040fe20000410000 */
[----:B------:R-:W-:Y:S02]  /*11f70*/  HADD2.F32 R87, -RZ, R87.H1_H1 ;  /* 0x30000057ff577230 */ /* 0x000fe40000004100 */
[-C--:B------:R-:W-:Y:S01]  /*11f80*/  FMUL.FTZ R30, R21, R8.reuse ;  /* 0x00000008151e7220 */ /* 0x080fe20000410000 */
[----:B------:R-:W-:Y:S02]  /*11f90*/  HADD2.F32 R10, -RZ, R7.H0_H0 ;  /* 0x20000007ff0a7230 */ /* 0x000fe40000004100 */
[----:B------:R-:W-:Y:S01]  /*11fa0*/  FFMA.FTZ R25, R9, R8, -R0 ;  /* 0x0000000809197223 */ /* 0x000fe20000010800 */
[----:B------:R-:W-:Y:S01]  /*11fb0*/  FMUL.FTZ R5, R24, R85 ;  /* 0x0000005518057220 */ /* 0x000fe20000410000 */
[----:B------:R-:W-:-:S02]  /*11fc0*/  HADD2.F32 R8, -RZ, R32.H0_H0 ;  /* 0x20000020ff087230 */ /* 0x000fc40000004100 */
[-C--:B------:R-:W-:Y:S01]  /*11fd0*/  FMUL.FTZ R24, R24, R87.reuse ;  /* 0x0000005718187220 */ /* 0x080fe20000410000 */
[----:B------:R-:W-:Y:S02]  /*11fe0*/  HADD2.F32 R0, -RZ, R74.H0_H0 ;  /* 0x2000004aff007230 */ /* 0x000fe40000004100 */
[----:B------:R-:W-:Y:S01]  /*11ff0*/  FFMA.FTZ R30, R9, R20, R30 ;  /* 0x00000014091e7223 */ /* 0x000fe2000001001e */
[----:B------:R-:W-:Y:S02]  /*12000*/  HADD2.F32 R7, -RZ, R7.H1_H1 ;  /* 0x30000007ff077230 */ /* 0x000fe40000004100 */
[C---:B------:R-:W-:Y:S01]  /*12010*/  FFMA.FTZ R87, R10.reuse, R87, -R5 ;  /* 0x000000570a577223 */ /* 0x040fe20000010805 */
[----:B------:R-:W-:Y:S01]  /*12020*/  FFMA.FTZ R24, R10, R85, R24 ;  /* 0x000000550a187223 */ /* 0x000fe20000010018 */
[C---:B------:R-:W-:Y:S01]  /*12030*/  FMUL.FTZ R20, R15.reuse, R8 ;  /* 0x000000080f147220 */ /* 0x040fe20000410000 */
[----:B------:R-:W-:Y:S01]  /*12040*/  FMUL.FTZ R10, R15, R0 ;  /* 0x000000000f0a7220 */ /* 0x000fe20000410000 */
[----:B------:R-:W-:-:S02]  /*12050*/  HADD2.F32 R11, -RZ, R34.H0_H0 ;  /* 0x20000022ff0b7230 */ /* 0x000fc40000004100 */
[----:B------:R-:W-:Y:S02]  /*12060*/  HADD2.F32 R13, -RZ, R33.H0_H0 ;  /* 0x20000021ff0d7230 */ /* 0x000fe40000004100 */
[C---:B------:R-:W-:Y:S01]  /*12070*/  FFMA.FTZ R20, R7.reuse, R0, -R20 ;  /* 0x0000000007147223 */ /* 0x040fe20000010814 */
[----:B------:R-:W-:Y:S02]  /*12080*/  HADD2.F32 R5, -RZ, R36.H0_H0 ;  /* 0x20000024ff057230 */ /* 0x000fe40000004100 */
[----:B------:R-:W-:Y:S01]  /*12090*/  FFMA.FTZ R33, R7, R8, R10 ;  /* 0x0000000807217223 */ /* 0x000fe2000001000a */
[----:B------:R-:W-:Y:S02]  /*120a0*/  HADD2.F32 R9, -RZ, R35.H0_H0 ;  /* 0x20000023ff097230 */ /* 0x000fe40000004100 */
[----:B------:R-:W-:Y:S01]  /*120b0*/  FMUL.FTZ R7, R12, R11 ;  /* 0x0000000b0c077220 */ /* 0x000fe20000410000 */
[----:B------:R-:W-:Y:S02]  /*120c0*/  HADD2.F32 R4, -RZ, R4.H1_H1 ;  /* 0x30000004ff047230 */ /* 0x000fe40000004100 */
[----:B------:R-:W-:Y:S01]  /*120d0*/  FMUL.FTZ R27, R14, R13 ;  /* 0x0000000d0e1b7220 */ /* 0x000fe20000410000 */
[----:B------:R-:W-:-:S02]  /*120e0*/  HADD2.F32 R6, -RZ, R6.H1_H1 ;  /* 0x30000006ff067230 */ /* 0x000fc40000004100 */
[----:B------:R-:W-:Y:S01]  /*120f0*/  FMUL.FTZ R12, R12, R5 ;  /* 0x000000050c0c7220 */ /* 0x000fe20000410000 */
[----:B------:R-:W-:Y:S01]  /*12100*/  FMUL.FTZ R14, R14, R9 ;  /* 0x000000090e0e7220 */ /* 0x000fe20000410000 */
[----:B------:R-:W-:Y:S01]  /*12110*/  FFMA.FTZ R15, R4, R5, -R7 ;  /* 0x00000005040f7223 */ /* 0x000fe20000010807 */
[----:B------:R-:W-:Y:S01]  /*12120*/  F2FP.F16.F32.PACK_AB R7, R33, R24 ;  /* 0x000000182107723e */ /* 0x000fe200000000ff */
[----:B------:R-:W-:Y:S01]  /*12130*/  FFMA.FTZ R10, R6, R9, -R27 ;  /* 0x00000009060a7223 */ /* 0x000fe2000001081b */
[----:B------:R-:W-:Y:S01]  /*12140*/  FFMA.FTZ R21, R4, R11, R12 ;  /* 0x0000000b04157223 */ /* 0x000fe2000001000c */
[----:B------:R-:W-:Y:S01]  /*12150*/  FFMA.FTZ R13, R6, R13, R14 ;  /* 0x0000000d060d7223 */ /* 0x000fe2000001000e */
[----:B------:R-:W-:Y:S02]  /*12160*/  F2FP.F16.F32.PACK_AB R11, R20, R87 ;  /* 0x00000057140b723e */ /* 0x000fe400000000ff */
[----:B------:R-:W-:Y:S02]  /*12170*/  F2FP.F16.F32.PACK_AB R9, R28, R29 ;  /* 0x0000001d1c09723e */ /* 0x000fe400000000ff */
[----:B------:R-:W-:-:S02]  /*12180*/  F2FP.F16.F32.PACK_AB R8, R15, R86 ;  /* 0x000000560f08723e */ /* 0x000fc400000000ff */
[----:B------:R-:W-:Y:S02]  /*12190*/  F2FP.F16.F32.PACK_AB R10, R10, R25 ;  /* 0x000000190a0a723e */ /* 0x000fe400000000ff */
[----:B------:R-:W-:Y:S02]  /*121a0*/  F2FP.F16.F32.PACK_AB R5, R26, R31 ;  /* 0x0000001f1a05723e */ /* 0x000fe400000000ff */
[----:B------:R-:W-:Y:S01]  /*121b0*/  F2FP.F16.F32.PACK_AB R4, R21, R84 ;  /* 0x000000541504723e */ /* 0x000fe200000000ff */
[----:B------:R4:W-:Y:S01]  /*121c0*/  STS.128 [R37], R8 ;  /* 0x0000000825007388 */ /* 0x0009e20000000c00 */
[----:B------:R-:W-:-:S05]  /*121d0*/  F2FP.F16.F32.PACK_AB R6, R13, R30 ;  /* 0x0000001e0d06723e */ /* 0x000fca00000000ff */
[----:B------:R4:W-:Y:S02]  /*121e0*/  STS.128 [R3+0x10400], R4 ;  /* 0x0104000403007388 */ /* 0x0009e40000000c00 */
.L_x_1716:
[----:B------:R-:W-:Y:S05]  /*121f0*/  BSYNC B0 ;  /* 0x0000000000007941 */ /* 0x000fea0003800000 */
.L_x_1676:
        /* <DEDUP_REMOVED lines=8> */
.L_x_1673:
[----:B------:R-:W-:-:S13]  /*12280*/  ISETP.NE.AND P0, PT, R225, 0x3, PT ;  /* 0x00000003e100780c */ /* 0x000fda0003f05270 */
[----:B------:R-:W-:Y:S05]  /*12290*/  @!P0 BRA `(.L_x_1751) ;  /* 0x0000000000048947 */ /* 0x000fea0003800000 */
[----:B------:R-:W-:Y:S01]  /*122a0*/  BPT.TRAP 0x1 ;  /* 0x000000040000795c */ /* 0x000fe20000300000 */
.L_x_1751:
[----:B------:R-:W-:Y:S01]  /*122b0*/  IMAD R58, R202, 0x8, R18 ;  /* 0x00000008ca3a7824 */ /* 0x000fe200078e0212 */
[----:B01--4-:R-:W-:-:S04]  /*122c0*/  SHF.L.U32 R3, R203, 0x1f, RZ ;  /* 0x0000001fcb037819 */ /* 0x013fc800000006ff */
[----:B------:R0:W1:Y:S01]  /*122d0*/  SYNCS.PHASECHK.TRANS64.TRYWAIT P1, [R58+URZ+0x30830], R3 ;  /* 0x030830033a0075a7 */ /* 0x000062000802017f */
[----:B------:R-:W-:Y:S05]  /*122e0*/  @!P0 BRA `(.L_x_1752) ;  /* 0x0000000000048947 */ /* 0x000fea0003800000 */
[----:B------:R-:W-:Y:S01]  /*122f0*/  BPT.TRAP 0x1 ;  /* 0x000000040000795c */ /* 0x000fe20000300000 */
.L_x_1752:
[----:B------:R-:W-:Y:S01]  /*12300*/  IADD3 R0, R18, 0x20400, RZ ;  /* 0x0002040012007810 */ /* 0x000fe20007ffe0ff */
[----:B------:R-:W-:Y:S01]  /*12310*/  IMAD.MOV.U32 R7, RZ, RZ, 0x40000040 ;  /* 0x40000040ff077424 */ /* 0x000fe200078e00ff */
[----:B------:R-:W-:Y:S02]  /*12320*/  LOP3.LUT R6, R2, 0x10000, RZ, 0xfc, !PT ;  /* 0x0001000002067812 */ /* 0x000fe400078efcff */
[----:B------:R-:W-:-:S04]  /*12330*/  SHF.R.U32.HI R0, RZ, 0x4, R0 ;  /* 0x00000004ff007819 */ /* 0x000fc80000011600 */
[----:B------:R-:W-:-:S04]  /*12340*/  LOP3.LUT R0, R0, 0x3fff, RZ, 0xc0, !PT ;  /* 0x00003fff00007812 */ /* 0x000fc800078ec0ff */
[----:B------:R-:W-:-:S05]  /*12350*/  LOP3.LUT R0, R0, 0x10000, RZ, 0xfc, !PT ;  /* 0x0001000000007812 */ /* 0x000fca00078efcff */
[----:B------:R4:W-:Y:S01]  /*12360*/  STL [R1+0x40], R0 ;  /* 0x0000400001007387 */ /* 0x0009e20000100800 */
[----:B-1----:R-:W-:Y:S05]  /*12370*/  @P1 BRA `(.L_x_1753) ;  /* 0x0000000000081947 */ /* 0x002fea0003800000 */
[----:B------:R-:W1:Y:S02]  /*12380*/  SYNCS.PHASECHK.TRANS64.TRYWAIT P1, [R58+URZ+0x30830], R3 ;  /* 0x030830033a0075a7 */ /* 0x000e64000802017f */
[----:B-1----:R-:W-:Y:S05]  /*12390*/  @!P1 BRA `(.L_x_1754) ;  /* 0x0000018c00849947 */ /* 0x002fea0003800000 */
.L_x_1753:
[----:B----4-:R-:W4:Y:S01]  /*123a0*/  LDL R0, [R1+0x40] ;  /* 0x0000400001007983 */ /* 0x010f220000100800 */
[----:B01----:R-:W-:Y:S01]  /*123b0*/  IMAD.MOV.U32 R3, RZ, RZ, 0x40000040 ;  /* 0x40000040ff037424 */ /* 0x003fe200078e00ff */
[----:B------:R-:W-:Y:S05]  /*123c0*/  WARPSYNC.ALL ;  /* 0x0000000000007948 */ /* 0x000fea0003800000 */
[C---:B------:R-:W-:Y:S01]  /*123d0*/  R2UR UR4, R6.reuse ;  /* 0x00000000060472ca */ /* 0x040fe200000e0000 */
[----:B--23-5:R-:W-:Y:S01]  /*123e0*/  WARPGROUP.ARRIVE ;  /* 0x00000000000079c5 */ /* 0x02cfe20000000000 */
[----:B------:R-:W-:Y:S01]  /*123f0*/  R2UR UR5, R7 ;  /* 0x00000000070572ca */ /* 0x000fe200000e0000 */
[----:B------:R-:W-:Y:S01]  /*12400*/  IMAD.MOV.U32 R63, RZ, RZ, 0x40000040 ;  /* 0x40000040ff3f7424 */ /* 0x000fe200078e00ff */
[----:B------:R-:W-:Y:S01]  /*12410*/  R2UR UR7, R3 ;  /* 0x00000000030772ca */ /* 0x000fe200000e0000 */
[----:B------:R-:W-:Y:S01]  /*12420*/  IMAD.MOV.U32 R5, RZ, RZ, 0x40000040 ;  /* 0x40000040ff057424 */ /* 0x000fe200078e00ff */
[C---:B------:R-:W-:Y:S01]  /*12430*/  IADD3 R62, R6.reuse, 0x2, RZ ;  /* 0x00000002063e7810 */ /* 0x040fe20007ffe0ff */
        /* <DEDUP_REMOVED lines=27> */
[----:B------:R-:W-:Y:S01]  /*125f0*/  IADD3 R8, R6, 0xc06, RZ ;  /* 0x00000c0606087810 */ /* 0x000fe20007ffe0ff */
[----:B------:R-:W-:Y:S01]  /*12600*/  IMAD.MOV.U32 R3, RZ, RZ, 0x40000040 ;  /* 0x40000040ff037424 */ /* 0x000fe200078e00ff */
[----:B------:R0:W-:Y:S04]  /*12610*/  STL.64 [R1+0x38], R62 ;  /* 0x0000383e01007387 */ /* 0x0001e80000100a00 */
[----:B------:R0:W-:Y:S04]  /*12620*/  STL.64 [R1+0x30], R60 ;  /* 0x0000303c01007387 */ /* 0x0001e80000100a00 */
[----:B------:R0:W-:Y:S04]  /*12630*/  STL.64 [R1+0x28], R56 ;  /* 0x0000283801007387 */ /* 0x0001e80000100a00 */
[----:B------:R0:W-:Y:S01]  /*12640*/  STL.64 [R1+0x20], R12 ;  /* 0x0000200c01007387 */ /* 0x0001e20000100a00 */
[----:B----4-:R-:W-:-:S04]  /*12650*/  IMAD R2, R202, 0x800, R0 ;  /* 0x00000800ca027824 */ /* 0x010fc800078e0200 */
[C---:B------:R-:W-:Y:S01]  /*12660*/  VIADD R4, R2.reuse, 0x2 ;  /* 0x0000000202047836 */ /* 0x040fe20000000000 */
[----:B------:R-:W-:-:S13]  /*12670*/  R2UR UR6, R2 ;  /* 0x00000000020672ca */ /* 0x000fda00000e0000 */
[----:B------:R-:W-:Y:S01]  /*12680*/  HGMMA.64x64x16.F32 R24, gdesc[UR4], RZ, !UPT, gsb0 ;  /* 0x00e00000041879f0 */ /* 0x000fe2000c0008ff */
[----:B------:R-:W-:Y:S02]  /*12690*/  R2UR UR4, R62 ;  /* 0x000000003e0472ca */ /* 0x000fe400000e0000 */
[----:B------:R-:W-:Y:S02]  /*126a0*/  R2UR UR5, R63 ;  /* 0x000000003f0572ca */ /* 0x000fe400000e0000 */
[----:B------:R-:W-:Y:S01]  /*126b0*/  R2UR UR6, R4 ;  /* 0x00000000040672ca */ /* 0x000fe200000e0000 */
[----:B------:R-:W-:Y:S01]  /*126c0*/  VIADD R4, R2, 0x4 ;  /* 0x0000000402047836 */ /* 0x000fe20000000000 */
[----:B------:R-:W-:Y:S01]  /*126d0*/  R2UR UR7, R5 ;  /* 0x00000000050772ca */ /* 0x000fe200000e0000 */
[----:B------:R-:W-:Y:S01]  /*126e0*/  IMAD.MOV.U32 R5, RZ, RZ, 0x40000040 ;  /* 0x40000040ff057424 */ /* 0x000fe200078e00ff */
[----:B------:R-:W-:Y:S02]  /*126f0*/  WARPGROUP.DEPBAR.LE gsb0, 0x0 ;  /* 0x00008000000079c5 */ /* 0x000fe40000010000 */
[----:B------:R-:W-:-:S09]  /*12700*/  WARPGROUP.ARRIVE ;  /* 0x00000000000079c5 */ /* 0x000fd20000000000 */
[----:B------:R-:W-:Y:S01]  /*12710*/  HGMMA.64x64x16.F32 R24, gdesc[UR4], R24, gsb0 ;  /* 0x00e00000041879f0 */ /* 0x000fe20008000818 */
        /* <DEDUP_REMOVED lines=102> */
[C---:B------:R-:W-:Y:S01]  /*12d80*/  VIADD R4, R2.reuse, 0x604 ;  /* 0x0000060402047836 */ /* 0x040fe20000000000 */
[----:B------:R-:W-:Y:S01]  /*12d90*/  R2UR UR7, R5 ;  /* 0x00000000050772ca */ /* 0x000fe200000e0000 */
[----:B------:R-:W-:Y:S02]  /*12da0*/  IMAD.MOV.U32 R5, RZ, RZ, 0x40000040 ;  /* 0x40000040ff057424 */ /* 0x000fe400078e00ff */
[----:B------:R-:W-:Y:S01]  /*12db0*/  VIADD R2, R2, 0x606 ;  /* 0x0000060602027836 */ /* 0x000fe20000000000 */
[----:B------:R-:W-:-:S02]  /*12dc0*/  WARPGROUP.DEPBAR.LE gsb0, 0x0 ;  /* 0x00008000000079c5 */ /* 0x000fc40000010000 */
[----:B------:R-:W-:-:S07]  /*12dd0*/  WARPGROUP.ARRIVE ;  /* 0x00000000000079c5 */ /* 0x000fce0000000000 */
[----:B------:R-:W-:Y:S01]  /*12de0*/  HGMMA.64x64x16.F32 R24, gdesc[UR4], R24, gsb0 ;  /* 0x00e00000041879f0 */ /* 0x000fe20008000818 */
[----:B------:R-:W-:Y:S02]  /*12df0*/  R2UR UR4, R10 ;  /* 0x000000000a0472ca */ /* 0x000fe400000e0000 */
[----:B------:R-:W-:Y:S02]  /*12e00*/  R2UR UR5, R11 ;  /* 0x000000000b0572ca */ /* 0x000fe400000e0000 */
[----:B------:R-:W-:Y:S02]  /*12e10*/  R2UR UR6, R4 ;  /* 0x00000000040672ca */ /* 0x000fe400000e0000 */
[----:B------:R-:W-:Y:S01]  /*12e20*/  R2UR UR7, R5 ;  /* 0x00000000050772ca */ /* 0x000fe200000e0000 */
[----:B------:R-:W-:Y:S02]  /*12e30*/  WARPGROUP.DEPBAR.LE gsb0, 0x0 ;  /* 0x00008000000079c5 */ /* 0x000fe40000010000 */
[----:B------:R-:W-:-:S10]  /*12e40*/  WARPGROUP.ARRIVE ;  /* 0x00000000000079c5 */ /* 0x000fd40000000000 */
[----:B------:R-:W-:Y:S01]  /*12e50*/  HGMMA.64x64x16.F32 R24, gdesc[UR4], R24, gsb0 ;  /* 0x00e00000041879f0 */ /* 0x000fe20008000818 */
[----:B------:R-:W-:Y:S02]  /*12e60*/  R2UR UR4, R8 ;  /* 0x00000000080472ca */ /* 0x000fe400000e0000 */
[----:B------:R-:W-:Y:S02]  /*12e70*/  R2UR UR5, R9 ;  /* 0x00000000090572ca */ /* 0x000fe400000e0000 */
[----:B------:R-:W-:Y:S02]  /*12e80*/  R2UR UR6, R2 ;  /* 0x00000000020672ca */ /* 0x000fe400000e0000 */
[----:B------:R-:W-:Y:S01]  /*12e90*/  R2UR UR7, R3 ;  /* 0x00000000030772ca */ /* 0x000fe200000e0000 */
[----:B------:R-:W-:Y:S02]  /*12ea0*/  WARPGROUP.DEPBAR.LE gsb0, 0x0 ;  /* 0x00008000000079c5 */ /* 0x000fe40000010000 */
[----:B------:R-:W-:-:S10]  /*12eb0*/  WARPGROUP.ARRIVE ;  /* 0x00000000000079c5 */ /* 0x000fd40000000000 */
[----:B------:R-:W-:Y:S03]  /*12ec0*/  HGMMA.64x64x16.F32 R24, gdesc[UR4], R24, gsb0 ;  /* 0x00e00000041879f0 */ /* 0x000fe60008000818 */
[----:B------:R-:W-:Y:S02]  /*12ed0*/  WARPGROUP.DEPBAR.LE gsb0, 0x0 ;  /* 0x00008000000079c5 */ /* 0x000fe40000010000 */
[----:B0-----:R-:W-:Y:S05]  /*12ee0*/  @!P0 BRA `(.L_x_1755) ;  /* 0x0000000000048947 */ /* 0x001fea0003800000 */
[----:B------:R-:W-:Y:S01]  /*12ef0*/  BPT.TRAP 0x1 ;  /* 0x000000040000795c */ /* 0x000fe20000300000 */
.L_x_1755:
[----:B------:R-:W2:Y:S01]  /*12f00*/  LDL R12, [R1+0x60] ;  /* 0x00006000010c7983 */ /* 0x000ea20000100800 */
[----:B------:R-:W0:Y:S01]  /*12f10*/  LDC R74, c[0x0][0x448] ;  /* 0x00011200ff4a7b82 */ /* 0x000e220000000800 */
[----:B------:R-:W-:Y:S02]  /*12f20*/  ULDC UR4, c[0x0][0x9d8] ;  /* 0x0002760000047ab9 */ /* 0x000fe40000000800 */
[----:B------:R-:W2:Y:S04]  /*12f30*/  LDL R72, [R1+0x48] ;  /* 0x0000480001487983 */ /* 0x000ea80000100800 */
[----:B------:R-:W3:Y:S04]  /*12f40*/  LDL R64, [R1+0x8] ;  /* 0x0000080001407983 */ /* 0x000ee80000100800 */
[----:B------:R-:W4:Y:S01]  /*12f50*/  LDL R76, [R1+0xc] ;  /* 0x00000c00014c7983 */ /* 0x000f220000100800 */
[----:B0-----:R-:W-:Y:S01]  /*12f60*/  ISETP.NE.AND P1, PT, R74, 0x1, PT ;  /* 0x000000014a00780c */ /* 0x001fe20003f25270 */
[----:B------:R-:W-:-:S12]  /*12f70*/  FMUL.FTZ R0, R26, UR4 ;  /* 0x000000041a007c20 */ /* 0x000fd80008410000 */
[----:B------:R-:W0:Y:S08]  /*12f80*/  @P1 LDC R13, c[0x0][0x44c] ;  /* 0x00011300ff0d1b82 */ /* 0x000e300000000800 */
[----:B------:R-:W1:Y:S01]  /*12f90*/  @P1 LDC R26, c[0x0][0x450] ;  /* 0x00011400ff1a1b82 */ /* 0x000e620000000800 */
[----:B------:R-:W-:-:S04]  /*12fa0*/  FMUL.FTZ R25, R25, UR4 ;  /* 0x0000000419197c20 */ /* 0x000fc80008410000 */
[----:B------:R5:W0:Y:S02]  /*12fb0*/  MUFU.TANH R57, R25 ;  /* 0x0000001900397308 */ /* 0x000a240000002400 */
[----:B-----5:R-:W-:Y:S01]  /*12fc0*/  FMUL.FTZ R25, R34, UR4 ;  /* 0x0000000422197c20 */ /* 0x020fe20008410000 */
[----:B------:R-:W-:Y:S01]  /*12fd0*/  FMUL.FTZ R28, R28, UR4 ;  /* 0x000000041c1c7c20 */ /* 0x000fe20008410000 */
[----:B------:R-:W-:Y:S01]  /*12fe0*/  FMUL.FTZ R43, R43, UR4 ;  /* 0x000000042b2b7c20 */ /* 0x000fe20008410000 */
[----:B------:R-:W-:-:S03]  /*12ff0*/  FMUL.FTZ R47, R47, UR4 ;  /* 0x000000042f2f7c20 */ /* 0x000fc60008410000 */
[----:B------:R5:W0:Y:S01]  /*13000*/  MUFU.TANH R59, R28 ;  /* 0x0000001c003b7308 */ /* 0x000a220000002400 */
[----:B------:R-:W-:Y:S01]  /*13010*/  FMUL.FTZ R29, R29, UR4 ;  /* 0x000000041d1d7c20 */ /* 0x000fe20008410000 */
[----:B------:R-:W-:Y:S01]  /*13020*/  FMUL.FTZ R32, R32, UR4 ;  /* 0x0000000420207c20 */ /* 0x000fe20008410000 */
[----:B-----5:R-:W-:-:S05]  /*13030*/  IMAD.MOV.U32 R28, RZ, RZ, -0x40 ;  /* 0xffffffc0ff1c7424 */ /* 0x020fca00078e00ff */
[----:B------:R-:W0:Y:S01]  /*13040*/  MUFU.TANH R62, R43 ;  /* 0x0000002b003e7308 */ /* 0x000e220000002400 */
[----:B------:R-:W-:Y:S01]  /*13050*/  FMUL.FTZ R56, R24, UR4 ;  /* 0x0000000418387c20 */ /* 0x000fe20008410000 */
[----:B------:R-:W-:Y:S01]  /*13060*/  FMUL.FTZ R24, R31, UR4 ;  /* 0x000000041f187c20 */ /* 0x000fe20008410000 */
[----:B------:R-:W-:-:S05]  /*13070*/  LOP3.LUT R22, R22, 0xffffffbf, RZ, 0xc0, !PT ;  /* 0xffffffbf16167812 */ /* 0x000fca00078ec0ff */
[----:B------:R5:W0:Y:S01]  /*13080*/  MUFU.TANH R63, R47 ;  /* 0x0000002f003f7308 */ /* 0x000a220000002400 */
[----:B------:R-:W-:Y:S01]  /*13090*/  FMUL.FTZ R4, R30, UR4 ;  /* 0x000000041e047c20 */ /* 0x000fe20008410000 */
[----:B------:R-:W-:Y:S01]  /*130a0*/  FMUL.FTZ R2, R27, UR4 ;  /* 0x000000041b027c20 */ /* 0x000fe20008410000 */
[----:B------:R-:W-:Y:S01]  /*130b0*/  FMUL.FTZ R33, R33, UR4 ;  /* 0x0000000421217c20 */ /* 0x000fe20008410000 */
[----:B-----5:R-:W-:-:S04]  /*130c0*/  IMAD R47, R97, R28, 0x40 ;  /* 0x00000040612f7424 */ /* 0x020fc800078e021c */
[----:B------:R5:W0:Y:S01]  /*130d0*/  MUFU.TANH R60, R29 ;  /* 0x0000001d003c7308 */ /* 0x000a220000002400 */
[----:B------:R-:W-:Y:S01]  /*130e0*/  FMUL.FTZ R30, R35, UR4 ;  /* 0x00000004231e7c20 */ /* 0x000fe20008410000 */
[----:B------:R-:W-:Y:S01]  /*130f0*/  FMUL.FTZ R37, R37, UR4 ;  /* 0x0000000425257c20 */ /* 0x000fe20008410000 */
[----:B------:R-:W-:Y:S01]  /*13100*/  FMUL.FTZ R40, R40, UR4 ;  /* 0x0000000428287c20 */ /* 0x000fe20008410000 */
[----:B------:R-:W-:Y:S01]  /*13110*/  FMUL.FTZ R41, R41, UR4 ;  /* 0x0000000429297c20 */ /* 0x000fe20008410000 */
[----:B------:R-:W-:Y:S01]  /*13120*/  FMUL.FTZ R42, R42, UR4 ;  /* 0x000000042a2a7c20 */ /* 0x000fe20008410000 */
[----:B------:R-:W-:Y:S01]  /*13130*/  FMUL.FTZ R45, R45, UR4 ;  /* 0x000000042d2d7c20 */ /* 0x000fe20008410000 */
[----:B------:R-:W-:Y:S01]  /*13140*/  FMUL.FTZ R46, R46, UR4 ;  /* 0x000000042e2e7c20 */ /* 0x000fe20008410000 */
[----:B------:R1:W0:Y:S01]  /*13150*/  MUFU.TANH R31, R32 ;  /* 0x00000020001f7308 */ /* 0x0002220000002400 */
[----:B-----5:R-:W-:Y:S01]  /*13160*/  IADD3 R29, R47, 0x1, RZ ;  /* 0x000000012f1d7810 */ /* 0x020fe20007ffe0ff */
[----:B------:R-:W-:Y:S01]  /*13170*/  FMUL.FTZ R48, R48, UR4 ;  /* 0x0000000430307c20 */ /* 0x000fe20008410000 */
[----:B------:R-:W-:Y:S01]  /*13180*/  FMUL.FTZ R49, R49, UR4 ;  /* 0x0000000431317c20 */ /* 0x000fe20008410000 */
[----:B------:R-:W-:Y:S01]  /*13190*/  FMUL.FTZ R5, R50, UR4 ;  /* 0x0000000432057c20 */ /* 0x000fe20008410000 */
[----:B------:R-:W-:Y:S01]  /*131a0*/  FMUL.FTZ R3, R51, UR4 ;  /* 0x0000000433037c20 */ /* 0x000fe20008410000 */
[----:B------:R-:W-:Y:S01]  /*131b0*/  FMUL.FTZ R52, R52, UR4 ;  /* 0x0000000434347c20 */ /* 0x000fe20008410000 */
[----:B------:R-:W-:Y:S01]  /*131c0*/  FMUL.FTZ R53, R53, UR4 ;  /* 0x0000000435357c20 */ /* 0x000fe20008410000 */
[----:B------:R-:W-:Y:S01]  /*131d0*/  FMUL.FTZ R28, R55, UR4 ;  /* 0x00000004371c7c20 */ /* 0x000fe20008410000 */
[----:B-1----:R-:W-:Y:S01]  /*131e0*/  FMUL.FTZ R32, R38, UR4 ;  /* 0x0000000426207c20 */ /* 0x002fe20008410000 */
[----:B------:R-:W-:Y:S01]  /*131f0*/  @P1 LOP3.LUT R22, R22, 0x40, RZ, 0xfc, !PT ;  /* 0x0000004016161812 */ /* 0x000fe200078efcff */
[----:B------:R-:W-:Y:S01]  /*13200*/  FMUL.FTZ R36, R36, UR4 ;  /* 0x0000000424247c20 */ /* 0x000fe20008410000 */
[----:B------:R-:W-:Y:S01]  /*13210*/  FMUL.FTZ R39, R39, UR4 ;  /* 0x0000000427277c20 */ /* 0x000fe20008410000 */
[----:B------:R-:W-:Y:S01]  /*13220*/  FMUL.FTZ R44, R44, UR4 ;  /* 0x000000042c2c7c20 */ /* 0x000fe20008410000 */
[----:B------:R-:W-:Y:S01]  /*13230*/  FMUL.FTZ R54, R54, UR4 ;  /* 0x0000000436367c20 */ /* 0x000fe20008410000 */
[----:B------:R-:W-:Y:S01]  /*13240*/  ULDC UR4, c[0x0][0x9dc] ;  /* 0x0002770000047ab9 */ /* 0x000fe20000000800 */
[----:B------:R-:W1:Y:S01]  /*13250*/  MUFU.TANH R56, R56 ;  /* 0x0000003800387308 */ /* 0x000e620000002400 */
[----:B------:R-:W-:-:S07]  /*13260*/  ULOP3.LUT UR5, URZ, UR4, URZ, 0x33, !UPT ;  /* 0x000000043f057292 */ /* 0x000fce000f8e333f */
        /* <DEDUP_REMOVED lines=17> */
[----:B------:R-:W1:Y:S01]  /*13380*/  MUFU.TANH R3, R3 ;  /* 0x0000000300037308 */ /* 0x000e620000002400 */
[----:B--2---:R-:W-:-:S05]  /*13390*/  IADD3 R12, R12, R72, RZ ;  /* 0x000000480c0c7210 */ /* 0x004fca0007ffe0ff */
[----:B0-----:R-:W-:-:S04]  /*133a0*/  @P1 IMAD.HI.U32 R13, R12, R13, RZ ;  /* 0x0000000d0c0d1227 */ /* 0x001fc800078e00ff */
[----:B------:R-:W-:Y:S01]  /*133b0*/  IMAD.MOV.U32 R34, RZ, RZ, R12 ;  /* 0x000000ffff227224 */ /* 0x000fe200078e000c */
[----:B------:R-:W-:Y:S02]  /*133c0*/  @P1 SHF.R.U32.HI R34, RZ, R26, R13 ;  /* 0x0000001aff221219 */ /* 0x000fe4000001160d */
[----:B------:R-:W0:Y:S03]  /*133d0*/  LDC.64 R12, c[0x0][0x9e0] ;  /* 0x00027800ff0c7b82 */ /* 0x000e260000000a00 */
[----:B------:R-:W2:Y:S01]  /*133e0*/  SHFL.IDX PT, R43, R34, RZ, 0x1c1f ;  /* 0x001c1fff222b7589 */ /* 0x000ea200000e0000 */
[----:B------:R-:W-:Y:S02]  /*133f0*/  VIADD R26, R58, 0x30840 ;  /* 0x000308403a1a7836 */ /* 0x000fe40000000000 */
[----:B----4-:R-:W-:Y:S01]  /*13400*/  IMAD R29, R76, -0x2, R29 ;  /* 0xfffffffe4c1d7824 */ /* 0x010fe200078e021d */
[----:B------:R-:W4:Y:S02]  /*13410*/  MUFU.TANH R52, R52 ;  /* 0x0000003400347308 */ /* 0x000f240000002400 */
[----:B---3--:R-:W-:-:S02]  /*13420*/  PRMT R27, R64, 0x654, R26 ;  /* 0x00000654401b7816 */ /* 0x008fc4000000001a */
[----:B------:R-:W-:Y:S02]  /*13430*/  IADD3 R29, -R218, R29, R220 ;  /* 0x0000001dda1d7210 */ /* 0x000fe40007ffe1dc */
[----:B------:R3:W-:Y:S02]  /*13440*/  SYNCS.ARRIVE.TRANS64.RED.A1T0 RZ, [R27+URZ], RZ ;  /* 0x000000ff1bff79a7 */ /* 0x0007e4000810043f */
[----:B------:R-:W0:Y:S02]  /*13450*/  MUFU.TANH R53, R53 ;  /* 0x0000003500357308 */ /* 0x000e240000002400 */
[----:B0-----:R-:W-:-:S06]  /*13460*/  ISETP.GE.AND P1, PT, R13, 0x1, PT ;  /* 0x000000010d00780c */ /* 0x001fcc0003f26270 */
[----:B------:R-:W0:Y:S01]  /*13470*/  MUFU.TANH R28, R28 ;  /* 0x0000001c001c7308 */ /* 0x000e220000002400 */
[----:B---3--:R-:W-:Y:S01]  /*13480*/  IMAD.IADD R27, R220, 0x1, R47 ;  /* 0x00000001dc1b7824 */ /* 0x008fe200078e022f */
[----:B------:R-:W-:Y:S02]  /*13490*/  IADD3 R51, R29, R12, RZ ;  /* 0x0000000c1d337210 */ /* 0x000fe40007ffe0ff */
[----:B------:R-:W-:Y:S01]  /*134a0*/  LOP3.LUT R22, R22, 0xffffffdf, RZ, 0xc0, !PT ;  /* 0xffffffdf16167812 */ /* 0x000fe200078ec0ff */
[----:B------:R-:W-:-:S03]  /*134b0*/  IMAD R50, R76, -0x2, R27 ;  /* 0xfffffffe4c327824 */ /* 0x000fc600078e021b */
[----:B------:R3:W0:Y:S08]  /*134c0*/  MUFU.TANH R35, R36 ;  /* 0x0000002400237308 */ /* 0x0006300000002400 */
[----:B------:R5:W0:Y:S01]  /*134d0*/  MUFU.TANH R26, R54 ;  /* 0x00000036001a7308 */ /* 0x000a220000002400 */
[----:B---3--:R-:W-:Y:S01]  /*134e0*/  IMAD.U32 R36, RZ, RZ, UR5 ;  /* 0x00000005ff247e24 */ /* 0x008fe2000f8e00ff */
[----:B------:R-:W-:-:S04]  /*134f0*/  @P1 LOP3.LUT R22, R22, 0x20, RZ, 0xfc, !PT ;  /* 0x0000002016161812 */ /* 0x000fc800078efcff */
[----:B------:R3:W-:Y:S01]  /*13500*/  STL [R1], R36 ;  /* 0x0000002401007387 */ /* 0x0007e20000100800 */
[----:B-----5:R-:W-:Y:S01]  /*13510*/  VIADD R54, R29, UR5 ;  /* 0x000000051d367c36 */ /* 0x020fe20008000000 */
[----:B------:R-:W0:Y:S03]  /*13520*/  MUFU.TANH R61, R39 ;  /* 0x00000027003d7308 */ /* 0x000e260000002400 */
[----:B--2---:R-:W-:Y:S01]  /*13530*/  IMAD.IADD R29, R54, 0x1, R43 ;  /* 0x00000001361d7824 */ /* 0x004fe200078e022b */
[----:B---3--:R-:W-:-:S04]  /*13540*/  VIADDMNMX R36, R43, R51, R50, PT ;  /* 0x000000332b247246 */ /* 0x008fc80003800132 */
[----:B------:R2:W3:Y:S02]  /*13550*/  MUFU.TANH R39, R44 ;  /* 0x0000002c00277308 */ /* 0x0004e40000002400 */
[----:B--2---:R-:W-:Y:S01]  /*13560*/  LEA R44, R97, 0xffffffc0, 0x6 ;  /* 0xffffffc0612c7811 */ /* 0x004fe200078e30ff */
[----:B01--4-:R-:W-:Y:S06]  /*13570*/  @!P1 BRA `(.L_x_1756) ;  /* 0x0000000000509947 */ /* 0x013fec0003800000 */
[----:B------:R-:W-:Y:S01]  /*13580*/  IADD3 R27, -R218, R220, R43 ;  /* 0x000000dcda1b7210 */ /* 0x000fe20007ffe12b */
[----:B------:R-:W-:Y:S03]  /*13590*/  BSSY B0, `(.L_x_1757) ;  /* 0x000000e000007945 */ /* 0x000fe60003800000 */
[----:B------:R-:W-:-:S13]  /*135a0*/  ISETP.GT.AND P1, PT, R27, -0x1, PT ;  /* 0xffffffff1b00780c */ /* 0x000fda0003f24270 */
        /* <DEDUP_REMOVED lines=8> */
.L_x_1758:
[----:B------:R-:W-:-:S13]  /*13630*/  ISETP.NE.AND P1, PT, R13, 0x1, PT ;  /* 0x000000010d00780c */ /* 0x000fda0003f25270 */
[----:B------:R-:W0:Y:S02]  /*13640*/  @P1 LDC.64 R64, c[0x0][0x9e8] ;  /* 0x00027a00ff401b82 */ /* 0x000e240000000a00 */
[----:B0-----:R-:W-:-:S05]  /*13650*/  @P1 IMAD.HI.U32 R38, R27, R64, RZ ;  /* 0x000000401b261227 */ /* 0x001fca00078e00ff */
[----:B------:R-:W-:-:S07]  /*13660*/  @P1 SHF.R.U32.HI R27, RZ, R65, R38 ;  /* 0x00000041ff1b1219 */ /* 0x000fce0000011626 */
.L_x_1759:
[----:B------:R-:W-:Y:S05]  /*13670*/  BSYNC B0 ;  /* 0x0000000000007941 */ /* 0x000fea0003800000 */
.L_x_1757:
[----:B------:R-:W-:-:S04]  /*13680*/  IMAD R27, R27, R13, -R44 ;  /* 0x0000000d1b1b7224 */ /* 0x000fc800078e0a2c */
[----:B------:R-:W-:-:S05]  /*13690*/  IMAD R38, R76, -0x2, R27 ;  /* 0xfffffffe4c267824 */ /* 0x000fca00078e021b */
[----:B------:R-:W-:Y:S02]  /*136a0*/  VIMNMX R29, R29, R38, !PT ;  /* 0x000000261d1d7248 */ /* 0x000fe40007fe0100 */
[----:B------:R-:W-:-:S07]  /*136b0*/  VIADDMNMX R36, R38, R13, R36, PT ;  /* 0x0000000d26247246 */ /* 0x000fce0003800124 */
.L_x_1756:
[C---:B------:R-:W-:Y:S02]  /*136c0*/  ISETP.GE.AND P2, PT, R47.reuse, 0x9, PT ;  /* 0x000000092f00780c */ /* 0x040fe40003f46270 */
[----:B------:R-:W-:Y:S02]  /*136d0*/  ISETP.GE.AND P1, PT, R47, 0x2, PT ;  /* 0x000000022f00780c */ /* 0x000fe40003f26270 */
[C---:B------:R-:W-:Y:S02]  /*136e0*/  ISETP.GT.AND P3, PT, R29.reuse, 0x8, !P2 ;  /* 0x000000081d00780c */ /* 0x040fe40005764270 */
[----:B------:R-:W-:Y:S02]  /*136f0*/  ISETP.GT.AND P4, PT, R29, 0x1, !P1 ;  /* 0x000000011d00780c */ /* 0x000fe40004f84270 */
[----:B------:R-:W-:Y:S02]  /*13700*/  ISETP.LT.OR P3, PT, R36, 0x9, P3 ;  /* 0x000000092400780c */ /* 0x000fe40001f61670 */
[----:B------:R-:W-:-:S02]  /*13710*/  ISETP.GE.AND P5, PT, R47, 0xa, PT ;  /* 0x0000000a2f00780c */ /* 0x000fc40003fa6270 */
[----:B------:R-:W-:Y:S02]  /*13720*/  FSEL R71, R59, -INF , !P3 ;  /* 0xff8000003b477808 */ /* 0x000fe40005800000 */
[C---:B------:R-:W-:Y:S02]  /*13730*/  ISETP.LT.OR P4, PT, R36.reuse, 0x2, P4 ;  /* 0x000000022400780c */ /* 0x040fe40002781670 */
[----:B------:R-:W-:Y:S02]  /*13740*/  ISETP.GT.AND P3, PT, R29, 0x9, !P5 ;  /* 0x000000091d00780c */ /* 0x000fe40006f64270 */
[----:B------:R-:W-:Y:S02]  /*13750*/  FSEL R67, R57, -INF , !P4 ;  /* 0xff80000039437808 */ /* 0x000fe40006000000 */
        /* <DEDUP_REMOVED lines=16> */
[----:B------:R-:W-:Y:S02]  /*13860*/  ISETP.GE.AND P4, PT, R47, 0x1a, PT ;  /* 0x0000001a2f00780c */ /* 0x000fe40003f86270 */
[----:B------:R-:W-:Y:S02]  /*13870*/  FSEL R79, R35, -INF , !P3 ;  /* 0xff800000234f7808 */ /* 0x000fe40005800000 */
[----:B------:R-:W-:Y:S02]  /*13880*/  ISETP.GT.AND P3, PT, R29, 0x19, !P4 ;  /* 0x000000191d00780c */ /* 0x000fe40006764270 */
[----:B------:R-:W-:-:S02]  /*13890*/  P2R R60, PR, RZ, 0x10 ;  /* 0x00000010ff3c7803 */ /* 0x000fc40000000000 */
[C---:B------:R-:W-:Y:S02]  /*138a0*/  ISETP.LT.OR P3, PT, R36.reuse, 0x1a, P3 ;  /* 0x0000001a2400780c */ /* 0x040fe40001f61670 */
[----:B------:R-:W-:Y:S02]  /*138b0*/  ISETP.GE.AND P4, PT, R47, 0x21, PT ;  /* 0x000000212f00780c */ /* 0x000fe40003f86270 */
[----:B------:R-:W-:Y:S02]  /*138c0*/  FSEL R81, R37, -INF , !P3 ;  /* 0xff80000025517808 */ /* 0x000fe40005800000 */
[----:B------:R-:W-:Y:S01]  /*138d0*/  ISETP.GT.AND P3, PT, R29, 0x20, !P4 ;  /* 0x000000201d00780c */ /* 0x000fe20006764270 */
[----:B------:R-:W0:Y:S01]  /*138e0*/  SHFL.IDX PT, R37, R34, 0x1, 0x1c1f ;  /* 0x003c1f0022257f89 */ /* 0x000e2200000e0000 */
        /* <DEDUP_REMOVED lines=11> */
[----:B------:R-:W-:Y:S01]  /*139a0*/  ISETP.LT.OR P3, PT, R36, 0x29, P3 ;  /* 0x000000292400780c */ /* 0x000fe20001f61670 */
[----:B0-----:R-:W-:Y:S01]  /*139b0*/  IMAD.IADD R40, R54, 0x1, R37 ;  /* 0x0000000136287824 */ /* 0x001fe200078e0225 */
[----:B------:R-:W-:Y:S02]  /*139c0*/  ISETP.GE.AND P4, PT, R47, 0x2a, PT ;  /* 0x0000002a2f00780c */ /* 0x000fe40003f86270 */
[----:B---3--:R-:W-:-:S02]  /*139d0*/  FSEL R39, R39, -INF , !P3 ;  /* 0xff80000027277808 */ /* 0x008fc40005800000 */
        /* <DEDUP_REMOVED lines=15> */
[----:B------:R-:W-:Y:S02]  /*13ad0*/  ISETP.GE.AND P3, PT, R47, 0x39, PT ;  /* 0x000000392f00780c */ /* 0x000fe40003f66270 */
[----:B------:R-:W-:Y:S02]  /*13ae0*/  P2R R55, PR, RZ, 0x20 ;  /* 0x00000020ff377803 */ /* 0x000fe40000000000 */
[----:B------:R-:W-:-:S02]  /*13af0*/  ISETP.GT.AND P4, PT, R29, 0x38, !P3 ;  /* 0x000000381d00780c */ /* 0x000fc40005f84270 */
[----:B------:R-:W-:Y:S02]  /*13b00*/  ISETP.GE.AND P5, PT, R47, 0x3a, PT ;  /* 0x0000003a2f00780c */ /* 0x000fe40003fa6270 */
[----:B------:R-:W-:Y:S02]  /*13b10*/  ISETP.LT.OR P4, PT, R36, 0x39, P4 ;  /* 0x000000392400780c */ /* 0x000fe40002781670 */
[----:B------:R-:W-:Y:S02]  /*13b20*/  VIADDMNMX R38, R37, R51, R50, PT ;  /* 0x0000003325267246 */ /* 0x000fe40003800132 */
[----:B------:R-:W-:Y:S02]  /*13b30*/  FSEL R27, R52, -INF , !P4 ;  /* 0xff800000341b7808 */ /* 0x000fe40006000000 */
[----:B------:R-:W-:-:S04]  /*13b40*/  ISETP.GT.AND P4, PT, R29, RZ, !P6 ;  /* 0x000000ff1d00720c */ /* 0x000fc80007784270 */
[----:B------:R-:W-:-:S04]  /*13b50*/  ISETP.LT.OR P4, PT, R36, 0x1, P4 ;  /* 0x000000012400780c */ /* 0x000fc80002781670 */
[----:B------:R-:W-:Y:S02]  /*13b60*/  FSEL R65, R56, -INF , !P4 ;  /* 0xff80000038417808 */ /* 0x000fe40006000000 */
[----:B------:R-:W-:-:S04]  /*13b70*/  ISETP.GT.AND P4, PT, R29, 0x39, !P5 ;  /* 0x000000391d00780c */ /* 0x000fc80006f84270 */
[----:B------:R-:W-:-:S04]  /*13b80*/  ISETP.LT.OR P4, PT, R36, 0x3a, P4 ;  /* 0x0000003a2400780c */ /* 0x000fc80002781670 */
[----:B------:R-:W-:Y:S02]  /*13b90*/  FSEL R29, R53, -INF , !P4 ;  /* 0xff800000351d7808 */ /* 0x000fe40006000000 */
[----:B------:R-:W-:-:S13]  /*13ba0*/  ISETP.GE.AND P4, PT, R13, 0x1, PT ;  /* 0x000000010d00780c */ /* 0x000fda0003f86270 */
[----:B------:R-:W-:Y:S05]  /*13bb0*/  @!P4 BRA `(.L_x_1760) ;  /* 0x000000000050c947 */ /* 0x000fea0003800000 */
        /* <DEDUP_REMOVED lines=11> */
.L_x_1762:
[----:B------:R-:W-:-:S13]  /*13c70*/  ISETP.NE.AND P4, PT, R13, 0x1, PT ;  /* 0x000000010d00780c */ /* 0x000fda0003f85270 */
[----:B------:R-:W0:Y:S02]  /*13c80*/  @P4 LDC.64 R36, c[0x0][0x9e8] ;  /* 0x00027a00ff244b82 */ /* 0x000e240000000a00 */
[----:B0-----:R-:W-:-:S05]  /*13c90*/  @P4 IMAD.HI.U32 R36, R34, R36, RZ ;  /* 0x0000002422244227 */ /* 0x001fca00078e00ff */
[----:B------:R-:W-:-:S07]  /*13ca0*/  @P4 SHF.R.U32.HI R34, RZ, R37, R36 ;  /* 0x00000025ff224219 */ /* 0x000fce0000011624 */
.L_x_1763:
[----:B------:R-:W-:Y:S05]  /*13cb0*/  BSYNC B0 ;  /* 0x0000000000007941 */ /* 0x000fea0003800000 */
.L_x_1761:
[----:B------:R-:W-:-:S04]  /*13cc0*/  IMAD R34, R34, R13, -R44 ;  /* 0x0000000d22227224 */ /* 0x000fc800078e0a2c */
[----:B------:R-:W-:-:S05]  /*13cd0*/  IMAD R37, R76, -0x2, R34 ;  /* 0xfffffffe4c257824 */ /* 0x000fca00078e0222 */
[----:B------:R-:W-:Y:S02]  /*13ce0*/  VIMNMX R40, R40, R37, !PT ;  /* 0x0000002528287248 */ /* 0x000fe40007fe0100 */
[----:B------:R-:W-:-:S07]  /*13cf0*/  VIADDMNMX R38, R37, R13, R38, PT ;  /* 0x0000000d25267246 */ /* 0x000fce0003800126 */
.L_x_1760:
[C---:B------:R-:W-:Y:S01]  /*13d00*/  ISETP.GT.AND P1, PT, R40.reuse, 0x1, !P1 ;  /* 0x000000012800780c */ /* 0x040fe20004f24270 */
[----:B------:R-:W-:Y:S01]  /*13d10*/  ULDC UR4, c[0x0][0x988] ;  /* 0x0002620000047ab9 */ /* 0x000fe20000000800 */
[----:B------:R-:W-:Y:S02]  /*13d20*/  ISETP.GT.AND P6, PT, R40, RZ, !P6 ;  /* 0x000000ff2800720c */ /* 0x000fe400077c4270 */
[C---:B------:R-:W-:Y:S02]  /*13d30*/  ISETP.LT.OR P1, PT, R38.reuse, 0x2, P1 ;  /* 0x000000022600780c */ /* 0x040fe40000f21670 */
[----:B------:R-:W-:Y:S02]  /*13d40*/  ISETP.LT.OR P6, PT, R38, 0x1, P6 ;  /* 0x000000012600780c */ /* 0x000fe400037c1670 */
[----:B------:R-:W-:Y:S01]  /*13d50*/  FSEL R34, R2, -INF , !P1 ;  /* 0xff80000002227808 */ /* 0x000fe20004800000 */
[----:B------:R-:W-:Y:S01]  /*13d60*/  IMAD.U32 R2, RZ, RZ, UR4 ;  /* 0x00000004ff027e24 */ /* 0x000fe2000f8e00ff */
[----:B------:R-:W-:-:S02]  /*13d70*/  ISETP.NE.AND P1, PT, R55, RZ, PT ;  /* 0x000000ff3700720c */ /* 0x000fc40003f25270 */
[----:B------:R-:W-:Y:S02]  /*13d80*/  FSEL R37, R0, -INF , !P6 ;  /* 0xff80000000257808 */ /* 0x000fe40007000000 */
        /* <DEDUP_REMOVED lines=35> */
[----:B------:R-:W-:Y:S02]  /*13fc0*/  ISETP.GT.AND P1, PT, R40, 0x20, !P1 ;  /* 0x000000202800780c */ /* 0x000fe40004f24270 */
[----:B------:R-:W-:Y:S02]  /*13fd0*/  FMNMX.FTZ R0, R33, R0, !PT ;  /* 0x0000000021007209 */ /* 0x000fe40007810000 */
[----:B------:R-:W-:Y:S02]  /*13fe0*/  ISETP.LT.OR P1, PT, R38, 0x21, P1 ;  /* 0x000000212600780c */ /* 0x000fe40000f21670 */
[----:B------:R-:W-:Y:S02]  /*13ff0*/  ISETP.NE.AND P4, PT, R69, RZ, PT ;  /* 0x000000ff4500720c */ /* 0x000fe40003f85270 */
        /* <DEDUP_REMOVED lines=8> */
[----:B------:R-:W-:Y:S02]  /*14080*/  ISETP.GT.AND P1, PT, R40, 0x28, !P2 ;  /* 0x000000282800780c */ /* 0x000fe40005724270 */
[----:B------:R-:W-:Y:S02]  /*14090*/  ISETP.NE.AND P2, PT, R70, RZ, PT ;  /* 0x000000ff4600720c */ /* 0x000fe40003f45270 */
[----:B------:R-:W-:Y:S02]  /*140a0*/  ISETP.LT.OR P1, PT, R38, 0x29, P1 ;  /* 0x000000292600780c */ /* 0x000fe40000f21670 */
[----:B------:R-:W-:Y:S02]  /*140b0*/  ISETP.GT.AND P3, PT, R40, 0x38, !P3 ;  /* 0x000000382800780c */ /* 0x000fe40005f64270 */
[----:B------:R-:W-:Y:S02]  /*140c0*/  FSEL R61, R46, -INF , !P1 ;  /* 0xff8000002e3d7808 */ /* 0x000fe40004800000 */
[----:B------:R-:W-:-:S02]  /*140d0*/  ISETP.GT.AND P1, PT, R40, 0x29, !P4 ;  /* 0x000000292800780c */ /* 0x000fc40006724270 */
[----:B------:R-:W-:Y:S02]  /*140e0*/  ISETP.NE.AND P4, PT, R48, RZ, PT ;  /* 0x000000ff3000720c */ /* 0x000fe40003f85270 */
[----:B------:R-:W-:Y:S02]  /*140f0*/  ISETP.LT.OR P1, PT, R38, 0x2a, P1 ;  /* 0x0000002a2600780c */ /* 0x000fe40000f21670 */
[----:B------:R-:W-:Y:S02]  /*14100*/  ISETP.GT.AND P5, PT, R40, 0x39, !P5 ;  /* 0x000000392800780c */ /* 0x000fe40006fa4270 */
[----:B------:R-:W-:Y:S02]  /*14110*/  FSEL R25, R63, -INF , !P1 ;  /* 0xff8000003f197808 */ /* 0x000fe40004800000 */
[----:B------:R-:W0:Y:S01]  /*14120*/  SHFL.BFLY PT, R63, R24, 0x2, 0x1f ;  /* 0x0c401f00183f7f89 */ /* 0x000e2200000e0000 */
[C---:B------:R-:W-:Y:S02]  /*14130*/  ISETP.LT.OR P3, PT, R38.reuse, 0x39, P3 ;  /* 0x000000392600780c */ /* 0x040fe40001f61670 */
[----:B------:R-:W-:-:S02]  /*14140*/  ISETP.LT.OR P5, PT, R38, 0x3a, P5 ;  /* 0x0000003a2600780c */ /* 0x000fc40002fa1670 */
[----:B0-----:R-:W-:-:S05]  /*14150*/  FMNMX.FTZ R63, R24, R63, !PT ;  /* 0x0000003f183f7209 */ /* 0x001fca0007810000 */
[----:B------:R-:W0:Y:S02]  /*14160*/  SHFL.BFLY PT, R4, R63, 0x1, 0x1f ;  /* 0x0c201f003f047f89 */ /* 0x000e2400000e0000 */
[----:B0-----:R-:W-:-:S04]  /*14170*/  FMNMX.FTZ R4, R63, R4, !PT ;  /* 0x000000043f047209 */ /* 0x001fc80007810000 */
[C---:B------:R-:W-:Y:S01]  /*14180*/  FSETP.NEU.FTZ.AND P1, PT, R4.reuse, -INF , PT ;  /* 0xff8000000400780b */ /* 0x040fe20003f3d000 */
[----:B------:R-:W-:-:S05]  /*14190*/  FMUL.FTZ R0, R4, R2 ;  /* 0x0000000204007220 */ /* 0x000fca0000410000 */
[----:B------:R-:W-:Y:S02]  /*141a0*/  FSEL R30, R0, RZ, P1 ;  /* 0x000000ff001e7208 */ /* 0x000fe40000800000 */
[----:B------:R-:W-:Y:S02]  /*141b0*/  FMNMX.FTZ R0, R37, R34, !PT ;  /* 0x0000002225007209 */ /* 0x000fe40007810000 */
[C---:B------:R-:W-:Y:S01]  /*141c0*/  ISETP.GT.AND P1, PT, R40.reuse, 0x30, !P2 ;  /* 0x000000302800780c */ /* 0x040fe20005724270 */
[--C-:B------:R-:W-:Y:S01]  /*141d0*/  FFMA.FTZ R24, R65, R2, -R30.reuse ;  /* 0x0000000241187223 */ /* 0x100fe2000001081e */
[----:B------:R-:W-:Y:S01]  /*141e0*/  FMNMX.FTZ R0, R45, R0, !PT ;  /* 0x000000002d007209 */ /* 0x000fe20007810000 */
[--C-:B------:R-:W-:Y:S01]  /*141f0*/  FFMA.FTZ R32, R67, R2, -R30.reuse ;  /* 0x0000000243207223 */ /* 0x100fe2000001081e */
[----:B------:R-:W-:Y:S01]  /*14200*/  ISETP.GT.AND P2, PT, R40, 0x31, !P4 ;  /* 0x000000312800780c */ /* 0x000fe20006744270 */
[----:B------:R0:W-:Y:S01]  /*14210*/  MUFU.EX2 R196, R24 ;  /* 0x0000001800c47308 */ /* 0x0001e20000000800 */
[----:B------:R-:W-:Y:S01]  /*14220*/  FMNMX.FTZ R0, R47, R0, !PT ;  /* 0x000000002f007209 */ /* 0x000fe20007810000 */
[-CC-:B------:R-:W-:Y:S01]  /*14230*/  FFMA.FTZ R29, R29, R2.reuse, -R30.reuse ;  /* 0x000000021d1d7223 */ /* 0x180fe2000001081e */
[C---:B------:R-:W-:Y:S01]  /*14240*/  ISETP.LT.OR P1, PT, R38.reuse, 0x31, P1 ;  /* 0x000000312600780c */ /* 0x040fe20000f21670 */
[--C-:B------:R-:W-:Y:S01]  /*14250*/  FFMA.FTZ R36, R79, R2, -R30.reuse ;  /* 0x000000024f247223 */ /* 0x100fe2000001081e */
[----:B------:R-:W-:Y:S01]  /*14260*/  FMNMX.FTZ R0, R49, R0, !PT ;  /* 0x0000000031007209 */ /* 0x000fe20007810000 */
[--C-:B------:R-:W-:Y:S01]  /*14270*/  FFMA.FTZ R31, R31, R2, -R30.reuse ;  /* 0x000000021f1f7223 */ /* 0x100fe2000001081e */
[----:B------:R-:W-:Y:S01]  /*14280*/  ISETP.LT.OR P2, PT, R38, 0x32, P2 ;  /* 0x000000322600780c */ /* 0x000fe20001741670 */
[----:B------:R1:W2:Y:S01]  /*14290*/  MUFU.EX2 R69, R32 ;  /* 0x0000002000457308 */ /* 0x0002a20000000800 */
[----:B------:R-:W-:Y:S01]  /*142a0*/  FMNMX.FTZ R0, R51, R0, !PT ;  /* 0x0000000033007209 */ /* 0x000fe20007810000 */
[-CC-:B0-----:R-:W-:Y:S01]  /*142b0*/  FFMA.FTZ R24, R71, R2.reuse, -R30.reuse ;  /* 0x0000000247187223 */ /* 0x181fe2000001081e */
[----:B------:R-:W-:Y:S01]  /*142c0*/  FSEL R5, R5, -INF , !P1 ;  /* 0xff80000005057808 */ /* 0x000fe20004800000 */
[--C-:B------:R-:W-:Y:S01]  /*142d0*/  FFMA.FTZ R38, R81, R2, -R30.reuse ;  /* 0x0000000251267223 */ /* 0x100fe2000001081e */
[----:B------:R-:W-:Y:S01]  /*142e0*/  FMNMX.FTZ R0, R53, R0, !PT ;  /* 0x0000000035007209 */ /* 0x000fe20007810000 */
[--C-:B------:R-:W-:Y:S01]  /*142f0*/  FFMA.FTZ R43, R43, R2, -R30.reuse ;  /* 0x000000022b2b7223 */ /* 0x100fe2000001081e */
[----:B------:R-:W-:Y:S01]  /*14300*/  FSEL R63, R3, -INF , !P2 ;  /* 0xff800000033f7808 */ /* 0x000fe20005000000 */
[----:B------:R-:W-:Y:S01]  /*14310*/  MUFU.EX2 R198, R24 ;  /* 0x0000001800c67308 */ /* 0x000fe20000000800 */
[----:B------:R-:W-:Y:S01]  /*14320*/  FMNMX.FTZ R0, R55, R0, !PT ;  /* 0x0000000037007209 */ /* 0x000fe20007810000 */
[-CC-:B-1----:R-:W-:Y:S01]  /*14330*/  FFMA.FTZ R32, R77, R2.reuse, -R30.reuse ;  /* 0x000000024d207223 */ /* 0x182fe2000001081e */
[----:B------:R-:W-:Y:S01]  /*14340*/  FSEL R65, R26, -INF , !P3 ;  /* 0xff8000001a417808 */ /* 0x000fe20005800000 */
[--C-:B------:R-:W-:Y:S01]  /*14350*/  FFMA.FTZ R26, R73, R2, -R30.reuse ;  /* 0x00000002491a7223 */ /* 0x100fe2000001081e */
[----:B------:R-:W-:Y:S01]  /*14360*/  FMNMX.FTZ R0, R57, R0, !PT ;  /* 0x0000000039007209 */ /* 0x000fe20007810000 */
[-CC-:B------:R-:W-:Y:S01]  /*14370*/  FFMA.FTZ R41, R41, R2.reuse, -R30.reuse ;  /* 0x0000000229297223 */ /* 0x180fe2000001081e */
[----:B------:R-:W-:Y:S01]  /*14380*/  FSEL R67, R28, -INF , !P5 ;  /* 0xff8000001c437808 */ /* 0x000fe20006800000 */
[--C-:B------:R-:W-:Y:S01]  /*14390*/  FFMA.FTZ R28, R75, R2, -R30.reuse ;  /* 0x000000024b1c7223 */ /* 0x100fe2000001081e */
[----:B------:R-:W-:Y:S01]  /*143a0*/  FMNMX.FTZ R0, R59, R0, !PT ;  /* 0x000000003b007209 */ /* 0x000fe20007810000 */
[----:B------:R-:W-:Y:S01]  /*143b0*/  MUFU.EX2 R71, R26 ;  /* 0x0000001a00477308 */ /* 0x000fe20000000800 */
[----:B------:R-:W-:Y:S01]  /*143c0*/  ISETP.NE.AND P4, PT, R74, 0x1, PT ;  /* 0x000000014a00780c */ /* 0x000fe20003f85270 */
[--C-:B------:R-:W-:Y:S01]  /*143d0*/  FFMA.FTZ R39, R39, R2, -R30.reuse ;  /* 0x0000000227277223 */ /* 0x100fe2000001081e */
[----:B------:R-:W-:Y:S01]  /*143e0*/  FMNMX.FTZ R0, R61, R0, !PT ;  /* 0x000000003d007209 */ /* 0x000fe20007810000 */
[-CC-:B------:R-:W-:Y:S01]  /*143f0*/  FFMA.FTZ R35, R35, R2.reuse, -R30.reuse ;  /* 0x0000000223237223 */ /* 0x180fe2000001081e */
[-CC-:B------:R-:W-:Y:S01]  /*14400*/  FFMA.FTZ R33, R33, R2.reuse, -R30.reuse ;  /* 0x0000000221217223 */ /* 0x180fe2000001081e */
[----:B------:R-:W-:Y:S01]  /*14410*/  FFMA.FTZ R27, R27, R2, -R30 ;  /* 0x000000021b1b7223 */ /* 0x000fe2000001081e */
[----:B------:R-:W-:Y:S01]  /*14420*/  FMNMX.FTZ R0, R25, R0, !PT ;  /* 0x0000000019007209 */ /* 0x000fe20007810000 */
[----:B------:R-:W-:Y:S03]  /*14430*/  MUFU.EX2 R28, R28 ;  /* 0x0000001c001c7308 */ /* 0x000fe60000000800 */
[----:B------:R-:W-:-:S03]  /*14440*/  FMNMX.FTZ R0, R5, R0, !PT ;  /* 0x0000000005007209 */ /* 0x000fc60007810000 */
[----:B------:R-:W0:Y:S01]  /*14450*/  @P4 LDC R44, c[0x0][0x450] ;  /* 0x00011400ff2c4b82 */ /* 0x000e220000000800 */
[----:B------:R-:W-:Y:S01]  /*14460*/  FMNMX.FTZ R0, R63, R0, !PT ;  /* 0x000000003f007209 */ /* 0x000fe20007810000 */
[----:B------:R-:W1:Y:S03]  /*14470*/  MUFU.EX2 R73, R32 ;  /* 0x0000002000497308 */ /* 0x000e660000000800 */
[----:B------:R-:W-:-:S04]  /*14480*/  FMNMX.FTZ R0, R65, R0, !PT ;  /* 0x0000000041007209 */ /* 0x000fc80007810000 */
[----:B------:R-:W-:Y:S01]  /*14490*/  FMNMX.FTZ R0, R67, R0, !PT ;  /* 0x0000000043007209 */ /* 0x000fe20007810000 */
[----:B------:R2:W-:Y:S04]  /*144a0*/  MUFU.EX2 R186, R29 ;  /* 0x0000001d00ba7308 */ /* 0x0005e80000000800 */
[----:B------:R-:W3:Y:S04]  /*144b0*/  SHFL.BFLY PT, R3, R0, 0x2, 0x1f ;  /* 0x0c401f0000037f89 */ /* 0x000ee800000e0000 */
[----:B------:R4:W-:Y:S01]  /*144c0*/  MUFU.EX2 R75, R38 ;  /* 0x00000026004b7308 */ /* 0x0009e20000000800 */
[----:B--2---:R-:W-:Y:S01]  /*144d0*/  FADD.FTZ R29, R196, R69 ;  /* 0x00000045c41d7221 */ /* 0x004fe20000010000 */
[----:B-1----:R-:W-:-:S02]  /*144e0*/  F2FP.F16.F32.PACK_AB R192, R73, R28 ;  /* 0x0000001c49c0723e */ /* 0x002fc400000000ff */
[----:B------:R-:W-:-:S04]  /*144f0*/  F2FP.F16.F32.PACK_AB R196, R69, R196 ;  /* 0x000000c445c4723e */ /* 0x000fc800000000ff */
[----:B------:R-:W1:Y:S01]  /*14500*/  MUFU.EX2 R36, R36 ;  /* 0x0000002400247308 */ /* 0x000e620000000800 */
[----:B----4-:R-:W-:Y:S01]  /*14510*/  FADD.FTZ R38, R198, R29 ;  /* 0x0000001dc6267221 */ /* 0x010fe20000010000 */
[----:B------:R-:W-:-:S03]  /*14520*/  F2FP.F16.F32.PACK_AB R198, R71, R198 ;  /* 0x000000c647c6723e */ /* 0x000fc600000000ff */
[----:B------:R-:W-:-:S03]  /*14530*/  FADD.FTZ R29, R71, R38 ;  /* 0x00000026471d7221 */ /* 0x000fc60000010000 */
[----:B------:R2:W-:Y:S01]  /*14540*/  MUFU.EX2 R184, R31 ;  /* 0x0000001f00b87308 */ /* 0x0005e20000000800 */
[----:B------:R-:W-:Y:S01]  /*14550*/  FADD.FTZ R40, R28, R29 ;  /* 0x0000001d1c287221 */ /* 0x000fe20000010000 */
[----:B---3--:R-:W-:-:S06]  /*14560*/  FMNMX.FTZ R24, R0, R3, !PT ;  /* 0x0000000300187209 */ /* 0x008fcc0007810000 */
[----:B------:R-:W-:Y:S01]  /*14570*/  MUFU.EX2 R43, R43 ;  /* 0x0000002b002b7308 */ /* 0x000fe20000000800 */
[----:B------:R-:W3:Y:S01]  /*14580*/  SHFL.BFLY PT, R3, R24, 0x1, 0x1f ;  /* 0x0c201f0018037f89 */ /* 0x000ee200000e0000 */
[----:B--2---:R-:W-:Y:S01]  /*14590*/  FADD.FTZ R31, R73, R40 ;  /* 0x00000028491f7221 */ /* 0x004fe20000010000 */
[----:B-1----:R-:W-:-:S03]  /*145a0*/  F2FP.F16.F32.PACK_AB R194, R75, R36 ;  /* 0x000000244bc2723e */ /* 0x002fc600000000ff */
[----:B------:R-:W-:Y:S02]  /*145b0*/  FADD.FTZ R42, R36, R31 ;  /* 0x0000001f242a7221 */ /* 0x000fe40000010000 */
[----:B------:R1:W-:Y:S02]  /*145c0*/  MUFU.EX2 R188, R41 ;  /* 0x0000002900bc7308 */ /* 0x0003e40000000800 */
[----:B------:R-:W-:-:S06]  /*145d0*/  FADD.FTZ R42, R75, R42 ;  /* 0x0000002a4b2a7221 */ /* 0x000fcc0000010000 */
[----:B------:R-:W-:Y:S01]  /*145e0*/  MUFU.EX2 R39, R39 ;  /* 0x0000002700277308 */ /* 0x000fe20000000800 */
[----:B-1----:R-:W1:Y:S07]  /*145f0*/  @P4 LDC R41, c[0x0][0x44c] ;  /* 0x00011300ff294b82 */ /* 0x002e6e0000000800 */
[----:B------:R2:W-:Y:S01]  /*14600*/  MUFU.EX2 R190, R35 ;  /* 0x0000002300be7308 */ /* 0x0005e20000000800 */
[----:B---3--:R-:W-:-:S04]  /*14610*/  FMNMX.FTZ R3, R24, R3, !PT ;  /* 0x0000000318037209 */ /* 0x008fc80007810000 */
[C---:B------:R-:W-:Y:S01]  /*14620*/  FSETP.NEU.FTZ.AND P1, PT, R3.reuse, -INF , PT ;  /* 0xff8000000300780b */ /* 0x040fe20003f3d000 */
[----:B------:R-:W-:Y:S02]  /*14630*/  FMUL.FTZ R0, R3, R2 ;  /* 0x0000000203007220 */ /* 0x000fe40000410000 */
[----:B------:R-:W-:Y:S01]  /*14640*/  MUFU.EX2 R33, R33 ;  /* 0x0000002100217308 */ /* 0x000fe20000000800 */
[----:B--2---:R-:W-:Y:S02]  /*14650*/  MOV R35, R72 ;  /* 0x0000004800237202 */ /* 0x004fe40000000f00 */
[----:B------:R-:W-:-:S05]  /*14660*/  FSEL R0, R0, RZ, P1 ;  /* 0x000000ff00007208 */ /* 0x000fca0000800000 */
[-CC-:B------:R-:W-:Y:S01]  /*14670*/  FFMA.FTZ R37, R37, R2.reuse, -R0.reuse ;  /* 0x0000000225257223 */ /* 0x180fe20000010800 */
[-CC-:B------:R-:W-:Y:S01]  /*14680*/  FFMA.FTZ R34, R34, R2.reuse, -R0.reuse ;  /* 0x0000000222227223 */ /* 0x180fe20000010800 */
[-CC-:B------:R-:W-:Y:S01]  /*14690*/  FFMA.FTZ R45, R45, R2.reuse, -R0.reuse ;  /* 0x000000022d2d7223 */ /* 0x180fe20000010800 */
[-CC-:B------:R-:W-:Y:S01]  /*146a0*/  FFMA.FTZ R47, R47, R2.reuse, -R0.reuse ;  /* 0x000000022f2f7223 */ /* 0x180fe20000010800 */
[-CC-:B------:R-:W-:Y:S01]  /*146b0*/  FFMA.FTZ R49, R49, R2.reuse, -R0.reuse ;  /* 0x0000000231317223 */ /* 0x180fe20000010800 */
[-CC-:B------:R-:W-:Y:S01]  /*146c0*/  FFMA.FTZ R51, R51, R2.reuse, -R0.reuse ;  /* 0x0000000233337223 */ /* 0x180fe20000010800 */
[----:B------:R-:W-:Y:S01]  /*146d0*/  MUFU.EX2 R37, R37 ;  /* 0x0000002500257308 */ /* 0x000fe20000000800 */
[-CC-:B------:R-:W-:Y:S01]  /*146e0*/  FFMA.FTZ R53, R53, R2.reuse, -R0.reuse ;  /* 0x0000000235357223 */ /* 0x180fe20000010800 */
[-CC-:B------:R-:W-:Y:S01]  /*146f0*/  FFMA.FTZ R55, R55, R2.reuse, -R0.reuse ;  /* 0x0000000237377223 */ /* 0x180fe20000010800 */
[-CC-:B------:R-:W-:Y:S01]  /*14700*/  FFMA.FTZ R57, R57, R2.reuse, -R0.reuse ;  /* 0x0000000239397223 */ /* 0x180fe20000010800 */
[-CC-:B------:R-:W-:Y:S01]  /*14710*/  FFMA.FTZ R59, R59, R2.reuse, -R0.reuse ;  /* 0x000000023b3b7223 */ /* 0x180fe20000010800 */
[-CC-:B------:R-:W-:Y:S01]  /*14720*/  FFMA.FTZ R61, R61, R2.reuse, -R0.reuse ;  /* 0x000000023d3d7223 */ /* 0x180fe20000010800 */
[-CC-:B------:R-:W-:Y:S01]  /*14730*/  FFMA.FTZ R25, R25, R2.reuse, -R0.reuse ;  /* 0x0000000219197223 */ /* 0x180fe20000010800 */
[-CC-:B------:R-:W-:Y:S01]  /*14740*/  FFMA.FTZ R5, R5, R2.reuse, -R0.reuse ;  /* 0x0000000205057223 */ /* 0x180fe20000010800 */
[----:B------:R-:W2:Y:S01]  /*14750*/  MUFU.EX2 R34, R34 ;  /* 0x0000002200227308 */ /* 0x000ea20000000800 */
[-CC-:B------:R-:W-:Y:S01]  /*14760*/  FFMA.FTZ R63, R63, R2.reuse, -R0.reuse ;  /* 0x000000023f3f7223 */ /* 0x180fe20000010800 */
[-CC-:B------:R-:W-:Y:S01]  /*14770*/  FFMA.FTZ R65, R65, R2.reuse, -R0.reuse ;  /* 0x0000000241417223 */ /* 0x180fe20000010800 */
[----:B------:R-:W-:Y:S01]  /*14780*/  FFMA.FTZ R67, R67, R2, -R0 ;  /* 0x0000000243437223 */ /* 0x000fe20000010800 */
[----:B-1----:R-:W-:-:S04]  /*14790*/  @P4 IMAD.HI.U32 R41, R72, R41, RZ ;  /* 0x0000002948294227 */ /* 0x002fc800078e00ff */
[----:B------:R-:W1:Y:S01]  /*147a0*/  MUFU.EX2 R45, R45 ;  /* 0x0000002d002d7308 */ /* 0x000e620000000800 */
[----:B0-----:R-:W-:Y:S02]  /*147b0*/  @P4 SHF.R.U32.HI R35, RZ, R44, R41 ;  /* 0x0000002cff234219 */ /* 0x001fe40000011629 */
[----:B------:R-:W-:-:S03]  /*147c0*/  ISETP.GE.AND P4, PT, R13, 0x1, PT ;  /* 0x000000010d00780c */ /* 0x000fc60003f86270 */
[----:B------:R-:W-:Y:S02]  /*147d0*/  IMAD.IADD R31, R102, 0x1, R35 ;  /* 0x00000001661f7824 */ /* 0x000fe400078e0223 */
[----:B------:R-:W0:Y:S01]  /*147e0*/  MUFU.EX2 R24, R47 ;  /* 0x0000002f00187308 */ /* 0x000e220000000800 */
[----:B--2---:R-:W-:Y:S01]  /*147f0*/  FADD.FTZ R38, R37, R34 ;  /* 0x0000002225267221 */ /* 0x004fe20000010000 */
[----:B------:R-:W-:Y:S01]  /*14800*/  F2FP.F16.F32.PACK_AB R197, R34, R37 ;  /* 0x0000002522c5723e */ /* 0x000fe200000000ff */
[----:B------:R-:W-:-:S05]  /*14810*/  IMAD.IADD R12, R31, 0x1, R12 ;  /* 0x000000011f0c7824 */ /* 0x000fca00078e020c */
[----:B------:R-:W2:Y:S01]  /*14820*/  MUFU.EX2 R49, R49 ;  /* 0x0000003100317308 */ /* 0x000ea20000000800 */
[----:B-1----:R-:W-:-:S07]  /*14830*/  FADD.FTZ R29, R45, R38 ;  /* 0x000000262d1d7221 */ /* 0x002fce0000010000 */
[----:B------:R-:W1:Y:S01]  /*14840*/  MUFU.EX2 R26, R51 ;  /* 0x00000033001a7308 */ /* 0x000e620000000800 */
[C---:B0-----:R-:W-:Y:S01]  /*14850*/  FADD.FTZ R40, R24.reuse, R29 ;  /* 0x0000001d18287221 */ /* 0x041fe20000010000 */
[----:B------:R-:W-:-:S06]  /*14860*/  F2FP.F16.F32.PACK_AB R199, R24, R45 ;  /* 0x0000002d18c7723e */ /* 0x000fcc00000000ff */
[----:B------:R-:W-:Y:S01]  /*14870*/  MUFU.EX2 R53, R53 ;  /* 0x0000003500357308 */ /* 0x000fe20000000800 */
[----:B--2---:R-:W-:-:S07]  /*14880*/  FADD.FTZ R29, R49, R40 ;  /* 0x00000028311d7221 */ /* 0x004fce0000010000 */
[----:B------:R-:W0:Y:S01]  /*14890*/  MUFU.EX2 R30, R55 ;  /* 0x00000037001e7308 */ /* 0x000e220000000800 */
[C---:B-1----:R-:W-:Y:S01]  /*148a0*/  FADD.FTZ R40, R26.reuse, R29 ;  /* 0x0000001d1a287221 */ /* 0x042fe20000010000 */
[----:B------:R-:W-:Y:S01]  /*148b0*/  FADD.FTZ R29, R43, R42 ;  /* 0x0000002a2b1d7221 */ /* 0x000fe20000010000 */
[----:B------:R-:W-:-:S03]  /*148c0*/  F2FP.F16.F32.PACK_AB R193, R26, R49 ;  /* 0x000000311ac1723e */ /* 0x000fc600000000ff */
[C---:B------:R-:W-:Y:S01]  /*148d0*/  FADD.FTZ R42, R188.reuse, R29 ;  /* 0x0000001dbc2a7221 */ /* 0x040fe20000010000 */
[----:B------:R-:W-:Y:S01]  /*148e0*/  F2FP.F16.F32.PACK_AB R188, R188, R43 ;  /* 0x0000002bbcbc723e */ /* 0x000fe200000000ff */
[----:B------:R-:W-:Y:S02]  /*148f0*/  MUFU.EX2 R57, R57 ;  /* 0x0000003900397308 */ /* 0x000fe40000000800 */
[----:B------:R-:W-:-:S04]  /*14900*/  FADD.FTZ R29, R39, R42 ;  /* 0x0000002a271d7221 */ /* 0x000fc80000010000 */
[C---:B------:R-:W-:Y:S01]  /*14910*/  FADD.FTZ R42, R190.reuse, R29 ;  /* 0x0000001dbe2a7221 */ /* 0x040fe20000010000 */
[----:B------:R-:W-:Y:S01]  /*14920*/  F2FP.F16.F32.PACK_AB R190, R190, R39 ;  /* 0x00000027bebe723e */ /* 0x000fe200000000ff */
[----:B------:R-:W1:Y:S01]  /*14930*/  MUFU.EX2 R32, R59 ;  /* 0x0000003b00207308 */ /* 0x000e620000000800 */
[----:B0-----:R-:W-:Y:S01]  /*14940*/  F2FP.F16.F32.PACK_AB R195, R30, R53 ;  /* 0x000000351ec3723e */ /* 0x001fe200000000ff */
[----:B------:R-:W-:-:S06]  /*14950*/  FADD.FTZ R29, R33, R42 ;  /* 0x0000002a211d7221 */ /* 0x000fcc0000010000 */
[----:B------:R-:W-:Y:S08]  /*14960*/  MUFU.EX2 R61, R61 ;  /* 0x0000003d003d7308 */ /* 0x000ff00000000800 */
[----:B------:R0:W2:Y:S01]  /*14970*/  MUFU.EX2 R38, R25 ;  /* 0x0000001900267308 */ /* 0x0000a20000000800 */
[----:B-1----:R-:W-:-:S07]  /*14980*/  F2FP.F16.F32.PACK_AB R189, R32, R57 ;  /* 0x0000003920bd723e */ /* 0x002fce00000000ff */
[----:B------:R-:W1:Y:S01]  /*14990*/  MUFU.EX2 R5, R5 ;  /* 0x0000000500057308 */ /* 0x000e620000000800 */
[----:B0-----:R-:W-:-:S04]  /*149a0*/  FADD.FTZ R25, R53, R40 ;  /* 0x0000002835197221 */ /* 0x001fc80000010000 */
[----:B------:R-:W-:-:S03]  /*149b0*/  FADD.FTZ R40, R30, R25 ;  /* 0x000000191e287221 */ /* 0x000fc60000010000 */
[----:B------:R-:W0:Y:S01]  /*149c0*/  MUFU.EX2 R0, R63 ;  /* 0x0000003f00007308 */ /* 0x000e220000000800 */
[----:B------:R-:W-:Y:S01]  /*149d0*/  FADD.FTZ R25, R57, R40 ;  /* 0x0000002839197221 */ /* 0x000fe20000010000 */
[----:B--2---:R-:W-:-:S03]  /*149e0*/  F2FP.F16.F32.PACK_AB R191, R38, R61 ;  /* 0x0000003d26bf723e */ /* 0x004fc600000000ff */
[----:B------:R-:W-:-:S03]  /*149f0*/  FADD.FTZ R40, R32, R25 ;  /* 0x0000001920287221 */ /* 0x000fc60000010000 */
[----:B------:R-:W2:Y:S01]  /*14a00*/  MUFU.EX2 R27, R27 ;  /* 0x0000001b001b7308 */ /* 0x000ea20000000800 */
[----:B------:R-:W-:Y:S01]  /*14a10*/  FADD.FTZ R25, R61, R40 ;  /* 0x000000283d197221 */ /* 0x000fe20000010000 */
[C---:B------:R-:W-:Y:S01]  /*14a20*/  FADD.FTZ R40, R184.reuse, R29 ;  /* 0x0000001db8287221 */ /* 0x040fe20000010000 */
[----:B------:R-:W-:Y:S02]  /*14a30*/  F2FP.F16.F32.PACK_AB R184, R184, R33 ;  /* 0x00000021b8b8723e */ /* 0x000fe400000000ff */
[----:B------:R-:W-:-:S03]  /*14a40*/  FADD.FTZ R36, R38, R25 ;  /* 0x0000001926247221 */ /* 0x000fc60000010000 */
[----:B------:R-:W3:Y:S01]  /*14a50*/  MUFU.EX2 R65, R65 ;  /* 0x0000004100417308 */ /* 0x000ee20000000800 */
[----:B-1----:R-:W-:Y:S01]  /*14a60*/  FADD.FTZ R25, R5, R36 ;  /* 0x0000002405197221 */ /* 0x002fe20000010000 */
[C---:B0-----:R-:W-:Y:S01]  /*14a70*/  F2FP.F16.F32.PACK_AB R185, R0.reuse, R5 ;  /* 0x0000000500b9723e */ /* 0x041fe200000000ff */
[----:B------:R-:W-:Y:S02]  /*14a80*/  VIADD R5, R97, 0xfffffffe ;  /* 0xfffffffe61057836 */ /* 0x000fe40000000000 */
[----:B------:R-:W-:-:S03]  /*14a90*/  FADD.FTZ R34, R0, R25 ;  /* 0x0000001900227221 */ /* 0x000fc60000010000 */
[----:B------:R-:W0:Y:S01]  /*14aa0*/  MUFU.EX2 R28, R67 ;  /* 0x00000043001c7308 */ /* 0x000e220000000800 */
[----:B--2---:R-:W-:-:S04]  /*14ab0*/  FADD.FTZ R223, R27, R40 ;  /* 0x000000281bdf7221 */ /* 0x004fc80000010000 */
[C---:B------:R-:W-:Y:S01]  /*14ac0*/  FADD.FTZ R223, R186.reuse, R223 ;  /* 0x000000dfbadf7221 */ /* 0x040fe20000010000 */
[----:B------:R-:W-:Y:S01]  /*14ad0*/  F2FP.F16.F32.PACK_AB R186, R186, R27 ;  /* 0x0000001bbaba723e */ /* 0x000fe200000000ff */
[----:B---3--:R-:W-:-:S04]  /*14ae0*/  FADD.FTZ R221, R65, R34 ;  /* 0x0000002241dd7221 */ /* 0x008fc80000010000 */
[C---:B0-----:R-:W-:Y:S01]  /*14af0*/  FADD.FTZ R221, R28.reuse, R221 ;  /* 0x000000dd1cdd7221 */ /* 0x041fe20000010000 */
[----:B------:R-:W-:Y:S01]  /*14b00*/  F2FP.F16.F32.PACK_AB R187, R28, R65 ;  /* 0x000000411cbb723e */ /* 0x000fe200000000ff */
[----:B------:R-:W-:Y:S06]  /*14b10*/  @!P4 BRA `(.L_x_1764) ;  /* 0x000000000048c947 */ /* 0x000fec0003800000 */
        /* <DEDUP_REMOVED lines=11> */
.L_x_1766:
[----:B------:R-:W-:-:S13]  /*14bd0*/  ISETP.NE.AND P1, PT, R13, 0x1, PT ;  /* 0x000000010d00780c */ /* 0x000fda0003f25270 */
[----:B------:R-:W0:Y:S02]  /*14be0*/  @P1 LDC.64 R24, c[0x0][0x9e8] ;  /* 0x00027a00ff181b82 */ /* 0x000e240000000a00 */
[----:B0-----:R-:W-:-:S05]  /*14bf0*/  @P1 IMAD.HI.U32 R24, R0, R24, RZ ;  /* 0x0000001800181227 */ /* 0x001fca00078e00ff */
[----:B------:R-:W-:-:S07]  /*14c00*/  @P1 SHF.R.U32.HI R0, RZ, R25, R24 ;  /* 0x00000019ff001219 */ /* 0x000fce0000011618 */
.L_x_1767:
[----:B------:R-:W-:Y:S05]  /*14c10*/  BSYNC B0 ;  /* 0x0000000000007941 */ /* 0x000fea0003800000 */
.L_x_1765:
[----:B------:R-:W-:-:S05]  /*14c20*/  IMAD R13, R0, R13, R13 ;  /* 0x0000000d000d7224 */ /* 0x000fca00078e020d */
[----:B------:R-:W-:-:S07]  /*14c30*/  VIMNMX R12, R12, R13, PT ;  /* 0x0000000d0c0c7248 */ /* 0x000fce0003fe0100 */
.L_x_1764:
[----:B------:R-:W2:Y:S01]  /*14c40*/  LDL R24, [R1+0x64] ;  /* 0x0000640001187983 */ /* 0x000ea20000100800 */
[----:B------:R-:W-:Y:S01]  /*14c50*/  SHF.R.S32.HI R13, RZ, 0x1f, R12 ;  /* 0x0000001fff0d7819 */ /* 0x000fe2000001140c */
[----:B------:R-:W-:Y:S01]  /*14c60*/  BSSY B1, `(.L_x_1768) ;  /* 0x000036a000017945 */ /* 0x000fe20003800000 */
[----:B------:R-:W-:Y:S01]  /*14c70*/  IMAD.MOV.U32 R0, RZ, RZ, 0x3f800000 ;  /* 0x3f800000ff007424 */ /* 0x000fe200078e00ff */
[----:B------:R-:W-:Y:S02]  /*14c80*/  CS2R R150, SRZ ;  /* 0x0000000000967805 */ /* 0x000fe4000001ff00 */
[----:B------:R-:W-:Y:S01]  /*14c90*/  LEA.HI R13, R13, R12, RZ, 0x6 ;  /* 0x0000000c0d0d7211 */ /* 0x000fe200078f30ff */
[----:B------:R-:W-:Y:S01]  /*14ca0*/  IMAD.MOV.U32 R12, RZ, RZ, 0x3f800000 ;  /* 0x3f800000ff0c7424 */ /* 0x000fe200078e00ff */
[----:B------:R-:W-:Y:S02]  /*14cb0*/  CS2R R148, SRZ ;  /* 0x0000000000947805 */ /* 0x000fe4000001ff00 */
[----:B------:R-:W-:-:S02]  /*14cc0*/  CS2R R146, SRZ ;  /* 0x0000000000927805 */ /* 0x000fc4000001ff00 */
[----:B------:R-:W-:Y:S02]  /*14cd0*/  SHF.R.S32.HI R13, RZ, 0x6, R13 ;  /* 0x00000006ff0d7819 */ /* 0x000fe4000001140d */
        /* <DEDUP_REMOVED lines=60> */
[----:B--2---:R-:W-:-:S04]  /*150a0*/  VIMNMX R24, R24, R13, !PT ;  /* 0x0000000d18187248 */ /* 0x004fc80007fe0100 */
[----:B------:R-:W-:Y:S01]  /*150b0*/  ISETP.GE.AND P1, PT, R5, R24, PT ;  /* 0x000000180500720c */ /* 0x000fe20003f26270 */
[----:B------:R0:W-:Y:S02]  /*150c0*/  STL [R1+0x14], R24 ;  /* 0x0000141801007387 */ /* 0x0001e40000100800 */
[----:B0-----:R-:W-:-:S10]  /*150d0*/  CS2R R24, SRZ ;  /* 0x0000000000187805 */ /* 0x001fd4000001ff00 */
[----:B------:R-:W-:Y:S05]  /*150e0*/  @!P1 BRA `(.L_x_1769) ;  /* 0x0000003000849947 */ /* 0x000fea0003800000 */
[----:B------:R-:W-:Y:S01]  /*150f0*/  BSSY B0, `(.L_x_1770) ;  /* 0x000031c000007945 */ /* 0x000fe20003800000 */
[----:B------:R-:W-:Y:S01]  /*15100*/  MOV R0, 0x3f800000 ;  /* 0x3f80000000007802 */ /* 0x000fe20000000f00 */
[----:B------:R-:W-:-:S07]  /*15110*/  IMAD.MOV.U32 R151, RZ, RZ, RZ ;  /* 0x000000ffff977224 */ /* 0x000fce00078e00ff */
.L_x_1791:
[----:B------:R-:W-:-:S05]  /*15120*/  VIADD R222, R202, 0x1 ;  /* 0x00000001cade7836 */ /* 0x000fca0000000000 */
[----:B------:R-:W-:-:S04]  /*15130*/  ISETP.NE.AND P1, PT, R222, 0x2, PT ;  /* 0x00000002de00780c */ /* 0x000fc80003f25270 */
[----:B------:R-:W-:Y:S02]  /*15140*/  SEL R226, RZ, 0x1, P1 ;  /* 0x00000001ffe27807 */ /* 0x000fe40000800000 */
[----:B------:R-:W-:Y:S02]  /*15150*/  SEL R222, R222, RZ, P1 ;  /* 0x000000ffdede7207 */ /* 0x000fe40000800000 */
[----:B------:R-:W-:Y:S01]  /*15160*/  LOP3.LUT R226, R203, R226, RZ, 0x3c, !PT ;  /* 0x000000e2cbe27212 */ /* 0x000fe200078e3cff */
[----:B------:R-:W-:Y:S06]  /*15170*/  @!P0 BRA `(.L_x_1771) ;  /* 0x0000000000048947 */ /* 0x000fec0003800000 */
[----:B------:R-:W-:Y:S01]  /*15180*/  BPT.TRAP 0x1 ;  /* 0x000000040000795c */ /* 0x000fe20000300000 */
.L_x_1771:
[----:B------:R-:W-:Y:S01]  /*15190*/  IMAD R2, R222, 0x8, R18 ;  /* 0x00000008de027824 */ /* 0x000fe200078e0212 */
[----:B------:R-:W-:-:S04]  /*151a0*/  SHF.L.U32 R152, R226, 0x1f, RZ ;  /* 0x0000001fe2987819 */ /* 0x000fc800000006ff */
[----:B------:R0:W1:Y:S01]  /*151b0*/  SYNCS.PHASECHK.TRANS64.TRYWAIT P1, [R2+URZ+0x30830], R152 ;  /* 0x03083098020075a7 */ /* 0x000062000802017f */
[----:B------:R-:W-:Y:S05]  /*151c0*/  @!P0 BRA `(.L_x_1772) ;  /* 0x0000000000048947 */ /* 0x000fea0003800000 */
[----:B------:R-:W-:Y:S01]  /*151d0*/  BPT.TRAP 0x1 ;  /* 0x000000040000795c */ /* 0x000fe20000300000 */
.L_x_1772:
[----:B------:R-:W2:Y:S01]  /*151e0*/  LDL R13, [R1+0x40] ;  /* 0x00004000010d7983 */ /* 0x000ea20000100800 */
[----:B------:R-:W-:Y:S01]  /*151f0*/  BSSY B2, `(.L_x_1773) ;  /* 0x0000007000027945 */ /* 0x000fe20003800000 */
[----:B--2---:R-:W-:-:S05]  /*15200*/  LEA R13, R222, R13, 0xb ;  /* 0x0000000dde0d7211 */ /* 0x004fca00078e58ff */
[C---:B------:R-:W-:Y:S02]  /*15210*/  VIADD R156, R13.reuse, 0x2 ;  /* 0x000000020d9c7836 */ /* 0x040fe40000000000 */
[----:B------:R-:W-:Y:S01]  /*15220*/  VIADD R155, R13, 0x4 ;  /* 0x000000040d9b7836 */ /* 0x000fe20000000000 */
[----:B-1----:R-:W-:Y:S06]  /*15230*/  @P1 BRA `(.L_x_1774) ;  /* 0x0000000000081947 */ /* 0x002fec0003800000 */
[----:B------:R-:W1:Y:S02]  /*15240*/  SYNCS.PHASECHK.TRANS64.TRYWAIT P1, [R2+URZ+0x30830], R152 ;  /* 0x03083098020075a7 */ /* 0x000e64000802017f */
[----:B-1----:R-:W-:Y:S05]  /*15250*/  @!P1 BRA `(.L_x_1775) ;  /* 0x0000015c00e89947 */ /* 0x002fea0003800000 */
.L_x_1774:
[----:B------:R-:W-:Y:S05]  /*15260*/  BSYNC B2 ;  /* 0x0000000000027941 */ /* 0x000fea0003800000 */
.L_x_1773:
[----:B------:R-:W-:Y:S04]  /*15270*/  STL.64 [R1+0xc8], R16 ;  /* 0x0000c81001007387 */ /* 0x000fe80000100a00 */
[----:B------:R2:W-:Y:S04]  /*15280*/  STL.64 [R1+0xc0], R4 ;  /* 0x0000c00401007387 */ /* 0x0005e80000100a00 */
[----:B--2---:R-:W2:Y:S04]  /*15290*/  LDL.64 R4, [R1+0x30] ;  /* 0x0000300001047983 */ /* 0x004ea80000100a00 */
[----:B------:R3:W-:Y:S04]  /*152a0*/  STL.64 [R1+0xb8], R2 ;  /* 0x0000b80201007387 */ /* 0x0007e80000100a00 */
[----:B------:R-:W4:Y:S01]  /*152b0*/  LDL.64 R16, [R1+0x38] ;  /* 0x0000380001107983 */ /* 0x000f220000100a00 */
[----:B01----:R-:W-:-:S05]  /*152c0*/  IMAD.MOV.U32 R152, RZ, RZ, R13 ;  /* 0x000000ffff987224 */ /* 0x003fca00078e000d */
[----:B------:R-:W-:Y:S01]  /*152d0*/  R2UR UR6, R152 ;  /* 0x00000000980672ca */ /* 0x000fe200000e0000 */
[----:B------:R-:W-:Y:S01]  /*152e0*/  IMAD.MOV.U32 R152, RZ, RZ, R156 ;  /* 0x000000ffff987224 */ /* 0x000fe200078e009c */
[----:B---3--:R-:W3:Y:S01]  /*152f0*/  LDL.64 R2, [R1+0x28] ;  /* 0x0000280001027983 */ /* 0x008ee20000100a00 */
[C---:B------:R-:W-:Y:S01]  /*15300*/  VIADD R154, R13.reuse, 0x6 ;  /* 0x000000060d9a7836 */ /* 0x040fe20000000000 */
[----:B------:R-:W-:Y:S02]  /*15310*/  MOV R153, 0x40000040 ;  /* 0x4000004000997802 */ /* 0x000fe40000000f00 */
[----:B------:R-:W-:Y:S01]  /*15320*/  R2UR UR4, R152 ;  /* 0x00000000980472ca */ /* 0x000fe200000e0000 */
[----:B------:R-:W-:Y:S01]  /*15330*/  IMAD.MOV.U32 R152, RZ, RZ, R155 ;  /* 0x000000ffff987224 */ /* 0x000fe200078e009b */
[----:B------:R-:W-:Y:S01]  /*15340*/  R2UR UR10, R154 ;  /* 0x000000009a0a72ca */ /* 0x000fe200000e0000 */
[----:B------:R-:W-:Y:S02]  /*15350*/  IMAD.MOV.U32 R155, RZ, RZ, 0x40000040 ;  /* 0x40000040ff9b7424 */ /* 0x000fe400078e00ff */
[----:B------:R-:W-:Y:S01]  /*15360*/  FMUL.FTZ R24, R24, R12 ;  /* 0x0000000c18187220 */ /* 0x000fe20000410000 */
[----:B------:R-:W-:Y:S01]  /*15370*/  VIADD R156, R13, 0x204 ;  /* 0x000002040d9c7836 */ /* 0x000fe20000000000 */
[----:B------:R-:W-:-:S02]  /*15380*/  R2UR UR8, R152 ;  /* 0x00000000980872ca */ /* 0x000fc400000e0000 */
[----:B------:R-:W-:Y:S02]  /*15390*/  R2UR UR11, R155 ;  /* 0x000000009b0b72ca */ /* 0x000fe400000e0000 */
[----:B------:R-:W-:Y:S01]  /*153a0*/  IADD3 R152, R13, 0x200, RZ ;  /* 0x000002000d987810 */ /* 0x000fe20007ffe0ff */
[-C--:B------:R-:W-:Y:S01]  /*153b0*/  FMUL.FTZ R25, R25, R12.reuse ;  /* 0x0000000c19197220 */ /* 0x080fe20000410000 */
[-C--:B------:R-:W-:Y:S01]  /*153c0*/  FMUL.FTZ R28, R28, R12.reuse ;  /* 0x0000000c1c1c7220 */ /* 0x080fe20000410000 */
[-C--:B------:R-:W-:Y:S01]  /*153d0*/  FMUL.FTZ R29, R29, R12.reuse ;  /* 0x0000000c1d1d7220 */ /* 0x080fe20000410000 */
[----:B------:R-:W-:Y:S02]  /*153e0*/  R2UR UR14, R152 ;  /* 0x00000000980e72ca */ /* 0x000fe400000e0000 */
[----:B------:R-:W-:Y:S01]  /*153f0*/  IADD3 R152, R13, 0x206, RZ ;  /* 0x000002060d987810 */ /* 0x000fe20007ffe0ff */
[-C--:B------:R-:W-:Y:S01]  /*15400*/  FMUL.FTZ R32, R32, R12.reuse ;  /* 0x0000000c20207220 */ /* 0x080fe20000410000 */
[-C--:B------:R-:W-:Y:S01]  /*15410*/  FMUL.FTZ R33, R33, R12.reuse ;  /* 0x0000000c21217220 */ /* 0x080fe20000410000 */
[-C--:B------:R-:W-:Y:S01]  /*15420*/  FMUL.FTZ R36, R36, R12.reuse ;  /* 0x0000000c24247220 */ /* 0x080fe20000410000 */
[----:B------:R-:W-:Y:S01]  /*15430*/  FMUL.FTZ R37, R37, R12 ;  /* 0x0000000c25257220 */ /* 0x000fe20000410000 */
[----:B------:R-:W-:-:S02]  /*15440*/  MOV R154, UR11 ;  /* 0x0000000b009a7c02 */ /* 0x000fc40008000f00 */
[----:B------:R-:W-:Y:S01]  /*15450*/  R2UR UR22, R156 ;  /* 0x000000009c1672ca */ /* 0x000fe200000e0000 */
[C---:B------:R-:W-:Y:S01]  /*15460*/  VIADD R156, R13.reuse, 0x400 ;  /* 0x000004000d9c7836 */ /* 0x040fe20000000000 */
[----:B------:R-:W-:Y:S01]  /*15470*/  R2UR UR26, R152 ;  /* 0x00000000981a72ca */ /* 0x000fe200000e0000 */
[----:B------:R0:W-:Y:S01]  /*15480*/  STL [R1+0x4], R154 ;  /* 0x0000049a01007387 */ /* 0x0001e20000100800 */
[C---:B------:R-:W-:Y:S02]  /*15490*/  IADD3 R152, R13.reuse, 0x404, RZ ;  /* 0x000004040d987810 */ /* 0x040fe40007ffe0ff */
[----:B------:R-:W-:Y:S01]  /*154a0*/  R2UR UR30, R156 ;  /* 0x000000009c1e72ca */ /* 0x000fe200000e0000 */
[----:B------:R-:W-:Y:S01]  /*154b0*/  VIADD R156, R13, 0x406 ;  /* 0x000004060d9c7836 */ /* 0x000fe20000000000 */
[----:B------:R-:W-:Y:S01]  /*154c0*/  R2UR UR38, R152 ;  /* 0x00000000982672ca */ /* 0x000fe200000e0000 */
[-C--:B------:R-:W-:Y:S01]  /*154d0*/  FMUL.FTZ R40, R40, R12.reuse ;  /* 0x0000000c28287220 */ /* 0x080fe20000410000 */
[-C--:B------:R-:W-:Y:S01]  /*154e0*/  FMUL.FTZ R41, R41, R12.reuse ;  /* 0x0000000c29297220 */ /* 0x080fe20000410000 */
[-C--:B------:R-:W-:Y:S01]  /*154f0*/  FMUL.FTZ R44, R44, R12.reuse ;  /* 0x0000000c2c2c7220 */ /* 0x080fe20000410000 */
[----:B------:R-:W-:Y:S01]  /*15500*/  FMUL.FTZ R45, R45, R12 ;  /* 0x0000000c2d2d7220 */ /* 0x000fe20000410000 */
[----:B0-----:R-:W-:-:S02]  /*15510*/  VIADD R154, R13, 0x202 ;  /* 0x000002020d9a7836 */ /* 0x001fc40000000000 */
[-C--:B------:R-:W-:Y:S01]  /*15520*/  FMUL.FTZ R48, R48, R12.reuse ;  /* 0x0000000c30307220 */ /* 0x080fe20000410000 */
[----:B------:R-:W-:Y:S02]  /*15530*/  VIADD R152, R13, 0x600 ;  /* 0x000006000d987836 */ /* 0x000fe40000000000 */
[-C--:B------:R-:W-:Y:S01]  /*15540*/  FMUL.FTZ R49, R49, R12.reuse ;  /* 0x0000000c31317220 */ /* 0x080fe20000410000 */
[-C--:B------:R-:W-:Y:S01]  /*15550*/  FMUL.FTZ R52, R52, R12.reuse ;  /* 0x0000000c34347220 */ /* 0x080fe20000410000 */
[----:B------:R-:W-:Y:S01]  /*15560*/  R2UR UR18, R154 ;  /* 0x000000009a1272ca */ /* 0x000fe200000e0000 */
[C---:B------:R-:W-:Y:S01]  /*15570*/  VIADD R154, R13.reuse, 0x402 ;  /* 0x000004020d9a7836 */ /* 0x040fe20000000000 */
[----:B------:R-:W-:Y:S01]  /*15580*/  R2UR UR42, R156 ;  /* 0x000000009c2a72ca */ /* 0x000fe200000e0000 */
[C---:B------:R-:W-:Y:S01]  /*15590*/  VIADD R156, R13.reuse, 0x602 ;  /* 0x000006020d9c7836 */ /* 0x040fe20000000000 */
[----:B------:R-:W-:Y:S01]  /*155a0*/  R2UR UR46, R152 ;  /* 0x00000000982e72ca */ /* 0x000fe200000e0000 */
[----:B------:R-:W-:Y:S01]  /*155b0*/  VIADD R152, R13, 0x606 ;  /* 0x000006060d987836 */ /* 0x000fe20000000000 */
[----:B------:R-:W-:Y:S01]  /*155c0*/  R2UR UR34, R154 ;  /* 0x000000009a2272ca */ /* 0x000fe200000e0000 */
[-C--:B------:R-:W-:Y:S01]  /*155d0*/  FMUL.FTZ R53, R53, R12.reuse ;  /* 0x0000000c35357220 */ /* 0x080fe20000410000 */
[----:B------:R-:W-:Y:S01]  /*155e0*/  IADD3 R154, R13, 0x604, RZ ;  /* 0x000006040d9a7810 */ /* 0x000fe20007ffe0ff */
        /* <DEDUP_REMOVED lines=49> */
[----:B------:R-:W3:Y:S01]  /*15900*/  LDL.64 R12, [R1+0x20] ;  /* 0x00002000010c7983 */ /* 0x000ee20000100a00 */
        /* <DEDUP_REMOVED lines=63> */
[C---:B------:R-:W-:Y:S01]  /*15d00*/  R2UR UR5, R153.reuse ;  /* 0x00000000990572ca */ /* 0x040fe200000e0000 */
[----:B------:R-:W3:Y:S01]  /*15d10*/  LDL.LU R0, [R1+0x4] ;  /* 0x0000040001007983 */ /* 0x000ee20000300800 */
[----:B------:R-:W-:Y:S01]  /*15d20*/  MOV R227, UR10 ;  /* 0x0000000a00e37c02 */ /* 0x000fe20008000f00 */
[----:B------:R-:W-:Y:S01]  /*15d30*/  UMOV UR10, UR4 ;  /* 0x00000004000a7c82 */ /* 0x000fe20008000000 */
[----:B------:R-:W-:Y:S01]  /*15d40*/  R2UR UR7, R153 ;  /* 0x00000000990772ca */ /* 0x000fe200000e0000 */
[----:B------:R-:W-:Y:S01]  /*15d50*/  IMAD.MOV.U32 R157, RZ, RZ, 0x40000040 ;  /* 0x40000040ff9d7424 */ /* 0x000fe200078e00ff */
[----:B------:R-:W-:-:S02]  /*15d60*/  R2UR UR4, R6 ;  /* 0x00000000060472ca */ /* 0x000fc400000e0000 */
[----:B------:R-:W-:-:S05]  /*15d70*/  R2UR UR9, R153 ;  /* 0x00000000990972ca */ /* 0x000fca00000e0000 */
[----:B------:R-:W-:Y:S01]  /*15d80*/  UMOV UR11, UR5 ;  /* 0x00000005000b7c82 */ /* 0x000fe20008000000 */
[----:B------:R-:W-:Y:S02]  /*15d90*/  R2UR UR5, R7 ;  /* 0x00000000070572ca */ /* 0x000fe400000e0000 */
[----:B------:R-:W-:Y:S02]  /*15da0*/  R2UR UR15, R153 ;  /* 0x00000000990f72ca */ /* 0x000fe400000e0000 */
[----:B------:R-:W-:Y:S02]  /*15db0*/  R2UR UR19, R155 ;  /* 0x000000009b1372ca */ /* 0x000fe400000e0000 */
[----:B------:R-:W-:Y:S02]  /*15dc0*/  R2UR UR23, R157 ;  /* 0x000000009d1772ca */ /* 0x000fe400000e0000 */
[----:B------:R-:W-:Y:S02]  /*15dd0*/  R2UR UR27, R153 ;  /* 0x00000000991b72ca */ /* 0x000fe400000e0000 */
[----:B------:R-:W-:-:S02]  /*15de0*/  R2UR UR31, R157 ;  /* 0x000000009d1f72ca */ /* 0x000fc400000e0000 */
        /* <DEDUP_REMOVED lines=10> */
[----:B------:R-:W-:-:S06]  /*15e90*/  WARPGROUP.ARRIVE ;  /* 0x00000000000079c5 */ /* 0x000fcc0000000000 */
[----:B------:R-:W-:Y:S01]  /*15ea0*/  HGMMA.64x64x16.F32 R152, gdesc[UR4], RZ, !UPT, gsb0 ;  /* 0x00e00000049879f0 */ /* 0x000fe2000c0008ff */
[----:B------:R-:W-:Y:S01]  /*15eb0*/  UMOV UR6, UR8 ;  /* 0x0000000800067c82 */ /* 0x000fe20008000000 */
[----:B------:R-:W-:Y:S01]  /*15ec0*/  UMOV UR7, UR9 ;  /* 0x0000000900077c82 */ /* 0x000fe20008000000 */
[----:B----4-:R-:W-:Y:S02]  /*15ed0*/  R2UR UR8, R16 ;  /* 0x00000000100872ca */ /* 0x010fe400000e0000 */
[----:B------:R-:W-:Y:S01]  /*15ee0*/  R2UR UR9, R17 ;  /* 0x00000000110972ca */ /* 0x000fe200000e0000 */
[----:B------:R-:W-:Y:S02]  /*15ef0*/  WARPGROUP.DEPBAR.LE gsb0, 0x0 ;  /* 0x00008000000079c5 */ /* 0x000fe40000010000 */
[----:B------:R-:W-:Y:S01]  /*15f00*/  WARPGROUP.ARRIVE ;  /* 0x00000000000079c5 */ /* 0x000fe20000000000 */
[----:B--2---:R-:W-:Y:S01]  /*15f10*/  R2UR UR4, R4 ;  /* 0x00000000040472ca */ /* 0x004fe200000e0000 */
[----:B------:R0:W5:Y:S08]  /*15f20*/  LDL.LU.64 R16, [R1+0xc8] ;  /* 0x0000c80001107983 */ /* 0x0001700000300a00 */
[----:B------:R-:W-:Y:S01]  /*15f30*/  HGMMA.64x64x16.F32 R152, gdesc[UR8], R152, gsb0 ;  /* 0x00e00000089879f0 */ /* 0x000fe20008000898 */
[----:B------:R-:W-:-:S02]  /*15f40*/  R2UR UR5, R5 ;  /* 0x00000000050572ca */ /* 0x000fc400000e0000 */
[----:B------:R-:W-:Y:S01]  /*15f50*/  R2UR UR10, R227 ;  /* 0x00000000e30a72ca */ /* 0x000fe200000e0000 */
[----:B------:R0:W5:Y:S01]  /*15f60*/  LDL.LU.64 R4, [R1+0xc0] ;  /* 0x0000c00001047983 */ /* 0x0001620000300a00 */
[----:B------:R-:W-:Y:S02]  /*15f70*/  WARPGROUP.DEPBAR.LE gsb0, 0x0 ;  /* 0x00008000000079c5 */ /* 0x000fe40000010000 */
[----:B------:R-:W-:-:S07]  /*15f80*/  WARPGROUP.ARRIVE ;  /* 0x00000000000079c5 */ /* 0x000fce0000000000 */
[----:B------:R-:W-:Y:S01]  /*15f90*/  HGMMA.64x64x16.F32 R152, gdesc[UR4], R152, gsb0 ;  /* 0x00e00000049879f0 */ /* 0x000fe20008000898 */
[----:B---3--:R-:W-:Y:S02]  /*15fa0*/  R2UR UR8, R2 ;  /* 0x00000000020872ca */ /* 0x008fe400000e0000 */
[----:B------:R-:W-:Y:S02]  /*15fb0*/  R2UR UR9, R3 ;  /* 0x00000000030972ca */ /* 0x000fe400000e0000 */
[----:B------:R-:W-:Y:S01]  /*15fc0*/  R2UR UR16, R216 ;  /* 0x00000000d81072ca */ /* 0x000fe200000e0000 */
[----:B------:R0:W5:Y:S01]  /*15fd0*/  LDL.LU.64 R2, [R1+0xb8] ;  /* 0x0000b80001027983 */ /* 0x0001620000300a00 */
[----:B------:R-:W-:Y:S01]  /*15fe0*/  R2UR UR11, R0 ;  /* 0x00000000000b72ca */ /* 0x000fe200000e0000 */
[----:B------:R-:W-:Y:S02]  /*15ff0*/  WARPGROUP.DEPBAR.LE gsb0, 0x0 ;  /* 0x00008000000079c5 */ /* 0x000fe40000010000 */
[----:B------:R-:W-:-:S10]  /*16000*/  WARPGROUP.ARRIVE ;  /* 0x00000000000079c5 */ /* 0x000fd40000000000 */
[----:B------:R-:W-:Y:S01]  /*16010*/  HGMMA.64x64x16.F32 R152, gdesc[UR8], R152, gsb0 ;  /* 0x00e00000089879f0 */ /* 0x000fe20008000898 */
[----:B------:R-:W-:Y:S02]  /*16020*/  R2UR UR12, R12 ;  /* 0x000000000c0c72ca */ /* 0x000fe400000e0000 */
[----:B------:R-:W-:Y:S01]  /*16030*/  R2UR UR13, R13 ;  /* 0x000000000d0d72ca */ /* 0x000fe200000e0000 */
[----:B------:R-:W-:Y:S02]  /*16040*/  WARPGROUP.DEPBAR.LE gsb0, 0x0 ;  /* 0x00008000000079c5 */ /* 0x000fe40000010000 */
[----:B------:R-:W-:-:S10]  /*16050*/  WARPGROUP.ARRIVE ;  /* 0x00000000000079c5 */ /* 0x000fd40000000000 */
[----:B------:R-:W-:Y:S01]  /*16060*/  HGMMA.64x64x16.F32 R152, gdesc[UR12], R152, gsb0 ;  /* 0x00e000000c9879f0 */ /* 0x000fe20008000898 */
[----:B------:R-:W-:Y:S02]  /*16070*/  R2UR UR17, R217 ;  /* 0x00000000d91172ca */ /* 0x000fe400000e0000 */
[----:B------:R-:W-:Y:S02]  /*16080*/  WARPGROUP.DEPBAR.LE gsb0, 0x0 ;  /* 0x00008000000079c5 */ /* 0x000fe40000010000 */
[----:B------:R-:W-:-:S09]  /*16090*/  WARPGROUP.ARRIVE ;  /* 0x00000000000079c5 */ /* 0x000fd20000000000 */
[----:B------:R-:W-:Y:S01]  /*160a0*/  HGMMA.64x64x16.F32 R152, gdesc[UR16], R152, gsb0 ;  /* 0x00e00000109879f0 */ /* 0x000fe20008000898 */
[----:B------:R-:W-:Y:S02]  /*160b0*/  R2UR UR20, R214 ;  /* 0x00000000d61472ca */ /* 0x000fe400000e0000 */
        /* <DEDUP_REMOVED lines=52> */
.L_x_1776:
[----:B------:R-:W-:Y:S01]  /*16400*/  SHF.L.U32 R0, R203, 0x1f, RZ ;  /* 0x0000001fcb007819 */ /* 0x000fe200000006ff */
[----:B------:R-:W-:-:S04]  /*16410*/  IMAD R203, R202, 0x8, R18 ;  /* 0x00000008cacb7824 */ /* 0x000fc800078e0212 */
[----:B------:R0:W1:Y:S01]  /*16420*/  SYNCS.PHASECHK.TRANS64.TRYWAIT P1, [R203+URZ+0x30850], R0 ;  /* 0x03085000cb0075a7 */ /* 0x000062000802017f */
[----:B------:R-:W-:Y:S05]  /*16430*/  @!P0 BRA `(.L_x_1777) ;  /* 0x0000000000048947 */ /* 0x000fea0003800000 */
[----:B------:R-:W-:Y:S01]  /*16440*/  BPT.TRAP 0x1 ;  /* 0x000000040000795c */ /* 0x000fe20000300000 */
.L_x_1777:
[----:B------:R-:W-:Y:S04]  /*16450*/  BSSY B2, `(.L_x_1778) ;  /* 0x0000004000027945 */ /* 0x000fe80003800000 */
[----:B-1----:R-:W-:Y:S05]  /*16460*/  @P1 BRA `(.L_x_1779) ;  /* 0x0000000000081947 */ /* 0x002fea0003800000 */
[----:B------:R-:W1:Y:S02]  /*16470*/  SYNCS.PHASECHK.TRANS64.TRYWAIT P1, [R203+URZ+0x30850], R0 ;  /* 0x03085000cb0075a7 */ /* 0x000e64000802017f */
[----:B-1----:R-:W-:Y:S05]  /*16480*/  @!P1 BRA `(.L_x_1780) ;  /* 0x0000014c00709947 */ /* 0x002fea0003800000 */
.L_x_1779:
[----:B------:R-:W-:Y:S05]  /*16490*/  BSYNC B2 ;  /* 0x0000000000027941 */ /* 0x000fea0003800000 */
.L_x_1778:
[----:B01----:R-:W-:Y:S01]  /*164a0*/  VIADD R0, R18, 0x400 ;  /* 0x0000040012007836 */ /* 0x003fe20000000000 */
[----:B------:R-:W-:Y:S01]  /*164b0*/  WARPGROUP.ARRIVE ;  /* 0x00000000000079c5 */ /* 0x000fe20000000000 */
[----:B------:R-:W-:-:S03]  /*164c0*/  IMAD.MOV.U32 R13, RZ, RZ, 0x40000040 ;  /* 0x40000040ff0d7424 */ /* 0x000fc600078e00ff */
[----:B------:R-:W-:Y:S02]  /*164d0*/  SHF.R.U32.HI R0, RZ, 0x4, R0 ;  /* 0x00000004ff007819 */ /* 0x000fe40000011600 */
[----:B------:R-:W-:Y:S01]  /*164e0*/  R2UR UR7, R13 ;  /* 0x000000000d0772ca */ /* 0x000fe200000e0000 */
[----:B------:R-:W-:Y:S01]  /*164f0*/  IMAD.MOV.U32 R13, RZ, RZ, 0x40000040 ;  /* 0x40000040ff0d7424 */ /* 0x000fe200078e00ff */
[----:B------:R-:W-:-:S04]  /*16500*/  LOP3.LUT R12, R0, 0x3fff, RZ, 0xc0, !PT ;  /* 0x00003fff000c7812 */ /* 0x000fc800078ec0ff */
[----:B------:R-:W-:-:S04]  /*16510*/  LOP3.LUT R12, R12, 0x2000000, RZ, 0xfc, !PT ;  /* 0x020000000c0c7812 */ /* 0x000fc800078efcff */
[----:B------:R-:W-:-:S04]  /*16520*/  LEA R12, R202, R12, 0xb ;  /* 0x0000000cca0c7211 */ /* 0x000fc800078e58ff */
[----:B------:R-:W-:-:S13]  /*16530*/  R2UR UR6, R12 ;  /* 0x000000000c0672ca */ /* 0x000fda00000e0000 */
[----:B------:R-:W-:Y:S03]  /*16540*/  HGMMA.64x256x16.F32 R24, R196, gdesc[UR4].tnspB, R24, gsb0 ;  /* 0x43e00004c4187df0 */ /* 0x000fe60008000818 */
[----:B------:R-:W-:Y:S02]  /*16550*/  WARPGROUP.DEPBAR.LE gsb0, 0x0 ;  /* 0x00008000000079c5 */ /* 0x000fe40000010000 */
[----:B------:R-:W-:Y:S01]  /*16560*/  VIADD R196, R12, 0x80 ;  /* 0x000000800cc47836 */ /* 0x000fe20000000000 */
[----:B------:R-:W-:Y:S01]  /*16570*/  WARPGROUP.ARRIVE ;  /* 0x00000000000079c5 */ /* 0x000fe20000000000 */
[----:B------:R-:W-:-:S03]  /*16580*/  IMAD.MOV.U32 R197, RZ, RZ, 0x40000040 ;  /* 0x40000040ffc57424 */ /* 0x000fc600078e00ff */
[----:B------:R-:W-:Y:S02]  /*16590*/  R2UR UR6, R196 ;  /* 0x00000000c40672ca */ /* 0x000fe400000e0000 */
[----:B------:R-:W-:-:S15]  /*165a0*/  R2UR UR7, R197 ;  /* 0x00000000c50772ca */ /* 0x000fde00000e0000 */
[----:B------:R-:W-:-:S01]  /*165b0*/  NOP ;  /* 0x0000000000007918 */ /* 0x000fc20000000000 */
[----:B------:R-:W-:Y:S03]  /*165c0*/  HGMMA.64x256x16.F32 R24, R192, gdesc[UR4].tnspB, R24, gsb0 ;  /* 0x43e00004c0187df0 */ /* 0x000fe60008000818 */
[----:B------:R-:W-:Y:S02]  /*165d0*/  WARPGROUP.DEPBAR.LE gsb0, 0x0 ;  /* 0x00008000000079c5 */ /* 0x000fe40000010000 */
[----:B------:R-:W-:Y:S01]  /*165e0*/  IMAD.MOV.U32 R193, RZ, RZ, 0x40000040 ;  /* 0x40000040ffc17424 */ /* 0x000fe200078e00ff */
[C---:B------:R-:W-:Y:S01]  /*165f0*/  IADD3 R192, R12.reuse, 0x100, RZ ;  /* 0x000001000cc07810 */ /* 0x040fe20007ffe0ff */
[----:B------:R-:W-:Y:S01]  /*16600*/  WARPGROUP.ARRIVE ;  /* 0x00000000000079c5 */ /* 0x000fe20000000000 */
[----:B------:R-:W-:Y:S02]  /*16610*/  VIADD R12, R12, 0x180 ;  /* 0x000001800c0c7836 */ /* 0x000fe40000000000 */
[----:B------:R-:W-:-:S02]  /*16620*/  R2UR UR6, R192 ;  /* 0x00000000c00672ca */ /* 0x000fc400000e0000 */
[----:B------:R-:W-:-:S15]  /*16630*/  R2UR UR7, R193 ;  /* 0x00000000c10772ca */ /* 0x000fde00000e0000 */
[----:B------:R-:W-:-:S01]  /*16640*/  NOP ;  /* 0x0000000000007918 */ /* 0x000fc20000000000 */
        /* <DEDUP_REMOVED lines=10> */
.L_x_1781:
[----:B------:R-:W2:Y:S01]  /*166f0*/  LDL R12, [R1] ;  /* 0x00000000010c7983 */ /* 0x000ea20000100800 */
[----:B------:R-:W0:Y:S01]  /*16700*/  LDC R13, c[0x0][0x448] ;  /* 0x00011200ff0d7b82 */ /* 0x000e220000000800 */
[----:B------:R-:W-:Y:S02]  /*16710*/  ULDC UR5, c[0x0][0x9d8] ;  /* 0x0002760000057ab9 */ /* 0x000fe40000000800 */
[----:B------:R-:W3:Y:S04]  /*16720*/  LDL R184, [R1+0x48] ;  /* 0x0000480001b87983 */ /* 0x000ee80000100800 */
[----:B------:R-:W3:Y:S04]  /*16730*/  LDL R0, [R1+0x60] ;  /* 0x0000600001007983 */ /* 0x000ee80000100800 */
[----:B------:R-:W4:Y:S04]  /*16740*/  LDL R190, [R1+0x8] ;  /* 0x0000080001be7983 */ /* 0x000f280000100800 */
[----:B------:R-:W4:Y:S01]  /*16750*/  LDL R191, [R1+0xc] ;  /* 0x00000c0001bf7983 */ /* 0x000f220000100800 */
[----:B0-----:R-:W-:-:S13]  /*16760*/  ISETP.NE.AND P1, PT, R13, 0x1, PT ;  /* 0x000000010d00780c */ /* 0x001fda0003f25270 */
[----:B------:R-:W0:Y:S01]  /*16770*/  @P1 LDC R13, c[0x0][0x44c] ;  /* 0x00011300ff0d1b82 */ /* 0x000e220000000800 */
[----:B-----5:R-:W-:Y:S02]  /*16780*/  VIADD R2, R2, 0x30840 ;  /* 0x0003084002027836 */ /* 0x020fe40000000000 */
        /* <DEDUP_REMOVED lines=16> */
[----:B------:R-:W-:Y:S01]  /*16890*/  LOP3.LUT P5, RZ, R22, 0x20, RZ, 0xc0, !PT ;  /* 0x0000002016ff7812 */ /* 0x000fe200078ac0ff */
        /* <DEDUP_REMOVED lines=16> */
[----:B--2---:R-:W-:-:S02]  /*169a0*/  R2UR UR4, R12 ;  /* 0x000000000c0472ca */ /* 0x004fc400000e0000 */
[----:B------:R-:W2:Y:S01]  /*169b0*/  @P1 LDC R12, c[0x0][0x450] ;  /* 0x00011400ff0c1b82 */ /* 0x000ea20000000800 */
[----:B---3--:R-:W-:-:S05]  /*169c0*/  IADD3 R0, R0, R184, RZ ;  /* 0x000000b800007210 */ /* 0x008fca0007ffe0ff */
[----:B0-----:R-:W-:Y:S01]  /*169d0*/  @P1 IMAD.HI.U32 R13, R0, R13, RZ ;  /* 0x0000000d000d1227 */ /* 0x001fe200078e00ff */
[----:B----4-:R-:W-:-:S03]  /*169e0*/  PRMT R2, R190, 0x654, R2 ;  /* 0x00000654be027816 */ /* 0x010fc60000000002 */
[----:B------:R-:W-:Y:S01]  /*169f0*/  FMUL.FTZ R184, R170, UR5 ;  /* 0x00000005aab87c20 */ /* 0x000fe20008410000 */
[----:B------:R0:W-:Y:S01]  /*16a00*/  SYNCS.ARRIVE.TRANS64.RED.A1T0 RZ, [R2+URZ], RZ ;  /* 0x000000ff02ff79a7 */ /* 0x0001e2000810043f */
[----:B------:R-:W-:Y:S01]  /*16a10*/  FMUL.FTZ R170, R171, UR5 ;  /* 0x00000005abaa7c20 */ /* 0x000fe20008410000 */
[----:B--2---:R-:W-:Y:S01]  /*16a20*/  @P1 SHF.R.U32.HI R0, RZ, R12, R13 ;  /* 0x0000000cff001219 */ /* 0x004fe2000001160d */
[----:B0-----:R-:W-:Y:S02]  /*16a30*/  IMAD.SHL.U32 R2, R5, 0x40, RZ ;  /* 0x0000004005027824 */ /* 0x001fe400078e00ff */
        /* <DEDUP_REMOVED lines=13> */
[----:B------:R-:W-:Y:S01]  /*16b10*/  IADD3 R160, -R2, 0x1, RZ ;  /* 0x0000000102a07810 */ /* 0x000fe20007ffe1ff */
[----:B------:R-:W-:Y:S01]  /*16b20*/  FMUL.FTZ R159, R161, UR5 ;  /* 0x00000005a19f7c20 */ /* 0x000fe20008410000 */
[----:B------:R-:W-:Y:S01]  /*16b30*/  FMUL.FTZ R180, R181, UR5 ;  /* 0x00000005b5b47c20 */ /* 0x000fe20008410000 */
[----:B------:R-:W2:Y:S01]  /*16b40*/  MUFU.TANH R12, R12 ;  /* 0x0000000c000c7308 */ /* 0x000ea20000002400 */
[----:B------:R-:W-:Y:S01]  /*16b50*/  ULDC UR5, c[0x0][0x9e0] ;  /* 0x0002780000057ab9 */ /* 0x000fe20000000800 */
[----:B------:R-:W-:-:S06]  /*16b60*/  IMAD R160, R191, -0x2, R160 ;  /* 0xfffffffebfa07824 */ /* 0x000fcc00078e02a0 */
[----:B------:R-:W3:Y:S01]  /*16b70*/  MUFU.TANH R152, R152 ;  /* 0x0000009800987308 */ /* 0x000ee20000002400 */
[----:B------:R-:W-:-:S07]  /*16b80*/  IADD3 R160, -R218, R160, R220 ;  /* 0x000000a0daa07210 */ /* 0x000fce0007ffe1dc */
[----:B------:R-:W4:Y:S01]  /*16b90*/  MUFU.TANH R13, R13 ;  /* 0x0000000d000d7308 */ /* 0x000f220000002400 */
[----:B------:R-:W-:-:S07]  /*16ba0*/  IADD3 R183, R160, UR4, RZ ;  /* 0x00000004a0b77c10 */ /* 0x000fce000fffe0ff */
        /* <DEDUP_REMOVED lines=11> */
[----:B------:R-:W1:Y:S08]  /*16c60*/  MUFU.TANH R179, R179 ;  /* 0x000000b300b37308 */ /* 0x000e700000002400 */
[----:B------:R-:W1:Y:S01]  /*16c70*/  MUFU.TANH R180, R180 ;  /* 0x000000b400b47308 */ /* 0x000e620000002400 */
[----:B------:R-:W-:-:S02]  /*16c80*/  VIADD R187, R160, UR5 ;  /* 0x00000005a0bb7c36 */ /* 0x000fc40008000000 */
[--C-:B0-----:R-:W-:Y:S02]  /*16c90*/  IMAD.IADD R181, R183, 0x1, R188.reuse ;  /* 0x00000001b7b57824 */ /* 0x101fe400078e02bc */
[----:B------:R-:W-:Y:S01]  /*16ca0*/  IMAD.IADD R182, R187, 0x1, R188 ;  /* 0x00000001bbb67824 */ /* 0x000fe200078e02bc */
[----:B--234-:R-:W-:Y:S06]  /*16cb0*/  @!P5 BRA `(.L_x_1782) ;  /* 0x000000000060d947 */ /* 0x01cfec0003800000 */
[----:B------:R-:W-:Y:S01]  /*16cc0*/  IADD3 R188, -R218, R220, R188 ;  /* 0x000000dcdabc7210 */ /* 0x000fe20007ffe1bc */
[----:B------:R-:W-:Y:S03]  /*16cd0*/  BSSY B2, `(.L_x_1783) ;  /* 0x0000012000027945 */ /* 0x000fe60003800000 */
        /* <DEDUP_REMOVED lines=11> */
.L_x_1784:
[----:B------:R-:W-:Y:S02]  /*16d90*/  ULDC UR4, c[0x0][0x9e4] ;  /* 0x0002790000047ab9 */ /* 0x000fe40000000800 */
[----:B------:R-:W-:-:S04]  /*16da0*/  MOV R189, UR4 ;  /* 0x0000000400bd7c02 */ /* 0x000fc80008000f00 */
[----:B------:R-:W-:-:S13]  /*16db0*/  ISETP.NE.AND P1, PT, R189, 0x1, PT ;  /* 0x00000001bd00780c */ /* 0x000fda0003f25270 */
[----:B------:R-:W0:Y:S02]  /*16dc0*/  @P1 LDC.64 R160, c[0x0][0x9e8] ;  /* 0x00027a00ffa01b82 */ /* 0x000e240000000a00 */
[----:B0-----:R-:W-:-:S05]  /*16dd0*/  @P1 IMAD.HI.U32 R160, R188, R160, RZ ;  /* 0x000000a0bca01227 */ /* 0x001fca00078e00ff */
[----:B------:R-:W-:-:S07]  /*16de0*/  @P1 SHF.R.U32.HI R188, RZ, R161, R160 ;  /* 0x000000a1ffbc1219 */ /* 0x000fce00000116a0 */
.L_x_1785:
[----:B------:R-:W-:Y:S05]  /*16df0*/  BSYNC B2 ;  /* 0x0000000000027941 */ /* 0x000fea0003800000 */
.L_x_1783:
[----:B------:R-:W-:-:S04]  /*16e00*/  IMAD R188, R188, R189, -R2 ;  /* 0x000000bdbcbc7224 */ /* 0x000fc800078e0a02 */
[----:B------:R-:W-:-:S05]  /*16e10*/  IMAD R188, R191, -0x2, R188 ;  /* 0xfffffffebfbc7824 */ /* 0x000fca00078e02bc */
[----:B------:R-:W-:Y:S02]  /*16e20*/  VIMNMX R181, R181, R188, !PT ;  /* 0x000000bcb5b57248 */ /* 0x000fe40007fe0100 */
[----:B------:R-:W-:-:S07]  /*16e30*/  VIADDMNMX R182, R188, R189, R182, PT ;  /* 0x000000bdbcb67246 */ /* 0x000fce00038001b6 */
.L_x_1782:
[----:B------:R-:W-:Y:S01]  /*16e40*/  ISETP.GT.AND P1, PT, R5, -0x1, PT ;  /* 0xffffffff0500780c */ /* 0x000fe20003f24270 */
[----:B------:R-:W0:Y:S03]  /*16e50*/  SHFL.IDX PT, R0, R0, 0x1, 0x1c1f ;  /* 0x003c1f0000007f89 */ /* 0x000e2600000e0000 */
[C---:B------:R-:W-:Y:S02]  /*16e60*/  ISETP.GT.AND P2, PT, R181.reuse, RZ, P1 ;  /* 0x000000ffb500720c */ /* 0x040fe40000f44270 */
[C---:B------:R-:W-:Y:S02]  /*16e70*/  ISETP.GT.AND P4, PT, R181.reuse, 0x1, P1 ;  /* 0x00000001b500780c */ /* 0x040fe40000f84270 */
[----:B------:R-:W-:Y:S02]  /*16e80*/  ISETP.LT.OR P3, PT, R182, 0x1, P2 ;  /* 0x00000001b600780c */ /* 0x000fe40001761670 */
[----:B------:R-:W-:-:S02]  /*16e90*/  ISETP.GT.AND P2, PT, R181, 0x8, P1 ;  /* 0x00000008b500780c */ /* 0x000fc40000f44270 */
[----:B------:R-:W-:Y:S02]  /*16ea0*/  FSEL R12, R12, -INF , !P3 ;  /* 0xff8000000c0c7808 */ /* 0x000fe40005800000 */
[----:B------:R-:W-:Y:S02]  /*16eb0*/  ISETP.GT.AND P3, PT, R181, 0x9, P1 ;  /* 0x00000009b500780c */ /* 0x000fe40000f64270 */
[C---:B------:R-:W-:Y:S02]  /*16ec0*/  ISETP.LT.OR P4, PT, R182.reuse, 0x2, P4 ;  /* 0x00000002b600780c */ /* 0x040fe40002781670 */
[C---:B------:R-:W-:Y:S02]  /*16ed0*/  ISETP.LT.OR P2, PT, R182.reuse, 0x9, P2 ;  /* 0x00000009b600780c */ /* 0x040fe40001741670 */
[----:B------:R-:W-:Y:S02]  /*16ee0*/  ISETP.LT.OR P3, PT, R182, 0xa, P3 ;  /* 0x0000000ab600780c */ /* 0x000fe40001f61670 */
[----:B------:R-:W-:-:S02]  /*16ef0*/  FSEL R152, R152, -INF , !P4 ;  /* 0xff80000098987808 */ /* 0x000fc40006000000 */
[----:B------:R-:W-:Y:S01]  /*16f00*/  FSEL R160, R154, -INF , !P2 ;  /* 0xff8000009aa07808 */ /* 0x000fe20005000000 */
[--C-:B0-----:R-:W-:Y:S01]  /*16f10*/  IMAD.IADD R187, R187, 0x1, R0.reuse ;  /* 0x00000001bbbb7824 */ /* 0x101fe200078e0200 */
[----:B------:R-:W-:Y:S01]  /*16f20*/  FSEL R161, R155, -INF , !P3 ;  /* 0xff8000009ba17808 */ /* 0x000fe20005800000 */
[----:B------:R-:W-:Y:S01]  /*16f30*/  IMAD.IADD R183, R183, 0x1, R0 ;  /* 0x00000001b7b77824 */ /* 0x000fe200078e0200 */
[C---:B------:R-:W-:Y:S02]  /*16f40*/  ISETP.GT.AND P4, PT, R181.reuse, 0x10, P1 ;  /* 0x00000010b500780c */ /* 0x040fe40000f84270 */
[C---:B------:R-:W-:Y:S02]  /*16f50*/  ISETP.GT.AND P2, PT, R181.reuse, 0x11, P1 ;  /* 0x00000011b500780c */ /* 0x040fe40000f44270 */
[----:B------:R-:W-:Y:S02]  /*16f60*/  ISETP.GT.AND P3, PT, R181, 0x18, P1 ;  /* 0x00000018b500780c */ /* 0x000fe40000f64270 */
[----:B------:R-:W-:-:S02]  /*16f70*/  ISETP.LT.OR P4, PT, R182, 0x11, P4 ;  /* 0x00000011b600780c */ /* 0x000fc40002781670 */
[C---:B------:R-:W-:Y:S02]  /*16f80*/  ISETP.LT.OR P2, PT, R182.reuse, 0x12, P2 ;  /* 0x00000012b600780c */ /* 0x040fe40001741670 */
[----:B------:R-:W-:Y:S02]  /*16f90*/  ISETP.LT.OR P3, PT, R182, 0x19, P3 ;  /* 0x00000019b600780c */ /* 0x000fe40001f61670 */
[----:B------:R-:W-:Y:S02]  /*16fa0*/  FSEL R158, R158, -INF , !P4 ;  /* 0xff8000009e9e7808 */ /* 0x000fe40006000000 */
[----:B------:R-:W-:Y:S02]  /*16fb0*/  FSEL R159, R159, -INF , !P2 ;  /* 0xff8000009f9f7808 */ /* 0x000fe40005000000 */
[----:B------:R-:W-:Y:S02]  /*16fc0*/  FSEL R164, R164, -INF , !P3 ;  /* 0xff800000a4a47808 */ /* 0x000fe40005800000 */
[----:B------:R-:W-:-:S02]  /*16fd0*/  ISETP.GT.AND P4, PT, R181, 0x19, P1 ;  /* 0x00000019b500780c */ /* 0x000fc40000f84270 */
[C---:B------:R-:W-:Y:S02]  /*16fe0*/  ISETP.GT.AND P2, PT, R181.reuse, 0x20, P1 ;  /* 0x00000020b500780c */ /* 0x040fe40000f44270 */
[----:B------:R-:W-:Y:S02]  /*16ff0*/  ISETP.GT.AND P3, PT, R181, 0x21, P1 ;  /* 0x00000021b500780c */ /* 0x000fe40000f64270 */
[C---:B------:R-:W-:Y:S02]  /*17000*/  ISETP.LT.OR P4, PT, R182.reuse, 0x1a, P4 ;  /* 0x0000001ab600780c */ /* 0x040fe40002781670 */
[C---:B------:R-:W-:Y:S02]  /*17010*/  ISETP.LT.OR P2, PT, R182.reuse, 0x21, P2 ;  /* 0x00000021b600780c */ /* 0x040fe40001741670 */
[----:B------:R-:W-:Y:S02]  /*17020*/  ISETP.LT.OR P3, PT, R182, 0x22, P3 ;  /* 0x00000022b600780c */ /* 0x000fe40001f61670 */
[----:B------:R-:W-:-:S02]  /*17030*/  FSEL R165, R165, -INF , !P4 ;  /* 0xff800000a5a57808 */ /* 0x000fc40006000000 */
[----:B------:R-:W-:Y:S02]  /*17040*/  FSEL R168, R168, -INF , !P2 ;  /* 0xff800000a8a87808 */ /* 0x000fe40005000000 */
[----:B------:R-:W-:Y:S02]  /*17050*/  FSEL R169, R169, -INF , !P3 ;  /* 0xff800000a9a97808 */ /* 0x000fe40005800000 */
        /* <DEDUP_REMOVED lines=16> */
[----:B-1----:R-:W-:Y:S02]  /*17160*/  FSEL R179, R179, -INF , !P2 ;  /* 0xff800000b3b37808 */ /* 0x002fe40005000000 */
[----:B------:R-:W-:Y:S01]  /*17170*/  FSEL R180, R180, -INF , !P3 ;  /* 0xff800000b4b47808 */ /* 0x000fe20005800000 */
[----:B------:R-:W-:Y:S06]  /*17180*/  @!P5 BRA `(.L_x_1786) ;  /* 0x000000000060d947 */ /* 0x000fec0003800000 */
        /* <DEDUP_REMOVED lines=13> */
.L_x_1788:
[----:B------:R-:W-:Y:S02]  /*17260*/  ULDC UR4, c[0x0][0x9e4] ;  /* 0x0002790000047ab9 */ /* 0x000fe40000000800 */
[----:B------:R-:W-:-:S04]  /*17270*/  MOV R181, UR4 ;  /* 0x0000000400b57c02 */ /* 0x000fc80008000f00 */
[----:B------:R-:W-:-:S13]  /*17280*/  ISETP.NE.AND P2, PT, R181, 0x1, PT ;  /* 0x00000001b500780c */ /* 0x000fda0003f45270 */
[----:B------:R-:W0:Y:S02]  /*17290*/  @P2 LDC.64 R154, c[0x0][0x9e8] ;  /* 0x00027a00ff9a2b82 */ /* 0x000e240000000a00 */
[----:B0-----:R-:W-:-:S05]  /*172a0*/  @P2 IMAD.HI.U32 R154, R0, R154, RZ ;  /* 0x0000009a009a2227 */ /* 0x001fca00078e00ff */
[----:B------:R-:W-:-:S07]  /*172b0*/  @P2 SHF.R.U32.HI R0, RZ, R155, R154 ;  /* 0x0000009bff002219 */ /* 0x000fce000001169a */
.L_x_1789:
[----:B------:R-:W-:Y:S05]  /*172c0*/  BSYNC B2 ;  /* 0x0000000000027941 */ /* 0x000fea0003800000 */
.L_x_1787:
[----:B------:R-:W-:-:S04]  /*172d0*/  IMAD R0, R0, R181, -R2 ;  /* 0x000000b500007224 */ /* 0x000fc800078e0a02 */
[----:B------:R-:W-:-:S05]  /*172e0*/  IMAD R0, R191, -0x2, R0 ;  /* 0xfffffffebf007824 */ /* 0x000fca00078e0200 */
[----:B------:R-:W-:Y:S02]  /*172f0*/  VIMNMX R183, R183, R0, !PT ;  /* 0x00000000b7b77248 */ /* 0x000fe40007fe0100 */
[----:B------:R-:W-:-:S07]  /*17300*/  VIADDMNMX R187, R0, R181, R187, PT ;  /* 0x000000b500bb7246 */ /* 0x000fce00038001bb */
.L_x_1786:
[----:B------:R-:W-:Y:S01]  /*17310*/  FMNMX.FTZ R2, R12, R4, !PT ;  /* 0x000000040c027209 */ /* 0x000fe20007810000 */
[----:B------:R-:W-:Y:S01]  /*17320*/  ULDC UR4, c[0x0][0x988] ;  /* 0x0002620000047ab9 */ /* 0x000fe20000000800 */
[----:B------:R-:W-:Y:S02]  /*17330*/  LOP3.LUT R22, R22, 0xffffdfff, RZ, 0xc0, !PT ;  /* 0xffffdfff16167812 */ /* 0x000fe400078ec0ff */
[----:B------:R-:W-:Y:S02]  /*17340*/  FMNMX.FTZ R2, R152, R2, !PT ;  /* 0x0000000298027209 */ /* 0x000fe40007810000 */
[C---:B------:R-:W-:Y:S02]  /*17350*/  ISETP.GT.AND P2, PT, R183.reuse, 0x1, P1 ;  /* 0x00000001b700780c */ /* 0x040fe40000f44270 */
[----:B------:R-:W-:Y:S02]  /*17360*/  FMNMX.FTZ R2, R160, R2, !PT ;  /* 0x00000002a0027209 */ /* 0x000fe40007810000 */
[----:B------:R-:W-:-:S02]  /*17370*/  ISETP.GT.AND P3, PT, R183, 0x8, P1 ;  /* 0x00000008b700780c */ /* 0x000fc40000f64270 */
[----:B------:R-:W-:Y:S02]  /*17380*/  FMNMX.FTZ R2, R161, R2, !PT ;  /* 0x00000002a1027209 */ /* 0x000fe40007810000 */
[----:B------:R-:W-:Y:S02]  /*17390*/  @P0 LOP3.LUT R22, R22, 0x2000, RZ, 0xfc, !PT ;  /* 0x0000200016160812 */ /* 0x000fe400078efcff */
[----:B------:R-:W-:Y:S02]  /*173a0*/  FMNMX.FTZ R2, R158, R2, !PT ;  /* 0x000000029e027209 */ /* 0x000fe40007810000 */
[----:B------:R-:W-:Y:S02]  /*173b0*/  ISETP.LT.OR P2, PT, R187, 0x2, P2 ;  /* 0x00000002bb00780c */ /* 0x000fe40001741670 */
[----:B------:R-:W-:Y:S02]  /*173c0*/  FMNMX.FTZ R2, R159, R2, !PT ;  /* 0x000000029f027209 */ /* 0x000fe40007810000 */
[----:B------:R-:W-:-:S02]  /*173d0*/  ISETP.LT.OR P3, PT, R187, 0x9, P3 ;  /* 0x00000009bb00780c */ /* 0x000fc40001f61670 */
[----:B------:R-:W-:Y:S02]  /*173e0*/  FMNMX.FTZ R2, R164, R2, !PT ;  /* 0x00000002a4027209 */ /* 0x000fe40007810000 */
[----:B------:R-:W-:Y:S02]  /*173f0*/  ISETP.GT.AND P0, PT, R183, 0x21, P1 ;  /* 0x00000021b700780c */ /* 0x000fe40000f04270 */
[----:B------:R-:W-:Y:S02]  /*17400*/  FMNMX.FTZ R2, R165, R2, !PT ;  /* 0x00000002a5027209 */ /* 0x000fe40007810000 */
[----:B------:R-:W-:Y:S02]  /*17410*/  FSEL R0, R153, -INF , !P2 ;  /* 0xff80000099007808 */ /* 0x000fe40005000000 */
[----:B------:R-:W-:Y:S02]  /*17420*/  FMNMX.FTZ R2, R168, R2, !PT ;  /* 0x00000002a8027209 */ /* 0x000fe40007810000 */
[----:B------:R-:W-:-:S02]  /*17430*/  FSEL R156, R156, -INF , !P3 ;  /* 0xff8000009c9c7808 */ /* 0x000fc40005800000 */
[----:B------:R-:W-:Y:S02]  /*17440*/  FMNMX.FTZ R2, R169, R2, !PT ;  /* 0x00000002a9027209 */ /* 0x000fe40007810000 */
[----:B------:R-:W-:Y:S02]  /*17450*/  ISETP.GT.AND P4, PT, R183, 0x9, P1 ;  /* 0x00000009b700780c */ /* 0x000fe40000f84270 */
[----:B------:R-:W-:Y:S02]  /*17460*/  FMNMX.FTZ R2, R185, R2, !PT ;  /* 0x00000002b9027209 */ /* 0x000fe40007810000 */
[C---:B------:R-:W-:Y:S02]  /*17470*/  ISETP.GT.AND P2, PT, R183.reuse, 0x10, P1 ;  /* 0x00000010b700780c */ /* 0x040fe40000f44270 */
[----:B------:R-:W-:Y:S02]  /*17480*/  FMNMX.FTZ R2, R186, R2, !PT ;  /* 0x00000002ba027209 */ /* 0x000fe40007810000 */
[----:B------:R-:W-:-:S02]  /*17490*/  ISETP.GT.AND P3, PT, R183, 0x11, P1 ;  /* 0x00000011b700780c */ /* 0x000fc40000f64270 */
[----:B------:R-:W-:Y:S02]  /*174a0*/  FMNMX.FTZ R2, R175, R2, !PT ;  /* 0x00000002af027209 */ /* 0x000fe40007810000 */
[C---:B------:R-:W-:Y:S02]  /*174b0*/  ISETP.LT.OR P4, PT, R187.reuse, 0xa, P4 ;  /* 0x0000000abb00780c */ /* 0x040fe40002781670 */
[----:B------:R-:W-:Y:S02]  /*174c0*/  FMNMX.FTZ R2, R176, R2, !PT ;  /* 0x00000002b0027209 */ /* 0x000fe40007810000 */
[----:B------:R-:W-:Y:S02]  /*174d0*/  ISETP.LT.OR P2, PT, R187, 0x11, P2 ;  /* 0x00000011bb00780c */ /* 0x000fe40001741670 */
[----:B------:R-:W-:Y:S02]  /*174e0*/  FMNMX.FTZ R2, R179, R2, !PT ;  /* 0x00000002b3027209 */ /* 0x000fe40007810000 */
[----:B------:R-:W-:-:S02]  /*174f0*/  ISETP.LT.OR P3, PT, R187, 0x12, P3 ;  /* 0x00000012bb00780c */ /* 0x000fc40001f61670 */
[----:B------:R-:W-:Y:S02]  /*17500*/  FMNMX.FTZ R2, R180, R2, !PT ;  /* 0x00000002b4027209 */ /* 0x000fe40007810000 */
[----:B------:R-:W-:Y:S02]  /*17510*/  LOP3.LUT R22, R22, 0xffff7fff, RZ, 0xc0, !PT ;  /* 0xffff7fff16167812 */ /* 0x000fe400078ec0ff */
[----:B------:R-:W-:Y:S01]  /*17520*/  FSEL R157, R157, -INF , !P4 ;  /* 0xff8000009d9d7808 */ /* 0x000fe20006000000 */
[----:B------:R-:W0:Y:S01]  /*17530*/  SHFL.BFLY PT, R153, R2, 0x2, 0x1f ;  /* 0x0c401f0002997f89 */ /* 0x000e2200000e0000 */
[----:B------:R-:W-:Y:S02]  /*17540*/  FSEL R162, R162, -INF , !P2 ;  /* 0xff800000a2a27808 */ /* 0x000fe40005000000 */
[----:B------:R-:W-:Y:S02]  /*17550*/  FSEL R163, R163, -INF , !P3 ;  /* 0xff800000a3a37808 */ /* 0x000fe40005800000 */
[----:B------:R-:W-:-:S02]  /*17560*/  ISETP.GT.AND P4, PT, R183, 0x18, P1 ;  /* 0x00000018b700780c */ /* 0x000fc40000f84270 */
[C---:B------:R-:W-:Y:S02]  /*17570*/  ISETP.GT.AND P2, PT, R183.reuse, 0x19, P1 ;  /* 0x00000019b700780c */ /* 0x040fe40000f44270 */
[C---:B------:R-:W-:Y:S02]  /*17580*/  ISETP.GT.AND P3, PT, R183.reuse, 0x20, P1 ;  /* 0x00000020b700780c */ /* 0x040fe40000f64270 */
[----:B------:R-:W-:Y:S02]  /*17590*/  @P0 LOP3.LUT R22, R22, 0x8000, RZ, 0xfc, !PT ;  /* 0x0000800016160812 */ /* 0x000fe400078efcff */
[----:B------:R-:W-:Y:S02]  /*175a0*/  ISETP.GT.AND P0, PT, R183, RZ, P1 ;  /* 0x000000ffb700720c */ /* 0x000fe40000f04270 */
[C---:B------:R-:W-:Y:S02]  /*175b0*/  ISETP.LT.OR P4, PT, R187.reuse, 0x19, P4 ;  /* 0x00000019bb00780c */ /* 0x040fe40002781670 */
[----:B------:R-:W-:-:S02]  /*175c0*/  ISETP.LT.OR P2, PT, R187, 0x1a, P2 ;  /* 0x0000001abb00780c */ /* 0x000fc40001741670 */
[----:B------:R-:W-:Y:S02]  /*175d0*/  ISETP.LT.OR P3, PT, R187, 0x21, P3 ;  /* 0x00000021bb00780c */ /* 0x000fe40001f61670 */
[----:B------:R-:W-:Y:S02]  /*175e0*/  FSEL R166, R166, -INF , !P4 ;  /* 0xff800000a6a67808 */ /* 0x000fe40006000000 */
[----:B------:R-:W-:Y:S02]  /*175f0*/  FSEL R167, R167, -INF , !P2 ;  /* 0xff800000a7a77808 */ /* 0x000fe40005000000 */
[----:B------:R-:W-:Y:S02]  /*17600*/  FSEL R184, R184, -INF , !P3 ;  /* 0xff800000b8b87808 */ /* 0x000fe40005800000 */
[C---:B------:R-:W-:Y:S02]  /*17610*/  ISETP.GT.AND P2, PT, R183.reuse, 0x28, P1 ;  /* 0x00000028b700780c */ /* 0x040fe40000f44270 */
[----:B------:R-:W-:-:S02]  /*17620*/  ISETP.GT.AND P3, PT, R183, 0x29, P1 ;  /* 0x00000029b700780c */ /* 0x000fc40000f64270 */
[C---:B------:R-:W-:Y:S02]  /*17630*/  ISETP.GT.AND P4, PT, R183.reuse, 0x30, P1 ;  /* 0x00000030b700780c */ /* 0x040fe40000f84270 */
[C---:B------:R-:W-:Y:S02]  /*17640*/  ISETP.GT.AND P5, PT, R183.reuse, 0x31, P1 ;  /* 0x00000031b700780c */ /* 0x040fe40000fa4270 */
[C---:B------:R-:W-:Y:S02]  /*17650*/  ISETP.GT.AND P6, PT, R183.reuse, 0x38, P1 ;  /* 0x00000038b700780c */ /* 0x040fe40000fc4270 */
[----:B------:R-:W-:Y:S02]  /*17660*/  LOP3.LUT R22, R22, 0xfffffff7, RZ, 0xc0, !PT ;  /* 0xfffffff716167812 */ /* 0x000fe400078ec0ff */
[----:B------:R-:W-:Y:S02]  /*17670*/  ISETP.GT.AND P1, PT, R183, 0x39, P1 ;  /* 0x00000039b700780c */ /* 0x000fe40000f24270 */
[----:B------:R-:W-:-:S02]  /*17680*/  @P0 LOP3.LUT R22, R22, 0x8, RZ, 0xfc, !PT ;  /* 0x0000000816160812 */ /* 0x000fc400078efcff */
[----:B0-----:R-:W-:Y:S02]  /*17690*/  FMNMX.FTZ R153, R2, R153, !PT ;  /* 0x0000009902997209 */ /* 0x001fe40007810000 */
[C---:B------:R-:W-:Y:S02]  /*176a0*/  LOP3.LUT P0, RZ, R22.reuse, 0x8000, RZ, 0xc0, !PT ;  /* 0x0000800016ff7812 */ /* 0x040fe4000780c0ff */
[----:B------:R-:W-:Y:S01]  /*176b0*/  LOP3.LUT R22, R22, 0xfffffffd, RZ, 0xc0, !PT ;  /* 0xfffffffd16167812 */ /* 0x000fe200078ec0ff */
[----:B------:R-:W0:Y:S01]  /*176c0*/  SHFL.BFLY PT, R2, R153, 0x1, 0x1f ;  /* 0x0c201f0099027f89 */ /* 0x000e2200000e0000 */
[C---:B------:R-:W-:Y:S02]  /*176d0*/  ISETP.LT.OR P0, PT, R187.reuse, 0x22, P0 ;  /* 0x00000022bb00780c */ /* 0x040fe40000701670 */
[----:B------:R-:W-:Y:S02]  /*176e0*/  ISETP.LT.OR P4, PT, R187, 0x31, P4 ;  /* 0x00000031bb00780c */ /* 0x000fe40002781670 */
[----:B------:R-:W-:-:S02]  /*176f0*/  @P1 LOP3.LUT R22, R22, 0x2, RZ, 0xfc, !PT ;  /* 0x0000000216161812 */ /* 0x000fc400078efcff */
[C---:B------:R-:W-:Y:S02]  /*17700*/  ISETP.LT.OR P5, PT, R187.reuse, 0x32, P5 ;  /* 0x00000032bb00780c */ /* 0x040fe40002fa1670 */
[C---:B------:R-:W-:Y:S02]  /*17710*/  LOP3.LUT P1, RZ, R22.reuse, 0x8, RZ, 0xc0, !PT ;  /* 0x0000000816ff7812 */ /* 0x040fe4000782c0ff */
[----:B------:R-:W-:Y:S02]  /*17720*/  LOP3.LUT R22, R22, 0xffffffef, RZ, 0xc0, !PT ;  /* 0xffffffef16167812 */ /* 0x000fe400078ec0ff */
[----:B------:R-:W-:Y:S02]  /*17730*/  ISETP.LT.OR P1, PT, R187, 0x1, P1 ;  /* 0x00000001bb00780c */ /* 0x000fe40000f21670 */
[----:B------:R-:W-:Y:S02]  /*17740*/  @P0 LOP3.LUT R22, R22, 0x10, RZ, 0xfc, !PT ;  /* 0x0000001016160812 */ /* 0x000fe400078efcff */
[----:B------:R-:W-:-:S02]  /*17750*/  FSEL R13, R13, -INF , !P1 ;  /* 0xff8000000d0d7808 */ /* 0x000fc40004800000 */
[----:B------:R-:W-:Y:S02]  /*17760*/  ISETP.LT.OR P0, PT, R187, 0x29, P2 ;  /* 0x00000029bb00780c */ /* 0x000fe40001701670 */
[----:B------:R-:W-:Y:S02]  /*17770*/  FMNMX.FTZ R155, R13, R3, !PT ;  /* 0x000000030d9b7209 */ /* 0x000fe40007810000 */
[----:B------:R-:W-:Y:S02]  /*17780*/  LOP3.LUT P2, RZ, R22, 0x2, RZ, 0xc0, !PT ;  /* 0x0000000216ff7812 */ /* 0x000fe4000784c0ff */
[----:B------:R-:W-:Y:S02]  /*17790*/  FMNMX.FTZ R155, R0, R155, !PT ;  /* 0x0000009b009b7209 */ /* 0x000fe40007810000 */
[----:B------:R-:W-:Y:S02]  /*177a0*/  LOP3.LUT R22, R22, 0xfffffffb, RZ, 0xc0, !PT ;  /* 0xfffffffb16167812 */ /* 0x000fe400078ec0ff */
[----:B0-----:R-:W-:-:S02]  /*177b0*/  FMNMX.FTZ R153, R153, R2, !PT ;  /* 0x0000000299997209 */ /* 0x001fc40007810000 */
[----:B------:R-:W-:Y:S02]  /*177c0*/  FMNMX.FTZ R155, R156, R155, !PT ;  /* 0x0000009b9c9b7209 */ /* 0x000fe40007810000 */
[----:B------:R-:W-:Y:S02]  /*177d0*/  @P0 LOP3.LUT R22, R22, 0x4, RZ, 0xfc, !PT ;  /* 0x0000000416160812 */ /* 0x000fe400078efcff */
[----:B------:R-:W-:Y:S02]  /*177e0*/  ISETP.LT.OR P0, PT, R187, 0x2a, P3 ;  /* 0x0000002abb00780c */ /* 0x000fe40001f01670 */
[----:B------:R-:W-:Y:S02]  /*177f0*/  FSETP.NEU.FTZ.AND P3, PT, R153, -INF , PT ;  /* 0xff8000009900780b */ /* 0x000fe40003f7d000 */
[----:B------:R-:W-:Y:S02]  /*17800*/  FMNMX.FTZ R155, R157, R155, !PT ;  /* 0x0000009b9d9b7209 */ /* 0x000fe40007810000 */
[----:B------:R-:W-:-:S02]  /*17810*/  FSEL R2, R153, RZ, P3 ;  /* 0x000000ff99027208 */ /* 0x000fc40001800000 */
[----:B------:R-:W-:Y:S02]  /*17820*/  FMNMX.FTZ R155, R162, R155, !PT ;  /* 0x0000009ba29b7209 */ /* 0x000fe40007810000 */
[----:B------:R-:W-:Y:S01]  /*17830*/  LOP3.LUT R22, R22, 0xffffbfff, RZ, 0xc0, !PT ;  /* 0xffffbfff16167812 */ /* 0x000fe200078ec0ff */
[----:B------:R-:W-:Y:S01]  /*17840*/  FADD.FTZ R4, -R2, R4 ;  /* 0x0000000402047221 */ /* 0x000fe20000010100 */
[----:B------:R-:W-:Y:S01]  /*17850*/  FMNMX.FTZ R155, R163, R155, !PT ;  /* 0x0000009ba39b7209 */ /* 0x000fe20007810000 */
[----:B------:R-:W-:Y:S01]  /*17860*/  IMAD.U32 R2, RZ, RZ, UR4 ;  /* 0x00000004ff027e24 */ /* 0x000fe2000f8e00ff */
[----:B------:R-:W-:Y:S02]  /*17870*/  @P0 LOP3.LUT R22, R22, 0x4000, RZ, 0xfc, !PT ;  /* 0x0000400016160812 */ /* 0x000fe400078efcff */
[----:B------:R-:W-:Y:S01]  /*17880*/  FMNMX.FTZ R155, R166, R155, !PT ;  /* 0x0000009ba69b7209 */ /* 0x000fe20007810000 */
[----:B------:R-:W-:Y:S01]  /*17890*/  FMUL.FTZ R154, R153, R2 ;  /* 0x00000002999a7220 */ /* 0x000fe20000410000 */
[----:B------:R-:W-:-:S02]  /*178a0*/  LOP3.LUT P0, RZ, R22, 0x10, RZ, 0xc0, !PT ;  /* 0x0000001016ff7812 */ /* 0x000fc4000780c0ff */
[----:B------:R-:W-:Y:S02]  /*178b0*/  FMNMX.FTZ R155, R167, R155, !PT ;  /* 0x0000009ba79b7209 */ /* 0x000fe40007810000 */
[----:B------:R-:W-:Y:S02]  /*178c0*/  FSEL R154, R154, RZ, P3 ;  /* 0x000000ff9a9a7208 */ /* 0x000fe40001800000 */
[----:B------:R-:W-:Y:S02]  /*178d0*/  LOP3.LUT P3, RZ, R22, 0x4, RZ, 0xc0, !PT ;  /* 0x0000000416ff7812 */ /* 0x000fe4000786c0ff */
[----:B------:R-:W-:Y:S01]  /*178e0*/  FSEL R170, R170, -INF , !P0 ;  /* 0xff800000aaaa7808 */ /* 0x000fe20004000000 */
[-CC-:B------:R-:W-:Y:S01]  /*178f0*/  FFMA.FTZ R12, R12, R2.reuse, -R154.reuse ;  /* 0x000000020c0c7223 */ /* 0x180fe2000001089a */
[----:B------:R-:W-:Y:S01]  /*17900*/  FMNMX.FTZ R155, R184, R155, !PT ;  /* 0x0000009bb89b7209 */ /* 0x000fe20007810000 */
[-CC-:B------:R-:W-:Y:S01]  /*17910*/  FFMA.FTZ R152, R152, R2.reuse, -R154.reuse ;  /* 0x0000000298987223 */ /* 0x180fe2000001089a */
[----:B------:R-:W-:Y:S01]  /*17920*/  LOP3.LUT P0, RZ, R22, 0x4000, RZ, 0xc0, !PT ;  /* 0x0000400016ff7812 */ /* 0x000fe2000780c0ff */
[-CC-:B------:R-:W-:Y:S01]  /*17930*/  FFMA.FTZ R160, R160, R2.reuse, -R154.reuse ;  /* 0x00000002a0a07223 */ /* 0x180fe2000001089a */
[----:B------:R-:W-:Y:S01]  /*17940*/  FSEL R171, R171, -INF , !P3 ;  /* 0xff800000abab7808 */ /* 0x000fe20005800000 */
[-CC-:B------:R-:W-:Y:S01]  /*17950*/  FFMA.FTZ R161, R161, R2.reuse, -R154.reuse ;  /* 0x00000002a1a17223 */ /* 0x180fe2000001089a */
[----:B------:R-:W-:Y:S01]  /*17960*/  FMNMX.FTZ R155, R170, R155, !PT ;  /* 0x0000009baa9b7209 */ /* 0x000fe20007810000 */
        /* <DEDUP_REMOVED lines=9> */
[----:B------:R-:W-:Y:S01]  /*17a00*/  ISETP.LT.OR P6, PT, R187, 0x39, P6 ;  /* 0x00000039bb00780c */ /* 0x000fe200037c1670 */
        /* <DEDUP_REMOVED lines=11> */
[----:B------:R-:W-:Y:S01]  /*17ac0*/  FSEL R178, R178, -INF , !P2 ;  /* 0xff800000b2b27808 */ /* 0x000fe20005000000 */
[----:B------:R-:W-:Y:S01]  /*17ad0*/  FFMA.FTZ R154, R180, R2, -R154 ;  /* 0x00000002b49a7223 */ /* 0x000fe2000001089a */
[----:B------:R-:W-:Y:S01]  /*17ae0*/  FMNMX.FTZ R155, R177, R155, !PT ;  /* 0x0000009bb19b7209 */ /* 0x000fe20007810000 */
[----:B------:R-:W-:Y:S01]  /*17af0*/  MUFU.EX2 R196, R12 ;  /* 0x0000000c00c47308 */ /* 0x000fe20000000800 */
[----:B------:R-:W-:-:S02]  /*17b00*/  LOP3.LUT P0, RZ, R22, 0x2000, RZ, 0xc0, !PT ;  /* 0x0000200016ff7812 */ /* 0x000fc4000780c0ff */
[----:B------:R-:W-:-:S05]  /*17b10*/  FMNMX.FTZ R180, R178, R155, !PT ;  /* 0x0000009bb2b47209 */ /* 0x000fca0007810000 */
[----:B------:R-:W0:Y:S01]  /*17b20*/  SHFL.BFLY PT, R155, R180, 0x2, 0x1f ;  /* 0x0c401f00b49b7f89 */ /* 0x000e2200000e0000 */
[----:B------:R-:W-:Y:S08]  /*17b30*/  MUFU.EX2 R160, R160 ;  /* 0x000000a000a07308 */ /* 0x000ff00000000800 */
[----:B------:R-:W-:Y:S08]  /*17b40*/  MUFU.EX2 R161, R161 ;  /* 0x000000a100a17308 */ /* 0x000ff00000000800 */
[----:B------:R-:W-:Y:S01]  /*17b50*/  MUFU.EX2 R158, R158 ;  /* 0x0000009e009e7308 */ /* 0x000fe20000000800 */
[----:B0-----:R-:W-:-:S07]  /*17b60*/  FMNMX.FTZ R180, R180, R155, !PT ;  /* 0x0000009bb4b47209 */ /* 0x001fce0007810000 */
[----:B------:R-:W-:Y:S01]  /*17b70*/  MUFU.EX2 R159, R159 ;  /* 0x0000009f009f7308 */ /* 0x000fe20000000800 */
[----:B------:R-:W0:Y:S07]  /*17b80*/  SHFL.BFLY PT, R181, R180, 0x1, 0x1f ;  /* 0x0c201f00b4b57f89 */ /* 0x000e2e00000e0000 */
[----:B------:R0:W-:Y:S08]  /*17b90*/  MUFU.EX2 R155, R152 ;  /* 0x00000098009b7308 */ /* 0x0001f00000000800 */
[----:B------:R-:W-:Y:S08]  /*17ba0*/  MUFU.EX2 R164, R164 ;  /* 0x000000a400a47308 */ /* 0x000ff00000000800 */
[----:B------:R-:W-:Y:S01]  /*17bb0*/  MUFU.EX2 R165, R165 ;  /* 0x000000a500a57308 */ /* 0x000fe20000000800 */
[----:B0-----:R-:W-:Y:S01]  /*17bc0*/  FMNMX.FTZ R152, R180, R181, !PT ;  /* 0x000000b5b4987209 */ /* 0x001fe20007810000 */
[----:B------:R-:W-:-:S03]  /*17bd0*/  FMUL.FTZ R180, R4, R2 ;  /* 0x0000000204b47220 */ /* 0x000fc60000410000 */
[----:B------:R-:W-:-:S03]  /*17be0*/  FSETP.NEU.FTZ.AND P1, PT, R152, -INF , PT ;  /* 0xff8000009800780b */ /* 0x000fc60003f3d000 */
[----:B------:R-:W-:Y:S01]  /*17bf0*/  MUFU.EX2 R168, R168 ;  /* 0x000000a800a87308 */ /* 0x000fe20000000800 */
[----:B------:R-:W-:-:S05]  /*17c00*/  FSEL R12, R152, RZ, P1 ;  /* 0x000000ff980c7208 */ /* 0x000fca0000800000 */
[----:B------:R-:W-:Y:S01]  /*17c10*/  FADD.FTZ R3, -R12, R3 ;  /* 0x000000030c037221 */ /* 0x000fe20000010100 */
[-C--:B------:R-:W-:Y:S01]  /*17c20*/  FMUL.FTZ R12, R152, R2.reuse ;  /* 0x00000002980c7220 */ /* 0x080fe20000410000 */
[----:B------:R-:W-:Y:S02]  /*17c30*/  MUFU.EX2 R169, R169 ;  /* 0x000000a900a97308 */ /* 0x000fe40000000800 */
[----:B------:R-:W-:Y:S02]  /*17c40*/  FMUL.FTZ R3, R3, R2 ;  /* 0x0000000203037220 */ /* 0x000fe40000410000 */
[----:B------:R-:W-:-:S04]  /*17c50*/  FSEL R4, R12, RZ, P1 ;  /* 0x000000ff0c047208 */ /* 0x000fc80000800000 */
[----:B------:R-:W0:Y:S01]  /*17c60*/  MUFU.EX2 R12, R180 ;  /* 0x000000b4000c7308 */ /* 0x000e220000000800 */
[-CC-:B------:R-:W-:Y:S01]  /*17c70*/  FFMA.FTZ R13, R13, R2.reuse, -R4.reuse ;  /* 0x000000020d0d7223 */ /* 0x180fe20000010804 */
        /* <DEDUP_REMOVED lines=13> */
[-C--:B------:R-:W-:Y:S01]  /*17d50*/  FFMA.FTZ R174, R174, R2.reuse, -R4 ;  /* 0x00000002aeae7223 */ /* 0x080fe20000010804 */
[----:B------:R-:W-:Y:S01]  /*17d60*/  MUFU.EX2 R13, R13 ;  /* 0x0000000d000d7308 */ /* 0x000fe20000000800 */
[----:B0-----:R-:W-:Y:S01]  /*17d70*/  FFMA.FTZ R223, R12, R223, R196 ;  /* 0x000000df0cdf7223 */ /* 0x001fe200000100c4 */
[-CC-:B------:R-:W-:Y:S01]  /*17d80*/  FFMA.FTZ R177, R177, R2.reuse, -R4.reuse ;  /* 0x00000002b1b17223 */ /* 0x180fe20000010804 */
[----:B------:R-:W-:-:S05]  /*17d90*/  FFMA.FTZ R4, R178, R2, -R4 ;  /* 0x00000002b2047223 */ /* 0x000fca0000010804 */
[----:B------:R0:W1:Y:S08]  /*17da0*/  MUFU.EX2 R0, R3 ;  /* 0x0000000300007308 */ /* 0x0000700000000800 */
[----:B------:R-:W2:Y:S01]  /*17db0*/  MUFU.EX2 R156, R156 ;  /* 0x0000009c009c7308 */ /* 0x000ea20000000800 */
[----:B0-----:R-:W-:-:S04]  /*17dc0*/  FADD.FTZ R3, R155, R223 ;  /* 0x000000df9b037221 */ /* 0x001fc80000010000 */
[----:B------:R-:W-:-:S03]  /*17dd0*/  FADD.FTZ R3, R160, R3 ;  /* 0x00000003a0037221 */ /* 0x000fc60000010000 */
[----:B------:R-:W0:Y:S01]  /*17de0*/  MUFU.EX2 R157, R157 ;  /* 0x0000009d009d7308 */ /* 0x000e220000000800 */
[----:B-1----:R-:W-:Y:S01]  /*17df0*/  FFMA.FTZ R221, R0, R221, R13 ;  /* 0x000000dd00dd7223 */ /* 0x002fe2000001000d */
[----:B------:R-:W-:-:S03]  /*17e00*/  FADD.FTZ R3, R161, R3 ;  /* 0x00000003a1037221 */ /* 0x000fc60000010000 */
[----:B------:R-:W-:Y:S01]  /*17e10*/  FADD.FTZ R178, R197, R221 ;  /* 0x000000ddc5b27221 */ /* 0x000fe20000010000 */
[----:B------:R-:W-:Y:S02]  /*17e20*/  FADD.FTZ R3, R158, R3 ;  /* 0x000000039e037221 */ /* 0x000fe40000010000 */
[----:B------:R-:W1:Y:S01]  /*17e30*/  MUFU.EX2 R162, R162 ;  /* 0x000000a200a27308 */ /* 0x000e620000000800 */
[----:B--2---:R-:W-:Y:S01]  /*17e40*/  FADD.FTZ R178, R156, R178 ;  /* 0x000000b29cb27221 */ /* 0x004fe20000010000 */
[----:B------:R-:W-:-:S04]  /*17e50*/  FADD.FTZ R3, R159, R3 ;  /* 0x000000039f037221 */ /* 0x000fc80000010000 */
[----:B------:R-:W-:Y:S02]  /*17e60*/  FADD.FTZ R3, R164, R3 ;  /* 0x00000003a4037221 */ /* 0x000fe40000010000 */
[----:B------:R-:W2:Y:S01]  /*17e70*/  MUFU.EX2 R163, R163 ;  /* 0x000000a300a37308 */ /* 0x000ea20000000800 */
[----:B0-----:R-:W-:Y:S01]  /*17e80*/  FADD.FTZ R178, R157, R178 ;  /* 0x000000b29db27221 */ /* 0x001fe20000010000 */
[----:B------:R-:W-:-:S04]  /*17e90*/  FADD.FTZ R3, R165, R3 ;  /* 0x00000003a5037221 */ /* 0x000fc80000010000 */
[----:B------:R-:W-:Y:S02]  /*17ea0*/  FADD.FTZ R3, R168, R3 ;  /* 0x00000003a8037221 */ /* 0x000fe40000010000 */
[----:B------:R-:W0:Y:S01]  /*17eb0*/  MUFU.EX2 R166, R166 ;  /* 0x000000a600a67308 */ /* 0x000e220000000800 */
[----:B-1----:R-:W-:Y:S01]  /*17ec0*/  FADD.FTZ R178, R162, R178 ;  /* 0x000000b2a2b27221 */ /* 0x002fe20000010000 */
[----:B------:R-:W-:-:S06]  /*17ed0*/  FADD.FTZ R3, R169, R3 ;  /* 0x00000003a9037221 */ /* 0x000fcc0000010000 */
        /* <DEDUP_REMOVED lines=34> */
.L_x_1790:
[----:B------:R-:W2:Y:S01]  /*18100*/  LDL R3, [R1+0x14] ;  /* 0x0000140001037983 */ /* 0x000ea20000100800 */
[----:B------:R-:W-:Y:S01]  /*18110*/  VIADD R203, R203, 0x30860 ;  /* 0x00030860cbcb7836 */ /* 0x000fe20000000000 */
[----:B------:R-:W-:Y:S01]  /*18120*/  F2FP.F16.F32.PACK_AB R189, R170, R184 ;  /* 0x000000b8aabd723e */ /* 0x000fe200000000ff */
[----:B------:R-:W-:Y:S01]  /*18130*/  IMAD.MOV.U32 R202, RZ, RZ, R222 ;  /* 0x000000ffffca7224 */ /* 0x000fe200078e00de */
[----:B------:R-:W-:Y:S01]  /*18140*/  F2FP.F16.F32.PACK_AB R187, R4, R177 ;  /* 0x000000b104bb723e */ /* 0x000fe200000000ff */
[----:B------:R-:W-:Y:S01]  /*18150*/  IMAD.MOV.U32 R4, RZ, RZ, R153 ;  /* 0x000000ffff047224 */ /* 0x000fe200078e0099 */
[----:B------:R-:W-:Y:S02]  /*18160*/  PRMT R203, R190, 0x654, R203 ;  /* 0x00000654becb7816 */ /* 0x000fe400000000cb */
[----:B------:R-:W-:Y:S02]  /*18170*/  F2FP.F16.F32.PACK_AB R190, R186, R185 ;  /* 0x000000b9babe723e */ /* 0x000fe400000000ff */
[----:B------:R0:W-:Y:S01]  /*18180*/  SYNCS.ARRIVE.TRANS64.RED.A1T0 RZ, [R203+URZ], RZ ;  /* 0x000000ffcbff79a7 */ /* 0x0001e2000810043f */
[----:B------:R-:W-:-:S02]  /*18190*/  F2FP.F16.F32.PACK_AB R196, R155, R196 ;  /* 0x000000c49bc4723e */ /* 0x000fc400000000ff */
[----:B------:R-:W-:Y:S02]  /*181a0*/  F2FP.F16.F32.PACK_AB R197, R197, R13 ;  /* 0x0000000dc5c5723e */ /* 0x000fe400000000ff */
[----:B------:R-:W-:Y:S02]  /*181b0*/  F2FP.F16.F32.PACK_AB R198, R161, R160 ;  /* 0x000000a0a1c6723e */ /* 0x000fe400000000ff */
[----:B------:R-:W-:Y:S01]  /*181c0*/  F2FP.F16.F32.PACK_AB R199, R157, R156 ;  /* 0x0000009c9dc7723e */ /* 0x000fe200000000ff */
[----:B0-----:R-:W-:Y:S01]  /*181d0*/  IMAD.MOV.U32 R203, RZ, RZ, R226 ;  /* 0x000000ffffcb7224 */ /* 0x001fe200078e00e2 */
        /* <DEDUP_REMOVED lines=9> */
[C---:B--2---:R-:W-:Y:S01]  /*18270*/  ISETP.GT.AND P1, PT, R5.reuse, R3, PT ;  /* 0x000000030500720c */ /* 0x044fe20003f24270 */
[----:B------:R-:W-:Y:S01]  /*18280*/  VIADD R5, R5, 0xffffffff ;  /* 0xffffffff05057836 */ /* 0x000fe20000000000 */
[----:B------:R-:W-:-:S11]  /*18290*/  MOV R3, R152 ;  /* 0x0000009800037202 */ /* 0x000fd60000000f00 */
[----:B------:R-:W-:Y:S05]  /*182a0*/  @P1 BRA `(.L_x_1791) ;  /* 0xffffffcc009c1947 */ /* 0x000fea000383ffff */
[----:B------:R-:W-:Y:S05]  /*182b0*/  BSYNC B0 ;  /* 0x0000000000007941 */ /* 0x000fea0003800000 */
.L_x_1770:
[----:B------:R-:W-:Y:S01]  /*182c0*/  MOV R3, R152 ;  /* 0x0000009800037202 */ /* 0x000fe20000000f00 */
[----:B------:R-:W-:Y:S02]  /*182d0*/  IMAD.MOV.U32 R4, RZ, RZ, R153 ;  /* 0x000000ffff047224 */ /* 0x000fe400078e0099 */
[----:B------:R-:W-:Y:S02]  /*182e0*/  IMAD.MOV.U32 R202, RZ, RZ, R222 ;  /* 0x000000ffffca7224 */ /* 0x000fe400078e00de */
[----:B------:R-:W-:-:S07]  /*182f0*/  IMAD.MOV.U32 R203, RZ, RZ, R226 ;  /* 0x000000ffffcb7224 */ /* 0x000fce00078e00e2 */
.L_x_1769:
[----:B------:R-:W-:Y:S05]  /*18300*/  BSYNC B1 ;  /* 0x0000000000017941 */ /* 0x000fea0003800000 */
.L_x_1768:
[----:B------:R-:W2:Y:S01]  /*18310*/  LDL R152, [R1+0x48] ;  /* 0x0000480001987983 */ /* 0x000ea20000100800 */
[----:B------:R-:W0:Y:S01]  /*18320*/  LDC R13, c[0x0][0x448] ;  /* 0x00011200ff0d7b82 */ /* 0x000e220000000800 */
[----:B------:R-:W-:Y:S01]  /*18330*/  LOP3.LUT R22, R22, 0xffffffdf, RZ, 0xc0, !PT ;  /* 0xffffffdf16167812 */ /* 0x000fe200078ec0ff */
[----:B------:R-:W-:-:S06]  /*18340*/  ULDC UR4, c[0x0][0x9dc] ;  /* 0x0002770000047ab9 */ /* 0x000fcc0000000800 */
[----:B------:R-:W1:Y:S01]  /*18350*/  LDC R155, c[0x0][0x9e4] ;  /* 0x00027900ff9b7b82 */ /* 0x000e620000000800 */
[----:B0-----:R-:W-:-:S13]  /*18360*/  ISETP.NE.AND P1, PT, R13, 0x1, PT ;  /* 0x000000010d00780c */ /* 0x001fda0003f25270 */
[----:B------:R-:W0:Y:S01]  /*18370*/  @P1 LDC R153, c[0x0][0x44c] ;  /* 0x00011300ff991b82 */ /* 0x000e220000000800 */
[----:B------:R-:W-:-:S04]  /*18380*/  @P1 LOP3.LUT R22, R22, 0x20, RZ, 0xfc, !PT ;  /* 0x0000002016161812 */ /* 0x000fc800078efcff */
[----:B------:R-:W-:-:S03]  /*18390*/  LOP3.LUT R22, R22, 0xffffffbf, RZ, 0xc0, !PT ;  /* 0xffffffbf16167812 */ /* 0x000fc600078ec0ff */
[----:B------:R-:W3:Y:S01]  /*183a0*/  @P1 LDC R13, c[0x0][0x450] ;  /* 0x00011400ff0d1b82 */ /* 0x000ee20000000800 */
[----:B--2---:R-:W-:-:S05]  /*183b0*/  IADD3 R152, R152, 0x7f, RZ ;  /* 0x0000007f98987810 */ /* 0x004fca0007ffe0ff */
[----:B0-----:R-:W-:-:S05]  /*183c0*/  @P1 IMAD.HI.U32 R153, R152, R153, RZ ;  /* 0x0000009998991227 */ /* 0x001fca00078e00ff */
[----:B---3--:R-:W-:Y:S02]  /*183d0*/  @P1 SHF.R.U32.HI R152, RZ, R13, R153 ;  /* 0x0000000dff981219 */ /* 0x008fe40000011699 */
[----:B-1----:R-:W-:Y:S02]  /*183e0*/  ISETP.GE.AND P1, PT, R155, 0x1, PT ;  /* 0x000000019b00780c */ /* 0x002fe40003f26270 */
[----:B------:R-:W-:-:S05]  /*183f0*/  IADD3 R13, R220, 0x1, -R218 ;  /* 0x00000001dc0d7810 */ /* 0x000fca0007ffe8da */
[----:B------:R-:W-:-:S04]  /*18400*/  IMAD.IADD R152, R13, 0x1, R152 ;  /* 0x000000010d987824 */ /* 0x000fc800078e0298 */
[----:B------:R-:W-:Y:S02]  /*18410*/  VIADD R13, R152, -UR4 ;  /* 0x80000004980d7c36 */ /* 0x000fe40008000000 */
[----:B------:R-:W-:Y:S01]  /*18420*/  @P1 LOP3.LUT R22, R22, 0x40, RZ, 0xfc, !PT ;  /* 0x0000004016161812 */ /* 0x000fe200078efcff */
[----:B------:R-:W-:Y:S06]  /*18430*/  @!P1 BRA `(.L_x_1792) ;  /* 0x0000000000489947 */ /* 0x000fec0003800000 */
[----:B------:R-:W-:Y:S01]  /*18440*/  IMAD.MOV.U32 R154, RZ, RZ, R152 ;  /* 0x000000ffff9a7224 */ /* 0x000fe200078e0098 */
[----:B------:R-:W-:Y:S04]  /*18450*/  BSSY B0, `(.L_x_1793) ;  /* 0x000000e000007945 */ /* 0x000fe80003800000 */
        /* <DEDUP_REMOVED lines=9> */
.L_x_1794:
[----:B------:R-:W-:-:S13]  /*184f0*/  ISETP.NE.AND P1, PT, R155, 0x1, PT ;  /* 0x000000019b00780c */ /* 0x000fda0003f25270 */
[----:B------:R-:W0:Y:S02]  /*18500*/  @P1 LDC.64 R152, c[0x0][0x9e8] ;  /* 0x00027a00ff981b82 */ /* 0x000e240000000a00 */
[----:B0-----:R-:W-:-:S05]  /*18510*/  @P1 IMAD.HI.U32 R152, R154, R152, RZ ;  /* 0x000000989a981227 */ /* 0x001fca00078e00ff */
[----:B------:R-:W-:-:S07]  /*18520*/  @P1 SHF.R.U32.HI R154, RZ, R153, R152 ;  /* 0x00000099ff9a1219 */ /* 0x000fce0000011698 */
.L_x_1795:
[----:B------:R-:W-:Y:S05]  /*18530*/  BSYNC B0 ;  /* 0x0000000000007941 */ /* 0x000fea0003800000 */
.L_x_1793:
[----:B------:R-:W-:-:S05]  /*18540*/  IMAD R154, R154, R155, RZ ;  /* 0x0000009b9a9a7224 */ /* 0x000fca00078e02ff */
[----:B------:R-:W-:-:S07]  /*18550*/  VIMNMX R13, R13, R154, !PT ;  /* 0x0000009a0d0d7248 */ /* 0x000fce0007fe0100 */
.L_x_1792:
[----:B------:R-:W2:Y:S01]  /*18560*/  LDL R153, [R1+0x64] ;  /* 0x0000640001997983 */ /* 0x000ea20000100800 */
[----:B------:R-:W-:Y:S01]  /*18570*/  IADD3 R13, R13, 0x3f, RZ ;  /* 0x0000003f0d0d7810 */ /* 0x000fe20007ffe0ff */
[----:B------:R-:W-:Y:S03]  /*18580*/  BSSY B0, `(.L_x_1796) ;  /* 0x0000265000007945 */ /* 0x000fe60003800000 */
[----:B------:R-:W-:-:S04]  /*18590*/  SHF.R.S32.HI R152, RZ, 0x1f, R13 ;  /* 0x0000001fff987819 */ /* 0x000fc8000001140d */
[----:B------:R-:W-:-:S04]  /*185a0*/  LEA.HI R152, R152, R13, RZ, 0x6 ;  /* 0x0000000d98987211 */ /* 0x000fc800078f30ff */
[----:B------:R-:W-:-:S04]  /*185b0*/  SHF.R.S32.HI R152, RZ, 0x6, R152 ;  /* 0x00000006ff987819 */ /* 0x000fc80000011498 */
[----:B--2---:R-:W-:-:S04]  /*185c0*/  VIMNMX R153, R153, R152, !PT ;  /* 0x0000009899997248 */ /* 0x004fc80007fe0100 */
[----:B------:R-:W-:Y:S01]  /*185d0*/  ISETP.GE.AND P1, PT, R5, R153, PT ;  /* 0x000000990500720c */ /* 0x000fe20003f26270 */
[----:B------:R0:W-:-:S12]  /*185e0*/  STL [R1+0x44], R153 ;  /* 0x0000449901007387 */ /* 0x0001d80000100800 */
[----:B0-----:R-:W-:Y:S05]  /*185f0*/  @!P1 BRA `(.L_x_1797) ;  /* 0x0000002400749947 */ /* 0x001fea0003800000 */
[----:B------:R-:W-:Y:S01]  /*18600*/  BSSY B1, `(.L_x_1798) ;  /* 0x000025b000017945 */ /* 0x000fe20003800000 */
[----:B------:R0:W-:Y:S01]  /*18610*/  STL [R1+0x4], R5 ;  /* 0x0000040501007387 */ /* 0x0001e20000100800 */
[----:B------:R-:W-:Y:S02]  /*18620*/  IMAD.MOV.U32 R227, RZ, RZ, R3 ;  /* 0x000000ffffe37224 */ /* 0x000fe400078e0003 */
[----:B------:R-:W-:Y:S02]  /*18630*/  IMAD.MOV.U32 R226, RZ, RZ, R4 ;  /* 0x000000ffffe27224 */ /* 0x000fe400078e0004 */
[----:B------:R-:W-:Y:S01]  /*18640*/  IMAD.MOV.U32 R13, RZ, RZ, R203 ;  /* 0x000000ffff0d7224 */ /* 0x000fe200078e00cb */
[----:B0-----:R-:W-:-:S07]  /*18650*/  MOV R5, R202 ;  /* 0x000000ca00057202 */ /* 0x001fce0000000f00 */
.L_x_1811:
[----:B------:R-:W-:-:S04]  /*18660*/  ISETP.NE.AND P1, PT, R5, 0x1, PT ;  /* 0x000000010500780c */ /* 0x000fc80003f25270 */
[----:B------:R-:W-:-:S04]  /*18670*/  SEL R203, RZ, 0x1, P1 ;  /* 0x00000001ffcb7807 */ /* 0x000fc80000800000 */
[----:B------:R-:W-:Y:S01]  /*18680*/  LOP3.LUT R203, R13, R203, RZ, 0x3c, !PT ;  /* 0x000000cb0dcb7212 */ /* 0x000fe200078e3cff */
[----:B0-----:R-:W-:Y:S06]  /*18690*/  @!P0 BRA `(.L_x_1799) ;  /* 0x0000000000048947 */ /* 0x001fec0003800000 */
[----:B------:R-:W-:Y:S01]  /*186a0*/  BPT.TRAP 0x1 ;  /* 0x000000040000795c */ /* 0x000fe20000300000 */
.L_x_1799:
[----:B------:R-:W-:Y:S01]  /*186b0*/  VIADD R202, R5, 0x1 ;  /* 0x0000000105ca7836 */ /* 0x000fe20000000000 */
[----:B------:R-:W-:-:S04]  /*186c0*/  SHF.L.U32 R2, R203, 0x1f, RZ ;  /* 0x0000001fcb027819 */ /* 0x000fc800000006ff */
[----:B------:R-:W-:-:S04]  /*186d0*/  ISETP.NE.AND P1, PT, R202, 0x2, PT ;  /* 0x00000002ca00780c */ /* 0x000fc80003f25270 */
[----:B------:R-:W-:-:S05]  /*186e0*/  SEL R202, R202, RZ, P1 ;  /* 0x000000ffcaca7207 */ /* 0x000fca0000800000 */
[----:B------:R-:W-:-:S04]  /*186f0*/  IMAD R222, R202, 0x8, R18 ;  /* 0x00000008cade7824 */ /* 0x000fc800078e0212 */
[----:B------:R0:W1:Y:S01]  /*18700*/  SYNCS.PHASECHK.TRANS64.TRYWAIT P1, [R222+URZ+0x30830], R2 ;  /* 0x03083002de0075a7 */ /* 0x000062000802017f */
[----:B------:R-:W-:Y:S05]  /*18710*/  @!P0 BRA `(.L_x_1800) ;  /* 0x0000000000048947 */ /* 0x000fea0003800000 */
[----:B------:R-:W-:Y:S01]  /*18720*/  BPT.TRAP 0x1 ;  /* 0x000000040000795c */ /* 0x000fe20000300000 */
.L_x_1800:
[----:B------:R-:W2:Y:S01]  /*18730*/  LDL R3, [R1+0x40] ;  /* 0x0000400001037983 */ /* 0x000ea20000100800 */
[----:B------:R-:W-:Y:S01]  /*18740*/  BSSY B2, `(.L_x_1801) ;  /* 0x0000007000027945 */ /* 0x000fe20003800000 */
[----:B--2---:R-:W-:-:S04]  /*18750*/  IMAD R4, R202, 0x800, R3 ;  /* 0x00000800ca047824 */ /* 0x004fc800078e0203 */
[C---:B------:R-:W-:Y:S01]  /*18760*/  VIADD R153, R4.reuse, 0x4 ;  /* 0x0000000404997836 */ /* 0x040fe20000000000 */
[----:B------:R-:W-:Y:S01]  /*18770*/  IADD3 R154, R4, 0x2, RZ ;  /* 0x00000002049a7810 */ /* 0x000fe20007ffe0ff */
[----:B-1----:R-:W-:Y:S06]  /*18780*/  @P1 BRA `(.L_x_1802) ;  /* 0x0000000000081947 */ /* 0x002fec0003800000 */
[----:B------:R-:W1:Y:S02]  /*18790*/  SYNCS.PHASECHK.TRANS64.TRYWAIT P1, [R222+URZ+0x30830], R2 ;  /* 0x03083002de0075a7 */ /* 0x000e64000802017f */
[----:B-1----:R-:W-:Y:S05]  /*187a0*/  @!P1 BRA `(.L_x_1803) ;  /* 0x0000012800bc9947 */ /* 0x002fea0003800000 */
.L_x_1802:
[----:B------:R-:W-:Y:S05]  /*187b0*/  BSYNC B2 ;  /* 0x0000000000027941 */ /* 0x000fea0003800000 */
.L_x_1801:
[----:B------:R-:W-:Y:S04]  /*187c0*/  STL.64 [R1+0xd0], R22 ;  /* 0x0000d01601007387 */ /* 0x000fe80000100a00 */
[----:B------:R-:W-:Y:S04]  /*187d0*/  STL [R1+0xc8], R5 ;  /* 0x0000c80501007387 */ /* 0x000fe80000100800 */
[----:B------:R2:W-:Y:S04]  /*187e0*/  STL.64 [R1+0xc0], R18 ;  /* 0x0000c01201007387 */ /* 0x0005e80000100a00 */
[----:B--2---:R-:W2:Y:S04]  /*187f0*/  LDL.64 R18, [R1+0x30] ;  /* 0x0000300001127983 */ /* 0x004ea80000100a00 */
[----:B------:R3:W-:Y:S04]  /*18800*/  STL.64 [R1+0xb8], R16 ;  /* 0x0000b81001007387 */ /* 0x0007e80000100a00 */
[----:B------:R-:W4:Y:S04]  /*18810*/  LDL.64 R22, [R1+0x38] ;  /* 0x0000380001167983 */ /* 0x000f280000100a00 */
[----:B---3--:R-:W3:Y:S01]  /*18820*/  LDL.64 R16, [R1+0x28] ;  /* 0x0000280001107983 */ /* 0x008ee20000100a00 */
[----:B01----:R-:W-:Y:S01]  /*18830*/  IMAD.MOV.U32 R2, RZ, RZ, R4 ;  /* 0x000000ffff027224 */ /* 0x003fe200078e0004 */
[----:B------:R-:W-:Y:S01]  /*18840*/  IADD3 R152, R4, 0x6, RZ ;  /* 0x0000000604987810 */ /* 0x000fe20007ffe0ff */
[----:B------:R-:W-:Y:S01]  /*18850*/  IMAD.MOV.U32 R3, RZ, RZ, 0x40000040 ;  /* 0x40000040ff037424 */ /* 0x000fe200078e00ff */
[----:B------:R-:W-:-:S02]  /*18860*/  MOV R155, 0x40000040 ;  /* 0x40000040009b7802 */ /* 0x000fc40000000f00 */
[----:B------:R-:W-:Y:S01]  /*18870*/  R2UR UR6, R2 ;  /* 0x00000000020672ca */ /* 0x000fe200000e0000 */
[----:B------:R-:W-:Y:S01]  /*18880*/  IMAD.MOV.U32 R2, RZ, RZ, R154 ;  /* 0x000000ffff027224 */ /* 0x000fe200078e009a */
[----:B------:R-:W-:Y:S01]  /*18890*/  R2UR UR10, R152 ;  /* 0x00000000980a72ca */ /* 0x000fe200000e0000 */
[C---:B------:R-:W-:Y:S01]  /*188a0*/  VIADD R154, R4.reuse, 0x204 ;  /* 0x00000204049a7836 */ /* 0x040fe20000000000 */
[----:B------:R-:W-:Y:S01]  /*188b0*/  R2UR UR5, R3 ;  /* 0x00000000030572ca */ /* 0x000fe200000e0000 */
[----:B------:R-:W-:Y:S01]  /*188c0*/  VIADD R152, R4, 0x202 ;  /* 0x0000020204987836 */ /* 0x000fe20000000000 */
[----:B------:R-:W-:Y:S01]  /*188d0*/  R2UR UR4, R2 ;  /* 0x00000000020472ca */ /* 0x000fe200000e0000 */
[----:B------:R-:W-:Y:S01]  /*188e0*/  IMAD.MOV.U32 R2, RZ, RZ, R153 ;  /* 0x000000ffff027224 */ /* 0x000fe200078e0099 */
[----:B------:R-:W-:Y:S02]  /*188f0*/  MOV R153, 0x40000040 ;  /* 0x4000004000997802 */ /* 0x000fe40000000f00 */
[----:B------:R-:W-:Y:S01]  /*18900*/  R2UR UR22, R154 ;  /* 0x000000009a1672ca */ /* 0x000fe200000e0000 */
[----:B------:R-:W-:Y:S01]  /*18910*/  VIADD R154, R4, 0x400 ;  /* 0x00000400049a7836 */ /* 0x000fe20000000000 */
[----:B------:R-:W-:Y:S01]  /*18920*/  R2UR UR8, R2 ;  /* 0x00000000020872ca */ /* 0x000fe200000e0000 */
[----:B------:R-:W-:Y:S01]  /*18930*/  VIADD R2, R4, 0x200 ;  /* 0x0000020004027836 */ /* 0x000fe20000000000 */
[----:B------:R-:W-:-:S02]  /*18940*/  R2UR UR11, R153 ;  /* 0x00000000990b72ca */ /* 0x000fc400000e0000 */
[----:B------:R-:W-:Y:S01]  /*18950*/  R2UR UR18, R152 ;  /* 0x00000000981272ca */ /* 0x000fe200000e0000 */
[----:B------:R-:W-:Y:S01]  /*18960*/  VIADD R152, R4, 0x402 ;  /* 0x0000040204987836 */ /* 0x000fe20000000000 */
[----:B------:R-:W-:Y:S01]  /*18970*/  R2UR UR14, R2 ;  /* 0x00000000020e72ca */ /* 0x000fe200000e0000 */
[----:B------:R-:W-:Y:S01]  /*18980*/  VIADD R2, R4, 0x206 ;  /* 0x0000020604027836 */ /* 0x000fe20000000000 */
[----:B------:R-:W-:Y:S02]  /*18990*/  R2UR UR30, R154 ;  /* 0x000000009a1e72ca */ /* 0x000fe400000e0000 */
[----:B------:R-:W-:Y:S02]  /*189a0*/  IADD3 R154, R4, 0x406, RZ ;  /* 0x00000406049a7810 */ /* 0x000fe40007ffe0ff */
[----:B------:R-:W-:Y:S01]  /*189b0*/  R2UR UR26, R2 ;  /* 0x00000000021a72ca */ /* 0x000fe200000e0000 */
[----:B------:R-:W-:Y:S01]  /*189c0*/  VIADD R2, R4, 0x404 ;  /* 0x0000040404027836 */ /* 0x000fe20000000000 */
[----:B------:R-:W-:Y:S01]  /*189d0*/  MOV R5, UR10 ;  /* 0x0000000a00057c02 */ /* 0x000fe20008000f00 */
[----:B------:R-:W-:Y:S01]  /*189e0*/  UMOV UR10, UR4 ;  /* 0x00000004000a7c82 */ /* 0x000fe20008000000 */
[----:B------:R-:W-:Y:S01]  /*189f0*/  MOV R156, UR11 ;  /* 0x0000000b009c7c02 */ /* 0x000fe20008000f00 */
[----:B------:R-:W-:Y:S01]  /*18a00*/  UMOV UR11, UR5 ;  /* 0x00000005000b7c82 */ /* 0x000fe20008000000 */
        /* <DEDUP_REMOVED lines=8> */
[----:B------:R-:W-:Y:S02]  /*18a90*/  R2UR UR5, R7 ;  /* 0x00000000070572ca */ /* 0x000fe400000e0000 */
[----:B------:R-:W-:Y:S02]  /*18aa0*/  R2UR UR46, R2 ;  /* 0x00000000022e72ca */ /* 0x000fe400000e0000 */
[----:B------:R-:W-:Y:S01]  /*18ab0*/  IADD3 R2, R4, 0x606, RZ ;  /* 0x0000060604027810 */ /* 0x000fe20007ffe0ff */
[----:B------:R-:W-:Y:S01]  /*18ac0*/  IMAD.MOV.U32 R4, RZ, RZ, R156 ;  /* 0x000000ffff047224 */ /* 0x000fe200078e009c */
[----:B------:R-:W-:-:S02]  /*18ad0*/  R2UR UR19, R153 ;  /* 0x00000000991372ca */ /* 0x000fc400000e0000 */
[C---:B------:R-:W-:Y:S02]  /*18ae0*/  R2UR UR23, R155.reuse ;  /* 0x000000009b1772ca */ /* 0x040fe400000e0000 */
[----:B------:R-:W-:Y:S02]  /*18af0*/  R2UR UR31, R155 ;  /* 0x000000009b1f72ca */ /* 0x000fe400000e0000 */
[----:B------:R-:W-:Y:S02]  /*18b00*/  R2UR UR35, R153 ;  /* 0x00000000992372ca */ /* 0x000fe400000e0000 */
[C---:B------:R-:W-:Y:S02]  /*18b10*/  R2UR UR43, R155.reuse ;  /* 0x000000009b2b72ca */ /* 0x040fe400000e0000 */
[----:B------:R-:W-:Y:S02]  /*18b20*/  R2UR UR50, R154 ;  /* 0x000000009a3272ca */ /* 0x000fe400000e0000 */
[----:B------:R-:W-:-:S02]  /*18b30*/  R2UR UR51, R155 ;  /* 0x000000009b3372ca */ /* 0x000fc400000e0000 */
[----:B------:R-:W-:Y:S02]  /*18b40*/  R2UR UR54, R152 ;  /* 0x00000000983672ca */ /* 0x000fe400000e0000 */
[----:B------:R-:W-:Y:S02]  /*18b50*/  R2UR UR55, R153 ;  /* 0x00000000993772ca */ /* 0x000fe400000e0000 */
[----:B------:R-:W-:Y:S01]  /*18b60*/  WARPGROUP.ARRIVE ;  /* 0x00000000000079c5 */ /* 0x000fe20000000000 */
[C---:B------:R-:W-:Y:S02]  /*18b70*/  R2UR UR9, R3.reuse ;  /* 0x00000000030972ca */ /* 0x040fe400000e0000 */
[C---:B------:R-:W-:Y:S02]  /*18b80*/  R2UR UR15, R3.reuse ;  /* 0x00000000030f72ca */ /* 0x040fe400000e0000 */
[C---:B------:R-:W-:Y:S01]  /*18b90*/  R2UR UR27, R3.reuse ;  /* 0x00000000031b72ca */ /* 0x040fe200000e0000 */
[----:B------:R-:W-:Y:S01]  /*18ba0*/  HGMMA.64x64x16.F32 R152, gdesc[UR4], RZ, !UPT, gsb0 ;  /* 0x00e00000049879f0 */ /* 0x000fe2000c0008ff */
[----:B------:R-:W-:-:S02]  /*18bb0*/  R2UR UR39, R3 ;  /* 0x00000000032772ca */ /* 0x000fc400000e0000 */
[C---:B------:R-:W-:Y:S02]  /*18bc0*/  R2UR UR47, R3.reuse ;  /* 0x00000000032f72ca */ /* 0x040fe400000e0000 */
[----:B------:R-:W-:Y:S02]  /*18bd0*/  R2UR UR58, R2 ;  /* 0x00000000023a72ca */ /* 0x000fe400000e0000 */
[----:B------:R-:W-:Y:S02]  /*18be0*/  R2UR UR59, R3 ;  /* 0x00000000033b72ca */ /* 0x000fe400000e0000 */
[----:B------:R-:W3:Y:S01]  /*18bf0*/  LDL.64 R2, [R1+0x20] ;  /* 0x0000200001027983 */ /* 0x000ee20000100a00 */
[----:B------:R-:W-:Y:S01]  /*18c00*/  UMOV UR6, UR8 ;  /* 0x0000000800067c82 */ /* 0x000fe20008000000 */
[----:B------:R-:W-:Y:S01]  /*18c10*/  UMOV UR7, UR9 ;  /* 0x0000000900077c82 */ /* 0x000fe20008000000 */
[----:B------:R-:W-:Y:S02]  /*18c20*/  WARPGROUP.DEPBAR.LE gsb0, 0x0 ;  /* 0x00008000000079c5 */ /* 0x000fe40000010000 */
[----:B------:R-:W-:Y:S01]  /*18c30*/  WARPGROUP.ARRIVE ;  /* 0x00000000000079c5 */ /* 0x000fe20000000000 */
[----:B----4-:R-:W-:-:S02]  /*18c40*/  R2UR UR8, R22 ;  /* 0x00000000160872ca */ /* 0x010fc400000e0000 */
[----:B------:R-:W-:Y:S02]  /*18c50*/  R2UR UR9, R23 ;  /* 0x00000000170972ca */ /* 0x000fe400000e0000 */
[----:B--2---:R-:W-:Y:S01]  /*18c60*/  R2UR UR4, R18 ;  /* 0x00000000120472ca */ /* 0x004fe200000e0000 */
[----:B------:R0:W5:Y:S10]  /*18c70*/  LDL.LU.64 R22, [R1+0xd0] ;  /* 0x0000d00001167983 */ /* 0x0001740000300a00 */
[----:B------:R-:W-:Y:S01]  /*18c80*/  HGMMA.64x64x16.F32 R152, gdesc[UR8], R152, gsb0 ;  /* 0x00e00000089879f0 */ /* 0x000fe20008000898 */
[----:B------:R-:W-:-:S02]  /*18c90*/  R2UR UR5, R19 ;  /* 0x00000000130572ca */ /* 0x000fc400000e0000 */
[----:B------:R-:W-:Y:S02]  /*18ca0*/  WARPGROUP.DEPBAR.LE gsb0, 0x0 ;  /* 0x00008000000079c5 */ /* 0x000fe40000010000 */
[----:B------:R-:W-:-:S09]  /*18cb0*/  WARPGROUP.ARRIVE ;  /* 0x00000000000079c5 */ /* 0x000fd20000000000 */
[----:B------:R-:W-:Y:S01]  /*18cc0*/  HGMMA.64x64x16.F32 R152, gdesc[UR4], R152, gsb0 ;  /* 0x00e00000049879f0 */ /* 0x000fe20008000898 */
[----:B------:R-:W-:Y:S02]  /*18cd0*/  R2UR UR11, R4 ;  /* 0x00000000040b72ca */ /* 0x000fe400000e0000 */
[----:B------:R-:W-:Y:S02]  /*18ce0*/  R2UR UR10, R5 ;  /* 0x00000000050a72ca */ /* 0x000fe400000e0000 */
[----:B---3--:R-:W-:Y:S01]  /*18cf0*/  R2UR UR8, R16 ;  /* 0x00000000100872ca */ /* 0x008fe200000e0000 */
[----:B------:R0:W5:Y:S01]  /*18d00*/  LDL.LU R5, [R1+0xc8] ;  /* 0x0000c80001057983 */ /* 0x0001620000300800 */
[----:B------:R-:W-:Y:S02]  /*18d10*/  R2UR UR9, R17 ;  /* 0x00000000110972ca */ /* 0x000fe400000e0000 */
[----:B------:R-:W-:Y:S01]  /*18d20*/  R2UR UR12, R2 ;  /* 0x00000000020c72ca */ /* 0x000fe200000e0000 */
[----:B------:R0:W5:Y:S01]  /*18d30*/  LDL.LU.64 R18, [R1+0xc0] ;  /* 0x0000c00001127983 */ /* 0x0001620000300a00 */
[----:B------:R-:W-:-:S02]  /*18d40*/  R2UR UR13, R3 ;  /* 0x00000000030d72ca */ /* 0x000fc400000e0000 */
[----:B------:R-:W-:Y:S01]  /*18d50*/  R2UR UR16, R216 ;  /* 0x00000000d81072ca */ /* 0x000fe200000e0000 */
[----:B------:R0:W5:Y:S01]  /*18d60*/  LDL.LU.64 R16, [R1+0xb8] ;  /* 0x0000b80001107983 */ /* 0x0001620000300a00 */
[----:B------:R-:W-:Y:S02]  /*18d70*/  WARPGROUP.DEPBAR.LE gsb0, 0x0 ;  /* 0x00008000000079c5 */ /* 0x000fe40000010000 */
[----:B------:R-:W-:-:S06]  /*18d80*/  WARPGROUP.ARRIVE ;  /* 0x00000000000079c5 */ /* 0x000fcc0000000000 */
[----:B------:R-:W-:Y:S03]  /*18d90*/  HGMMA.64x64x16.F32 R152, gdesc[UR8], R152, gsb0 ;  /* 0x00e00000089879f0 */ /* 0x000fe60008000898 */
[----:B------:R-:W-:Y:S02]  /*18da0*/  WARPGROUP.DEPBAR.LE gsb0, 0x0 ;  /* 0x00008000000079c5 */ /* 0x000fe40000010000 */
[----:B------:R-:W-:-:S06]  /*18db0*/  WARPGROUP.ARRIVE ;  /* 0x00000000000079c5 */ /* 0x000fcc0000000000 */
        /* <DEDUP_REMOVED lines=184> */
[----:B0-----:R-:W-:Y:S06]  /*19940*/  @!P0 BRA `(.L_x_1804) ;  /* 0x0000000000048947 */ /* 0x001fec0003800000 */
[----:B------:R-:W-:Y:S01]  /*19950*/  BPT.TRAP 0x1 ;  /* 0x000000040000795c */ /* 0x000fe20000300000 */
.L_x_1804:
[----:B------:R-:W-:Y:S01]  /*19960*/  SHF.L.U32 R0, R13, 0x1f, RZ ;  /* 0x0000001f0d007819 */ /* 0x000fe200000006ff */
[----:B-----5:R-:W-:-:S04]  /*19970*/  IMAD R13, R5, 0x8, R18 ;  /* 0x00000008050d7824 */ /* 0x020fc800078e0212 */
[----:B------:R0:W1:Y:S01]  /*19980*/  SYNCS.PHASECHK.TRANS64.TRYWAIT P1, [R13+URZ+0x30850], R0 ;  /* 0x030850000d0075a7 */ /* 0x000062000802017f */
[----:B------:R-:W-:Y:S05]  /*19990*/  @!P0 BRA `(.L_x_1805) ;  /* 0x0000000000048947 */ /* 0x000fea0003800000 */
[----:B------:R-:W-:Y:S01]  /*199a0*/  BPT.TRAP 0x1 ;  /* 0x000000040000795c */ /* 0x000fe20000300000 */
.L_x_1805:
[----:B------:R-:W-:Y:S04]  /*199b0*/  BSSY B2, `(.L_x_1806) ;  /* 0x0000004000027945 */ /* 0x000fe80003800000 */
[----:B-1----:R-:W-:Y:S05]  /*199c0*/  @P1 BRA `(.L_x_1807) ;  /* 0x0000000000081947 */ /* 0x002fea0003800000 */
[----:B------:R-:W1:Y:S02]  /*199d0*/  SYNCS.PHASECHK.TRANS64.TRYWAIT P1, [R13+URZ+0x30850], R0 ;  /* 0x030850000d0075a7 */ /* 0x000e64000802017f */
[----:B-1----:R-:W-:Y:S05]  /*199e0*/  @!P1 BRA `(.L_x_1808) ;  /* 0x0000011800409947 */ /* 0x002fea0003800000 */
.L_x_1807:
[----:B------:R-:W-:Y:S05]  /*199f0*/  BSYNC B2 ;  /* 0x0000000000027941 */ /* 0x000fea0003800000 */
.L_x_1806:
[----:B------:R-:W-:Y:S01]  /*19a00*/  VIADD R2, R18, 0x400 ;  /* 0x0000040012027836 */ /* 0x000fe20000000000 */
[----:B------:R-:W-:Y:S01]  /*19a10*/  WARPGROUP.ARRIVE ;  /* 0x00000000000079c5 */ /* 0x000fe20000000000 */
[----:B------:R-:W-:-:S03]  /*19a20*/  IMAD.MOV.U32 R3, RZ, RZ, 0x40000040 ;  /* 0x40000040ff037424 */ /* 0x000fc600078e00ff */
[----:B------:R-:W-:Y:S02]  /*19a30*/  SHF.R.U32.HI R2, RZ, 0x4, R2 ;  /* 0x00000004ff027819 */ /* 0x000fe40000011602 */
[----:B------:R-:W-:Y:S01]  /*19a40*/  R2UR UR7, R3 ;  /* 0x00000000030772ca */ /* 0x000fe200000e0000 */
[----:B------:R-:W-:Y:S01]  /*19a50*/  IMAD.MOV.U32 R3, RZ, RZ, 0x40000040 ;  /* 0x40000040ff037424 */ /* 0x000fe200078e00ff */
[----:B------:R-:W-:-:S04]  /*19a60*/  LOP3.LUT R2, R2, 0x3fff, RZ, 0xc0, !PT ;  /* 0x00003fff02027812 */ /* 0x000fc800078ec0ff */
[----:B------:R-:W-:-:S04]  /*19a70*/  LOP3.LUT R2, R2, 0x2000000, RZ, 0xfc, !PT ;  /* 0x0200000002027812 */ /* 0x000fc800078efcff */
[----:B------:R-:W-:Y:S01]  /*19a80*/  LEA R2, R5, R2, 0xb ;  /* 0x0000000205027211 */ /* 0x000fe200078e58ff */
[----:B------:R-:W-:-:S03]  /*19a90*/  IMAD.MOV.U32 R5, RZ, RZ, 0x40000040 ;  /* 0x40000040ff057424 */ /* 0x000fc600078e00ff */
[C---:B------:R-:W-:Y:S01]  /*19aa0*/  R2UR UR6, R2.reuse ;  /* 0x00000000020672ca */ /* 0x040fe200000e0000 */
[----:B------:R-:W-:-:S12]  /*19ab0*/  VIADD R4, R2, 0x80 ;  /* 0x0000008002047836 */ /* 0x000fd80000000000 */
[----:B------:R-:W-:Y:S01]  /*19ac0*/  HGMMA.64x256x16.F32 R24, R196, gdesc[UR4].tnspB, R24, gsb0 ;  /* 0x43e00004c4187df0 */ /* 0x000fe20008000818 */
[----:B------:R-:W-:Y:S02]  /*19ad0*/  R2UR UR6, R4 ;  /* 0x00000000040672ca */ /* 0x000fe400000e0000 */
[----:B------:R-:W-:Y:S01]  /*19ae0*/  R2UR UR7, R5 ;  /* 0x00000000050772ca */ /* 0x000fe200000e0000 */
[----:B------:R-:W-:Y:S01]  /*19af0*/  IMAD.MOV.U32 R5, RZ, RZ, 0x40000040 ;  /* 0x40000040ff057424 */ /* 0x000fe200078e00ff */
[C---:B------:R-:W-:Y:S01]  /*19b00*/  IADD3 R4, R2.reuse, 0x100, RZ ;  /* 0x0000010002047810 */ /* 0x040fe20007ffe0ff */
[----:B------:R-:W-:Y:S01]  /*19b10*/  VIADD R2, R2, 0x180 ;  /* 0x0000018002027836 */ /* 0x000fe20000000000 */
[----:B------:R-:W-:Y:S02]  /*19b20*/  WARPGROUP.DEPBAR.LE gsb0, 0x0 ;  /* 0x00008000000079c5 */ /* 0x000fe40000010000 */
[----:B------:R-:W-:-:S15]  /*19b30*/  WARPGROUP.ARRIVE ;  /* 0x00000000000079c5 */ /* 0x000fde0000000000 */
[----:B------:R-:W-:-:S04]  /*19b40*/  NOP ;  /* 0x0000000000007918 */ /* 0x000fc80000000000 */
        /* <DEDUP_REMOVED lines=16> */
.L_x_1809:
[----:B------:R-:W-:Y:S01]  /*19c50*/  ULDC UR4, c[0x0][0x9d8] ;  /* 0x0002760000047ab9 */ /* 0x000fe20000000800 */
[----:B------:R-:W2:Y:S01]  /*19c60*/  LDL R186, [R1+0x8] ;  /* 0x0000080001ba7983 */ /* 0x000ea20000100800 */
[----:B01----:R-:W-:Y:S01]  /*19c70*/  FMUL.FTZ R0, R152, UR4 ;  /* 0x0000000498007c20 */ /* 0x003fe20008410000 */
        /* <DEDUP_REMOVED lines=22> */
[----:B0-----:R-:W-:Y:S01]  /*19de0*/  FMNMX.FTZ R2, R0, R226, !PT ;  /* 0x000000e200027209 */ /* 0x001fe20007810000 */
        /* <DEDUP_REMOVED lines=16> */
[----:B------:R-:W-:Y:S01]  /*19ef0*/  ULDC UR4, c[0x0][0x988] ;  /* 0x0002620000047ab9 */ /* 0x000fe20000000800 */
[----:B------:R-:W-:-:S05]  /*19f00*/  IADD3 R222, R222, 0x30840, RZ ;  /* 0x00030840dede7810 */ /* 0x000fca0007ffe0ff */
[----:B------:R-:W3:Y:S01]  /*19f10*/  MUFU.TANH R156, R156 ;  /* 0x0000009c009c7308 */ /* 0x000ee20000002400 */
[----:B0-----:R-:W-:-:S07]  /*19f20*/  FMNMX.FTZ R2, R152, R2, !PT ;  /* 0x0000000298027209 */ /* 0x001fce0007810000 */
[----:B------:R-:W0:Y:S01]  /*19f30*/  MUFU.TANH R157, R157 ;  /* 0x0000009d009d7308 */ /* 0x000e220000002400 */
[----:B-1----:R-:W-:-:S07]  /*19f40*/  FMNMX.FTZ R2, R153, R2, !PT ;  /* 0x0000000299027209 */ /* 0x002fce0007810000 */
[----:B------:R-:W1:Y:S01]  /*19f50*/  MUFU.TANH R160, R160 ;  /* 0x000000a000a07308 */ /* 0x000e620000002400 */
[----:B---3--:R-:W-:-:S07]  /*19f60*/  FMNMX.FTZ R2, R156, R2, !PT ;  /* 0x000000029c027209 */ /* 0x008fce0007810000 */
        /* <DEDUP_REMOVED lines=19> */
[----:B0-----:R-:W-:-:S05]  /*1a0a0*/  FMNMX.FTZ R4, R176, R4, !PT ;  /* 0x00000004b0047209 */ /* 0x001fca0007810000 */
[----:B------:R-:W0:Y:S02]  /*1a0b0*/  SHFL.BFLY PT, R2, R4, 0x2, 0x1f ;  /* 0x0c401f0004027f89 */ /* 0x000e2400000e0000 */
[----:B------:R-:W4:Y:S08]  /*1a0c0*/  MUFU.TANH R158, R158 ;  /* 0x0000009e009e7308 */ /* 0x000f300000002400 */
[----:B------:R-:W5:Y:S08]  /*1a0d0*/  MUFU.TANH R159, R159 ;  /* 0x0000009f009f7308 */ /* 0x000f700000002400 */
[----:B------:R-:W5:Y:S01]  /*1a0e0*/  MUFU.TANH R162, R162 ;  /* 0x000000a200a27308 */ /* 0x000f620000002400 */
[----:B0-----:R-:W-:-:S07]  /*1a0f0*/  FMNMX.FTZ R4, R4, R2, !PT ;  /* 0x0000000204047209 */ /* 0x001fce0007810000 */
[----:B------:R-:W0:Y:S01]  /*1a100*/  MUFU.TANH R163, R163 ;  /* 0x000000a300a37308 */ /* 0x000e220000002400 */
[----:B------:R-:W1:Y:S07]  /*1a110*/  SHFL.BFLY PT, R2, R4, 0x1, 0x1f ;  /* 0x0c201f0004027f89 */ /* 0x000e6e00000e0000 */
[----:B------:R-:W0:Y:S08]  /*1a120*/  MUFU.TANH R166, R166 ;  /* 0x000000a600a67308 */ /* 0x000e300000002400 */
[----:B------:R-:W0:Y:S08]  /*1a130*/  MUFU.TANH R167, R167 ;  /* 0x000000a700a77308 */ /* 0x000e300000002400 */
[----:B------:R-:W0:Y:S01]  /*1a140*/  MUFU.TANH R170, R170 ;  /* 0x000000aa00aa7308 */ /* 0x000e220000002400 */
[----:B-1----:R-:W-:-:S02]  /*1a150*/  FMNMX.FTZ R4, R4, R2, !PT ;  /* 0x0000000204047209 */ /* 0x002fc40007810000 */
[----:B------:R-:W-:-:S05]  /*1a160*/  FMNMX.FTZ R2, R154, R227, !PT ;  /* 0x000000e39a027209 */ /* 0x000fca0007810000 */
[----:B------:R-:W1:Y:S01]  /*1a170*/  MUFU.TANH R171, R171 ;  /* 0x000000ab00ab7308 */ /* 0x000e620000002400 */
[----:B---3--:R-:W-:Y:S01]  /*1a180*/  FMNMX.FTZ R2, R155, R2, !PT ;  /* 0x000000029b027209 */ /* 0x008fe20007810000 */
[----:B------:R-:W-:-:S03]  /*1a190*/  FADD.FTZ R185, -R4, R226 ;  /* 0x000000e204b97221 */ /* 0x000fc60000010100 */
[----:B----4-:R-:W-:-:S03]  /*1a1a0*/  FMNMX.FTZ R2, R158, R2, !PT ;  /* 0x000000029e027209 */ /* 0x010fc60007810000 */
[----:B------:R-:W3:Y:S01]  /*1a1b0*/  MUFU.TANH R174, R174 ;  /* 0x000000ae00ae7308 */ /* 0x000ee20000002400 */
[----:B-----5:R-:W-:-:S04]  /*1a1c0*/  FMNMX.FTZ R2, R159, R2, !PT ;  /* 0x000000029f027209 */ /* 0x020fc80007810000 */
[----:B------:R-:W-:-:S03]  /*1a1d0*/  FMNMX.FTZ R2, R162, R2, !PT ;  /* 0x00000002a2027209 */ /* 0x000fc60007810000 */
[----:B------:R-:W4:Y:S01]  /*1a1e0*/  MUFU.TANH R175, R175 ;  /* 0x000000af00af7308 */ /* 0x000f220000002400 */
[----:B0-----:R-:W-:-:S04]  /*1a1f0*/  FMNMX.FTZ R2, R163, R2, !PT ;  /* 0x00000002a3027209 */ /* 0x001fc80007810000 */
[----:B------:R-:W-:-:S03]  /*1a200*/  FMNMX.FTZ R2, R166, R2, !PT ;  /* 0x00000002a6027209 */ /* 0x000fc60007810000 */
[----:B------:R-:W0:Y:S01]  /*1a210*/  MUFU.TANH R177, R177 ;  /* 0x000000b100b17308 */ /* 0x000e220000002400 */
[----:B------:R-:W-:-:S04]  /*1a220*/  FMNMX.FTZ R2, R167, R2, !PT ;  /* 0x00000002a7027209 */ /* 0x000fc80007810000 */
[----:B------:R-:W-:-:S03]  /*1a230*/  FMNMX.FTZ R2, R170, R2, !PT ;  /* 0x00000002aa027209 */ /* 0x000fc60007810000 */
[----:B------:R-:W5:Y:S01]  /*1a240*/  MUFU.TANH R178, R178 ;  /* 0x000000b200b27308 */ /* 0x000f620000002400 */
[----:B-1----:R-:W-:-:S04]  /*1a250*/  FMNMX.FTZ R2, R171, R2, !PT ;  /* 0x00000002ab027209 */ /* 0x002fc80007810000 */
[----:B---3--:R-:W-:-:S03]  /*1a260*/  FMNMX.FTZ R2, R174, R2, !PT ;  /* 0x00000002ae027209 */ /* 0x008fc60007810000 */
[----:B------:R-:W1:Y:S01]  /*1a270*/  MUFU.TANH R179, R179 ;  /* 0x000000b300b37308 */ /* 0x000e620000002400 */
[----:B----4-:R-:W-:-:S04]  /*1a280*/  FMNMX.FTZ R2, R175, R2, !PT ;  /* 0x00000002af027209 */ /* 0x010fc80007810000 */
[----:B0-----:R-:W-:-:S03]  /*1a290*/  FMNMX.FTZ R2, R177, R2, !PT ;  /* 0x00000002b1027209 */ /* 0x001fc60007810000 */
[----:B------:R-:W0:Y:S01]  /*1a2a0*/  MUFU.TANH R180, R180 ;  /* 0x000000b400b47308 */ /* 0x000e220000002400 */
[----:B-----5:R-:W-:-:S04]  /*1a2b0*/  FMNMX.FTZ R2, R178, R2, !PT ;  /* 0x00000002b2027209 */ /* 0x020fc80007810000 */
[----:B-1----:R-:W-:-:S04]  /*1a2c0*/  FMNMX.FTZ R2, R179, R2, !PT ;  /* 0x00000002b3027209 */ /* 0x002fc80007810000 */
[----:B0-----:R-:W-:-:S05]  /*1a2d0*/  FMNMX.FTZ R2, R180, R2, !PT ;  /* 0x00000002b4027209 */ /* 0x001fca0007810000 */
[----:B------:R-:W0:Y:S01]  /*1a2e0*/  SHFL.BFLY PT, R3, R2, 0x2, 0x1f ;  /* 0x0c401f0002037f89 */ /* 0x000e2200000e0000 */
[----:B--2---:R-:W-:Y:S02]  /*1a2f0*/  PRMT R222, R186, 0x654, R222 ;  /* 0x00000654bade7816 */ /* 0x004fe400000000de */
[----:B0-----:R-:W-:Y:S02]  /*1a300*/  FMNMX.FTZ R3, R2, R3, !PT ;  /* 0x0000000302037209 */ /* 0x001fe40007810000 */
[----:B------:R0:W-:Y:S03]  /*1a310*/  SYNCS.ARRIVE.TRANS64.RED.A1T0 RZ, [R222+URZ], RZ ;  /* 0x000000ffdeff79a7 */ /* 0x0001e6000810043f */
[----:B------:R-:W1:Y:S02]  /*1a320*/  SHFL.BFLY PT, R2, R3, 0x1, 0x1f ;  /* 0x0c201f0003027f89 */ /* 0x000e6400000e0000 */
[----:B-1----:R-:W-:Y:S01]  /*1a330*/  FMNMX.FTZ R3, R3, R2, !PT ;  /* 0x0000000203037209 */ /* 0x002fe20007810000 */
[----:B------:R-:W-:-:S04]  /*1a340*/  IMAD.U32 R2, RZ, RZ, UR4 ;  /* 0x00000004ff027e24 */ /* 0x000fc8000f8e00ff */
[-C--:B------:R-:W-:Y:S01]  /*1a350*/  FMUL.FTZ R181, R4, R2.reuse ;  /* 0x0000000204b57220 */ /* 0x080fe20000410000 */
[----:B------:R-:W-:Y:S01]  /*1a360*/  FADD.FTZ R184, -R3, R227 ;  /* 0x000000e303b87221 */ /* 0x000fe20000010100 */
[-C--:B------:R-:W-:Y:S02]  /*1a370*/  FMUL.FTZ R185, R185, R2.reuse ;  /* 0x00000002b9b97220 */ /* 0x080fe40000410000 */
        /* <DEDUP_REMOVED lines=16> */
[-C--:B------:R-:W-:Y:S01]  /*1a480*/  FMUL.FTZ R181, R3, R2.reuse ;  /* 0x0000000203b57220 */ /* 0x080fe20000410000 */
[-C--:B------:R-:W-:Y:S01]  /*1a490*/  FMUL.FTZ R184, R184, R2.reuse ;  /* 0x00000002b8b87220 */ /* 0x080fe20000410000 */
[----:B------:R-:W-:Y:S02]  /*1a4a0*/  MUFU.EX2 R12, R185 ;  /* 0x000000b9000c7308 */ /* 0x000fe40000000800 */
        /* <DEDUP_REMOVED lines=14> */
[----:B------:R-:W1:Y:S01]  /*1a590*/  MUFU.EX2 R182, R182 ;  /* 0x000000b600b67308 */ /* 0x000e620000000800 */
[-CC-:B------:R-:W-:Y:S01]  /*1a5a0*/  FFMA.FTZ R178, R178, R2.reuse, -R181.reuse ;  /* 0x00000002b2b27223 */ /* 0x180fe200000108b5 */
[-CC-:B------:R-:W-:Y:S01]  /*1a5b0*/  FFMA.FTZ R179, R179, R2.reuse, -R181.reuse ;  /* 0x00000002b3b37223 */ /* 0x180fe200000108b5 */
[----:B------:R-:W-:-:S05]  /*1a5c0*/  FFMA.FTZ R187, R180, R2, -R181 ;  /* 0x00000002b4bb7223 */ /* 0x000fca00000108b5 */
[----:B------:R-:W2:Y:S08]  /*1a5d0*/  MUFU.EX2 R154, R154 ;  /* 0x0000009a009a7308 */ /* 0x000eb00000000800 */
[----:B------:R-:W3:Y:S01]  /*1a5e0*/  MUFU.EX2 R183, R183 ;  /* 0x000000b700b77308 */ /* 0x000ee20000000800 */
[----:B-1----:R-:W-:-:S07]  /*1a5f0*/  FFMA.FTZ R223, R12, R223, R182 ;  /* 0x000000df0cdf7223 */ /* 0x002fce00000100b6 */
[----:B------:R-:W1:Y:S01]  /*1a600*/  MUFU.EX2 R155, R155 ;  /* 0x0000009b009b7308 */ /* 0x000e620000000800 */
[----:B--2---:R-:W-:-:S07]  /*1a610*/  FFMA.FTZ R221, R0, R221, R154 ;  /* 0x000000dd00dd7223 */ /* 0x004fce000001009a */
[----:B------:R-:W2:Y:S01]  /*1a620*/  MUFU.EX2 R5, R5 ;  /* 0x0000000500057308 */ /* 0x000ea20000000800 */
[----:B---3--:R-:W-:-:S07]  /*1a630*/  FADD.FTZ R180, R183, R223 ;  /* 0x000000dfb7b47221 */ /* 0x008fce0000010000 */
[----:B------:R-:W3:Y:S01]  /*1a640*/  MUFU.EX2 R158, R158 ;  /* 0x0000009e009e7308 */ /* 0x000ee20000000800 */
[----:B-1----:R-:W-:-:S07]  /*1a650*/  FADD.FTZ R181, R155, R221 ;  /* 0x000000dd9bb57221 */ /* 0x002fce0000010000 */
[----:B------:R-:W1:Y:S01]  /*1a660*/  MUFU.EX2 R152, R152 ;  /* 0x0000009800987308 */ /* 0x000e620000000800 */
[----:B--2---:R-:W-:-:S07]  /*1a670*/  FADD.FTZ R180, R5, R180 ;  /* 0x000000b405b47221 */ /* 0x004fce0000010000 */
        /* <DEDUP_REMOVED lines=49> */
[----:B---3--:R-:W-:Y:S01]  /*1a990*/  FADD.FTZ R181, R179, R181 ;  /* 0x000000b5b3b57221 */ /* 0x008fe20000010000 */
[----:B-1----:R-:W-:-:S03]  /*1a9a0*/  FADD.FTZ R223, R176, R180 ;  /* 0x000000b4b0df7221 */ /* 0x002fc60000010000 */
[----:B--2---:R-:W-:Y:S01]  /*1a9b0*/  FADD.FTZ R221, R187, R181 ;  /* 0x000000b5bbdd7221 */ /* 0x004fe20000010000 */
[----:B0-----:R-:W-:Y:S06]  /*1a9c0*/  @!P0 BRA `(.L_x_1810) ;  /* 0x0000000000048947 */ /* 0x001fec0003800000 */
[----:B------:R-:W-:Y:S01]  /*1a9d0*/  BPT.TRAP 0x1 ;  /* 0x000000040000795c */ /* 0x000fe20000300000 */
.L_x_1810:
[----:B------:R-:W2:Y:S04]  /*1a9e0*/  LDL R181, [R1+0x44] ;  /* 0x0000440001b57983 */ /* 0x000ea80000100800 */
[----:B------:R-:W3:Y:S01]  /*1a9f0*/  LDL.LU R180, [R1+0x4] ;  /* 0x0000040001b47983 */ /* 0x000ee20000300800 */
[----:B------:R-:W-:Y:S01]  /*1aa00*/  F2FP.F16.F32.PACK_AB R198, R152, R5 ;  /* 0x0000000598c6723e */ /* 0x000fe200000000ff */
[----:B------:R-:W-:Y:S01]  /*1aa10*/  VIADD R13, R13, 0x30860 ;  /* 0x000308600d0d7836 */ /* 0x000fe20000000000 */
[----:B------:R-:W-:Y:S01]  /*1aa20*/  F2FP.F16.F32.PACK_AB R196, R183, R182 ;  /* 0x000000b6b7c4723e */ /* 0x000fe200000000ff */
[----:B------:R-:W-:Y:S01]  /*1aa30*/  IMAD.MOV.U32 R226, RZ, RZ, R4 ;  /* 0x000000ffffe27224 */ /* 0x000fe200078e0004 */
[----:B------:R-:W-:Y:S01]  /*1aa40*/  F2FP.F16.F32.PACK_AB R197, R155, R154 ;  /* 0x0000009a9bc5723e */ /* 0x000fe200000000ff */
[----:B------:R-:W-:Y:S01]  /*1aa50*/  IMAD.MOV.U32 R5, RZ, RZ, R202 ;  /* 0x000000ffff057224 */ /* 0x000fe200078e00ca */
[----:B------:R-:W-:-:S02]  /*1aa60*/  PRMT R13, R186, 0x654, R13 ;  /* 0x00000654ba0d7816 */ /* 0x000fc4000000000d */
[----:B------:R-:W-:Y:S02]  /*1aa70*/  F2FP.F16.F32.PACK_AB R199, R159, R158 ;  /* 0x0000009e9fc7723e */ /* 0x000fe400000000ff */
[----:B------:R0:W-:Y:S01]  /*1aa80*/  SYNCS.ARRIVE.TRANS64.RED.A1T0 RZ, [R13+URZ], RZ ;  /* 0x000000ff0dff79a7 */ /* 0x0001e2000810043f */
[----:B------:R-:W-:Y:S02]  /*1aa90*/  F2FP.F16.F32.PACK_AB R192, R156, R153 ;  /* 0x000000999cc0723e */ /* 0x000fe400000000ff */
[----:B------:R-:W-:Y:S02]  /*1aaa0*/  F2FP.F16.F32.PACK_AB R193, R163, R162 ;  /* 0x000000a2a3c1723e */ /* 0x000fe400000000ff */
[----:B------:R-:W-:Y:S02]  /*1aab0*/  F2FP.F16.F32.PACK_AB R194, R160, R157 ;  /* 0x0000009da0c2723e */ /* 0x000fe400000000ff */
[----:B------:R-:W-:Y:S01]  /*1aac0*/  F2FP.F16.F32.PACK_AB R195, R167, R166 ;  /* 0x000000a6a7c3723e */ /* 0x000fe200000000ff */
[----:B0-----:R-:W-:Y:S01]  /*1aad0*/  IMAD.MOV.U32 R13, RZ, RZ, R203 ;  /* 0x000000ffff0d7224 */ /* 0x001fe200078e00cb */
        /* <DEDUP_REMOVED lines=8> */
[----:B------:R-:W-:Y:S01]  /*1ab60*/  MOV R227, R3 ;  /* 0x0000000300e37202 */ /* 0x000fe20000000f00 */
[C---:B---3--:R-:W-:Y:S01]  /*1ab70*/  VIADD R152, R180.reuse, 0xffffffff ;  /* 0xffffffffb4987836 */ /* 0x048fe20000000000 */
[----:B--2---:R-:W-:-:S04]  /*1ab80*/  ISETP.GT.AND P1, PT, R180, R181, PT ;  /* 0x000000b5b400720c */ /* 0x004fc80003f24270 */
[----:B------:R0:W-:Y:S09]  /*1ab90*/  STL [R1+0x4], R152 ;  /* 0x0000049801007387 */ /* 0x0001f20000100800 */
[----:B------:R-:W-:Y:S05]  /*1aba0*/  @P1 BRA `(.L_x_1811) ;  /* 0xffffffd800ac1947 */ /* 0x000fea000383ffff */
[----:B------:R-:W-:Y:S05]  /*1abb0*/  BSYNC B1 ;  /* 0x0000000000017941 */ /* 0x000fea0003800000 */
.L_x_1798:
[----:B------:R-:W-:-:S07]  /*1abc0*/  MOV R5, R152 ;  /* 0x0000009800057202 */ /* 0x000fce0000000f00 */
.L_x_1797:
[----:B------:R-:W-:Y:S05]  /*1abd0*/  BSYNC B0 ;  /* 0x0000000000007941 */ /* 0x000fea0003800000 */
.L_x_1796:
[----:B------:R-:W2:Y:S01]  /*1abe0*/  LDL R13, [R1+0x64] ;  /* 0x00006400010d7983 */ /* 0x000ea20000100800 */
[----:B------:R-:W-:Y:S01]  /*1abf0*/  BSSY B0, `(.L_x_1812) ;  /* 0x0000324000007945 */ /* 0x000fe20003800000 */
[----:B--2---:R-:W-:-:S13]  /*1ac00*/  ISETP.GE.AND P1, PT, R5, R13, PT ;  /* 0x0000000d0500720c */ /* 0x004fda0003f26270 */
[----:B------:R-:W-:Y:S05]  /*1ac10*/  @!P1 BRA `(.L_x_1813) ;  /* 0x0000003000849947 */ /* 0x000fea0003800000 */
[----:B------:R-:W-:Y:S01]  /*1ac20*/  IMAD.MOV.U32 R227, RZ, RZ, R3 ;  /* 0x000000ffffe37224 */ /* 0x000fe200078e0003 */
[----:B------:R-:W-:Y:S01]  /*1ac30*/  MOV R13, R202 ;  /* 0x000000ca000d7202 */ /* 0x000fe20000000f00 */
[----:B------:R-:W-:Y:S02]  /*1ac40*/  IMAD.MOV.U32 R226, RZ, RZ, R4 ;  /* 0x000000ffffe27224 */ /* 0x000fe400078e0004 */
[----:B------:R-:W-:-:S07]  /*1ac50*/  IMAD.MOV.U32 R222, RZ, RZ, R203 ;  /* 0x000000ffffde7224 */ /* 0x000fce00078e00cb */
.L_x_1834:
[----:B------:R-:W-:-:S04]  /*1ac60*/  ISETP.NE.AND P1, PT, R13, 0x1, PT ;  /* 0x000000010d00780c */ /* 0x000fc80003f25270 */
[----:B------:R-:W-:-:S04]  /*1ac70*/  SEL R203, RZ, 0x1, P1 ;  /* 0x00000001ffcb7807 */ /* 0x000fc80000800000 */
[----:B------:R-:W-:Y:S01]  /*1ac80*/  LOP3.LUT R203, R222, R203, RZ, 0x3c, !PT ;  /* 0x000000cbdecb7212 */ /* 0x000fe200078e3cff */
[----:B------:R-:W-:Y:S06]  /*1ac90*/  @!P0 BRA `(.L_x_1814) ;  /* 0x0000000000048947 */ /* 0x000fec0003800000 */
[----:B------:R-:W-:Y:S01]  /*1aca0*/  BPT.TRAP 0x1 ;  /* 0x000000040000795c */ /* 0x000fe20000300000 */
.L_x_1814:
[----:B------:R-:W-:Y:S01]  /*1acb0*/  VIADD R202, R13, 0x1 ;  /* 0x000000010dca7836 */ /* 0x000fe20000000000 */
[----:B------:R-:W-:-:S04]  /*1acc0*/  SHF.L.U32 R2, R203, 0x1f, RZ ;  /* 0x0000001fcb027819 */ /* 0x000fc800000006ff */
[----:B------:R-:W-:-:S04]  /*1acd0*/  ISETP.NE.AND P1, PT, R202, 0x2, PT ;  /* 0x00000002ca00780c */ /* 0x000fc80003f25270 */
[----:B------:R-:W-:-:S05]  /*1ace0*/  SEL R202, R202, RZ, P1 ;  /* 0x000000ffcaca7207 */ /* 0x000fca0000800000 */
[----:B------:R-:W-:-:S04]  /*1acf0*/  IMAD R4, R202, 0x8, R18 ;  /* 0x00000008ca047824 */ /* 0x000fc800078e0212 */
[----:B------:R1:W2:Y:S01]  /*1ad00*/  SYNCS.PHASECHK.TRANS64.TRYWAIT P1, [R4+URZ+0x30830], R2 ;  /* 0x03083002040075a7 */ /* 0x0002a2000802017f */
[----:B------:R-:W-:Y:S05]  /*1ad10*/  @!P0 BRA `(.L_x_1815) ;  /* 0x0000000000048947 */ /* 0x000fea0003800000 */
[----:B------:R-:W-:Y:S01]  /*1ad20*/  BPT.TRAP 0x1 ;  /* 0x000000040000795c */ /* 0x000fe20000300000 */
.L_x_1815:
[----:B------:R-:W3:Y:S01]  /*1ad30*/  LDL R3, [R1+0x40] ;  /* 0x0000400001037983 */ /* 0x000ee20000100800 */
[----:B------:R-:W-:Y:S01]  /*1ad40*/  BSSY B1, `(.L_x_1816) ;  /* 0x0000007000017945 */ /* 0x000fe20003800000 */
[----:B---3--:R-:W-:-:S04]  /*1ad50*/  IMAD R156, R202, 0x800, R3 ;  /* 0x00000800ca9c7824 */ /* 0x008fc800078e0203 */
[C---:B------:R-:W-:Y:S01]  /*1ad60*/  VIADD R153, R156.reuse, 0x4 ;  /* 0x000000049c997836 */ /* 0x040fe20000000000 */
[----:B------:R-:W-:Y:S01]  /*1ad70*/  IADD3 R154, R156, 0x2, RZ ;  /* 0x000000029c9a7810 */ /* 0x000fe20007ffe0ff */
[----:B--2---:R-:W-:Y:S06]  /*1ad80*/  @P1 BRA `(.L_x_1817) ;  /* 0x0000000000081947 */ /* 0x004fec0003800000 */
[----:B------:R-:W2:Y:S02]  /*1ad90*/  SYNCS.PHASECHK.TRANS64.TRYWAIT P1, [R4+URZ+0x30830], R2 ;  /* 0x03083002040075a7 */ /* 0x000ea4000802017f */
[----:B--2---:R-:W-:Y:S05]  /*1ada0*/  @!P1 BRA `(.L_x_1818) ;  /* 0x0000010400649947 */ /* 0x004fea0003800000 */
.L_x_1817:
[----:B------:R-:W-:Y:S05]  /*1adb0*/  BSYNC B1 ;  /* 0x0000000000017941 */ /* 0x000fea0003800000 */
.L_x_1816:
[----:B------:R-:W-:Y:S04]  /*1adc0*/  STL.64 [R1+0xd0], R18 ;  /* 0x0000d01201007387 */ /* 0x000fe80000100a00 */
[----:B------:R-:W-:Y:S04]  /*1add0*/  STL [R1+0xc8], R13 ;  /* 0x0000c80d01007387 */ /* 0x000fe80000100800 */
[----:B------:R3:W-:Y:S04]  /*1ade0*/  STL.64 [R1+0xc0], R16 ;  /* 0x0000c01001007387 */ /* 0x0007e80000100a00 */
[----:B---3--:R-:W3:Y:S04]  /*1adf0*/  LDL.64 R16, [R1+0x30] ;  /* 0x0000300001107983 */ /* 0x008ee80000100a00 */
[----:B------:R4:W-:Y:S04]  /*1ae00*/  STL.64 [R1+0xb8], R4 ;  /* 0x0000b80401007387 */ /* 0x0009e80000100a00 */
[----:B------:R-:W3:Y:S01]  /*1ae10*/  LDL.64 R18, [R1+0x38] ;  /* 0x0000380001127983 */ /* 0x000ee20000100a00 */
[----:B-12---:R-:W-:-:S05]  /*1ae20*/  IMAD.MOV.U32 R2, RZ, RZ, R156 ;  /* 0x000000ffff027224 */ /* 0x006fca00078e009c */
[----:B------:R-:W-:Y:S01]  /*1ae30*/  R2UR UR6, R2 ;  /* 0x00000000020672ca */ /* 0x000fe200000e0000 */
[----:B------:R-:W-:Y:S01]  /*1ae40*/  IMAD.MOV.U32 R2, RZ, RZ, R154 ;  /* 0x000000ffff027224 */ /* 0x000fe200078e009a */
[----:B0-----:R-:W-:Y:S01]  /*1ae50*/  IADD3 R152, R156, 0x6, RZ ;  /* 0x000000069c987810 */ /* 0x001fe20007ffe0ff */
[----:B------:R-:W-:Y:S01]  /*1ae60*/  IMAD.MOV.U32 R3, RZ, RZ, 0x40000040 ;  /* 0x40000040ff037424 */ /* 0x000fe200078e00ff */
[----:B----4-:R-:W2:Y:S02]  /*1ae70*/  LDL.64 R4, [R1+0x28] ;  /* 0x0000280001047983 */ /* 0x010ea40000100a00 */
[----:B------:R-:W-:Y:S01]  /*1ae80*/  R2UR UR4, R2 ;  /* 0x00000000020472ca */ /* 0x000fe200000e0000 */
[----:B------:R-:W-:Y:S01]  /*1ae90*/  IMAD.MOV.U32 R2, RZ, RZ, R153 ;  /* 0x000000ffff027224 */ /* 0x000fe200078e0099 */
[----:B------:R-:W-:Y:S02]  /*1aea0*/  MOV R153, 0x40000040 ;  /* 0x4000004000997802 */ /* 0x000fe40000000f00 */
[----:B------:R-:W-:-:S02]  /*1aeb0*/  R2UR UR10, R152 ;  /* 0x00000000980a72ca */ /* 0x000fc400000e0000 */
[----:B------:R-:W-:Y:S01]  /*1aec0*/  R2UR UR8, R2 ;  /* 0x00000000020872ca */ /* 0x000fe200000e0000 */
[----:B------:R-:W-:Y:S01]  /*1aed0*/  VIADD R2, R156, 0x200 ;  /* 0x000002009c027836 */ /* 0x000fe20000000000 */
[----:B------:R-:W-:Y:S01]  /*1aee0*/  R2UR UR11, R153 ;  /* 0x00000000990b72ca */ /* 0x000fe200000e0000 */
[-C--:B------:R-:W-:Y:S01]  /*1aef0*/  FMUL.FTZ R24, R24, R12.reuse ;  /* 0x0000000c18187220 */ /* 0x080fe20000410000 */
[C---:B------:R-:W-:Y:S02]  /*1af00*/  R2UR UR7, R3.reuse ;  /* 0x00000000030772ca */ /* 0x040fe400000e0000 */
[----:B------:R-:W-:Y:S01]  /*1af10*/  R2UR UR14, R2 ;  /* 0x00000000020e72ca */ /* 0x000fe200000e0000 */
[----:B------:R-:W-:Y:S01]  /*1af20*/  VIADD R2, R156, 0x206 ;  /* 0x000002069c027836 */ /* 0x000fe20000000000 */
[----:B------:R-:W-:Y:S01]  /*1af30*/  R2UR UR5, R3 ;  /* 0x00000000030572ca */ /* 0x000fe200000e0000 */
[----:B------:R-:W-:Y:S01]  /*1af40*/  FMUL.FTZ R25, R25, R12 ;  /* 0x0000000c19197220 */ /* 0x000fe20000410000 */
[----:B------:R-:W-:-:S02]  /*1af50*/  R2UR UR9, R3 ;  /* 0x00000000030972ca */ /* 0x000fc400000e0000 */
[----:B------:R-:W-:Y:S01]  /*1af60*/  R2UR UR26, R2 ;  /* 0x00000000021a72ca */ /* 0x000fe200000e0000 */
[----:B------:R-:W-:Y:S02]  /*1af70*/  VIADD R2, R156, 0x404 ;  /* 0x000004049c027836 */ /* 0x000fe40000000000 */
[----:B------:R-:W-:-:S03]  /*1af80*/  MOV R152, UR11 ;  /* 0x0000000b00987c02 */ /* 0x000fc60008000f00 */
[----:B------:R-:W-:Y:S01]  /*1af90*/  R2UR UR38, R2 ;  /* 0x00000000022672ca */ /* 0x000fe200000e0000 */
[----:B------:R-:W-:-:S05]  /*1afa0*/  VIADD R2, R156, 0x600 ;  /* 0x000006009c027836 */ /* 0x000fca0000000000 */
[----:B------:R-:W-:Y:S02]  /*1afb0*/  R2UR UR46, R2 ;  /* 0x00000000022e72ca */ /* 0x000fe400000e0000 */
[----:B------:R-:W-:Y:S01]  /*1afc0*/  IADD3 R2, R156, 0x606, RZ ;  /* 0x000006069c027810 */ /* 0x000fe20007ffe0ff */
[----:B------:R0:W-:Y:S01]  /*1afd0*/  STL [R1+0x14], R152 ;  /* 0x0000149801007387 */ /* 0x0001e20000100800 */
[C---:B------:R-:W-:Y:S01]  /*1afe0*/  R2UR UR15, R3.reuse ;  /* 0x00000000030f72ca */ /* 0x040fe200000e0000 */
[-C--:B------:R-:W-:Y:S01]  /*1aff0*/  FMUL.FTZ R28, R28, R12.reuse ;  /* 0x0000000c1c1c7220 */ /* 0x080fe20000410000 */
[----:B------:R-:W-:Y:S01]  /*1b000*/  R2UR UR27, R3 ;  /* 0x00000000031b72ca */ /* 0x000fe200000e0000 */
[-C--:B------:R-:W-:Y:S01]  /*1b010*/  FMUL.FTZ R29, R29, R12.reuse ;  /* 0x0000000c1d1d7220 */ /* 0x080fe20000410000 */
[C---:B------:R-:W-:Y:S01]  /*1b020*/  R2UR UR39, R3.reuse ;  /* 0x00000000032772ca */ /* 0x040fe200000e0000 */
[-C--:B------:R-:W-:Y:S01]  /*1b030*/  FMUL.FTZ R32, R32, R12.reuse ;  /* 0x0000000c20207220 */ /* 0x080fe20000410000 */
[----:B------:R-:W-:Y:S01]  /*1b040*/  R2UR UR47, R3 ;  /* 0x00000000032f72ca */ /* 0x000fe200000e0000 */
[-C--:B------:R-:W-:Y:S01]  /*1b050*/  FMUL.FTZ R33, R33, R12.reuse ;  /* 0x0000000c21217220 */ /* 0x080fe20000410000 */
[----:B------:R-:W-:Y:S01]  /*1b060*/  R2UR UR58, R2 ;  /* 0x00000000023a72ca */ /* 0x000fe200000e0000 */
[-C--:B------:R-:W-:Y:S01]  /*1b070*/  FMUL.FTZ R36, R36, R12.reuse ;  /* 0x0000000c24247220 */ /* 0x080fe20000410000 */
[----:B------:R-:W-:Y:S01]  /*1b080*/  R2UR UR59, R3 ;  /* 0x00000000033b72ca */ /* 0x000fe200000e0000 */
[-C--:B------:R-:W-:Y:S01]  /*1b090*/  FMUL.FTZ R37, R37, R12.reuse ;  /* 0x0000000c25257220 */ /* 0x080fe20000410000 */
[----:B------:R-:W4:Y:S01]  /*1b0a0*/  LDL.64 R2, [R1+0x20] ;  /* 0x0000200001027983 */ /* 0x000f220000100a00 */
        /* <DEDUP_REMOVED lines=55> */
[----:B------:R-:W-:-:S02]  /*1b420*/  FMUL.FTZ R149, R149, R12 ;  /* 0x0000000c95957220 */ /* 0x000fc40000410000 */
[----:B------:R-:W4:Y:S01]  /*1b430*/  LDL.LU R12, [R1+0x14] ;  /* 0x00001400010c7983 */ /* 0x000f220000300800 */
[C---:B------:R-:W-:Y:S02]  /*1b440*/  VIADD R154, R156.reuse, 0x204 ;  /* 0x000002049c9a7836 */ /* 0x040fe40000000000 */
[----:B0-----:R-:W-:-:S03]  /*1b450*/  VIADD R152, R156, 0x202 ;  /* 0x000002029c987836 */ /* 0x001fc60000000000 */
[----:B------:R-:W-:Y:S01]  /*1b460*/  R2UR UR22, R154 ;  /* 0x000000009a1672ca */ /* 0x000fe200000e0000 */
[----:B------:R-:W-:Y:S01]  /*1b470*/  VIADD R154, R156, 0x400 ;  /* 0x000004009c9a7836 */ /* 0x000fe20000000000 */
[----:B------:R-:W-:Y:S01]  /*1b480*/  R2UR UR18, R152 ;  /* 0x00000000981272ca */ /* 0x000fe200000e0000 */
[----:B------:R-:W-:-:S03]  /*1b490*/  VIADD R152, R156, 0x402 ;  /* 0x000004029c987836 */ /* 0x000fc60000000000 */
[----:B------:R-:W-:Y:S02]  /*1b4a0*/  R2UR UR30, R154 ;  /* 0x000000009a1e72ca */ /* 0x000fe400000e0000 */
[----:B------:R-:W-:Y:S01]  /*1b4b0*/  IADD3 R154, R156, 0x406, RZ ;  /* 0x000004069c9a7810 */ /* 0x000fe20007ffe0ff */
[----:B------:R-:W-:Y:S01]  /*1b4c0*/  UMOV UR11, UR5 ;  /* 0x00000005000b7c82 */ /* 0x000fe20008000000 */
[----:B------:R-:W-:Y:S01]  /*1b4d0*/  MOV R13, UR10 ;  /* 0x0000000a000d7c02 */ /* 0x000fe20008000f00 */
[----:B------:R-:W-:Y:S01]  /*1b4e0*/  UMOV UR10, UR4 ;  /* 0x00000004000a7c82 */ /* 0x000fe20008000000 */
[----:B------:R-:W-:Y:S01]  /*1b4f0*/  R2UR UR34, R152 ;  /* 0x00000000982272ca */ /* 0x000fe200000e0000 */
[----:B------:R-:W-:Y:S01]  /*1b500*/  VIADD R152, R156, 0x604 ;  /* 0x000006049c987836 */ /* 0x000fe20000000000 */
[----:B------:R-:W-:Y:S01]  /*1b510*/  R2UR UR42, R154 ;  /* 0x000000009a2a72ca */ /* 0x000fe200000e0000 */
[----:B------:R-:W-:Y:S01]  /*1b520*/  VIADD R154, R156, 0x602 ;  /* 0x000006029c9a7836 */ /* 0x000fe20000000000 */
[----:B------:R-:W-:-:S02]  /*1b530*/  R2UR UR4, R6 ;  /* 0x00000000060472ca */ /* 0x000fc400000e0000 */
[----:B------:R-:W-:Y:S02]  /*1b540*/  R2UR UR5, R7 ;  /* 0x00000000070572ca */ /* 0x000fe400000e0000 */
[----:B------:R-:W-:Y:S02]  /*1b550*/  MOV R155, 0x40000040 ;  /* 0x40000040009b7802 */ /* 0x000fe40000000f00 */
[----:B------:R-:W-:Y:S02]  /*1b560*/  R2UR UR19, R153 ;  /* 0x00000000991372ca */ /* 0x000fe400000e0000 */
[C---:B------:R-:W-:Y:S02]  /*1b570*/  R2UR UR23, R155.reuse ;  /* 0x000000009b1772ca */ /* 0x040fe400000e0000 */
[----:B------:R-:W-:Y:S02]  /*1b580*/  R2UR UR31, R155 ;  /* 0x000000009b1f72ca */ /* 0x000fe400000e0000 */
[----:B------:R-:W-:-:S02]  /*1b590*/  R2UR UR35, R153 ;  /* 0x00000000992372ca */ /* 0x000fc400000e0000 */
[C---:B------:R-:W-:Y:S02]  /*1b5a0*/  R2UR UR43, R155.reuse ;  /* 0x000000009b2b72ca */ /* 0x040fe400000e0000 */
        /* <DEDUP_REMOVED lines=8> */
[----:B------:R-:W-:Y:S02]  /*1b630*/  WARPGROUP.DEPBAR.LE gsb0, 0x0 ;  /* 0x00008000000079c5 */ /* 0x000fe40000010000 */
[----:B------:R-:W-:Y:S01]  /*1b640*/  WARPGROUP.ARRIVE ;  /* 0x00000000000079c5 */ /* 0x000fe20000000000 */
[----:B---3--:R-:W-:Y:S02]  /*1b650*/  R2UR UR8, R18 ;  /* 0x00000000120872ca */ /* 0x008fe400000e0000 */
[----:B------:R-:W-:Y:S02]  /*1b660*/  R2UR UR9, R19 ;  /* 0x00000000130972ca */ /* 0x000fe400000e0000 */
[----:B------:R-:W-:Y:S01]  /*1b670*/  R2UR UR4, R16 ;  /* 0x00000000100472ca */ /* 0x000fe200000e0000 */
[----:B------:R0:W5:Y:S10]  /*1b680*/  LDL.LU.64 R18, [R1+0xd0] ;  /* 0x0000d00001127983 */ /* 0x0001740000300a00 */
[----:B------:R-:W-:Y:S01]  /*1b690*/  HGMMA.64x64x16.F32 R152, gdesc[UR8], R152, gsb0 ;  /* 0x00e00000089879f0 */ /* 0x000fe20008000898 */
[----:B------:R-:W-:-:S02]  /*1b6a0*/  R2UR UR5, R17 ;  /* 0x00000000110572ca */ /* 0x000fc400000e0000 */
[----:B------:R-:W-:Y:S02]  /*1b6b0*/  WARPGROUP.DEPBAR.LE gsb0, 0x0 ;  /* 0x00008000000079c5 */ /* 0x000fe40000010000 */
[----:B------:R-:W-:-:S09]  /*1b6c0*/  WARPGROUP.ARRIVE ;  /* 0x00000000000079c5 */ /* 0x000fd20000000000 */
[----:B------:R-:W-:Y:S01]  /*1b6d0*/  HGMMA.64x64x16.F32 R152, gdesc[UR4], R152, gsb0 ;  /* 0x00e00000049879f0 */ /* 0x000fe20008000898 */
[----:B------:R-:W-:Y:S02]  /*1b6e0*/  R2UR UR10, R13 ;  /* 0x000000000d0a72ca */ /* 0x000fe400000e0000 */
[----:B--2---:R-:W-:Y:S01]  /*1b6f0*/  R2UR UR8, R4 ;  /* 0x00000000040872ca */ /* 0x004fe200000e0000 */
[----:B------:R0:W5:Y:S01]  /*1b700*/  LDL.LU R13, [R1+0xc8] ;  /* 0x0000c800010d7983 */ /* 0x0001620000300800 */
[----:B------:R-:W-:Y:S02]  /*1b710*/  R2UR UR9, R5 ;  /* 0x00000000050972ca */ /* 0x000fe400000e0000 */
[----:B----4-:R-:W-:Y:S01]  /*1b720*/  R2UR UR12, R2 ;  /* 0x00000000020c72ca */ /* 0x010fe200000e0000 */
[----:B------:R0:W5:Y:S01]  /*1b730*/  LDL.LU.64 R16, [R1+0xc0] ;  /* 0x0000c00001107983 */ /* 0x0001620000300a00 */
[----:B------:R-:W-:Y:S02]  /*1b740*/  R2UR UR13, R3 ;  /* 0x00000000030d72ca */ /* 0x000fe400000e0000 */
[----:B------:R-:W-:Y:S01]  /*1b750*/  R2UR UR16, R216 ;  /* 0x00000000d81072ca */ /* 0x000fe200000e0000 */
[----:B------:R0:W5:Y:S01]  /*1b760*/  LDL.LU.64 R4, [R1+0xb8] ;  /* 0x0000b80001047983 */ /* 0x0001620000300a00 */
[----:B------:R-:W-:Y:S01]  /*1b770*/  R2UR UR11, R12 ;  /* 0x000000000c0b72ca */ /* 0x000fe200000e0000 */
[----:B------:R-:W-:-:S02]  /*1b780*/  WARPGROUP.DEPBAR.LE gsb0, 0x0 ;  /* 0x00008000000079c5 */ /* 0x000fc40000010000 */
[----:B------:R-:W-:-:S10]  /*1b790*/  WARPGROUP.ARRIVE ;  /* 0x00000000000079c5 */ /* 0x000fd40000000000 */
        /* <DEDUP_REMOVED lines=123> */
[----:B0-----:R-:W-:Y:S05]  /*1bf50*/  @!P0 BRA `(.L_x_1819) ;  /* 0x0000000000048947 */ /* 0x001fea0003800000 */
[----:B------:R-:W-:Y:S01]  /*1bf60*/  BPT.TRAP 0x1 ;  /* 0x000000040000795c */ /* 0x000fe20000300000 */
.L_x_1819:
[----:B------:R-:W-:Y:S01]  /*1bf70*/  SHF.L.U32 R0, R222, 0x1f, RZ ;  /* 0x0000001fde007819 */ /* 0x000fe200000006ff */
[----:B-----5:R-:W-:-:S04]  /*1bf80*/  IMAD R222, R13, 0x8, R18 ;  /* 0x000000080dde7824 */ /* 0x020fc800078e0212 */
[----:B------:R0:W1:Y:S01]  /*1bf90*/  SYNCS.PHASECHK.TRANS64.TRYWAIT P1, [R222+URZ+0x30850], R0 ;  /* 0x03085000de0075a7 */ /* 0x000062000802017f */
[----:B------:R-:W-:Y:S05]  /*1bfa0*/  @!P0 BRA `(.L_x_1820) ;  /* 0x0000000000048947 */ /* 0x000fea0003800000 */
[----:B------:R-:W-:Y:S01]  /*1bfb0*/  BPT.TRAP 0x1 ;  /* 0x000000040000795c */ /* 0x000fe20000300000 */
.L_x_1820:
[----:B------:R-:W-:Y:S04]  /*1bfc0*/  BSSY B1, `(.L_x_1821) ;  /* 0x0000004000017945 */ /* 0x000fe80003800000 */
[----:B-1----:R-:W-:Y:S05]  /*1bfd0*/  @P1 BRA `(.L_x_1822) ;  /* 0x0000000000081947 */ /* 0x002fea0003800000 */
[----:B------:R-:W1:Y:S02]  /*1bfe0*/  SYNCS.PHASECHK.TRANS64.TRYWAIT P1, [R222+URZ+0x30850], R0 ;  /* 0x03085000de0075a7 */ /* 0x000e64000802017f */
[----:B-1----:R-:W-:Y:S05]  /*1bff0*/  @!P1 BRA `(.L_x_1823) ;  /* 0x000000f000e49947 */ /* 0x002fea0003800000 */
.L_x_1822:
[----:B------:R-:W-:Y:S05]  /*1c000*/  BSYNC B1 ;  /* 0x0000000000017941 */ /* 0x000fea0003800000 */
.L_x_1821:
[----:B------:R-:W-:Y:S01]  /*1c010*/  VIADD R2, R18, 0x400 ;  /* 0x0000040012027836 */ /* 0x000fe20000000000 */
[----:B------:R-:W-:Y:S01]  /*1c020*/  MOV R3, 0x40000040 ;  /* 0x4000004000037802 */ /* 0x000fe20000000f00 */
[----:B------:R-:W-:-:S03]  /*1c030*/  WARPGROUP.ARRIVE ;  /* 0x00000000000079c5 */ /* 0x000fc60000000000 */
[----:B------:R-:W-:Y:S02]  /*1c040*/  SHF.R.U32.HI R2, RZ, 0x4, R2 ;  /* 0x00000004ff027819 */ /* 0x000fe40000011602 */
[----:B------:R-:W-:Y:S01]  /*1c050*/  R2UR UR7, R3 ;  /* 0x00000000030772ca */ /* 0x000fe200000e0000 */
[----:B------:R-:W-:Y:S01]  /*1c060*/  IMAD.MOV.U32 R3, RZ, RZ, 0x40000040 ;  /* 0x40000040ff037424 */ /* 0x000fe200078e00ff */
[----:B------:R-:W-:-:S04]  /*1c070*/  LOP3.LUT R2, R2, 0x3fff, RZ, 0xc0, !PT ;  /* 0x00003fff02027812 */ /* 0x000fc800078ec0ff */
[----:B------:R-:W-:-:S05]  /*1c080*/  LOP3.LUT R2, R2, 0x2000000, RZ, 0xfc, !PT ;  /* 0x0200000002027812 */ /* 0x000fca00078efcff */
[----:B------:R-:W-:Y:S02]  /*1c090*/  IMAD R2, R13, 0x800, R2 ;  /* 0x000008000d027824 */ /* 0x000fe400078e0202 */
[----:B------:R-:W-:Y:S02]  /*1c0a0*/  IMAD.MOV.U32 R13, RZ, RZ, 0x40000040 ;  /* 0x40000040ff0d7424 */ /* 0x000fe400078e00ff */
[C---:B------:R-:W-:Y:S01]  /*1c0b0*/  VIADD R12, R2.reuse, 0x80 ;  /* 0x00000080020c7836 */ /* 0x040fe20000000000 */
[----:B------:R-:W-:-:S13]  /*1c0c0*/  R2UR UR6, R2 ;  /* 0x00000000020672ca */ /* 0x000fda00000e0000 */
[----:B------:R-:W-:Y:S01]  /*1c0d0*/  HGMMA.64x256x16.F32 R24, R196, gdesc[UR4].tnspB, R24, gsb0 ;  /* 0x43e00004c4187df0 */ /* 0x000fe20008000818 */
[----:B------:R-:W-:Y:S01]  /*1c0e0*/  R2UR UR6, R12 ;  /* 0x000000000c0672ca */ /* 0x000fe200000e0000 */
[C---:B------:R-:W-:Y:S01]  /*1c0f0*/  VIADD R12, R2.reuse, 0x100 ;  /* 0x00000100020c7836 */ /* 0x040fe20000000000 */
[----:B------:R-:W-:Y:S01]  /*1c100*/  R2UR UR7, R13 ;  /* 0x000000000d0772ca */ /* 0x000fe200000e0000 */
[----:B------:R-:W-:Y:S01]  /*1c110*/  VIADD R2, R2, 0x180 ;  /* 0x0000018002027836 */ /* 0x000fe20000000000 */
[----:B------:R-:W-:Y:S01]  /*1c120*/  MOV R13, 0x40000040 ;  /* 0x40000040000d7802 */ /* 0x000fe20000000f00 */
        /* <DEDUP_REMOVED lines=19> */
.L_x_1824:
[----:B------:R-:W2:Y:S01]  /*1c260*/  LDL R2, [R1] ;  /* 0x0000000001027983 */ /* 0x000ea20000100800 */
[----:B------:R-:W3:Y:S03]  /*1c270*/  LDC R3, c[0x0][0x448] ;  /* 0x00011200ff037b82 */ /* 0x000ee60000000800 */
[----:B------:R-:W4:Y:S01]  /*1c280*/  LDL R12, [R1+0x48] ;  /* 0x00004800010c7983 */ /* 0x000f220000100800 */
[----:B------:R-:W-:-:S03]  /*1c290*/  ULDC UR5, c[0x0][0x9d8] ;  /* 0x0002760000057ab9 */ /* 0x000fc60000000800 */
[----:B01----:R-:W4:Y:S01]  /*1c2a0*/  LDL R0, [R1+0x60] ;  /* 0x0000600001007983 */ /* 0x003f220000100800 */
[----:B------:R-:W0:Y:S03]  /*1c2b0*/  LDC R187, c[0x0][0x9e4] ;  /* 0x00027900ffbb7b82 */ /* 0x000e260000000800 */
[----:B------:R-:W5:Y:S04]  /*1c2c0*/  LDL R188, [R1+0x8] ;  /* 0x0000080001bc7983 */ /* 0x000f680000100800 */
[----:B------:R-:W5:Y:S01]  /*1c2d0*/  LDL R189, [R1+0xc] ;  /* 0x00000c0001bd7983 */ /* 0x000f620000100800 */
[----:B---3--:R-:W-:-:S13]  /*1c2e0*/  ISETP.NE.AND P1, PT, R3, 0x1, PT ;  /* 0x000000010300780c */ /* 0x008fda0003f25270 */
[----:B------:R-:W1:Y:S01]  /*1c2f0*/  @P1 LDC R3, c[0x0][0x44c] ;  /* 0x00011300ff031b82 */ /* 0x000e620000000800 */
[----:B------:R-:W-:Y:S01]  /*1c300*/  IADD3 R4, R4, 0x30840, RZ ;  /* 0x0003084004047810 */ /* 0x000fe20007ffe0ff */
        /* <DEDUP_REMOVED lines=11> */
[----:B0-----:R-:W-:Y:S01]  /*1c3c0*/  ISETP.GE.AND P5, PT, R187, 0x1, PT ;  /* 0x00000001bb00780c */ /* 0x001fe20003fa6270 */
[----:B------:R-:W0:Y:S08]  /*1c3d0*/  MUFU.TANH R13, R13 ;  /* 0x0000000d000d7308 */ /* 0x000e300000002400 */
[----:B------:R-:W3:Y:S08]  /*1c3e0*/  MUFU.TANH R155, R155 ;  /* 0x0000009b009b7308 */ /* 0x000ef00000002400 */
        /* <DEDUP_REMOVED lines=11> */
[----:B----4-:R-:W-:-:S04]  /*1c4a0*/  IMAD.IADD R0, R0, 0x1, R12 ;  /* 0x0000000100007824 */ /* 0x010fc800078e020c */
[----:B-1----:R-:W-:Y:S01]  /*1c4b0*/  @P1 IMAD.HI.U32 R3, R0, R3, RZ ;  /* 0x0000000300031227 */ /* 0x002fe200078e00ff */
[----:B-----5:R-:W-:-:S03]  /*1c4c0*/  PRMT R4, R188, 0x654, R4 ;  /* 0x00000654bc047816 */ /* 0x020fc60000000004 */
[----:B------:R-:W-:Y:S01]  /*1c4d0*/  FMUL.FTZ R12, R153, UR5 ;  /* 0x00000005990c7c20 */ /* 0x000fe20008410000 */
[----:B------:R-:W-:Y:S01]  /*1c4e0*/  FMUL.FTZ R153, R157, UR5 ;  /* 0x000000059d997c20 */ /* 0x000fe20008410000 */
[----:B------:R1:W-:Y:S01]  /*1c4f0*/  SYNCS.ARRIVE.TRANS64.RED.A1T0 RZ, [R4+URZ], RZ ;  /* 0x000000ff04ff79a7 */ /* 0x0003e2000810043f */
[----:B------:R-:W-:Y:S01]  /*1c500*/  FMUL.FTZ R157, R161, UR5 ;  /* 0x00000005a19d7c20 */ /* 0x000fe20008410000 */
[----:B------:R-:W-:Y:S01]  /*1c510*/  FMUL.FTZ R161, R163, UR5 ;  /* 0x00000005a3a17c20 */ /* 0x000fe20008410000 */
[----:B--2---:R-:W-:Y:S01]  /*1c520*/  @P1 SHF.R.U32.HI R0, RZ, R2, R3 ;  /* 0x00000002ff001219 */ /* 0x004fe20000011603 */
[----:B------:R-:W-:Y:S01]  /*1c530*/  FMUL.FTZ R2, R152, UR5 ;  /* 0x0000000598027c20 */ /* 0x000fe20008410000 */
[----:B------:R-:W-:Y:S01]  /*1c540*/  FMUL.FTZ R152, R156, UR5 ;  /* 0x000000059c987c20 */ /* 0x000fe20008410000 */
[----:B------:R-:W-:Y:S01]  /*1c550*/  FMUL.FTZ R156, R160, UR5 ;  /* 0x00000005a09c7c20 */ /* 0x000fe20008410000 */
[----:B-1----:R-:W-:Y:S02]  /*1c560*/  IMAD.SHL.U32 R4, R5, 0x40, RZ ;  /* 0x0000004005047824 */ /* 0x002fe400078e00ff */
        /* <DEDUP_REMOVED lines=14> */
[----:B------:R-:W-:Y:S01]  /*1c650*/  FMUL.FTZ R178, R180, UR5 ;  /* 0x00000005b4b27c20 */ /* 0x000fe20008410000 */
[----:B------:R-:W-:Y:S01]  /*1c660*/  FMUL.FTZ R175, R182, UR5 ;  /* 0x00000005b6af7c20 */ /* 0x000fe20008410000 */
[----:B------:R-:W-:Y:S01]  /*1c670*/  IMAD R158, R189, -0x2, R158 ;  /* 0xfffffffebd9e7824 */ /* 0x000fe200078e029e */
[----:B------:R-:W2:Y:S01]  /*1c680*/  MUFU.TANH R2, R2 ;  /* 0x0000000200027308 */ /* 0x000ea20000002400 */
[----:B------:R-:W-:-:S03]  /*1c690*/  ULDC UR5, c[0x0][0x9e0] ;  /* 0x0002780000057ab9 */ /* 0x000fc60000000800 */
[----:B------:R-:W-:-:S04]  /*1c6a0*/  IADD3 R158, -R218, R158, R220 ;  /* 0x0000009eda9e7210 */ /* 0x000fc80007ffe1dc */
[----:B------:R-:W4:Y:S01]  /*1c6b0*/  MUFU.TANH R12, R12 ;  /* 0x0000000c000c7308 */ /* 0x000f220000002400 */
[----:B------:R-:W-:-:S07]  /*1c6c0*/  VIADD R183, R158, UR5 ;  /* 0x000000059eb77c36 */ /* 0x000fce0008000000 */
        /* <DEDUP_REMOVED lines=19> */
[----:B------:R-:W-:Y:S01]  /*1c800*/  VIADD R182, R158, UR4 ;  /* 0x000000049eb67c36 */ /* 0x000fe20008000000 */
[----:B-1----:R-:W-:-:S03]  /*1c810*/  IADD3 R181, R183, R186, RZ ;  /* 0x000000bab7b57210 */ /* 0x002fc60007ffe0ff */
        /* <DEDUP_REMOVED lines=15> */
.L_x_1827:
[----:B------:R-:W-:Y:S02]  /*1c910*/  ULDC UR4, c[0x0][0x9e4] ;  /* 0x0002790000047ab9 */ /* 0x000fe40000000800 */
[----:B------:R-:W-:-:S05]  /*1c920*/  IMAD.U32 R187, RZ, RZ, UR4 ;  /* 0x00000004ffbb7e24 */ /* 0x000fca000f8e00ff */
[----:B------:R-:W-:-:S13]  /*1c930*/  ISETP.NE.AND P1, PT, R187, 0x1, PT ;  /* 0x00000001bb00780c */ /* 0x000fda0003f25270 */
[----:B------:R-:W1:Y:S02]  /*1c940*/  @P1 LDC.64 R158, c[0x0][0x9e8] ;  /* 0x00027a00ff9e1b82 */ /* 0x000e640000000a00 */
[----:B-1----:R-:W-:-:S05]  /*1c950*/  @P1 IMAD.HI.U32 R158, R186, R158, RZ ;  /* 0x0000009eba9e1227 */ /* 0x002fca00078e00ff */
[----:B------:R-:W-:-:S07]  /*1c960*/  @P1 SHF.R.U32.HI R186, RZ, R159, R158 ;  /* 0x0000009fffba1219 */ /* 0x000fce000001169e */
.L_x_1828:
[----:B------:R-:W-:Y:S05]  /*1c970*/  BSYNC B1 ;  /* 0x0000000000017941 */ /* 0x000fea0003800000 */
.L_x_1826:
[----:B------:R-:W-:-:S04]  /*1c980*/  IMAD R186, R186, R187, -R4 ;  /* 0x000000bbbaba7224 */ /* 0x000fc800078e0a04 */
[----:B------:R-:W-:-:S05]  /*1c990*/  IMAD R186, R189, -0x2, R186 ;  /* 0xfffffffebdba7824 */ /* 0x000fca00078e02ba */
[----:B------:R-:W-:Y:S02]  /*1c9a0*/  VIMNMX R180, R180, R186, !PT ;  /* 0x000000bab4b47248 */ /* 0x000fe40007fe0100 */
[----:B------:R-:W-:-:S07]  /*1c9b0*/  VIADDMNMX R181, R186, R187, R181, PT ;  /* 0x000000bbbab57246 */ /* 0x000fce00038001b5 */
.L_x_1825:
[----:B------:R-:W-:Y:S01]  /*1c9c0*/  ISETP.GT.AND P1, PT, R5, -0x1, PT ;  /* 0xffffffff0500780c */ /* 0x000fe20003f24270 */
[----:B------:R-:W1:Y:S03]  /*1c9d0*/  SHFL.IDX PT, R0, R0, 0x1, 0x1c1f ;  /* 0x003c1f0000007f89 */ /* 0x000e6600000e0000 */
        /* <DEDUP_REMOVED lines=10> */
[----:B0-----:R-:W-:Y:S01]  /*1ca80*/  FSEL R159, R152, -INF , !P2 ;  /* 0xff800000989f7808 */ /* 0x001fe20005000000 */
[----:B-1----:R-:W-:Y:S01]  /*1ca90*/  IMAD.IADD R182, R182, 0x1, R0 ;  /* 0x00000001b6b67824 */ /* 0x002fe200078e0200 */
        /* <DEDUP_REMOVED lines=34> */
[----:B------:R-:W-:-:S02]  /*1ccc0*/  IADD3 R183, R183, R0, RZ ;  /* 0x00000000b7b77210 */ /* 0x000fc40007ffe0ff */
[----:B------:R-:W-:Y:S02]  /*1ccd0*/  FSEL R176, R176, -INF , !P4 ;  /* 0xff800000b0b07808 */ /* 0x000fe40006000000 */
[----:B------:R-:W-:Y:S02]  /*1cce0*/  FSEL R178, R178, -INF , !P2 ;  /* 0xff800000b2b27808 */ /* 0x000fe40005000000 */
        /* <DEDUP_REMOVED lines=15> */
.L_x_1831:
[----:B------:R-:W-:Y:S02]  /*1cde0*/  ULDC UR4, c[0x0][0x9e4] ;  /* 0x0002790000047ab9 */ /* 0x000fe40000000800 */
[----:B------:R-:W-:-:S05]  /*1cdf0*/  IMAD.U32 R2, RZ, RZ, UR4 ;  /* 0x00000004ff027e24 */ /* 0x000fca000f8e00ff */
[----:B------:R-:W-:-:S13]  /*1ce00*/  ISETP.NE.AND P2, PT, R2, 0x1, PT ;  /* 0x000000010200780c */ /* 0x000fda0003f45270 */
[----:B------:R-:W0:Y:S02]  /*1ce10*/  @P2 LDC.64 R152, c[0x0][0x9e8] ;  /* 0x00027a00ff982b82 */ /* 0x000e240000000a00 */
[----:B0-----:R-:W-:-:S05]  /*1ce20*/  @P2 IMAD.HI.U32 R152, R0, R152, RZ ;  /* 0x0000009800982227 */ /* 0x001fca00078e00ff */
[----:B------:R-:W-:-:S07]  /*1ce30*/  @P2 SHF.R.U32.HI R0, RZ, R153, R152 ;  /* 0x00000099ff002219 */ /* 0x000fce0000011698 */
.L_x_1832:
[----:B------:R-:W-:Y:S05]  /*1ce40*/  BSYNC B1 ;  /* 0x0000000000017941 */ /* 0x000fea0003800000 */
.L_x_1830:
[----:B------:R-:W-:-:S04]  /*1ce50*/  IMAD R0, R0, R2, -R4 ;  /* 0x0000000200007224 */ /* 0x000fc800078e0a04 */
[----:B------:R-:W-:-:S05]  /*1ce60*/  IMAD R0, R189, -0x2, R0 ;  /* 0xfffffffebd007824 */ /* 0x000fca00078e0200 */
[----:B------:R-:W-:Y:S02]  /*1ce70*/  VIMNMX R182, R182, R0, !PT ;  /* 0x00000000b6b67248 */ /* 0x000fe40007fe0100 */
[----:B------:R-:W-:-:S07]  /*1ce80*/  VIADDMNMX R183, R0, R2, R183, PT ;  /* 0x0000000200b77246 */ /* 0x000fce00038001b7 */
.L_x_1829:
        /* <DEDUP_REMOVED lines=28> */
[C---:B------:R-:W-:Y:S02]  /*1d050*/  ISETP.LT.OR P2, PT, R183.reuse, 0x11, P2 ;  /* 0x00000011b700780c */ /* 0x040fe40001741670 */
[----:B------:R-:W-:Y:S02]  /*1d060*/  ISETP.LT.OR P3, PT, R183, 0x12, P3 ;  /* 0x00000012b700780c */ /* 0x000fe40001f61670 */
[----:B------:R-:W-:-:S02]  /*1d070*/  LOP3.LUT R22, R22, 0xffff7fff, RZ, 0xc0, !PT ;  /* 0xffff7fff16167812 */ /* 0x000fc400078ec0ff */
[----:B------:R-:W-:Y:S02]  /*1d080*/  FMNMX.FTZ R0, R178, R0, !PT ;  /* 0x00000000b2007209 */ /* 0x000fe40007810000 */
[----:B------:R-:W-:Y:S02]  /*1d090*/  FSEL R155, R155, -INF , !P4 ;  /* 0xff8000009b9b7808 */ /* 0x000fe40006000000 */
[----:B------:R-:W-:Y:S02]  /*1d0a0*/  FSEL R160, R160, -INF , !P2 ;  /* 0xff800000a0a07808 */ /* 0x000fe40005000000 */
[----:B------:R-:W-:Y:S02]  /*1d0b0*/  FSEL R161, R161, -INF , !P3 ;  /* 0xff800000a1a17808 */ /* 0x000fe40005800000 */
[C---:B------:R-:W-:Y:S02]  /*1d0c0*/  ISETP.GT.AND P4, PT, R182.reuse, 0x18, P1 ;  /* 0x00000018b600780c */ /* 0x040fe40000f84270 */
[----:B------:R-:W-:-:S02]  /*1d0d0*/  ISETP.GT.AND P2, PT, R182, 0x19, P1 ;  /* 0x00000019b600780c */ /* 0x000fc40000f44270 */
[----:B------:R-:W-:Y:S02]  /*1d0e0*/  ISETP.GT.AND P3, PT, R182, 0x20, P1 ;  /* 0x00000020b600780c */ /* 0x000fe40000f64270 */
[----:B------:R-:W-:Y:S02]  /*1d0f0*/  @P0 LOP3.LUT R22, R22, 0x8000, RZ, 0xfc, !PT ;  /* 0x0000800016160812 */ /* 0x000fe400078efcff */
[----:B------:R-:W-:Y:S02]  /*1d100*/  ISETP.GT.AND P0, PT, R182, RZ, P1 ;  /* 0x000000ffb600720c */ /* 0x000fe40000f04270 */
[----:B------:R-:W-:Y:S02]  /*1d110*/  FMNMX.FTZ R0, R179, R0, !PT ;  /* 0x00000000b3007209 */ /* 0x000fe40007810000 */
[C---:B------:R-:W-:Y:S02]  /*1d120*/  ISETP.LT.OR P4, PT, R183.reuse, 0x19, P4 ;  /* 0x00000019b700780c */ /* 0x040fe40002781670 */
[C---:B------:R-:W-:Y:S01]  /*1d130*/  ISETP.LT.OR P2, PT, R183.reuse, 0x1a, P2 ;  /* 0x0000001ab700780c */ /* 0x040fe20001741670 */
[----:B------:R-:W0:Y:S01]  /*1d140*/  SHFL.BFLY PT, R2, R0, 0x2, 0x1f ;  /* 0x0c401f0000027f89 */ /* 0x000e2200000e0000 */
[----:B------:R-:W-:-:S02]  /*1d150*/  ISETP.LT.OR P3, PT, R183, 0x21, P3 ;  /* 0x00000021b700780c */ /* 0x000fc40001f61670 */
[----:B------:R-:W-:Y:S02]  /*1d160*/  FSEL R164, R164, -INF , !P4 ;  /* 0xff800000a4a47808 */ /* 0x000fe40006000000 */
[----:B------:R-:W-:Y:S02]  /*1d170*/  FSEL R165, R165, -INF , !P2 ;  /* 0xff800000a5a57808 */ /* 0x000fe40005000000 */
[----:B------:R-:W-:Y:S02]  /*1d180*/  FSEL R168, R168, -INF , !P3 ;  /* 0xff800000a8a87808 */ /* 0x000fe40005800000 */
[C---:B------:R-:W-:Y:S02]  /*1d190*/  ISETP.GT.AND P2, PT, R182.reuse, 0x28, P1 ;  /* 0x00000028b600780c */ /* 0x040fe40000f44270 */
[C---:B------:R-:W-:Y:S02]  /*1d1a0*/  ISETP.GT.AND P3, PT, R182.reuse, 0x29, P1 ;  /* 0x00000029b600780c */ /* 0x040fe40000f64270 */
[----:B------:R-:W-:-:S02]  /*1d1b0*/  ISETP.GT.AND P4, PT, R182, 0x30, P1 ;  /* 0x00000030b600780c */ /* 0x000fc40000f84270 */
[C---:B------:R-:W-:Y:S02]  /*1d1c0*/  ISETP.GT.AND P5, PT, R182.reuse, 0x31, P1 ;  /* 0x00000031b600780c */ /* 0x040fe40000fa4270 */
[----:B------:R-:W-:Y:S02]  /*1d1d0*/  ISETP.GT.AND P6, PT, R182, 0x38, P1 ;  /* 0x00000038b600780c */ /* 0x000fe40000fc4270 */
[----:B------:R-:W-:Y:S02]  /*1d1e0*/  LOP3.LUT R22, R22, 0xfffffff7, RZ, 0xc0, !PT ;  /* 0xfffffff716167812 */ /* 0x000fe400078ec0ff */
[----:B------:R-:W-:Y:S02]  /*1d1f0*/  ISETP.GT.AND P1, PT, R182, 0x39, P1 ;  /* 0x00000039b600780c */ /* 0x000fe40000f24270 */
[----:B------:R-:W-:Y:S02]  /*1d200*/  @P0 LOP3.LUT R22, R22, 0x8, RZ, 0xfc, !PT ;  /* 0x0000000816160812 */ /* 0x000fe400078efcff */
[----:B0-----:R-:W-:-:S02]  /*1d210*/  FMNMX.FTZ R2, R0, R2, !PT ;  /* 0x0000000200027209 */ /* 0x001fc40007810000 */
[C---:B------:R-:W-:Y:S02]  /*1d220*/  LOP3.LUT P0, RZ, R22.reuse, 0x8000, RZ, 0xc0, !PT ;  /* 0x0000800016ff7812 */ /* 0x040fe4000780c0ff */
[----:B------:R-:W-:Y:S01]  /*1d230*/  LOP3.LUT R22, R22, 0xfffffffd, RZ, 0xc0, !PT ;  /* 0xfffffffd16167812 */ /* 0x000fe200078ec0ff */
[----:B------:R-:W0:Y:S01]  /*1d240*/  SHFL.BFLY PT, R4, R2, 0x1, 0x1f ;  /* 0x0c201f0002047f89 */ /* 0x000e2200000e0000 */
[C---:B------:R-:W-:Y:S02]  /*1d250*/  ISETP.LT.OR P0, PT, R183.reuse, 0x22, P0 ;  /* 0x00000022b700780c */ /* 0x040fe40000701670 */
[C---:B------:R-:W-:Y:S02]  /*1d260*/  ISETP.LT.OR P4, PT, R183.reuse, 0x31, P4 ;  /* 0x00000031b700780c */ /* 0x040fe40002781670 */
[----:B------:R-:W-:Y:S02]  /*1d270*/  @P1 LOP3.LUT R22, R22, 0x2, RZ, 0xfc, !PT ;  /* 0x0000000216161812 */ /* 0x000fe400078efcff */
[----:B------:R-:W-:-:S02]  /*1d280*/  ISETP.LT.OR P5, PT, R183, 0x32, P5 ;  /* 0x00000032b700780c */ /* 0x000fc40002fa1670 */
[C---:B------:R-:W-:Y:S02]  /*1d290*/  LOP3.LUT P1, RZ, R22.reuse, 0x8, RZ, 0xc0, !PT ;  /* 0x0000000816ff7812 */ /* 0x040fe4000782c0ff */
[----:B------:R-:W-:Y:S02]  /*1d2a0*/  LOP3.LUT R22, R22, 0xffffffef, RZ, 0xc0, !PT ;  /* 0xffffffef16167812 */ /* 0x000fe400078ec0ff */
[----:B------:R-:W-:Y:S02]  /*1d2b0*/  ISETP.LT.OR P1, PT, R183, 0x1, P1 ;  /* 0x00000001b700780c */ /* 0x000fe40000f21670 */
[----:B------:R-:W-:Y:S02]  /*1d2c0*/  @P0 LOP3.LUT R22, R22, 0x10, RZ, 0xfc, !PT ;  /* 0x0000001016160812 */ /* 0x000fe400078efcff */
[----:B------:R-:W-:Y:S02]  /*1d2d0*/  FSEL R153, R3, -INF , !P1 ;  /* 0xff80000003997808 */ /* 0x000fe40004800000 */
[----:B------:R-:W-:-:S02]  /*1d2e0*/  ISETP.LT.OR P0, PT, R183, 0x29, P2 ;  /* 0x00000029b700780c */ /* 0x000fc40001701670 */
[----:B------:R-:W-:Y:S02]  /*1d2f0*/  FMNMX.FTZ R3, R153, R227, !PT ;  /* 0x000000e399037209 */ /* 0x000fe40007810000 */
[C---:B------:R-:W-:Y:S02]  /*1d300*/  LOP3.LUT P2, RZ, R22.reuse, 0x2, RZ, 0xc0, !PT ;  /* 0x0000000216ff7812 */ /* 0x040fe4000784c0ff */
[----:B------:R-:W-:Y:S02]  /*1d310*/  FMNMX.FTZ R3, R13, R3, !PT ;  /* 0x000000030d037209 */ /* 0x000fe40007810000 */
[----:B------:R-:W-:Y:S02]  /*1d320*/  LOP3.LUT R22, R22, 0xfffffffb, RZ, 0xc0, !PT ;  /* 0xfffffffb16167812 */ /* 0x000fe400078ec0ff */
[----:B------:R-:W-:Y:S02]  /*1d330*/  FMNMX.FTZ R3, R154, R3, !PT ;  /* 0x000000039a037209 */ /* 0x000fe40007810000 */
[----:B0-----:R-:W-:-:S02]  /*1d340*/  FMNMX.FTZ R4, R2, R4, !PT ;  /* 0x0000000402047209 */ /* 0x001fc40007810000 */
[----:B------:R-:W-:Y:S02]  /*1d350*/  @P0 LOP3.LUT R22, R22, 0x4, RZ, 0xfc, !PT ;  /* 0x0000000416160812 */ /* 0x000fe400078efcff */
[----:B------:R-:W-:Y:S02]  /*1d360*/  ISETP.LT.OR P0, PT, R183, 0x2a, P3 ;  /* 0x0000002ab700780c */ /* 0x000fe40001f01670 */
[----:B------:R-:W-:Y:S02]  /*1d370*/  FMNMX.FTZ R3, R155, R3, !PT ;  /* 0x000000039b037209 */ /* 0x000fe40007810000 */
[----:B------:R-:W-:Y:S02]  /*1d380*/  LOP3.LUT R22, R22, 0xffffbfff, RZ, 0xc0, !PT ;  /* 0xffffbfff16167812 */ /* 0x000fe400078ec0ff */
[----:B------:R-:W-:Y:S02]  /*1d390*/  FMNMX.FTZ R3, R160, R3, !PT ;  /* 0x00000003a0037209 */ /* 0x000fe40007810000 */
[----:B------:R-:W-:-:S02]  /*1d3a0*/  MOV R2, UR4 ;  /* 0x0000000400027c02 */ /* 0x000fc40008000f00 */
[----:B------:R-:W-:Y:S02]  /*1d3b0*/  FMNMX.FTZ R3, R161, R3, !PT ;  /* 0x00000003a1037209 */ /* 0x000fe40007810000 */
[C---:B------:R-:W-:Y:S01]  /*1d3c0*/  FSETP.NEU.FTZ.AND P3, PT, R4.reuse, -INF , PT ;  /* 0xff8000000400780b */ /* 0x040fe20003f7d000 */
[----:B------:R-:W-:Y:S01]  /*1d3d0*/  FMUL.FTZ R152, R4, R2 ;  /* 0x0000000204987220 */ /* 0x000fe20000410000 */
[----:B------:R-:W-:Y:S02]  /*1d3e0*/  @P0 LOP3.LUT R22, R22, 0x4000, RZ, 0xfc, !PT ;  /* 0x0000400016160812 */ /* 0x000fe400078efcff */
[----:B------:R-:W-:Y:S02]  /*1d3f0*/  FMNMX.FTZ R3, R164, R3, !PT ;  /* 0x00000003a4037209 */ /* 0x000fe40007810000 */
[----:B------:R-:W-:Y:S02]  /*1d400*/  LOP3.LUT P0, RZ, R22, 0x10, RZ, 0xc0, !PT ;  /* 0x0000001016ff7812 */ /* 0x000fe4000780c0ff */
[----:B------:R-:W-:-:S02]  /*1d410*/  FMNMX.FTZ R3, R165, R3, !PT ;  /* 0x00000003a5037209 */ /* 0x000fc40007810000 */
[----:B------:R-:W-:Y:S02]  /*1d420*/  FSEL R0, R4, RZ, P3 ;  /* 0x000000ff04007208 */ /* 0x000fe40001800000 */
[----:B------:R-:W-:Y:S02]  /*1d430*/  FSEL R152, R152, RZ, P3 ;  /* 0x000000ff98987208 */ /* 0x000fe40001800000 */
[----:B------:R-:W-:Y:S01]  /*1d440*/  LOP3.LUT P3, RZ, R22, 0x4, RZ, 0xc0, !PT ;  /* 0x0000000416ff7812 */ /* 0x000fe2000786c0ff */
[----:B------:R-:W-:Y:S01]  /*1d450*/  FADD.FTZ R0, -R0, R226 ;  /* 0x000000e200007221 */ /* 0x000fe20000010100 */
        /* <DEDUP_REMOVED lines=31> */
[-C--:B------:R-:W-:Y:S01]  /*1d650*/  FFMA.FTZ R152, R179, R2.reuse, -R152 ;  /* 0x00000002b3987223 */ /* 0x080fe20000010898 */
[----:B------:R-:W-:Y:S01]  /*1d660*/  FMNMX.FTZ R3, R175, R3, !PT ;  /* 0x00000003af037209 */ /* 0x000fe20007810000 */
[----:B------:R0:W-:Y:S01]  /*1d670*/  MUFU.EX2 R196, R12 ;  /* 0x0000000c00c47308 */ /* 0x0001e20000000800 */
[----:B------:R-:W-:Y:S01]  /*1d680*/  FMUL.FTZ R180, R0, R2 ;  /* 0x0000000200b47220 */ /* 0x000fe20000410000 */
[----:B------:R-:W-:-:S02]  /*1d690*/  LOP3.LUT P0, RZ, R22, 0x2000, RZ, 0xc0, !PT ;  /* 0x0000200016ff7812 */ /* 0x000fc4000780c0ff */
[----:B------:R-:W-:-:S04]  /*1d6a0*/  FMNMX.FTZ R3, R177, R3, !PT ;  /* 0x00000003b1037209 */ /* 0x000fc80007810000 */
[----:B------:R-:W-:Y:S01]  /*1d6b0*/  MUFU.EX2 R158, R158 ;  /* 0x0000009e009e7308 */ /* 0x000fe20000000800 */
[----:B------:R-:W1:Y:S07]  /*1d6c0*/  SHFL.BFLY PT, R179, R3, 0x2, 0x1f ;  /* 0x0c401f0003b37f89 */ /* 0x000e6e00000e0000 */
[----:B------:R-:W-:Y:S08]  /*1d6d0*/  MUFU.EX2 R159, R159 ;  /* 0x0000009f009f7308 */ /* 0x000ff00000000800 */
[----:B------:R-:W-:Y:S08]  /*1d6e0*/  MUFU.EX2 R186, R186 ;  /* 0x000000ba00ba7308 */ /* 0x000ff00000000800 */
[----:B------:R-:W-:Y:S01]  /*1d6f0*/  MUFU.EX2 R156, R156 ;  /* 0x0000009c009c7308 */ /* 0x000fe20000000800 */
[----:B-1----:R-:W-:-:S05]  /*1d700*/  FMNMX.FTZ R3, R3, R179, !PT ;  /* 0x000000b303037209 */ /* 0x002fca0007810000 */
[----:B------:R-:W1:Y:S02]  /*1d710*/  SHFL.BFLY PT, R179, R3, 0x1, 0x1f ;  /* 0x0c201f0003b37f89 */ /* 0x000e6400000e0000 */
[----:B------:R-:W-:Y:S08]  /*1d720*/  MUFU.EX2 R157, R157 ;  /* 0x0000009d009d7308 */ /* 0x000ff00000000800 */
[----:B------:R-:W-:Y:S08]  /*1d730*/  MUFU.EX2 R162, R162 ;  /* 0x000000a200a27308 */ /* 0x000ff00000000800 */
[----:B------:R-:W-:Y:S01]  /*1d740*/  MUFU.EX2 R163, R163 ;  /* 0x000000a300a37308 */ /* 0x000fe20000000800 */
[----:B-1----:R-:W-:-:S07]  /*1d750*/  FMNMX.FTZ R3, R3, R179, !PT ;  /* 0x000000b303037209 */ /* 0x002fce0007810000 */
[----:B------:R-:W-:Y:S01]  /*1d760*/  MUFU.EX2 R166, R166 ;  /* 0x000000a600a67308 */ /* 0x000fe20000000800 */
[C---:B------:R-:W-:Y:S01]  /*1d770*/  FSETP.NEU.FTZ.AND P1, PT, R3.reuse, -INF , PT ;  /* 0xff8000000300780b */ /* 0x040fe20003f3d000 */
[----:B0-----:R-:W-:-:S03]  /*1d780*/  FMUL.FTZ R12, R3, R2 ;  /* 0x00000002030c7220 */ /* 0x001fc60000410000 */
[----:B------:R-:W-:Y:S02]  /*1d790*/  FSEL R179, R3, RZ, P1 ;  /* 0x000000ff03b37208 */ /* 0x000fe40000800000 */
[----:B------:R-:W-:Y:S01]  /*1d7a0*/  FSEL R0, R12, RZ, P1 ;  /* 0x000000ff0c007208 */ /* 0x000fe20000800000 */
[----:B------:R-:W-:Y:S02]  /*1d7b0*/  MUFU.EX2 R184, R184 ;  /* 0x000000b800b87308 */ /* 0x000fe40000000800 */
[----:B------:R-:W-:Y:S02]  /*1d7c0*/  FADD.FTZ R179, -R179, R227 ;  /* 0x000000e3b3b37221 */ /* 0x000fe40000010100 */
[-CC-:B------:R-:W-:Y:S01]  /*1d7d0*/  FFMA.FTZ R153, R153, R2.reuse, -R0.reuse ;  /* 0x0000000299997223 */ /* 0x180fe20000010800 */
[-CC-:B------:R-:W-:Y:S01]  /*1d7e0*/  FFMA.FTZ R13, R13, R2.reuse, -R0.reuse ;  /* 0x000000020d0d7223 */ /* 0x180fe20000010800 */
[-C--:B------:R-:W-:Y:S01]  /*1d7f0*/  FMUL.FTZ R179, R179, R2.reuse ;  /* 0x00000002b3b37220 */ /* 0x080fe20000410000 */
        /* <DEDUP_REMOVED lines=13> */
[----:B------:R-:W-:Y:S01]  /*1d8d0*/  FFMA.FTZ R177, R177, R2, -R0 ;  /* 0x00000002b1b17223 */ /* 0x000fe20000010800 */
[----:B------:R-:W0:Y:S08]  /*1d8e0*/  MUFU.EX2 R12, R180 ;  /* 0x000000b4000c7308 */ /* 0x000e300000000800 */
[----:B------:R-:W-:Y:S08]  /*1d8f0*/  MUFU.EX2 R153, R153 ;  /* 0x0000009900997308 */ /* 0x000ff00000000800 */
[----:B------:R1:W2:Y:S01]  /*1d900*/  MUFU.EX2 R0, R179 ;  /* 0x000000b300007308 */ /* 0x0002a20000000800 */
[----:B0-----:R-:W-:-:S07]  /*1d910*/  FFMA.FTZ R223, R12, R223, R158 ;  /* 0x000000df0cdf7223 */ /* 0x001fce000001009e */
[----:B------:R-:W0:Y:S01]  /*1d920*/  MUFU.EX2 R13, R13 ;  /* 0x0000000d000d7308 */ /* 0x000e220000000800 */
[----:B-1----:R-:W-:-:S04]  /*1d930*/  FADD.FTZ R179, R196, R223 ;  /* 0x000000dfc4b37221 */ /* 0x002fc80000010000 */
[----:B------:R-:W-:-:S03]  /*1d940*/  FADD.FTZ R179, R159, R179 ;  /* 0x000000b39fb37221 */ /* 0x000fc60000010000 */
[----:B------:R-:W1:Y:S01]  /*1d950*/  MUFU.EX2 R154, R154 ;  /* 0x0000009a009a7308 */ /* 0x000e620000000800 */
[----:B--2---:R-:W-:Y:S01]  /*1d960*/  FFMA.FTZ R221, R0, R221, R153 ;  /* 0x000000dd00dd7223 */ /* 0x004fe20000010099 */
        /* <DEDUP_REMOVED lines=8> */
[----:B------:R-:W-:-:S04]  /*1d9f0*/  FADD.FTZ R179, R163, R179 ;  /* 0x000000b3a3b37221 */ /* 0x000fc80000010000 */
[----:B------:R-:W-:Y:S02]  /*1da00*/  FADD.FTZ R179, R166, R179 ;  /* 0x000000b3a6b37221 */ /* 0x000fe40000010000 */
[----:B------:R-:W1:Y:S01]  /*1da10*/  MUFU.EX2 R161, R161 ;  /* 0x000000a100a17308 */ /* 0x000e620000000800 */
[----:B--2---:R-:W-:Y:S01]  /*1da20*/  FADD.FTZ R180, R155, R180 ;  /* 0x000000b49bb47221 */ /* 0x004fe20000010000 */
[----:B------:R-:W-:-:S06]  /*1da30*/  FADD.FTZ R179, R184, R179 ;  /* 0x000000b3b8b37221 */ /* 0x000fcc0000010000 */
        /* <DEDUP_REMOVED lines=32> */
[----:B-1----:R-:W-:-:S03]  /*1dc40*/  FADD.FTZ R223, R152, R179 ;  /* 0x000000b398df7221 */ /* 0x002fc60000010000 */
[----:B--2---:R-:W-:Y:S01]  /*1dc50*/  FADD.FTZ R221, R177, R180 ;  /* 0x000000b4b1dd7221 */ /* 0x004fe20000010000 */
[----:B------:R-:W-:Y:S06]  /*1dc60*/  @!P0 BRA `(.L_x_1833) ;  /* 0x0000000000048947 */ /* 0x000fec0003800000 */
[----:B------:R-:W-:Y:S01]  /*1dc70*/  BPT.TRAP 0x1 ;  /* 0x000000040000795c */ /* 0x000fe20000300000 */
.L_x_1833:
        /* <DEDUP_REMOVED lines=23> */
[----:B------:R-:W-:Y:S02]  /*1ddf0*/  MOV R226, R4 ;  /* 0x0000000400e27202 */ /* 0x000fe40000000f00 */
[C---:B--2---:R-:W-:Y:S01]  /*1de00*/  ISETP.GT.AND P1, PT, R5.reuse, R179, PT ;  /* 0x000000b30500720c */ /* 0x044fe20003f24270 */
[----:B------:R-:W-:-:S12]  /*1de10*/  VIADD R5, R5, 0xffffffff ;  /* 0xffffffff05057836 */ /* 0x000fd80000000000 */
[----:B------:R-:W-:Y:S05]  /*1de20*/  @P1 BRA `(.L_x_1834) ;  /* 0xffffffcc008c1947 */ /* 0x000fea000383ffff */
.L_x_1813:
[----:B------:R-:W-:Y:S05]  /*1de30*/  BSYNC B0 ;  /* 0x0000000000007941 */ /* 0x000fea0003800000 */
.L_x_1812:
        /* <DEDUP_REMOVED lines=131> */
.L_x_1835:
[----:B------:R-:W-:Y:S01]  /*1e670*/  IMAD R12, R202, 0x8, R18 ;  /* 0x00000008ca0c7824 */ /* 0x000fe200078e0212 */
[----:B------:R-:W-:-:S04]  /*1e680*/  SHF.L.U32 R5, R203, 0x1f, RZ ;  /* 0x0000001fcb057819 */ /* 0x000fc800000006ff */
[----:B------:R1:W2:Y:S01]  /*1e690*/  SYNCS.PHASECHK.TRANS64.TRYWAIT P1, [R12+URZ+0x30850], R5 ;  /* 0x030850050c0075a7 */ /* 0x0002a2000802017f */
[----:B------:R-:W-:Y:S05]  /*1e6a0*/  @!P0 BRA `(.L_x_1836) ;  /* 0x0000000000048947 */ /* 0x000fea0003800000 */
[----:B------:R-:W-:Y:S01]  /*1e6b0*/  BPT.TRAP 0x1 ;  /* 0x000000040000795c */ /* 0x000fe20000300000 */
.L_x_1836:
[----:B------:R-:W-:Y:S01]  /*1e6c0*/  IADD3 R18, R18, 0x400, RZ ;  /* 0x0000040012127810 */ /* 0x000fe20007ffe0ff */
[----:B------:R-:W-:Y:S03]  /*1e6d0*/  BSSY B0, `(.L_x_1837) ;  /* 0x0000008000007945 */ /* 0x000fe60003800000 */
[----:B------:R-:W-:-:S04]  /*1e6e0*/  SHF.R.U32.HI R18, RZ, 0x4, R18 ;  /* 0x00000004ff127819 */ /* 0x000fc80000011612 */
[----:B------:R-:W-:-:S04]  /*1e6f0*/  LOP3.LUT R18, R18, 0x3fff, RZ, 0xc0, !PT ;  /* 0x00003fff12127812 */ /* 0x000fc800078ec0ff */
[----:B------:R-:W-:-:S05]  /*1e700*/  LOP3.LUT R7, R18, 0x2000000, RZ, 0xfc, !PT ;  /* 0x0200000012077812 */ /* 0x000fca00078efcff */
[----:B------:R-:W-:Y:S01]  /*1e710*/  IMAD R0, R202, 0x800, R7 ;  /* 0x00000800ca007824 */ /* 0x000fe200078e0207 */
[----:B--2---:R-:W-:Y:S06]  /*1e720*/  @P1 BRA `(.L_x_1838) ;  /* 0x0000000000081947 */ /* 0x004fec0003800000 */
[----:B------:R-:W2:Y:S02]  /*1e730*/  SYNCS.PHASECHK.TRANS64.TRYWAIT P1, [R12+URZ+0x30850], R5 ;  /* 0x030850050c0075a7 */ /* 0x000ea4000802017f */
[----:B--2---:R-:W-:Y:S05]  /*1e740*/  @!P1 BRA `(.L_x_1839) ;  /* 0x000000cc00249947 */ /* 0x004fea0003800000 */
.L_x_1838:
[----:B------:R-:W-:Y:S05]  /*1e750*/  BSYNC B0 ;  /* 0x0000000000007941 */ /* 0x000fea0003800000 */
.L_x_1837:
[----:B------:R-:W-:Y:S01]  /*1e760*/  IMAD.MOV.U32 R6, RZ, RZ, R0 ;  /* 0x000000ffff067224 */ /* 0x000fe200078e0000 */
[----:B------:R-:W-:Y:S01]  /*1e770*/  WARPGROUP.ARRIVE ;  /* 0x00000000000079c5 */ /* 0x000fe20000000000 */
[----:B------:R-:W-:-:S03]  /*1e780*/  IMAD.MOV.U32 R7, RZ, RZ, 0x40000040 ;  /* 0x40000040ff077424 */ /* 0x000fc600078e00ff */
[----:B------:R-:W-:Y:S02]  /*1e790*/  R2UR UR6, R6 ;  /* 0x00000000060672ca */ /* 0x000fe400000e0000 */
[----:B------:R-:W-:Y:S01]  /*1e7a0*/  R2UR UR7, R7 ;  /* 0x00000000070772ca */ /* 0x000fe200000e0000 */
[----:B------:R-:W-:Y:S01]  /*1e7b0*/  IMAD.MOV.U32 R7, RZ, RZ, 0x40000040 ;  /* 0x40000040ff077424 */ /* 0x000fe200078e00ff */
[----:B------:R-:W-:-:S11]  /*1e7c0*/  IADD3 R6, R0, 0x80, RZ ;  /* 0x0000008000067810 */ /* 0x000fd60007ffe0ff */
        /* <DEDUP_REMOVED lines=12> */
[----:B------:R-:W-:Y:S02]  /*1e890*/  IADD3 R6, R0, 0x180, RZ ;  /* 0x0000018000067810 */ /* 0x000fe40007ffe0ff */
[----:B------:R-:W3:Y:S02]  /*1e8a0*/  SHFL.BFLY PT, R0, R223, 0x2, 0x1f ;  /* 0x0c401f00df007f89 */ /* 0x000ee400000e0000 */
[----:B---3--:R-:W-:-:S05]  /*1e8b0*/  FADD.FTZ R0, R0, R223 ;  /* 0x000000df00007221 */ /* 0x008fca0000010000 */
[----:B-12---:R-:W1:Y:S02]  /*1e8c0*/  SHFL.BFLY PT, R5, R0, 0x1, 0x1f ;  /* 0x0c201f0000057f89 */ /* 0x006e6400000e0000 */
[----:B-1----:R-:W-:Y:S01]  /*1e8d0*/  FADD.FTZ R13, R0, R5 ;  /* 0x00000005000d7221 */ /* 0x002fe20000010000 */
[----:B------:R-:W-:Y:S02]  /*1e8e0*/  IMAD.MOV.U32 R5, RZ, RZ, -0x800000 ;  /* 0xff800000ff057424 */ /* 0x000fe400078e00ff */
[----:B------:R-:W-:Y:S02]  /*1e8f0*/  IMAD.MOV.U32 R0, RZ, RZ, -0x800000 ;  /* 0xff800000ff007424 */ /* 0x000fe400078e00ff */
[----:B------:R-:W-:-:S13]  /*1e900*/  FSETP.NE.FTZ.AND P1, PT, R13, RZ, PT ;  /* 0x000000ff0d00720b */ /* 0x000fda0003f35000 */
[----:B------:R-:W1:Y:S01]  /*1e910*/  @P1 MUFU.LG2 R10, R13 ;  /* 0x0000000d000a1308 */ /* 0x000e620000000c00 */
[----:B------:R-:W-:Y:S01]  /*1e920*/  @P1 FMUL.FTZ R9, R2, 0.69314718246459960938 ;  /* 0x3f31721802091820 */ /* 0x000fe20000410000 */
[----:B-1----:R-:W-:-:S04]  /*1e930*/  @P1 FMUL.FTZ R10, R10, 0.69314718246459960938 ;  /* 0x3f3172180a0a1820 */ /* 0x002fc80000410000 */
[----:B------:R-:W-:Y:S01]  /*1e940*/  @P1 FFMA.FTZ R5, R9, R4, R10 ;  /* 0x0000000409051223 */ /* 0x000fe2000001000a */
[----:B------:R-:W-:Y:S02]  /*1e950*/  WARPGROUP.DEPBAR.LE gsb0, 0x0 ;  /* 0x00008000000079c5 */ /* 0x000fe40000010000 */
[----:B------:R-:W-:-:S06]  /*1e960*/  WARPGROUP.ARRIVE ;  /* 0x00000000000079c5 */ /* 0x000fcc0000000000 */
[----:B------:R-:W-:Y:S01]  /*1e970*/  HGMMA.64x256x16.F32 R24, R188, gdesc[UR4].tnspB, R24, gsb0 ;  /* 0x43e00004bc187df0 */ /* 0x000fe20008000818 */
[----:B------:R-:W-:Y:S02]  /*1e980*/  R2UR UR6, R6 ;  /* 0x00000000060672ca */ /* 0x000fe400000e0000 */
[----:B------:R-:W-:Y:S01]  /*1e990*/  R2UR UR7, R7 ;  /* 0x00000000070772ca */ /* 0x000fe200000e0000 */
[----:B------:R-:W1:Y:S02]  /*1e9a0*/  SHFL.BFLY PT, R6, R221, 0x2, 0x1f ;  /* 0x0c401f00dd067f89 */ /* 0x000e6400000e0000 */
[----:B-1----:R-:W-:-:S05]  /*1e9b0*/  FADD.FTZ R8, R6, R221 ;  /* 0x000000dd06087221 */ /* 0x002fca0000010000 */
[----:B------:R-:W1:Y:S02]  /*1e9c0*/  SHFL.BFLY PT, R7, R8, 0x1, 0x1f ;  /* 0x0c201f0008077f89 */ /* 0x000e6400000e0000 */
[----:B-1----:R-:W-:Y:S01]  /*1e9d0*/  FADD.FTZ R14, R8, R7 ;  /* 0x00000007080e7221 */ /* 0x002fe20000010000 */
[----:B------:R-:W-:-:S04]  /*1e9e0*/  CS2R R6, SRZ ;  /* 0x0000000000067805 */ /* 0x000fc8000001ff00 */
[----:B------:R-:W-:Y:S02]  /*1e9f0*/  FSETP.NE.FTZ.AND P2, PT, R14, RZ, PT ;  /* 0x000000ff0e00720b */ /* 0x000fe40003f55000 */
[----:B------:R-:W-:Y:S11]  /*1ea00*/  @P1 MUFU.RCP R7, R13 ;  /* 0x0000000d00071308 */ /* 0x000ff60000001000 */
[----:B------:R-:W1:Y:S01]  /*1ea10*/  @P2 MUFU.LG2 R11, R14 ;  /* 0x0000000e000b2308 */ /* 0x000e620000000c00 */
[----:B------:R-:W-:-:S07]  /*1ea20*/  @P2 FMUL.FTZ R15, R2, 0.69314718246459960938 ;  /* 0x3f317218020f2820 */ /* 0x000fce0000410000 */
[----:B------:R2:W3:Y:S01]  /*1ea30*/  @P2 MUFU.RCP R6, R14 ;  /* 0x0000000e00062308 */ /* 0x0004e20000001000 */
        /* <DEDUP_REMOVED lines=8> */
.L_x_1840:
[----:B------:R-:W2:Y:S01]  /*1eac0*/  LDL.LU R2, [R1+0x8] ;  /* 0x0000080001027983 */ /* 0x000ea20000300800 */
[----:B------:R-:W-:Y:S01]  /*1ead0*/  IADD3 R4, R12, 0x30860, RZ ;  /* 0x000308600c047810 */ /* 0x000fe20007ffe0ff */
[-C--:B------:R-:W-:Y:S01]  /*1eae0*/  FMUL.FTZ R24, R24, R7.reuse ;  /* 0x0000000718187220 */ /* 0x080fe20000410000 */
[----:B------:R-:W-:Y:S01]  /*1eaf0*/  FMUL.FTZ R25, R25, R7 ;  /* 0x0000000719197220 */ /* 0x000fe20000410000 */
[----:B------:R-:W3:Y:S01]  /*1eb00*/  LDL.LU R20, [R1+0x78] ;  /* 0x0000780001147983 */ /* 0x000ee20000300800 */
[----:B------:R-:W-:-:S05]  /*1eb10*/  VIADD R202, R202, 0x1 ;  /* 0x00000001caca7836 */ /* 0x000fca0000000000 */
[----:B------:R-:W-:Y:S01]  /*1eb20*/  ISETP.NE.AND P1, PT, R202, 0x2, PT ;  /* 0x00000002ca00780c */ /* 0x000fe20003f25270 */
[-C--:B0-----:R-:W-:Y:S01]  /*1eb30*/  FMUL.FTZ R152, R32, R7.reuse ;  /* 0x0000000720987220 */ /* 0x081fe20000410000 */
        /* <DEDUP_REMOVED lines=128> */
[----:B---3--:R-:W-:-:S03]  /*1f340*/  VIADD R20, R20, 0x1 ;  /* 0x0000000114147836 */ /* 0x008fc60000000000 */
[----:B------:R0:W-:Y:S02]  /*1f350*/  SYNCS.ARRIVE.TRANS64.RED.A1T0 RZ, [R4+URZ], RZ ;  /* 0x000000ff04ff79a7 */ /* 0x0001e4000810043f */
[----:B------:R1:W-:Y:S01]  /*1f360*/  STL [R1+0x78], R20 ;  /* 0x0000781401007387 */ /* 0x0003e20000100800 */
[----:B------:R-:W-:Y:S01]  /*1f370*/  FMUL.FTZ R2, R37, R7 ;  /* 0x0000000725027220 */ /* 0x000fe20000410000 */
[----:B0-----:R-:W-:-:S07]  /*1f380*/  FMUL.FTZ R4, R47, R6 ;  /* 0x000000062f047220 */ /* 0x001fce0000410000 */
.L_x_1666:
[----:B------:R-:W0:Y:S08]  /*1f390*/  S2UR UR4, SR_CgaCtaId ;  /* 0x00000000000479c3 */ /* 0x000e300000008800 */
[----:B------:R-:W-:Y:S01]  /*1f3a0*/  BAR.SYNC.DEFER_BLOCKING 0x5, 0x180 ;  /* 0x0146000000007b1d */ /* 0x000fe20000010000 */
[----:B------:R-:W-:-:S05]  /*1f3b0*/  MOV R18, 0x400 ;  /* 0x0000040000127802 */ /* 0x000fca0000000f00 */
[----:B------:R-:W-:Y:S01]  /*1f3c0*/  BSSY B0, `(.L_x_1841) ;  /* 0x00002cc000007945 */ /* 0x000fe20003800000 */
[----:B0-----:R-:W-:-:S05]  /*1f3d0*/  IMAD.U32 R6, RZ, RZ, UR4 ;  /* 0x00000004ff067e24 */ /* 0x001fca000f8e00ff */
[----:B------:R0:W-:Y:S01]  /*1f3e0*/  STL [R1+0x8], R6 ;  /* 0x0000080601007387 */ /* 0x0001e20000100800 */
[----:B------:R-:W-:-:S05]  /*1f3f0*/  LEA R18, R6, R18, 0x18 ;  /* 0x0000001206127211 */ /* 0x000fca00078ec0ff */
[----:B------:R0:W2:Y:S01]  /*1f400*/  LDS.128 R36, [R18+0x308d0] ;  /* 0x0308d00012247984 */ /* 0x0000a20000000c00 */
[----:B------:R-:W-:Y:S06]  /*1f410*/  BAR.ARV 0x4, 0x180 ;  /* 0x0106000000007b1d */ /* 0x000fec0000002000 */
[----:B------:R-:W-:Y:S05]  /*1f420*/  @P0 BRA `(.L_x_1842) ;  /* 0x0000001c00cc0947 */ /* 0x000fea0003800000 */
[----:B-1----:R-:W3:Y:S01]  /*1f430*/  LDL R20, [R1+0xb0] ;  /* 0x0000b00001147983 */ /* 0x002ee20000100800 */
[----:B------:R-:W-:-:S03]  /*1f440*/  ULDC.64 UR4, c[0x0][0xc00] ;  /* 0x0003000000047ab9 */ /* 0x000fc60000000a00 */
[----:B------:R-:W4:Y:S01]  /*1f450*/  LDL R176, [R1+0x74] ;  /* 0x0000740001b07983 */ /* 0x000f220000100800 */
[----:B------:R-:W1:Y:S03]  /*1f460*/  S2R R21, SR_SWINHI ;  /* 0x0000000000157919 */ /* 0x000e660000002f00 */
[----:B------:R-:W4:Y:S01]  /*1f470*/  LDL R174, [R1+0x70] ;  /* 0x0000700001ae7983 */ /* 0x000f220000100800 */
[----:B0-----:R-:W-:Y:S02]  /*1f480*/  MOV R6, R18 ;  /* 0x0000001200067202 */ /* 0x001fe40000000f00 */
[----:B-1----:R-:W-:Y:S02]  /*1f490*/  MOV R7, R21 ;  /* 0x0000001500077202 */ /* 0x002fe40000000f00 */
        /* <DEDUP_REMOVED lines=28> */
[----:B------:R-:W-:Y:S01]  /*1f660*/  MOV R2, RZ ;  /* 0x000000ff00027202 */ /* 0x000fe20000000f00 */
[----:B------:R-:W-:Y:S01]  /*1f670*/  BAR.SYNC.DEFER_BLOCKING 0x1, 0x100 ;  /* 0x0044000000007b1d */ /* 0x000fe20000010000 */
[----:B---3--:R-:W-:-:S03]  /*1f680*/  IMAD.WIDE R20, R20, 0x2, R6 ;  /* 0x0000000214147825 */ /* 0x008fc600078e0206 */
[C---:B------:R-:W-:Y:S02]  /*1f690*/  IADD3 R43, P1, R20.reuse, 0x20, RZ ;  /* 0x00000020142b7810 */ /* 0x040fe40007f3e0ff */
[----:B------:R-:W-:Y:S02]  /*1f6a0*/  IADD3 R47, P0, R20, 0x40, RZ ;  /* 0x00000040142f7810 */ /* 0x000fe40007f1e0ff */
[----:B------:R-:W-:Y:S02]  /*1f6b0*/  LOP3.LUT R42, R43, 0x380, RZ, 0xc0, !PT ;  /* 0x000003802b2a7812 */ /* 0x000fe400078ec0ff */
[----:B------:R-:W-:Y:S02]  /*1f6c0*/  LOP3.LUT R46, R47, 0x380, RZ, 0xc0, !PT ;  /* 0x000003802f2e7812 */ /* 0x000fe400078ec0ff */
[----:B------:R-:W-:Y:S02]  /*1f6d0*/  SHF.R.U64 R42, R42, 0x3, RZ ;  /* 0x000000032a2a7819 */ /* 0x000fe400000012ff */
[----:B------:R-:W-:-:S02]  /*1f6e0*/  IADD3 R111, P5, R20, 0x4040, RZ ;  /* 0x00004040146f7810 */ /* 0x000fc40007fbe0ff */
[----:B------:R-:W-:Y:S02]  /*1f6f0*/  SHF.R.U64 R46, R46, 0x3, RZ ;  /* 0x000000032e2e7819 */ /* 0x000fe400000012ff */
[----:B------:R-:W-:Y:S02]  /*1f700*/  LOP3.LUT R42, R42, R43, RZ, 0x3c, !PT ;  /* 0x0000002b2a2a7212 */ /* 0x000fe400078e3cff */
[----:B------:R-:W-:Y:S02]  /*1f710*/  IADD3.X R43, RZ, R21, RZ, P1, !PT ;  /* 0x00000015ff2b7210 */ /* 0x000fe40000ffe4ff */
[C---:B------:R-:W-:Y:S02]  /*1f720*/  IADD3 R97, P4, R20.reuse, 0x60, RZ ;  /* 0x0000006014617810 */ /* 0x040fe40007f9e0ff */
[C---:B------:R-:W-:Y:S02]  /*1f730*/  IADD3 R103, P3, R20.reuse, 0x4000, RZ ;  /* 0x0000400014677810 */ /* 0x040fe40007f7e0ff */
[----:B------:R-:W-:-:S02]  /*1f740*/  IADD3 R107, P6, R20, 0x4020, RZ ;  /* 0x00004020146b7810 */ /* 0x000fc40007fde0ff */
[C---:B------:R-:W-:Y:S02]  /*1f750*/  IADD3 R115, P2, R20.reuse, 0x4060, RZ ;  /* 0x0000406014737810 */ /* 0x040fe40007f5e0ff */
[----:B------:R-:W-:Y:S02]  /*1f760*/  IADD3 R119, P1, R20, 0x8000, RZ ;  /* 0x0000800014777810 */ /* 0x000fe40007f3e0ff */
[----:B------:R-:W-:Y:S02]  /*1f770*/  LOP3.LUT R110, R111, 0x380, RZ, 0xc0, !PT ;  /* 0x000003806f6e7812 */ /* 0x000fe400078ec0ff */
[----:B------:R-:W-:Y:S01]  /*1f780*/  LOP3.LUT R46, R46, R47, RZ, 0x3c, !PT ;  /* 0x0000002f2e2e7212 */ /* 0x000fe200078e3cff */
[----:B------:R-:W-:Y:S01]  /*1f790*/  IMAD.X R47, RZ, RZ, R21, P0 ;  /* 0x000000ffff2f7224 */ /* 0x000fe200000e0615 */
[----:B-----5:R-:W-:Y:S02]  /*1f7a0*/  LOP3.LUT R96, R97, 0x380, RZ, 0xc0, !PT ;  /* 0x0000038061607812 */ /* 0x020fe400078ec0ff */
[----:B------:R-:W-:-:S02]  /*1f7b0*/  LOP3.LUT R102, R103, 0x380, RZ, 0xc0, !PT ;  /* 0x0000038067667812 */ /* 0x000fc400078ec0ff */
[----:B------:R-:W-:Y:S02]  /*1f7c0*/  LOP3.LUT R106, R107, 0x380, RZ, 0xc0, !PT ;  /* 0x000003806b6a7812 */ /* 0x000fe400078ec0ff */
[----:B------:R-:W-:Y:S02]  /*1f7d0*/  LOP3.LUT R114, R115, 0x380, RZ, 0xc0, !PT ;  /* 0x0000038073727812 */ /* 0x000fe400078ec0ff */
[----:B------:R-:W-:Y:S02]  /*1f7e0*/  LOP3.LUT R118, R119, 0x380, RZ, 0xc0, !PT ;  /* 0x0000038077767812 */ /* 0x000fe400078ec0ff */
[----:B------:R-:W-:Y:S02]  /*1f7f0*/  IADD3 R123, P0, R20, 0x8020, RZ ;  /* 0x00008020147b7810 */ /* 0x000fe40007f1e0ff */
[----:B------:R-:W-:Y:S02]  /*1f800*/  SHF.R.U64 R110, R110, 0x3, RZ ;  /* 0x000000036e6e7819 */ /* 0x000fe400000012ff */
[----:B------:R-:W-:-:S02]  /*1f810*/  LOP3.LUT R131, R20, 0x380, RZ, 0xc0, !PT ;  /* 0x0000038014837812 */ /* 0x000fc400078ec0ff */
[----:B------:R-:W-:Y:S02]  /*1f820*/  SHF.R.U64 R96, R96, 0x3, RZ ;  /* 0x0000000360607819 */ /* 0x000fe400000012ff */
[----:B------:R-:W-:Y:S02]  /*1f830*/  SHF.R.U64 R102, R102, 0x3, RZ ;  /* 0x0000000366667819 */ /* 0x000fe400000012ff */
[----:B------:R-:W-:Y:S02]  /*1f840*/  SHF.R.U64 R106, R106, 0x3, RZ ;  /* 0x000000036a6a7819 */ /* 0x000fe400000012ff */
[----:B------:R-:W-:Y:S02]  /*1f850*/  SHF.R.U64 R114, R114, 0x3, RZ ;  /* 0x0000000372727819 */ /* 0x000fe400000012ff */
[----:B------:R-:W-:Y:S02]  /*1f860*/  SHF.R.U64 R118, R118, 0x3, RZ ;  /* 0x0000000376767819 */ /* 0x000fe400000012ff */
[----:B------:R-:W-:-:S02]  /*1f870*/  LOP3.LUT R122, R123, 0x380, RZ, 0xc0, !PT ;  /* 0x000003807b7a7812 */ /* 0x000fc400078ec0ff */
[----:B------:R-:W-:Y:S01]  /*1f880*/  LOP3.LUT R110, R110, R111, RZ, 0x3c, !PT ;  /* 0x0000006f6e6e7212 */ /* 0x000fe200078e3cff */
[--C-:B------:R-:W-:Y:S01]  /*1f890*/  IMAD.X R111, RZ, RZ, R21.reuse, P5 ;  /* 0x000000ffff6f7224 */ /* 0x100fe200028e0615 */
[----:B------:R-:W-:Y:S02]  /*1f8a0*/  SHF.R.U64 R131, R131, 0x3, RZ ;  /* 0x0000000383837819 */ /* 0x000fe400000012ff */
[----:B------:R-:W-:Y:S02]  /*1f8b0*/  IADD3 R173, P5, R20, 0xc020, RZ ;  /* 0x0000c02014ad7810 */ /* 0x000fe40007fbe0ff */
[----:B------:R-:W-:Y:S01]  /*1f8c0*/  LOP3.LUT R96, R96, R97, RZ, 0x3c, !PT ;  /* 0x0000006160607212 */ /* 0x000fe200078e3cff */
[--C-:B------:R-:W-:Y:S01]  /*1f8d0*/  IMAD.X R97, RZ, RZ, R21.reuse, P4 ;  /* 0x000000ffff617224 */ /* 0x100fe200020e0615 */
[----:B------:R-:W-:Y:S01]  /*1f8e0*/  LOP3.LUT R102, R102, R103, RZ, 0x3c, !PT ;  /* 0x0000006766667212 */ /* 0x000fe200078e3cff */
[----:B------:R-:W-:Y:S01]  /*1f8f0*/  IMAD.X R103, RZ, RZ, R21, P3 ;  /* 0x000000ffff677224 */ /* 0x000fe200018e0615 */
[----:B------:R-:W-:-:S02]  /*1f900*/  LOP3.LUT R106, R106, R107, RZ, 0x3c, !PT ;  /* 0x0000006b6a6a7212 */ /* 0x000fc400078e3cff */
[----:B------:R-:W-:Y:S01]  /*1f910*/  LOP3.LUT R114, R114, R115, RZ, 0x3c, !PT ;  /* 0x0000007372727212 */ /* 0x000fe200078e3cff */
[----:B------:R-:W-:Y:S01]  /*1f920*/  IMAD.X R115, RZ, RZ, R21, P2 ;  /* 0x000000ffff737224 */ /* 0x000fe200010e0615 */
[----:B------:R-:W-:Y:S02]  /*1f930*/  LOP3.LUT R118, R118, R119, RZ, 0x3c, !PT ;  /* 0x0000007776767212 */ /* 0x000fe400078e3cff */
[----:B------:R-:W-:Y:S02]  /*1f940*/  SHF.R.U64 R122, R122, 0x3, RZ ;  /* 0x000000037a7a7819 */ /* 0x000fe400000012ff */
[-C--:B------:R-:W-:Y:S02]  /*1f950*/  IADD3.X R107, RZ, R21.reuse, RZ, P6, !PT ;  /* 0x00000015ff6b7210 */ /* 0x080fe400037fe4ff */
[----:B------:R-:W-:Y:S02]  /*1f960*/  IADD3.X R119, RZ, R21, RZ, P1, !PT ;  /* 0x00000015ff777210 */ /* 0x000fe40000ffe4ff */
[----:B------:R-:W-:-:S02]  /*1f970*/  IADD3 R125, P4, R20, 0x8040, RZ ;  /* 0x00008040147d7810 */ /* 0x000fc40007f9e0ff */
[C---:B------:R-:W-:Y:S02]  /*1f980*/  IADD3 R127, P3, R20.reuse, 0x8060, RZ ;  /* 0x00008060147f7810 */ /* 0x040fe40007f7e0ff */
[C---:B------:R-:W-:Y:S02]  /*1f990*/  IADD3 R129, P6, R20.reuse, 0xc000, RZ ;  /* 0x0000c00014817810 */ /* 0x040fe40007fde0ff */
[----:B------:R-:W-:Y:S02]  /*1f9a0*/  LOP3.LUT R130, R131, R20, RZ, 0x3c, !PT ;  /* 0x0000001483827212 */ /* 0x000fe400078e3cff */
[C---:B------:R-:W-:Y:S02]  /*1f9b0*/  IADD3 R175, P2, R20.reuse, 0xc040, RZ ;  /* 0x0000c04014af7810 */ /* 0x040fe40007f5e0ff */
[----:B------:R-:W-:Y:S01]  /*1f9c0*/  IADD3 R177, P1, R20, 0xc060, RZ ;  /* 0x0000c06014b17810 */ /* 0x000fe20007f3e0ff */
[----:B------:R-:W-:Y:S01]  /*1f9d0*/  IMAD.MOV.U32 R131, RZ, RZ, R21 ;  /* 0x000000ffff837224 */ /* 0x000fe200078e0015 */
[----:B------:R-:W-:-:S02]  /*1f9e0*/  LOP3.LUT R20, R173, 0x380, RZ, 0xc0, !PT ;  /* 0x00000380ad147812 */ /* 0x000fc400078ec0ff */
[----:B------:R-:W-:Y:S01]  /*1f9f0*/  LOP3.LUT R122, R122, R123, RZ, 0x3c, !PT ;  /* 0x0000007b7a7a7212 */ /* 0x000fe200078e3cff */
[--C-:B------:R-:W-:Y:S01]  /*1fa00*/  IMAD.X R123, RZ, RZ, R21.reuse, P0 ;  /* 0x000000ffff7b7224 */ /* 0x100fe200000e0615 */
[----:B------:R-:W-:Y:S02]  /*1fa10*/  ISETP.NE.U32.AND P0, PT, RZ, UR4, PT ;  /* 0x00000004ff007c0c */ /* 0x000fe4000bf05070 */
[----:B------:R-:W-:Y:S02]  /*1fa20*/  SHF.R.U64 R20, R20, 0x3, RZ ;  /* 0x0000000314147819 */ /* 0x000fe400000012ff */
[----:B------:R-:W-:Y:S02]  /*1fa30*/  LOP3.LUT R32, R175, 0x380, RZ, 0xc0, !PT ;  /* 0x00000380af207812 */ /* 0x000fe400078ec0ff */
[----:B------:R-:W-:Y:S01]  /*1fa40*/  LOP3.LUT R34, R177, 0x380, RZ, 0xc0, !PT ;  /* 0x00000380b1227812 */ /* 0x000fe200078ec0ff */
[----:B------:R-:W-:Y:S01]  /*1fa50*/  IMAD.X R29, RZ, RZ, R21, P5 ;  /* 0x000000ffff1d7224 */ /* 0x000fe200028e0615 */
[----:B------:R-:W-:-:S02]  /*1fa60*/  LOP3.LUT R124, R125, 0x380, RZ, 0xc0, !PT ;  /* 0x000003807d7c7812 */ /* 0x000fc400078ec0ff */
[----:B------:R-:W-:Y:S02]  /*1fa70*/  MOV R30, R130 ;  /* 0x00000082001e7202 */ /* 0x000fe40000000f00 */
[----:B------:R-:W-:Y:S02]  /*1fa80*/  LOP3.LUT R126, R127, 0x380, RZ, 0xc0, !PT ;  /* 0x000003807f7e7812 */ /* 0x000fe400078ec0ff */
[----:B------:R-:W-:Y:S01]  /*1fa90*/  ISETP.NE.AND.EX P0, PT, RZ, UR5, PT, P0 ;  /* 0x00000005ff007c0c */ /* 0x000fe2000bf05300 */
[----:B------:R-:W-:Y:S01]  /*1faa0*/  ULDC.64 UR4, c[0x0][0xc08] ;  /* 0x0003020000047ab9 */ /* 0x000fe20000000a00 */
[----:B------:R-:W-:Y:S01]  /*1fab0*/  LOP3.LUT R28, R20, R173, RZ, 0x3c, !PT ;  /* 0x000000ad141c7212 */ /* 0x000fe200078e3cff */
[----:B------:R-:W-:Y:S01]  /*1fac0*/  IMAD.X R131, RZ, RZ, R21, P2 ;  /* 0x000000ffff837224 */ /* 0x000fe200010e0615 */
[----:B------:R-:W-:Y:S02]  /*1fad0*/  SHF.R.U64 R32, R32, 0x3, RZ ;  /* 0x0000000320207819 */ /* 0x000fe400000012ff */
[----:B------:R-:W-:-:S02]  /*1fae0*/  SHF.R.U64 R34, R34, 0x3, RZ ;  /* 0x0000000322227819 */ /* 0x000fc400000012ff */
[----:B------:R-:W-:Y:S01]  /*1faf0*/  MOV R42, R42 ;  /* 0x0000002a002a7202 */ /* 0x000fe20000000f00 */
[----:B------:R0:W-:Y:S01]  /*1fb00*/  STSM.16.M88.4 [R30], R24 ;  /* 0x000000181e007844 */ /* 0x0001e20000000200 */
[----:B------:R-:W-:Y:S02]  /*1fb10*/  LOP3.LUT R128, R129, 0x380, RZ, 0xc0, !PT ;  /* 0x0000038081807812 */ /* 0x000fe400078ec0ff */
[----:B------:R-:W-:Y:S02]  /*1fb20*/  SHF.R.U64 R124, R124, 0x3, RZ ;  /* 0x000000037c7c7819 */ /* 0x000fe400000012ff */
[----:B------:R-:W-:Y:S02]  /*1fb30*/  ISETP.NE.U32.AND P2, PT, RZ, UR4, PT ;  /* 0x00000004ff007c0c */ /* 0x000fe4000bf45070 */
[----:B------:R-:W-:Y:S02]  /*1fb40*/  SHF.R.U64 R126, R126, 0x3, RZ ;  /* 0x000000037e7e7819 */ /* 0x000fe400000012ff */
[----:B------:R-:W-:-:S02]  /*1fb50*/  MOV R46, R46 ;  /* 0x0000002e002e7202 */ /* 0x000fc40000000f00 */
[----:B------:R-:W-:Y:S02]  /*1fb60*/  MOV R96, R96 ;  /* 0x0000006000607202 */ /* 0x000fe40000000f00 */
[----:B--2---:R-:W-:Y:S01]  /*1fb70*/  MOV R36, R28 ;  /* 0x0000001c00247202 */ /* 0x004fe20000000f00 */
[----:B------:R1:W-:Y:S01]  /*1fb80*/  STSM.16.M88.4 [R42], R8 ;  /* 0x000000082a007844 */ /* 0x0003e20000000200 */
[----:B------:R-:W-:Y:S02]  /*1fb90*/  LOP3.LUT R130, R32, R175, RZ, 0x3c, !PT ;  /* 0x000000af20827212 */ /* 0x000fe400078e3cff */
[----:B0-----:R-:W-:Y:S02]  /*1fba0*/  F2FP.F16.F32.PACK_AB R24, R49, R156 ;  /* 0x0000009c3118723e */ /* 0x001fe400000000ff */
[----:B------:R-:W-:Y:S02]  /*1fbb0*/  F2FP.F16.F32.PACK_AB R25, R51, R50 ;  /* 0x000000323319723e */ /* 0x000fe400000000ff */
[----:B------:R-:W-:-:S02]  /*1fbc0*/  F2FP.F16.F32.PACK_AB R26, R53, R157 ;  /* 0x0000009d351a723e */ /* 0x000fc400000000ff */
[----:B------:R-:W-:Y:S02]  /*1fbd0*/  F2FP.F16.F32.PACK_AB R27, R55, R54 ;  /* 0x00000036371b723e */ /* 0x000fe400000000ff */
[----:B------:R-:W-:Y:S02]  /*1fbe0*/  LOP3.LUT R20, R34, R177, RZ, 0x3c, !PT ;  /* 0x000000b122147212 */ /* 0x000fe400078e3cff */
[----:B------:R-:W-:Y:S02]  /*1fbf0*/  MOV R102, R102 ;  /* 0x0000006600667202 */ /* 0x000fe40000000f00 */
[----:B------:R-:W-:Y:S02]  /*1fc00*/  F2FP.F16.F32.PACK_AB R28, R57, R158 ;  /* 0x0000009e391c723e */ /* 0x000fe400000000ff */
[----:B------:R-:W-:Y:S02]  /*1fc10*/  F2FP.F16.F32.PACK_AB R29, R59, R58 ;  /* 0x0000003a3b1d723e */ /* 0x000fe400000000ff */
[----:B------:R-:W-:-:S02]  /*1fc20*/  F2FP.F16.F32.PACK_AB R30, R61, R159 ;  /* 0x0000009f3d1e723e */ /* 0x000fc400000000ff */
[----:B------:R-:W-:Y:S02]  /*1fc30*/  SHF.R.U64 R128, R128, 0x3, RZ ;  /* 0x0000000380807819 */ /* 0x000fe400000012ff */
[----:B------:R-:W-:Y:S01]  /*1fc40*/  LOP3.LUT R124, R124, R125, RZ, 0x3c, !PT ;  /* 0x0000007d7c7c7212 */ /* 0x000fe200078e3cff */
[--C-:B------:R-:W-:Y:S01]  /*1fc50*/  IMAD.X R125, RZ, RZ, R21.reuse, P4 ;  /* 0x000000ffff7d7224 */ /* 0x100fe200020e0615 */
[----:B------:R-:W-:Y:S02]  /*1fc60*/  MOV R106, R106 ;  /* 0x0000006a006a7202 */ /* 0x000fe40000000f00 */
[----:B------:R-:W-:Y:S02]  /*1fc70*/  F2FP.F16.F32.PACK_AB R32, R65, R64 ;  /* 0x000000404120723e */ /* 0x000fe400000000ff */
[----:B------:R-:W-:Y:S02]  /*1fc80*/  F2FP.F16.F32.PACK_AB R34, R69, R160 ;  /* 0x000000a04522723e */ /* 0x000fe400000000ff */
[----:B------:R-:W-:Y:S01]  /*1fc90*/  ISETP.NE.AND.EX P2, PT, RZ, UR5, PT, P2 ;  /* 0x00000005ff007c0c */ /* 0x000fe2000bf45320 */
[----:B------:R0:W-:Y:S01]  /*1fca0*/  STSM.16.M88.4 [R46], R12 ;  /* 0x0000000c2e007844 */ /* 0x0001e20000000200 */
[----:B------:R-:W-:Y:S01]  /*1fcb0*/  LOP3.LUT R126, R126, R127, RZ, 0x3c, !PT ;  /* 0x0000007f7e7e7212 */ /* 0x000fe200078e3cff */
[----:B------:R-:W-:Y:S01]  /*1fcc0*/  IMAD.X R127, RZ, RZ, R21, P3 ;  /* 0x000000ffff7f7224 */ /* 0x000fe200018e0615 */
[----:B------:R-:W-:-:S02]  /*1fcd0*/  MOV R110, R110 ;  /* 0x0000006e006e7202 */ /* 0x000fc40000000f00 */
[----:B-1----:R-:W-:Y:S02]  /*1fce0*/  F2FP.F16.F32.PACK_AB R8, R73, R161 ;  /* 0x000000a14908723e */ /* 0x002fe400000000ff */
[----:B------:R-:W-:Y:S02]  /*1fcf0*/  F2FP.F16.F32.PACK_AB R9, R75, R74 ;  /* 0x0000004a4b09723e */ /* 0x000fe400000000ff */
[----:B------:R-:W-:Y:S02]  /*1fd00*/  F2FP.F16.F32.PACK_AB R10, R77, R162 ;  /* 0x000000a24d0a723e */ /* 0x000fe400000000ff */
[----:B------:R-:W-:Y:S01]  /*1fd10*/  F2FP.F16.F32.PACK_AB R11, R79, R78 ;  /* 0x0000004e4f0b723e */ /* 0x000fe200000000ff */
[----:B------:R1:W-:Y:S01]  /*1fd20*/  STSM.16.M88.4 [R96], R24 ;  /* 0x0000001860007844 */ /* 0x0003e20000000200 */
[----:B------:R-:W-:Y:S02]  /*1fd30*/  MOV R114, R114 ;  /* 0x0000007200727202 */ /* 0x000fe40000000f00 */
[----:B------:R-:W-:Y:S01]  /*1fd40*/  LOP3.LUT R128, R128, R129, RZ, 0x3c, !PT ;  /* 0x0000008180807212 */ /* 0x000fe200078e3cff */
[----:B------:R-:W-:Y:S01]  /*1fd50*/  STSM.16.M88.4 [R102], R28 ;  /* 0x0000001c66007844 */ /* 0x000fe20000000200 */
[----:B0-----:R-:W-:-:S02]  /*1fd60*/  F2FP.F16.F32.PACK_AB R12, R81, R163 ;  /* 0x000000a3510c723e */ /* 0x001fc400000000ff */
[----:B------:R-:W-:Y:S02]  /*1fd70*/  F2FP.F16.F32.PACK_AB R13, R83, R82 ;  /* 0x00000052530d723e */ /* 0x000fe400000000ff */
[----:B------:R-:W-:Y:S02]  /*1fd80*/  F2FP.F16.F32.PACK_AB R14, R85, R164 ;  /* 0x000000a4550e723e */ /* 0x000fe400000000ff */
[----:B------:R-:W-:Y:S01]  /*1fd90*/  F2FP.F16.F32.PACK_AB R15, R87, R86 ;  /* 0x00000056570f723e */ /* 0x000fe200000000ff */
[----:B------:R-:W-:Y:S01]  /*1fda0*/  STSM.16.M88.4 [R106], R32 ;  /* 0x000000206a007844 */ /* 0x000fe20000000200 */
[----:B------:R-:W-:Y:S02]  /*1fdb0*/  MOV R118, R118 ;  /* 0x0000007600767202 */ /* 0x000fe40000000f00 */
[----:B------:R-:W-:Y:S02]  /*1fdc0*/  IADD3.X R129, RZ, R21, RZ, P6, !PT ;  /* 0x00000015ff817210 */ /* 0x000fe400037fe4ff */
[----:B-1----:R-:W-:-:S02]  /*1fdd0*/  F2FP.F16.F32.PACK_AB R24, R89, R165 ;  /* 0x000000a55918723e */ /* 0x002fc400000000ff */
[----:B------:R-:W-:Y:S02]  /*1fde0*/  F2FP.F16.F32.PACK_AB R25, R91, R90 ;  /* 0x0000005a5b19723e */ /* 0x000fe400000000ff */
[----:B------:R-:W-:Y:S02]  /*1fdf0*/  F2FP.F16.F32.PACK_AB R26, R93, R166 ;  /* 0x000000a65d1a723e */ /* 0x000fe400000000ff */
[----:B------:R-:W-:Y:S01]  /*1fe00*/  F2FP.F16.F32.PACK_AB R27, R95, R94 ;  /* 0x0000005e5f1b723e */ /* 0x000fe200000000ff */
[----:B------:R0:W-:Y:S01]  /*1fe10*/  STSM.16.M88.4 [R110], R8 ;  /* 0x000000086e007844 */ /* 0x0001e20000000200 */
[----:B------:R-:W-:Y:S02]  /*1fe20*/  MOV R122, R122 ;  /* 0x0000007a007a7202 */ /* 0x000fe40000000f00 */
[----:B------:R-:W-:Y:S02]  /*1fe30*/  F2FP.F16.F32.PACK_AB R64, R3, R167 ;  /* 0x000000a70340723e */ /* 0x000fe400000000ff */
[----:B------:R-:W-:Y:S01]  /*1fe40*/  F2FP.F16.F32.PACK_AB R65, R99, R98 ;  /* 0x000000626341723e */ /* 0x000fe200000000ff */
[----:B------:R-:W-:Y:S01]  /*1fe50*/  IMAD.X R21, RZ, RZ, R21, P1 ;  /* 0x000000ffff157224 */ /* 0x000fe200008e0615 */
[----:B------:R-:W-:-:S02]  /*1fe60*/  MOV R124, R124 ;  /* 0x0000007c007c7202 */ /* 0x000fc40000000f00 */
[----:B------:R-:W-:Y:S02]  /*1fe70*/  F2FP.F16.F32.PACK_AB R42, R109, R170 ;  /* 0x000000aa6d2a723e */ /* 0x000fe400000000ff */
[----:B------:R-:W-:Y:S01]  /*1fe80*/  F2FP.F16.F32.PACK_AB R43, R60, R56 ;  /* 0x000000383c2b723e */ /* 0x000fe200000000ff */
[----:B------:R1:W-:Y:S01]  /*1fe90*/  STSM.16.M88.4 [R114], R12 ;  /* 0x0000000c72007844 */ /* 0x0003e20000000200 */
[----:B------:R-:W-:Y:S02]  /*1fea0*/  MOV R126, R126 ;  /* 0x0000007e007e7202 */ /* 0x000fe40000000f00 */
[----:B0-----:R-:W-:Y:S02]  /*1feb0*/  F2FP.F16.F32.PACK_AB R8, R113, R112 ;  /* 0x000000707108723e */ /* 0x001fe400000000ff */
[----:B------:R-:W-:Y:S02]  /*1fec0*/  F2FP.F16.F32.PACK_AB R9, R68, R62 ;  /* 0x0000003e4409723e */ /* 0x000fe400000000ff */
[----:B------:R-:W-:-:S02]  /*1fed0*/  F2FP.F16.F32.PACK_AB R10, R117, R116 ;  /* 0x00000074750a723e */ /* 0x000fc400000000ff */
[----:B------:R-:W-:Y:S01]  /*1fee0*/  F2FP.F16.F32.PACK_AB R11, R72, R70 ;  /* 0x00000046480b723e */ /* 0x000fe200000000ff */
[----:B------:R0:W-:Y:S01]  /*1fef0*/  STSM.16.M88.4 [R118], R24 ;  /* 0x0000001876007844 */ /* 0x0001e20000000200 */
[----:B------:R-:W-:Y:S02]  /*1ff00*/  MOV R128, R128 ;  /* 0x0000008000807202 */ /* 0x000fe40000000f00 */
[----:B------:R-:W-:Y:S01]  /*1ff10*/  F2FP.F16.F32.PACK_AB R109, R100, R92 ;  /* 0x0000005c646d723e */ /* 0x000fe200000000ff */
[----:B------:R-:W-:Y:S01]  /*1ff20*/  STSM.16.M88.4 [R122], R64 ;  /* 0x000000407a007844 */ /* 0x000fe20000000200 */
[----:B-1----:R-:W-:Y:S02]  /*1ff30*/  F2FP.F16.F32.PACK_AB R12, R121, R120 ;  /* 0x00000078790c723e */ /* 0x002fe400000000ff */
[----:B------:R-:W-:Y:S02]  /*1ff40*/  F2FP.F16.F32.PACK_AB R13, R80, R76 ;  /* 0x0000004c500d723e */ /* 0x000fe400000000ff */
[----:B------:R-:W-:-:S02]  /*1ff50*/  F2FP.F16.F32.PACK_AB R14, R104, R171 ;  /* 0x000000ab680e723e */ /* 0x000fc400000000ff */
[----:B------:R-:W-:Y:S01]  /*1ff60*/  F2FP.F16.F32.PACK_AB R15, R88, R84 ;  /* 0x00000054580f723e */ /* 0x000fe200000000ff */
[----:B------:R-:W-:Y:S01]  /*1ff70*/  STSM.16.M88.4 [R124], R40 ;  /* 0x000000287c007844 */ /* 0x000fe20000000200 */
[----:B------:R-:W-:Y:S02]  /*1ff80*/  F2FP.F16.F32.PACK_AB R110, R133, R132 ;  /* 0x00000084856e723e */ /* 0x000fe400000000ff */
[----:B------:R-:W-:Y:S01]  /*1ff90*/  F2FP.F16.F32.PACK_AB R111, R135, R134 ;  /* 0x00000086876f723e */ /* 0x000fe200000000ff */
[----:B------:R1:W-:Y:S01]  /*1ffa0*/  STSM.16.M88.4 [R126], R8 ;  /* 0x000000087e007844 */ /* 0x0003e20000000200 */
[----:B------:R-:W-:Y:S01]  /*1ffb0*/  MOV R130, R130 ;  /* 0x0000008200827202 */ /* 0x000fe20000000f00 */
[----:B0-----:R-:W4:Y:S01]  /*1ffc0*/  LDC.64 R24, c[0x0][0xc00] ;  /* 0x00030000ff187b82 */ /* 0x001f220000000a00 */
[----:B------:R-:W-:Y:S01]  /*1ffd0*/  MOV R20, R20 ;  /* 0x0000001400147202 */ /* 0x000fe20000000f00 */
[----:B------:R-:W-:Y:S04]  /*1ffe0*/  STSM.16.M88.4 [R128], R12 ;  /* 0x0000000c80007844 */ /* 0x000fe80000000200 */
[----:B------:R-:W-:Y:S01]  /*1fff0*/  STSM.16.M88.4 [R36], R108 ;  /* 0x0000006c24007844 */ /* 0x000fe20000000200 */
[----:B------:R-:W-:Y:S01]  /*20000*/  ULDC UR4, c[0x0][0xa88] ;  /* 0x0002a20000047ab9 */ /* 0x000fe20000000800 */
[----:B------:R-:W0:Y:S02]  /*20010*/  LDC R21, c[0x0][0xbe8] ;  /* 0x0002fa00ff157b82 */ /* 0x000e240000000800 */
[----:B------:R-:W-:Y:S06]  /*20020*/  STSM.16.M88.4 [R130], R136 ;  /* 0x0000008882007844 */ /* 0x000fec0000000200 */
[----:B-1----:R-:W1:Y:S01]  /*20030*/  @P2 LDC.64 R8, c[0x0][0xc08] ;  /* 0x00030200ff082b82 */ /* 0x002e620000000a00 */
[----:B------:R2:W-:Y:S01]  /*20040*/  STSM.16.M88.4 [R20], R144 ;  /* 0x0000009014007844 */ /* 0x0005e20000000200 */
[----:B------:R-:W-:-:S02]  /*20050*/  IMAD.U32 R4, RZ, RZ, UR4 ;  /* 0x00000004ff047e24 */ /* 0x000fc4000f8e00ff */
[----:B----4-:R-:W-:-:S04]  /*20060*/  IMAD.WIDE R24, R176, 0x4, R24 ;  /* 0x00000004b0187825 */ /* 0x010fc800078e0218 */
[----:B------:R-:W-:Y:S01]  /*20070*/  BAR.SYNC.DEFER_BLOCKING 0x1, 0x100 ;  /* 0x0044000000007b1d */ /* 0x000fe20000010000 */
[----:B-1----:R-:W-:-:S05]  /*20080*/  @P2 IMAD.WIDE R8, R176, 0x4, R8 ;  /* 0x00000004b0082825 */ /* 0x002fca00078e0208 */
[----:B------:R1:W5:Y:S04]  /*20090*/  @P0 LDG.E R2, desc[UR60][R24.64] ;  /* 0x0000003c18020981 */ /* 0x000368000c1e1900 */
[----:B------:R1:W5:Y:S01]  /*200a0*/  @P2 LDG.E R4, desc[UR60][R8.64] ;  /* 0x0000003c08042981 */ /* 0x000362000c1e1900 */
[----:B0-----:R-:W-:-:S13]  /*200b0*/  ISETP.NE.AND P1, PT, R21, 0x1, PT ;  /* 0x000000011500780c */ /* 0x001fda0003f25270 */
[----:B------:R-:W0:Y:S08]  /*200c0*/  @P1 LDC R10, c[0x0][0xbec] ;  /* 0x0002fb00ff0a1b82 */ /* 0x000e300000000800 */
[----:B------:R-:W3:Y:S01]  /*200d0*/  @P1 LDC R27, c[0x0][0xbf0] ;  /* 0x0002fc00ff1b1b82 */ /* 0x000ee20000000800 */
[----:B--2---:R-:W-:Y:S01]  /*200e0*/  SHF.R.S32.HI R20, RZ, 0x1f, R174 ;  /* 0x0000001fff147819 */ /* 0x004fe200000114ae */
[----:B-1----:R-:W-:Y:S06]  /*200f0*/  @P2 BRA `(.L_x_1843) ;  /* 0x0000000000102947 */ /* 0x002fec0003800000 */
[----:B------:R-:W-:Y:S05]  /*20100*/  @!P0 BRA `(.L_x_1843) ;  /* 0x00000000000c8947 */ /* 0x000fea0003800000 */
[----:B------:R-:W2:Y:S04]  /*20110*/  LDG.E R3, desc[UR60][R24.64] ;  /* 0x0000003c18037981 */ /* 0x000ea8000c1e1900 */
[----:B-----5:R-:W2:Y:S02]  /*20120*/  LDG.E R4, desc[UR60][R24.64+0x4] ;  /* 0x0000043c18047981 */ /* 0x020ea4000c1e1900 */
[----:B--2---:R-:W-:-:S07]  /*20130*/  IMAD.IADD R4, R4, 0x1, -R3 ;  /* 0x0000000104047824 */ /* 0x004fce00078e0a03 */
.L_x_1843:
[----:B------:R-:W2:Y:S01]  /*20140*/  LDL R9, [R1+0x60] ;  /* 0x0000600001097983 */ /* 0x000ea20000100800 */
[----:B------:R-:W-:-:S03]  /*20150*/  ULDC.64 UR4, c[0x0][0xb90] ;  /* 0x0002e40000047ab9 */ /* 0x000fc60000000a00 */
[----:B------:R-:W4:Y:S01]  /*20160*/  LDL R82, [R1+0x68] ;  /* 0x0000680001527983 */ /* 0x000f220000100800 */
[----:B-----5:R-:W-:Y:S01]  /*20170*/  SHF.R.S32.HI R3, RZ, 0x1f, R2 ;  /* 0x0000001fff037819 */ /* 0x020fe20000011402 */
[----:B------:R-:W1:Y:S02]  /*20180*/  @P1 LDC R85, c[0x0][0xbec] ;  /* 0x0002fb00ff551b82 */ /* 0x000e640000000800 */
[----:B------:R-:W2:Y:S04]  /*20190*/  LDL.LU R86, [R1+0x48] ;  /* 0x0000480001567983 */ /* 0x000ea80000300800 */
[----:B------:R-:W4:Y:S01]  /*201a0*/  LDL R84, [R1+0x10] ;  /* 0x0000100001547983 */ /* 0x000f220000100800 */
[----:B------:R-:W-:Y:S01]  /*201b0*/  IMAD R8, R20, UR4, RZ ;  /* 0x0000000414087c24 */ /* 0x000fe2000f8e02ff */
[----:B------:R-:W-:-:S02]  /*201c0*/  SHF.R.S32.HI R36, RZ, 0x1f, R176 ;  /* 0x0000001fff247819 */ /* 0x000fc400000114b0 */
[----:B------:R-:W-:Y:S01]  /*201d0*/  SEL R80, R176, RZ, !P0 ;  /* 0x000000ffb0507207 */ /* 0x000fe20004000000 */
[----:B------:R-:W3:Y:S01]  /*201e0*/  LDL R30, [R1+0xac] ;  /* 0x0000ac00011e7983 */ /* 0x000ee20000100800 */
[----:B------:R-:W-:Y:S01]  /*201f0*/  IMAD R15, R174, UR5, R8 ;  /* 0x00000005ae0f7c24 */ /* 0x000fe2000f8e0208 */
[----:B------:R-:W-:Y:S01]  /*20200*/  SEL R36, R36, RZ, !P0 ;  /* 0x000000ff24247207 */ /* 0x000fe20004000000 */
[----:B------:R-:W-:Y:S01]  /*20210*/  IMAD R81, R4, R21, RZ ;  /* 0x0000001504517224 */ /* 0x000fe200078e02ff */
[----:B------:R-:W1:Y:S01]  /*20220*/  @P1 LDC R87, c[0x0][0xbf0] ;  /* 0x0002fc00ff571b82 */ /* 0x000e620000000800 */
[----:B--2---:R-:W-:Y:S02]  /*20230*/  IMAD.IADD R25, R9, 0x1, R86 ;  /* 0x0000000109197824 */ /* 0x004fe400078e0256 */
[----:B------:R-:W-:Y:S01]  /*20240*/  IMAD.WIDE.U32 R8, R174, UR4, R2 ;  /* 0x00000004ae087c25 */ /* 0x000fe2000f8e0002 */
[----:B------:R-:W-:Y:S02]  /*20250*/  ULDC.64 UR4, c[0x0][0xb98] ;  /* 0x0002e60000047ab9 */ /* 0x000fe40000000a00 */
[----:B------:R-:W-:Y:S01]  /*20260*/  MOV R11, R25 ;  /* 0x00000019000b7202 */ /* 0x000fe20000000f00 */
[----:B0-----:R-:W-:-:S04]  /*20270*/  @P1 IMAD.HI.U32 R10, R25, R10, RZ ;  /* 0x0000000a190a1227 */ /* 0x001fc800078e00ff */
[----:B----4-:R-:W-:Y:S01]  /*20280*/  IMAD R13, R84, 0x8, R82 ;  /* 0x00000008540d7824 */ /* 0x010fe200078e0252 */
[----:B---3--:R-:W-:Y:S01]  /*20290*/  @P1 SHF.R.U32.HI R11, RZ, R27, R10 ;  /* 0x0000001bff0b1219 */ /* 0x008fe2000001160a */
[----:B------:R-:W-:Y:S01]  /*202a0*/  IMAD.IADD R9, R9, 0x1, R15 ;  /* 0x0000000109097824 */ /* 0x000fe200078e020f */
[----:B------:R-:W2:Y:S01]  /*202b0*/  LDL R27, [R1+0x7c] ;  /* 0x00007c00011b7983 */ /* 0x000ea20000100800 */
[----:B------:R-:W-:Y:S01]  /*202c0*/  IMAD.SHL.U32 R13, R13, 0x8, RZ ;  /* 0x000000080d0d7824 */ /* 0x000fe200078e00ff */
[----:B------:R-:W-:Y:S01]  /*202d0*/  IADD3 R10, -R11, RZ, RZ ;  /* 0x000000ff0b0a7210 */ /* 0x000fe20007ffe1ff */
[----:B------:R-:W-:-:S04]  /*202e0*/  IMAD.WIDE.U32 R8, R80, UR4, R8 ;  /* 0x0000000450087c25 */ /* 0x000fc8000f8e0008 */
[----:B------:R-:W-:-:S04]  /*202f0*/  IMAD.WIDE R6, R13, 0x2, R6 ;  /* 0x000000020d067825 */ /* 0x000fc800078e0206 */
[----:B------:R-:W-:Y:S02]  /*20300*/  IMAD R15, R36, UR4, RZ ;  /* 0x00000004240f7c24 */ /* 0x000fe4000f8e02ff */
[----:B------:R-:W-:Y:S01]  /*20310*/  IMAD R13, R21, R10, R25 ;  /* 0x0000000a150d7224 */ /* 0x000fe200078e0219 */
[----:B------:R-:W-:Y:S01]  /*20320*/  IADD3 R10, P0, R11, R8, RZ ;  /* 0x000000080b0a7210 */ /* 0x000fe20007f1e0ff */
[----:B------:R-:W-:Y:S01]  /*20330*/  IMAD R12, R80, UR5, R15 ;  /* 0x00000005500c7c24 */ /* 0x000fe2000f8e020f */
[----:B------:R-:W-:Y:S01]  /*20340*/  SHF.R.S32.HI R15, RZ, 0x1f, R11 ;  /* 0x0000001fff0f7819 */ /* 0x000fe2000001140b */
[----:B------:R-:W-:Y:S01]  /*20350*/  ULDC.64 UR4, c[0x0][0xb88] ;  /* 0x0002e20000047ab9 */ /* 0x000fe20000000a00 */
[----:B------:R-:W-:Y:S02]  /*20360*/  SHF.R.S32.HI R8, RZ, 0x1f, R13 ;  /* 0x0000001fff087819 */ /* 0x000fe4000001140d */
[----:B------:R-:W-:Y:S02]  /*20370*/  IADD3.X R11, R15, R9, R12, P0, !PT ;  /* 0x000000090f0b7210 */ /* 0x000fe400007fe40c */
[----:B------:R-:W-:Y:S01]  /*20380*/  IADD3 R25, P5, R6, 0x1000, RZ ;  /* 0x0000100006197810 */ /* 0x000fe20007fbe0ff */
[----:B------:R-:W-:-:S02]  /*20390*/  IMAD R14, R8, UR4, RZ ;  /* 0x00000004080e7c24 */ /* 0x000fc4000f8e02ff */
[----:B------:R-:W-:Y:S01]  /*203a0*/  IMAD.WIDE.U32 R10, R13, UR4, R10 ;  /* 0x000000040d0a7c25 */ /* 0x000fe2000f8e000a */
[----:B------:R-:W-:-:S03]  /*203b0*/  LOP3.LUT R8, R25, 0x380, RZ, 0xc0, !PT ;  /* 0x0000038019087812 */ /* 0x000fc600078ec0ff */
[----:B------:R-:W-:Y:S01]  /*203c0*/  IMAD R15, R13, UR5, R14 ;  /* 0x000000050d0f7c24 */ /* 0x000fe2000f8e020e */
[----:B------:R-:W-:Y:S01]  /*203d0*/  ULDC.64 UR4, c[0x0][0xb50] ;  /* 0x0002d40000047ab9 */ /* 0x000fe20000000a00 */
[----:B------:R-:W-:Y:S02]  /*203e0*/  SHF.R.U64 R8, R8, 0x3, RZ ;  /* 0x0000000308087819 */ /* 0x000fe400000012ff */
[----:B------:R-:W-:Y:S01]  /*203f0*/  IMAD.IADD R11, R11, 0x1, R15 ;  /* 0x000000010b0b7824 */ /* 0x000fe200078e020f */
[----:B------:R-:W-:Y:S02]  /*20400*/  LEA R14, P0, R10, UR4, 0x2 ;  /* 0x000000040a0e7c11 */ /* 0x000fe4000f8010ff */
[----:B------:R-:W-:Y:S02]  /*20410*/  LOP3.LUT R8, R8, R25, RZ, 0x3c, !PT ;  /* 0x0000001908087212 */ /* 0x000fe400078e3cff */
[----:B------:R-:W-:Y:S02]  /*20420*/  LEA.HI.X R26, R10, UR5, R11, 0x2, P0 ;  /* 0x000000050a1a7c11 */ /* 0x000fe400080f140b */
[----:B------:R-:W-:-:S02]  /*20430*/  IADD3 R33, P2, R6, 0x5000, RZ ;  /* 0x0000500006217810 */ /* 0x000fc40007f5e0ff */
[C---:B------:R-:W-:Y:S02]  /*20440*/  IADD3 R9, P4, R6.reuse, 0x2000, RZ ;  /* 0x0000200006097810 */ /* 0x040fe40007f9e0ff */
[C---:B------:R-:W-:Y:S01]  /*20450*/  IADD3 R29, P3, R6.reuse, 0x4000, RZ ;  /* 0x00004000061d7810 */ /* 0x040fe20007f7e0ff */
[----:B------:R-:W-:Y:S01]  /*20460*/  SHFL.IDX PT, R54, R14, RZ, 0x1c1f ;  /* 0x001c1fff0e367589 */ /* 0x000fe200000e0000 */
[----:B------:R-:W-:Y:S01]  /*20470*/  IADD3 R25, P0, R6, 0x3000, RZ ;  /* 0x0000300006197810 */ /* 0x000fe20007f1e0ff */
[----:B------:R-:W-:Y:S01]  /*20480*/  IMAD.IADD R30, R30, 0x1, R86 ;  /* 0x000000011e1e7824 */ /* 0x000fe200078e0256 */
[----:B------:R-:W-:Y:S01]  /*20490*/  IADD3 R41, P6, R6, 0x6000, RZ ;  /* 0x0000600006297810 */ /* 0x000fe20007fde0ff */
[----:B------:R-:W-:Y:S01]  /*204a0*/  SHFL.IDX PT, R58, R14, 0x1, 0x1c1f ;  /* 0x003c1f000e3a7f89 */ /* 0x000fe200000e0000 */
[----:B------:R-:W-:Y:S01]  /*204b0*/  LOP3.LUT R24, R25, 0x380, RZ, 0xc0, !PT ;  /* 0x0000038019187812 */ /* 0x000fe200078ec0ff */
[----:B------:R-:W-:Y:S01]  /*204c0*/  ULDC.64 UR4, c[0x0][0xaa0] ;  /* 0x0002a80000047ab9 */ /* 0x000fe20000000a00 */
[----:B------:R-:W-:-:S02]  /*204d0*/  LOP3.LUT R32, R33, 0x380, RZ, 0xc0, !PT ;  /* 0x0000038021207812 */ /* 0x000fc400078ec0ff */
[----:B------:R-:W-:Y:S02]  /*204e0*/  SHF.R.U64 R24, R24, 0x3, RZ ;  /* 0x0000000318187819 */ /* 0x000fe400000012ff */
[----:B------:R-:W-:Y:S02]  /*204f0*/  SHF.R.U64 R32, R32, 0x3, RZ ;  /* 0x0000000320207819 */ /* 0x000fe400000012ff */
[----:B------:R-:W-:Y:S02]  /*20500*/  LOP3.LUT R24, R24, R25, RZ, 0x3c, !PT ;  /* 0x0000001918187212 */ /* 0x000fe400078e3cff */
[----:B------:R-:W-:Y:S02]  /*20510*/  IADD3.X R25, RZ, R7, RZ, P0, !PT ;  /* 0x00000007ff197210 */ /* 0x000fe400007fe4ff */
[----:B------:R-:W-:Y:S02]  /*20520*/  IADD3 R53, P0, R6, 0x9000, RZ ;  /* 0x0000900006357810 */ /* 0x000fe40007f1e0ff */
[----:B------:R-:W-:Y:S01]  /*20530*/  LOP3.LUT R32, R32, R33, RZ, 0x3c, !PT ;  /* 0x0000002120207212 */ /* 0x000fe200078e3cff */
[----:B------:R-:W-:Y:S01]  /*20540*/  IMAD.X R33, RZ, RZ, R7, P2 ;  /* 0x000000ffff217224 */ /* 0x000fe200010e0607 */
[----:B------:R-:W-:-:S02]  /*20550*/  LOP3.LUT R52, R53, 0x380, RZ, 0xc0, !PT ;  /* 0x0000038035347812 */ /* 0x000fc400078ec0ff */
[----:B------:R-:W-:Y:S01]  /*20560*/  IADD3 R61, P2, R6, 0xb000, RZ ;  /* 0x0000b000063d7810 */ /* 0x000fe20007f5e0ff */
[----:B------:R-:W0:Y:S01]  /*20570*/  SHFL.IDX PT, R55, R26, RZ, 0x1c1f ;  /* 0x001c1fff1a377589 */ /* 0x000e2200000e0000 */
[----:B------:R-:W-:Y:S02]  /*20580*/  LOP3.LUT R12, R9, 0x380, RZ, 0xc0, !PT ;  /* 0x00000380090c7812 */ /* 0x000fe400078ec0ff */
[----:B------:R-:W-:Y:S01]  /*20590*/  LOP3.LUT R28, R29, 0x380, RZ, 0xc0, !PT ;  /* 0x000003801d1c7812 */ /* 0x000fe200078ec0ff */
[----:B------:R-:W3:Y:S01]  /*205a0*/  SHFL.IDX PT, R59, R26, 0x1, 0x1c1f ;  /* 0x003c1f001a3b7f89 */ /* 0x000ee200000e0000 */
[----:B------:R-:W-:Y:S02]  /*205b0*/  SHF.R.U64 R52, R52, 0x3, RZ ;  /* 0x0000000334347819 */ /* 0x000fe400000012ff */
[----:B------:R-:W-:Y:S02]  /*205c0*/  LOP3.LUT R60, R61, 0x380, RZ, 0xc0, !PT ;  /* 0x000003803d3c7812 */ /* 0x000fe400078ec0ff */
[----:B------:R-:W-:-:S02]  /*205d0*/  SHF.R.U64 R12, R12, 0x3, RZ ;  /* 0x000000030c0c7819 */ /* 0x000fc400000012ff */
[----:B------:R-:W-:Y:S02]  /*205e0*/  SHF.R.U64 R28, R28, 0x3, RZ ;  /* 0x000000031c1c7819 */ /* 0x000fe400000012ff */
[----:B------:R-:W-:Y:S01]  /*205f0*/  LOP3.LUT R52, R52, R53, RZ, 0x3c, !PT ;  /* 0x0000003534347212 */ /* 0x000fe200078e3cff */
[--C-:B------:R-:W-:Y:S01]  /*20600*/  IMAD.X R53, RZ, RZ, R7.reuse, P0 ;  /* 0x000000ffff357224 */ /* 0x100fe200000e0607 */
[----:B------:R-:W-:Y:S01]  /*20610*/  SHF.R.U64 R60, R60, 0x3, RZ ;  /* 0x000000033c3c7819 */ /* 0x000fe200000012ff */
[--C-:B------:R-:W-:Y:S01]  /*20620*/  IMAD.X R13, RZ, RZ, R7.reuse, P4 ;  /* 0x000000ffff0d7224 */ /* 0x100fe200020e0607 */
[----:B------:R-:W-:Y:S01]  /*20630*/  LOP3.LUT R12, R12, R9, RZ, 0x3c, !PT ;  /* 0x000000090c0c7212 */ /* 0x000fe200078e3cff */
[--C-:B------:R-:W-:Y:S01]  /*20640*/  IMAD.X R9, RZ, RZ, R7.reuse, P5 ;  /* 0x000000ffff097224 */ /* 0x100fe200028e0607 */
[----:B------:R-:W-:Y:S01]  /*20650*/  LOP3.LUT R28, R28, R29, RZ, 0x3c, !PT ;  /* 0x0000001d1c1c7212 */ /* 0x000fe200078e3cff */
[----:B------:R-:W-:Y:S01]  /*20660*/  IMAD.X R29, RZ, RZ, R7, P3 ;  /* 0x000000ffff1d7224 */ /* 0x000fe200018e0607 */
[----:B------:R-:W-:-:S02]  /*20670*/  IADD3 R10, R30, 0x8, RZ ;  /* 0x000000081e0a7810 */ /* 0x000fc40007ffe0ff */
[C---:B------:R-:W-:Y:S02]  /*20680*/  IADD3 R45, P5, R6.reuse, 0x7000, RZ ;  /* 0x00007000062d7810 */ /* 0x040fe40007fbe0ff */
[----:B------:R-:W-:Y:S02]  /*20690*/  IADD3 R49, P4, R6, 0x8000, RZ ;  /* 0x0000800006317810 */ /* 0x000fe40007f9e0ff */
[----:B------:R-:W-:Y:S01]  /*206a0*/  LOP3.LUT R60, R60, R61, RZ, 0x3c, !PT ;  /* 0x0000003d3c3c7212 */ /* 0x000fe200078e3cff */
[----:B------:R-:W-:Y:S01]  /*206b0*/  IMAD.X R61, RZ, RZ, R7, P2 ;  /* 0x000000ffff3d7224 */ /* 0x000fe200010e0607 */
[----:B------:R-:W-:Y:S01]  /*206c0*/  IADD3 R57, P3, R6, 0xa000, RZ ;  /* 0x0000a00006397810 */ /* 0x000fe20007f7e0ff */
[----:B------:R-:W-:Y:S01]  /*206d0*/  IMAD R3, R3, UR4, RZ ;  /* 0x0000000403037c24 */ /* 0x000fe2000f8e02ff */
[----:B------:R-:W-:Y:S02]  /*206e0*/  LOP3.LUT R40, R41, 0x380, RZ, 0xc0, !PT ;  /* 0x0000038029287812 */ /* 0x000fe400078ec0ff */
[----:B------:R-:W-:-:S02]  /*206f0*/  LOP3.LUT R44, R45, 0x380, RZ, 0xc0, !PT ;  /* 0x000003802d2c7812 */ /* 0x000fc400078ec0ff */
[----:B------:R-:W-:Y:S02]  /*20700*/  LOP3.LUT R48, R49, 0x380, RZ, 0xc0, !PT ;  /* 0x0000038031307812 */ /* 0x000fe400078ec0ff */
[----:B------:R-:W-:Y:S01]  /*20710*/  LOP3.LUT R56, R57, 0x380, RZ, 0xc0, !PT ;  /* 0x0000038039387812 */ /* 0x000fe200078ec0ff */
[----:B------:R-:W-:Y:S01]  /*20720*/  IMAD R83, R2, UR5, R3 ;  /* 0x0000000502537c24 */ /* 0x000fe2000f8e0203 */
[----:B------:R-:W-:Y:S01]  /*20730*/  SHF.R.U64 R40, R40, 0x3, RZ ;  /* 0x0000000328287819 */ /* 0x000fe200000012ff */
[----:B------:R-:W-:Y:S01]  /*20740*/  IMAD.WIDE.U32 R2, R2, UR4, RZ ;  /* 0x0000000402027c25 */ /* 0x000fe2000f8e00ff */
[----:B------:R-:W-:Y:S01]  /*20750*/  SHF.R.U64 R44, R44, 0x3, RZ ;  /* 0x000000032c2c7819 */ /* 0x000fe200000012ff */
[----:B------:R-:W-:Y:S01]  /*20760*/  ULDC.64 UR4, c[0x0][0xae8] ;  /* 0x0002ba0000047ab9 */ /* 0x000fe20000000a00 */
[----:B------:R-:W-:Y:S02]  /*20770*/  SHF.R.U64 R48, R48, 0x3, RZ ;  /* 0x0000000330307819 */ /* 0x000fe400000012ff */
[----:B------:R-:W-:-:S02]  /*20780*/  LEA R82, R82, R84, 0x5 ;  /* 0x0000005452527211 */ /* 0x000fc400078e28ff */
[----:B------:R-:W-:Y:S01]  /*20790*/  SHF.R.U64 R56, R56, 0x3, RZ ;  /* 0x0000000338387819 */ /* 0x000fe200000012ff */
[----:B------:R-:W-:Y:S01]  /*207a0*/  IMAD.IADD R3, R3, 0x1, R83 ;  /* 0x0000000103037824 */ /* 0x000fe200078e0253 */
[----:B------:R-:W-:Y:S01]  /*207b0*/  LOP3.LUT R40, R40, R41, RZ, 0x3c, !PT ;  /* 0x0000002928287212 */ /* 0x000fe200078e3cff */
[----:B------:R-:W-:Y:S01]  /*207c0*/  IMAD R20, R20, UR4, RZ ;  /* 0x0000000414147c24 */ /* 0x000fe2000f8e02ff */
[----:B------:R-:W-:Y:S01]  /*207d0*/  LOP3.LUT R44, R44, R45, RZ, 0x3c, !PT ;  /* 0x0000002d2c2c7212 */ /* 0x000fe200078e3cff */
[--C-:B------:R-:W-:Y:S01]  /*207e0*/  IMAD.X R41, RZ, RZ, R7.reuse, P6 ;  /* 0x000000ffff297224 */ /* 0x100fe200030e0607 */
[----:B------:R-:W-:Y:S01]  /*207f0*/  LOP3.LUT R48, R48, R49, RZ, 0x3c, !PT ;  /* 0x0000003130307212 */ /* 0x000fe200078e3cff */
[--C-:B------:R-:W-:Y:S01]  /*20800*/  IMAD.X R49, RZ, RZ, R7.reuse, P4 ;  /* 0x000000ffff317224 */ /* 0x100fe200020e0607 */
[----:B------:R-:W-:Y:S01]  /*20810*/  LOP3.LUT R56, R56, R57, RZ, 0x3c, !PT ;  /* 0x0000003938387212 */ /* 0x000fe200078e3cff */
[----:B------:R-:W-:Y:S01]  /*20820*/  IMAD.IADD R82, R86, 0x1, R82 ;  /* 0x0000000156527824 */ /* 0x000fe200078e0252 */
[----:B------:R-:W-:Y:S01]  /*20830*/  IADD3.X R45, RZ, R7, RZ, P5, !PT ;  /* 0x00000007ff2d7210 */ /* 0x000fe20002ffe4ff */
[----:B------:R-:W-:Y:S01]  /*20840*/  IMAD.X R57, RZ, RZ, R7, P3 ;  /* 0x000000ffff397224 */ /* 0x000fe200018e0607 */
[----:B------:R-:W-:-:S02]  /*20850*/  IADD3 R65, P6, R6, 0xc000, RZ ;  /* 0x0000c00006417810 */ /* 0x000fc40007fde0ff */
[C---:B------:R-:W-:Y:S02]  /*20860*/  IADD3 R69, P5, R6.reuse, 0xd000, RZ ;  /* 0x0000d00006457810 */ /* 0x040fe40007fbe0ff */
[----:B------:R-:W-:Y:S01]  /*20870*/  IADD3 R73, P4, R6, 0xe000, RZ ;  /* 0x0000e00006497810 */ /* 0x000fe20007f9e0ff */
[----:B------:R-:W-:Y:S01]  /*20880*/  IMAD R83, R174, UR5, R20 ;  /* 0x00000005ae537c24 */ /* 0x000fe2000f8e0214 */
[----:B------:R-:W-:Y:S01]  /*20890*/  IADD3 R11, P3, R6, 0xf000, RZ ;  /* 0x0000f000060b7810 */ /* 0x000fe20007f7e0ff */
[----:B------:R-:W-:Y:S01]  /*208a0*/  IMAD.WIDE.U32 R2, R174, UR4, R2 ;  /* 0x00000004ae027c25 */ /* 0x000fe2000f8e0002 */
[----:B------:R-:W-:Y:S01]  /*208b0*/  LOP3.LUT R64, R65, 0x380, RZ, 0xc0, !PT ;  /* 0x0000038041407812 */ /* 0x000fe200078ec0ff */
[----:B------:R-:W-:Y:S01]  /*208c0*/  ULDC.64 UR4, c[0x0][0xaf0] ;  /* 0x0002bc0000047ab9 */ /* 0x000fe20000000a00 */
[----:B------:R-:W-:Y:S02]  /*208d0*/  LOP3.LUT R68, R69, 0x380, RZ, 0xc0, !PT ;  /* 0x0000038045447812 */ /* 0x000fe400078ec0ff */
[----:B------:R-:W-:Y:S01]  /*208e0*/  LOP3.LUT R72, R73, 0x380, RZ, 0xc0, !PT ;  /* 0x0000038049487812 */ /* 0x000fe200078ec0ff */
[----:B------:R-:W-:Y:S01]  /*208f0*/  IMAD.IADD R3, R3, 0x1, R83 ;  /* 0x0000000103037824 */ /* 0x000fe200078e0253 */
[----:B------:R-:W-:-:S02]  /*20900*/  LOP3.LUT R15, R6, 0x380, RZ, 0xc0, !PT ;  /* 0x00000380060f7812 */ /* 0x000fc400078ec0ff */
[----:B------:R-:W-:Y:S01]  /*20910*/  LOP3.LUT R4, R11, 0x380, RZ, 0xc0, !PT ;  /* 0x000003800b047812 */ /* 0x000fe200078ec0ff */
[----:B------:R-:W-:Y:S01]  /*20920*/  IMAD.MOV.U32 R83, RZ, RZ, R82 ;  /* 0x000000ffff537224 */ /* 0x000fe200078e0052 */
[----:B------:R-:W-:Y:S02]  /*20930*/  SHF.R.U64 R64, R64, 0x3, RZ ;  /* 0x0000000340407819 */ /* 0x000fe400000012ff */
[----:B------:R-:W-:Y:S02]  /*20940*/  SHF.R.U64 R68, R68, 0x3, RZ ;  /* 0x0000000344447819 */ /* 0x000fe400000012ff */
[----:B------:R-:W-:Y:S02]  /*20950*/  SHF.R.U64 R72, R72, 0x3, RZ ;  /* 0x0000000348487819 */ /* 0x000fe400000012ff */
[----:B------:R-:W-:Y:S02]  /*20960*/  SHF.R.U64 R15, R15, 0x3, RZ ;  /* 0x000000030f0f7819 */ /* 0x000fe400000012ff */
[----:B------:R-:W-:Y:S01]  /*20970*/  SHF.R.U64 R4, R4, 0x3, RZ ;  /* 0x0000000304047819 */ /* 0x000fe200000012ff */
[--C-:B------:R-:W-:Y:S01]  /*20980*/  IMAD.X R77, RZ, RZ, R7.reuse, P3 ;  /* 0x000000ffff4d7224 */ /* 0x100fe200018e0607 */
[----:B------:R-:W-:Y:S01]  /*20990*/  LOP3.LUT R64, R64, R65, RZ, 0x3c, !PT ;  /* 0x0000004140407212 */ /* 0x000fe200078e3cff */
[----:B------:R-:W-:Y:S01]  /*209a0*/  IMAD.X R65, RZ, RZ, R7, P6 ;  /* 0x000000ffff417224 */ /* 0x000fe200030e0607 */
[----:B------:R-:W-:-:S02]  /*209b0*/  LOP3.LUT R68, R68, R69, RZ, 0x3c, !PT ;  /* 0x0000004544447212 */ /* 0x000fc400078e3cff */
[----:B------:R-:W-:Y:S01]  /*209c0*/  LOP3.LUT R72, R72, R73, RZ, 0x3c, !PT ;  /* 0x0000004948487212 */ /* 0x000fe200078e3cff */
[----:B------:R-:W-:Y:S01]  /*209d0*/  IMAD.X R73, RZ, RZ, R7, P4 ;  /* 0x000000ffff497224 */ /* 0x000fe200020e0607 */
[----:B------:R-:W-:Y:S01]  /*209e0*/  LOP3.LUT R6, R15, R6, RZ, 0x3c, !PT ;  /* 0x000000060f067212 */ /* 0x000fe200078e3cff */
[----:B------:R-:W-:Y:S01]  /*209f0*/  IMAD.WIDE.U32 R2, R80, UR4, R2 ;  /* 0x0000000450027c25 */ /* 0x000fe2000f8e0002 */
[----:B------:R-:W-:Y:S02]  /*20a00*/  IADD3.X R69, RZ, R7, RZ, P5, !PT ;  /* 0x00000007ff457210 */ /* 0x000fe40002ffe4ff */
[----:B------:R-:W-:Y:S01]  /*20a10*/  LOP3.LUT R76, R4, R11, RZ, 0x3c, !PT ;  /* 0x0000000b044c7212 */ /* 0x000fe200078e3cff */
[----:B------:R-:W-:Y:S01]  /*20a20*/  IMAD.IADD R86, R84, 0x1, R86 ;  /* 0x0000000154567824 */ /* 0x000fe200078e0256 */
[----:B------:R-:W-:Y:S01]  /*20a30*/  BSSY B1, `(.L_x_1844) ;  /* 0x000004e000017945 */ /* 0x000fe20003800000 */
[----:B--2---:R-:W-:-:S04]  /*20a40*/  LOP3.LUT P0, RZ, R27, 0x3, RZ, 0xc0, !PT ;  /* 0x000000031bff7812 */ /* 0x004fc8000780c0ff */
[-C--:B------:R-:W-:Y:S02]  /*20a50*/  ISETP.GE.OR P2, PT, R30, R81.reuse, P0 ;  /* 0x000000511e00720c */ /* 0x080fe40000746670 */
[----:B------:R-:W-:-:S11]  /*20a60*/  ISETP.GE.OR P0, PT, R10, R81, P0 ;  /* 0x000000510a00720c */ /* 0x000fd60000706670 */
[----:B0-----:R0:W-:Y:S04]  /*20a70*/  @!P2 ST.E desc[UR60][R54.64], R5 ;  /* 0x000000053600a985 */ /* 0x0011e8000c10193c */
[----:B---3--:R1:W-:Y:S04]  /*20a80*/  @!P0 ST.E desc[UR60][R58.64], R0 ;  /* 0x000000003a008985 */ /* 0x0083e8000c10193c */
[----:B------:R-:W5:Y:S04]  /*20a90*/  LD.E.128 R8, desc[UR60][R8.64] ;  /* 0x0000003c08087980 */ /* 0x000f68000c101d00 */
[----:B0-----:R-:W5:Y:S01]  /*20aa0*/  LD.E.128 R4, desc[UR60][R6.64] ;  /* 0x0000003c06047980 */ /* 0x001f62000c101d00 */
[----:B-1----:R-:W-:-:S03]  /*20ab0*/  @P1 IMAD.HI.U32 R0, R82, R85, RZ ;  /* 0x0000005552001227 */ /* 0x002fc600078e00ff */
[----:B------:R-:W5:Y:S02]  /*20ac0*/  LD.E.128 R12, desc[UR60][R12.64] ;  /* 0x0000003c0c0c7980 */ /* 0x000f64000c101d00 */
[----:B------:R-:W-:Y:S01]  /*20ad0*/  @P1 SHF.R.U32.HI R83, RZ, R87, R0 ;  /* 0x00000057ff531219 */ /* 0x000fe20000011600 */
[----:B------:R-:W-:Y:S01]  /*20ae0*/  IMAD R85, R36, UR4, RZ ;  /* 0x0000000424557c24 */ /* 0x000fe2000f8e02ff */
[----:B------:R-:W5:Y:S02]  /*20af0*/  LD.E.128 R24, desc[UR60][R24.64] ;  /* 0x0000003c18187980 */ /* 0x000f64000c101d00 */
[----:B------:R-:W-:Y:S02]  /*20b00*/  SHF.R.S32.HI R0, RZ, 0x1f, R83 ;  /* 0x0000001fff007819 */ /* 0x000fe40000011453 */
[----:B------:R-:W-:Y:S01]  /*20b10*/  IADD3 R20, -R83, RZ, RZ ;  /* 0x000000ff53147210 */ /* 0x000fe20007ffe1ff */
[----:B------:R-:W-:Y:S01]  /*20b20*/  IMAD R85, R80, UR5, R85 ;  /* 0x0000000550557c24 */ /* 0x000fe2000f8e0255 */
[----:B------:R-:W-:Y:S01]  /*20b30*/  ULDC.64 UR4, c[0x0][0xae0] ;  /* 0x0002b80000047ab9 */ /* 0x000fe20000000a00 */
[----:B------:R-:W5:Y:S01]  /*20b40*/  LD.E.128 R28, desc[UR60][R28.64] ;  /* 0x0000003c1c1c7980 */ /* 0x000f62000c101d00 */
[----:B------:R-:W-:-:S02]  /*20b50*/  IMAD R0, R0, UR4, RZ ;  /* 0x0000000400007c24 */ /* 0x000fc4000f8e02ff */
[----:B------:R-:W-:Y:S01]  /*20b60*/  IMAD R21, R21, R20, R82 ;  /* 0x0000001415157224 */ /* 0x000fe200078e0252 */
[----:B------:R-:W5:Y:S01]  /*20b70*/  LD.E.128 R32, desc[UR60][R32.64] ;  /* 0x0000003c20207980 */ /* 0x000f62000c101d00 */
[----:B------:R-:W-:-:S03]  /*20b80*/  IMAD.IADD R3, R3, 0x1, R85 ;  /* 0x0000000103037824 */ /* 0x000fc600078e0255 */
[----:B------:R-:W5:Y:S01]  /*20b90*/  LD.E.128 R40, desc[UR60][R40.64] ;  /* 0x0000003c28287980 */ /* 0x000f62000c101d00 */
[----:B------:R-:W-:-:S03]  /*20ba0*/  IMAD R85, R83, UR5, R0 ;  /* 0x0000000553557c24 */ /* 0x000fc6000f8e0200 */
[----:B------:R-:W5:Y:S01]  /*20bb0*/  LD.E.128 R44, desc[UR60][R44.64] ;  /* 0x0000003c2c2c7980 */ /* 0x000f62000c101d00 */
[----:B------:R-:W-:-:S03]  /*20bc0*/  SHF.R.S32.HI R0, RZ, 0x1f, R21 ;  /* 0x0000001fff007819 */ /* 0x000fc60000011415 */
        /* <DEDUP_REMOVED lines=8> */
[----:B------:R-:W-:Y:S01]  /*20c50*/  IMAD.WIDE.U32 R2, R83, UR4, R2 ;  /* 0x0000000453027c25 */ /* 0x000fe2000f8e0002 */
[----:B------:R-:W-:Y:S01]  /*20c60*/  ULDC.64 UR4, c[0x0][0xad8] ;  /* 0x0002b60000047ab9 */ /* 0x000fe20000000a00 */
[----:B------:R-:W-:Y:S01]  /*20c70*/  @!PT LDS RZ, [RZ] ;  /* 0x00000000fffff984 */ /* 0x000fe20000000800 */
[----:B------:R-:W-:Y:S01]  /*20c80*/  @!PT LDS RZ, [RZ] ;  /* 0x00000000fffff984 */ /* 0x000fe20000000800 */
[----:B------:R-:W-:Y:S01]  /*20c90*/  @!PT LDS RZ, [RZ] ;  /* 0x00000000fffff984 */ /* 0x000fe20000000800 */
[----:B------:R-:W-:Y:S01]  /*20ca0*/  @!PT LDS RZ, [RZ] ;  /* 0x00000000fffff984 */ /* 0x000fe20000000800 */
[----:B------:R0:W-:Y:S06]  /*20cb0*/  MEMBAR.ALL.CTA ;  /* 0x0000000000007992 */ /* 0x0001ec0000008000 */
[----:B0-----:R-:W0:Y:S01]  /*20cc0*/  FENCE.VIEW.ASYNC.S ;  /* 0x00000000000073c6 */ /* 0x001e220000000000 */
[----:B------:R-:W-:-:S02]  /*20cd0*/  IMAD.IADD R3, R3, 0x1, R85 ;  /* 0x0000000103037824 */ /* 0x000fc400078e0255 */
[----:B------:R-:W-:Y:S01]  /*20ce0*/  IMAD R20, R0, UR4, RZ ;  /* 0x0000000400147c24 */ /* 0x000fe2000f8e02ff */
[C---:B------:R-:W-:Y:S01]  /*20cf0*/  IADD3 R0, R86.reuse, 0x20, RZ ;  /* 0x0000002056007810 */ /* 0x040fe20007ffe0ff */
[----:B------:R-:W-:Y:S01]  /*20d00*/  IMAD.WIDE.U32 R2, R21, UR4, R2 ;  /* 0x0000000415027c25 */ /* 0x000fe2000f8e0002 */
[----:B------:R-:W-:-:S03]  /*20d10*/  ISETP.GE.AND P2, PT, R86, R81, PT ;  /* 0x000000515600720c */ /* 0x000fc60003f46270 */
[----:B------:R-:W-:Y:S01]  /*20d20*/  IMAD R83, R21, UR5, R20 ;  /* 0x0000000515537c24 */ /* 0x000fe2000f8e0214 */
[-C--:B------:R-:W-:Y:S01]  /*20d30*/  ISETP.GE.AND P1, PT, R0, R81.reuse, PT ;  /* 0x000000510000720c */ /* 0x080fe20003f26270 */
[----:B------:R-:W-:Y:S01]  /*20d40*/  VIADD R0, R18, 0x30820 ;  /* 0x0003082012007836 */ /* 0x000fe20000000000 */
[----:B------:R-:W-:Y:S01]  /*20d50*/  ULDC.64 UR4, c[0x0][0xa80] ;  /* 0x0002a00000047ab9 */ /* 0x000fe20000000a00 */
[----:B------:R-:W-:Y:S01]  /*20d60*/  IMAD.IADD R3, R3, 0x1, R83 ;  /* 0x0000000103037824 */ /* 0x000fe200078e0253 */
[C---:B------:R-:W-:Y:S02]  /*20d70*/  LEA R36, P3, R2.reuse, UR4, 0x1 ;  /* 0x0000000402247c11 */ /* 0x040fe4000f8608ff */
[----:B------:R-:W-:Y:S02]  /*20d80*/  PRMT R0, RZ, 0x654, R0 ;  /* 0x00000654ff007816 */ /* 0x000fe40000000000 */
[----:B------:R-:W-:Y:S01]  /*20d90*/  LEA.HI.X R80, R2, UR5, R3, 0x1, P3 ;  /* 0x0000000502507c11 */ /* 0x000fe200098f0c03 */
[----:B------:R-:W-:Y:S01]  /*20da0*/  VIADD R20, R86, 0x40 ;  /* 0x0000004056147836 */ /* 0x000fe20000000000 */
[----:B0-----:R0:W1:Y:S01]  /*20db0*/  SHFL.IDX PT, R84, R36, RZ, 0x181f ;  /* 0x00181fff24547589 */ /* 0x00106200000e0000 */
[----:B------:R2:W-:Y:S03]  /*20dc0*/  SYNCS.ARRIVE.TRANS64.RED.A1T0 RZ, [R0+URZ], RZ ;  /* 0x000000ff00ff79a7 */ /* 0x0005e6000810043f */
[----:B------:R-:W-:Y:S01]  /*20dd0*/  ISETP.GE.AND P0, PT, R20, R81, PT ;  /* 0x000000511400720c */ /* 0x000fe20003f06270 */
[----:B--2---:R0:W2:Y:S01]  /*20de0*/  SHFL.IDX PT, R0, R80, RZ, 0x181f ;  /* 0x00181fff50007589 */ /* 0x0040a200000e0000 */
[----:B------:R-:W-:Y:S11]  /*20df0*/  @P2 BRA `(.L_x_1845) ;  /* 0x0000000000442947 */ /* 0x000ff60003800000 */
        /* <DEDUP_REMOVED lines=17> */
.L_x_1845:
[----:B------:R-:W-:Y:S05]  /*20f10*/  BSYNC B1 ;  /* 0x0000000000017941 */ /* 0x000fea0003800000 */
.L_x_1844:
        /* <DEDUP_REMOVED lines=9> */
[CC--:B---3--:R-:W-:Y:S02]  /*20fb0*/  @!P4 LEA R2, P6, R16.reuse, R20.reuse, 0x1 ;  /* 0x000000141002c211 */ /* 0x0c8fe400078c08ff */
        /* <DEDUP_REMOVED lines=11> */
.L_x_1847:
[----:B------:R-:W-:Y:S05]  /*21070*/  BSYNC B1 ;  /* 0x0000000000017941 */ /* 0x000fea0003800000 */
.L_x_1846:
        /* <DEDUP_REMOVED lines=9> */
[CC--:B---3--:R-:W-:Y:S02]  /*21110*/  @!P3 LEA R2, P6, R16.reuse, R8.reuse, 0x1 ;  /* 0x000000081002b211 */ /* 0x0c8fe400078c08ff */
        /* <DEDUP_REMOVED lines=11> */
.L_x_1849:
[----:B------:R-:W-:Y:S05]  /*211d0*/  BSYNC B1 ;  /* 0x0000000000017941 */ /* 0x000fea0003800000 */
.L_x_1848:
[----:B0-----:R-:W-:Y:S01]  /*211e0*/  IADD3 R0, R86, 0x60, RZ ;  /* 0x0000006056007810 */ /* 0x001fe20007ffe0ff */
[----:B--2-4-:R-:W0:Y:S03]  /*211f0*/  SHFL.IDX PT, R80, R80, 0x3, 0x181f ;  /* 0x00781f0050507f89 */ /* 0x014e2600000e0000 */
[----:B------:R-:W-:Y:S01]  /*21200*/  ISETP.GE.AND P0, PT, R0, R81, PT ;  /* 0x000000510000720c */ /* 0x000fe20003f06270 */
[----:B------:R-:W2:-:S12]  /*21210*/  SHFL.IDX PT, R36, R36, 0x3, 0x181f ;  /* 0x00781f0024247f89 */ /* 0x000e9800000e0000 */
[----:B------:R-:W-:Y:S05]  /*21220*/  @P0 BRA `(.L_x_1850) ;  /* 0x0000000c00940947 */ /* 0x000fea0003800000 */
[----:B------:R-:W-:Y:S02]  /*21230*/  ULDC UR4, c[0x0][0xac8] ;  /* 0x0002b20000047ab9 */ /* 0x000fe40000000800 */
[----:B------:R-:W-:Y:S02]  /*21240*/  ISETP.GE.AND P3, PT, R16, UR4, PT ;  /* 0x0000000410007c0c */ /* 0x000fe4000bf66270 */
[----:B------:R-:W-:Y:S02]  /*21250*/  ISETP.GE.AND P4, PT, R219, UR4, PT ;  /* 0x00000004db007c0c */ /* 0x000fe4000bf86270 */
[----:B------:R-:W-:-:S09]  /*21260*/  ISETP.GE.AND P5, PT, R19, UR4, PT ;  /* 0x0000000413007c0c */ /* 0x000fd2000bfa6270 */
[CC--:B--2---:R-:W-:Y:S02]  /*21270*/  @!P3 LEA R2, P0, R16.reuse, R36.reuse, 0x1 ;  /* 0x000000241002b211 */ /* 0x0c4fe400078008ff */
[-C--:B------:R-:W-:Y:S02]  /*21280*/  @!P4 LEA R4, P1, R201, R36.reuse, 0x1 ;  /* 0x00000024c904c211 */ /* 0x080fe400078208ff */
[----:B------:R-:W-:Y:S02]  /*21290*/  @!P5 LEA R6, P2, R19, R36, 0x1 ;  /* 0x000000241306d211 */ /* 0x000fe400078408ff */
        /* <DEDUP_REMOVED lines=12> */
.L_x_1842:
[----:B------:R-:W3:Y:S01]  /*21360*/  LDL R9, [R1+0x74] ;  /* 0x0000740001097983 */ /* 0x000ee20000100800 */
[----:B------:R-:W-:Y:S01]  /*21370*/  ULDC.64 UR4, c[0x0][0xc00] ;  /* 0x0003000000047ab9 */ /* 0x000fe20000000a00 */
[----:B------:R-:W3:Y:S01]  /*21380*/  LDC.64 R2, c[0x0][0xc00] ;  /* 0x00030000ff027b82 */ /* 0x000ee20000000a00 */
[----:B------:R-:W-:Y:S01]  /*21390*/  ISETP.NE.U32.AND P0, PT, RZ, UR4, PT ;  /* 0x00000004ff007c0c */ /* 0x000fe2000bf05070 */
[----:B0-----:R-:W-:-:S03]  /*213a0*/  IMAD.MOV.U32 R6, RZ, RZ, RZ ;  /* 0x000000ffff067224 */ /* 0x001fc600078e00ff */
[----:B------:R-:W-:Y:S01]  /*213b0*/  ISETP.NE.AND.EX P0, PT, RZ, UR5, PT, P0 ;  /* 0x00000005ff007c0c */ /* 0x000fe2000bf05300 */
[----:B------:R-:W-:Y:S02]  /*213c0*/  ULDC.64 UR4, c[0x0][0xc08] ;  /* 0x0003020000047ab9 */ /* 0x000fe40000000a00 */
[----:B------:R-:W-:Y:S01]  /*213d0*/  ISETP.NE.U32.AND P1, PT, RZ, UR4, PT ;  /* 0x00000004ff007c0c */ /* 0x000fe2000bf25070 */
[----:B------:R-:W0:Y:S03]  /*213e0*/  LDC R25, c[0x0][0xbe8] ;  /* 0x0002fa00ff197b82 */ /* 0x000e260000000800 */
[----:B------:R-:W-:-:S13]  /*213f0*/  ISETP.NE.AND.EX P1, PT, RZ, UR5, PT, P1 ;  /* 0x00000005ff007c0c */ /* 0x000fda000bf25310 */
[----:B------:R-:W4:Y:S01]  /*21400*/  @P1 LDC.64 R4, c[0x0][0xc08] ;  /* 0x00030200ff041b82 */ /* 0x000f220000000a00 */
[----:B------:R-:W-:Y:S02]  /*21410*/  ULDC UR4, c[0x0][0xa88] ;  /* 0x0002a20000047ab9 */ /* 0x000fe40000000800 */
[----:B------:R-:W-:Y:S01]  /*21420*/  IMAD.U32 R0, RZ, RZ, UR4 ;  /* 0x00000004ff007e24 */ /* 0x000fe2000f8e00ff */
[----:B------:R-:W1:Y:S01]  /*21430*/  S2R R8, SR_TID.X ;  /* 0x0000000000087919 */ /* 0x000e620000002100 */
[----:B---3--:R-:W-:-:S04]  /*21440*/  IMAD.WIDE R2, R9, 0x4, R2 ;  /* 0x0000000409027825 */ /* 0x008fc800078e0202 */
[----:B----4-:R-:W-:Y:S01]  /*21450*/  @P1 IMAD.WIDE R4, R9, 0x4, R4 ;  /* 0x0000000409041825 */ /* 0x010fe200078e0204 */
[----:B------:R3:W5:Y:S04]  /*21460*/  @P0 LDG.E R6, desc[UR60][R2.64] ;  /* 0x0000003c02060981 */ /* 0x000768000c1e1900 */
[----:B------:R3:W5:Y:S01]  /*21470*/  @P1 LDG.E R0, desc[UR60][R4.64] ;  /* 0x0000003c04001981 */ /* 0x000762000c1e1900 */
[----:B0-----:R-:W-:Y:S01]  /*21480*/  ISETP.NE.AND P2, PT, R25, 0x1, PT ;  /* 0x000000011900780c */ /* 0x001fe20003f45270 */
[----:B-1----:R-:W-:-:S05]  /*21490*/  VIADD R7, R8, 0xffffff80 ;  /* 0xffffff8008077836 */ /* 0x002fca0000000000 */
[----:B------:R-:W-:Y:S02]  /*214a0*/  ISETP.GE.AND P3, PT, R7, 0x80, PT ;  /* 0x000000800700780c */ /* 0x000fe40003f66270 */
[----:B------:R-:W-:-:S05]  /*214b0*/  SHF.R.S32.HI R7, RZ, 0x1f, R9 ;  /* 0x0000001fff077819 */ /* 0x000fca0000011409 */
[----:B------:R-:W0:Y:S08]  /*214c0*/  @P2 LDC R14, c[0x0][0xbec] ;  /* 0x0002fb00ff0e2b82 */ /* 0x000e300000000800 */
[----:B------:R-:W1:Y:S01]  /*214d0*/  @P2 LDC R27, c[0x0][0xbf0] ;  /* 0x0002fc00ff1b2b82 */ /* 0x000e620000000800 */
[----:B---3--:R-:W-:Y:S05]  /*214e0*/  @P1 BRA `(.L_x_1851) ;  /* 0x0000000000101947 */ /* 0x008fea0003800000 */
[----:B------:R-:W-:Y:S05]  /*214f0*/  @!P0 BRA `(.L_x_1851) ;  /* 0x00000000000c8947 */ /* 0x000fea0003800000 */
[----:B------:R-:W3:Y:S04]  /*21500*/  LDG.E R5, desc[UR60][R2.64] ;  /* 0x0000003c02057981 */ /* 0x000ee8000c1e1900 */
[----:B-----5:R-:W3:Y:S02]  /*21510*/  LDG.E R0, desc[UR60][R2.64+0x4] ;  /* 0x0000043c02007981 */ /* 0x020ee4000c1e1900 */
[----:B---3--:R-:W-:-:S07]  /*21520*/  IADD3 R0, -R5, R0, RZ ;  /* 0x0000000005007210 */ /* 0x008fce0007ffe1ff */
.L_x_1851:
[----:B------:R-:W3:Y:S04]  /*21530*/  LDL R24, [R1+0x70] ;  /* 0x0000700001187983 */ /* 0x000ee80000100800 */
[----:B------:R4:W5:Y:S01]  /*21540*/  LDL R20, [R1+0x48] ;  /* 0x0000480001147983 */ /* 0x0009620000100800 */
[----:B------:R-:W-:Y:S01]  /*21550*/  BSSY B1, `(.L_x_1852) ;  /* 0x000002c000017945 */ /* 0x000fe20003800000 */
[----:B------:R-:W-:Y:S02]  /*21560*/  SEL R13, R9, RZ, !P0 ;  /* 0x000000ff090d7207 */ /* 0x000fe40004000000 */
[----:B------:R-:W-:Y:S02]  /*21570*/  SEL R12, R7, RZ, !P0 ;  /* 0x000000ff070c7207 */ /* 0x000fe40004000000 */
[----:B-----5:R-:W-:-:S02]  /*21580*/  SHF.R.S32.HI R11, RZ, 0x1f, R6 ;  /* 0x0000001fff0b7819 */ /* 0x020fc40000011406 */
[----:B---3--:R-:W-:Y:S01]  /*21590*/  SHF.R.S32.HI R10, RZ, 0x1f, R24 ;  /* 0x0000001fff0a7819 */ /* 0x008fe20000011418 */
[----:B----4-:R-:W-:Y:S06]  /*215a0*/  @P3 BRA `(.L_x_1853) ;  /* 0x0000000000983947 */ /* 0x010fec0003800000 */
[----:B------:R-:W3:Y:S01]  /*215b0*/  LDC R9, c[0x0][0xbe8] ;  /* 0x0002fa00ff097b82 */ /* 0x000ee20000000800 */
[----:B------:R-:W-:Y:S01]  /*215c0*/  IADD3 R8, R20, -0x80, R8 ;  /* 0xffffff8014087810 */ /* 0x000fe20007ffe008 */
[----:B---3--:R-:W-:-:S05]  /*215d0*/  IMAD R2, R0, R9, RZ ;  /* 0x0000000900027224 */ /* 0x008fca00078e02ff */
[----:B------:R-:W-:-:S13]  /*215e0*/  ISETP.GE.AND P0, PT, R8, R2, PT ;  /* 0x000000020800720c */ /* 0x000fda0003f06270 */
[----:B------:R-:W-:Y:S05]  /*215f0*/  @P0 BRA `(.L_x_1853) ;  /* 0x0000000000840947 */ /* 0x000fea0003800000 */
[----:B------:R-:W-:Y:S01]  /*21600*/  ISETP.NE.AND P0, PT, R9, 0x1, PT ;  /* 0x000000010900780c */ /* 0x000fe20003f05270 */
[----:B------:R-:W-:Y:S01]  /*21610*/  ULDC.64 UR4, c[0x0][0xb90] ;  /* 0x0002e40000047ab9 */ /* 0x000fe20000000a00 */
[----:B------:R-:W-:Y:S02]  /*21620*/  IMAD.MOV.U32 R2, RZ, RZ, R6 ;  /* 0x000000ffff027224 */ /* 0x000fe400078e0006 */
[----:B------:R-:W-:Y:S02]  /*21630*/  IMAD R7, R10, UR4, RZ ;  /* 0x000000040a077c24 */ /* 0x000fe4000f8e02ff */
[----:B------:R-:W-:Y:S02]  /*21640*/  IMAD.MOV.U32 R3, RZ, RZ, R11 ;  /* 0x000000ffff037224 */ /* 0x000fe400078e000b */
[----:B------:R-:W-:Y:S02]  /*21650*/  IMAD.MOV.U32 R5, RZ, RZ, R8 ;  /* 0x000000ffff057224 */ /* 0x000fe400078e0008 */
[----:B------:R-:W-:-:S03]  /*21660*/  IMAD.WIDE.U32 R2, R24, UR4, R2 ;  /* 0x0000000418027c25 */ /* 0x000fc6000f8e0002 */
[----:B------:R-:W3:Y:S01]  /*21670*/  @P0 LDC R15, c[0x0][0xbec] ;  /* 0x0002fb00ff0f0b82 */ /* 0x000ee20000000800 */
[----:B------:R-:W-:Y:S01]  /*21680*/  IMAD R7, R24, UR5, R7 ;  /* 0x0000000518077c24 */ /* 0x000fe2000f8e0207 */
[----:B------:R-:W-:-:S04]  /*21690*/  ULDC.64 UR4, c[0x0][0xb98] ;  /* 0x0002e60000047ab9 */ /* 0x000fc80000000a00 */
[----:B------:R-:W-:Y:S02]  /*216a0*/  IADD3 R3, R3, R7, RZ ;  /* 0x0000000703037210 */ /* 0x000fe40007ffe0ff */
[----:B------:R-:W4:Y:S01]  /*216b0*/  @P0 LDC R21, c[0x0][0xbf0] ;  /* 0x0002fc00ff150b82 */ /* 0x000f220000000800 */
[----:B------:R-:W-:-:S04]  /*216c0*/  IMAD.WIDE.U32 R2, R13, UR4, R2 ;  /* 0x000000040d027c25 */ /* 0x000fc8000f8e0002 */
[----:B---3--:R-:W-:-:S05]  /*216d0*/  @P0 IMAD.HI.U32 R4, R8, R15, RZ ;  /* 0x0000000f08040227 */ /* 0x008fca00078e00ff */
[----:B----4-:R-:W-:Y:S01]  /*216e0*/  @P0 SHF.R.U32.HI R5, RZ, R21, R4 ;  /* 0x00000015ff050219 */ /* 0x010fe20000011604 */
[----:B------:R-:W-:-:S03]  /*216f0*/  IMAD R4, R12, UR4, RZ ;  /* 0x000000040c047c24 */ /* 0x000fc6000f8e02ff */
[----:B------:R-:W-:Y:S01]  /*21700*/  IADD3 R2, P0, R5, R2, RZ ;  /* 0x0000000205027210 */ /* 0x000fe20007f1e0ff */
[----:B------:R-:W-:-:S04]  /*21710*/  IMAD.MOV R7, RZ, RZ, -R5 ;  /* 0x000000ffff077224 */ /* 0x000fc800078e0a05 */
        /* <DEDUP_REMOVED lines=15> */
.L_x_1853:
[----:B------:R-:W-:Y:S05]  /*21810*/  BSYNC B1 ;  /* 0x0000000000017941 */ /* 0x000fea0003800000 */
.L_x_1852:
[----:B---3--:R-:W3:Y:S01]  /*21820*/  LDL R4, [R1+0x68] ;  /* 0x0000680001047983 */ /* 0x008ee20000100800 */
[----:B------:R-:W-:-:S03]  /*21830*/  ULDC.64 UR4, c[0x0][0xaa0] ;  /* 0x0002a80000047ab9 */ /* 0x000fc60000000a00 */
[----:B------:R-:W3:Y:S01]  /*21840*/  LDL R8, [R1+0x10] ;  /* 0x0000100001087983 */ /* 0x000ee20000100800 */
[----:B------:R-:W-:Y:S01]  /*21850*/  IMAD R3, R11, UR4, RZ ;  /* 0x000000040b037c24 */ /* 0x000fe2000f8e02ff */
[----:B------:R-:W-:Y:S03]  /*21860*/  BSSY B1, `(.L_x_1854) ;  /* 0x000003f000017945 */ /* 0x000fe60003800000 */
        /* <DEDUP_REMOVED lines=14> */
[----:B---3--:R-:W-:Y:S02]  /*21950*/  LEA R4, R4, R8, 0x5 ;  /* 0x0000000804047211 */ /* 0x008fe400078e28ff */
[----:B------:R-:W-:-:S03]  /*21960*/  IADD3 R8, R8, R20, RZ ;  /* 0x0000001408087210 */ /* 0x000fc60007ffe0ff */
[----:B------:R-:W-:-:S04]  /*21970*/  IMAD.IADD R9, R20, 0x1, R4 ;  /* 0x0000000114097824 */ /* 0x000fc800078e0204 */
[----:B0-----:R-:W-:-:S04]  /*21980*/  @P2 IMAD.HI.U32 R4, R9, R14, RZ ;  /* 0x0000000e09042227 */ /* 0x001fc800078e00ff */
[----:B------:R-:W-:Y:S01]  /*21990*/  IMAD.MOV.U32 R5, RZ, RZ, R9 ;  /* 0x000000ffff057224 */ /* 0x000fe200078e0009 */
[----:B-1----:R-:W-:-:S04]  /*219a0*/  @P2 SHF.R.U32.HI R5, RZ, R27, R4 ;  /* 0x0000001bff052219 */ /* 0x002fc80000011604 */
[--C-:B------:R-:W-:Y:S01]  /*219b0*/  SHF.R.S32.HI R4, RZ, 0x1f, R5.reuse ;  /* 0x0000001fff047819 */ /* 0x100fe20000011405 */
[----:B------:R-:W-:Y:S02]  /*219c0*/  IMAD.MOV R6, RZ, RZ, -R5 ;  /* 0x000000ffff067224 */ /* 0x000fe400078e0a05 */
[----:B------:R-:W-:-:S04]  /*219d0*/  IMAD.WIDE.U32 R2, R5, UR4, R2 ;  /* 0x0000000405027c25 */ /* 0x000fc8000f8e0002 */
[----:B------:R-:W-:Y:S02]  /*219e0*/  IMAD R4, R4, UR4, RZ ;  /* 0x0000000404047c24 */ /* 0x000fe4000f8e02ff */
[----:B------:R-:W-:Y:S02]  /*219f0*/  IMAD R7, R25, R6, R9 ;  /* 0x0000000619077224 */ /* 0x000fe400078e0209 */
[----:B------:R-:W-:Y:S01]  /*21a00*/  IMAD R9, R5, UR5, R4 ;  /* 0x0000000505097c24 */ /* 0x000fe2000f8e0204 */
[----:B------:R-:W-:Y:S01]  /*21a10*/  ULDC.64 UR4, c[0x0][0xad8] ;  /* 0x0002b60000047ab9 */ /* 0x000fe20000000a00 */
[----:B------:R-:W-:Y:S01]  /*21a20*/  IMAD R25, R0, R25, RZ ;  /* 0x0000001900197224 */ /* 0x000fe200078e02ff */
[----:B------:R-:W-:Y:S01]  /*21a30*/  SHF.R.S32.HI R4, RZ, 0x1f, R7 ;  /* 0x0000001fff047819 */ /* 0x000fe20000011407 */
[----:B------:R-:W-:Y:S02]  /*21a40*/  IMAD.IADD R3, R3, 0x1, R9 ;  /* 0x0000000103037824 */ /* 0x000fe400078e0209 */
[C---:B------:R-:W-:Y:S01]  /*21a50*/  VIADD R0, R8.reuse, 0x20 ;  /* 0x0000002008007836 */ /* 0x040fe20000000000 */
[----:B------:R-:W-:Y:S01]  /*21a60*/  ISETP.GE.AND P2, PT, R8, R25, PT ;  /* 0x000000190800720c */ /* 0x000fe20003f46270 */
[----:B------:R-:W-:-:S02]  /*21a70*/  IMAD R4, R4, UR4, RZ ;  /* 0x0000000404047c24 */ /* 0x000fc4000f8e02ff */
[----:B------:R-:W-:Y:S01]  /*21a80*/  IMAD.WIDE.U32 R2, R7, UR4, R2 ;  /* 0x0000000407027c25 */ /* 0x000fe2000f8e0002 */
[----:B------:R-:W-:-:S03]  /*21a90*/  ISETP.GE.AND P1, PT, R0, R25, PT ;  /* 0x000000190000720c */ /* 0x000fc60003f26270 */
        /* <DEDUP_REMOVED lines=8> */
[----:B------:R0:W3:Y:S01]  /*21b20*/  SHFL.IDX PT, R0, R5, RZ, 0x181f ;  /* 0x00181fff05007589 */ /* 0x0000e200000e0000 */
[----:B------:R-:W-:Y:S05]  /*21b30*/  @P2 BRA `(.L_x_1855) ;  /* 0x0000000000442947 */ /* 0x000fea0003800000 */
[----:B------:R-:W-:Y:S02]  /*21b40*/  ULDC UR4, c[0x0][0xac8] ;  /* 0x0002b20000047ab9 */ /* 0x000fe40000000800 */
[----:B------:R-:W-:Y:S02]  /*21b50*/  ISETP.GE.AND P5, PT, R16, UR4, PT ;  /* 0x0000000410007c0c */ /* 0x000fe4000bfa6270 */
[----:B------:R-:W-:Y:S02]  /*21b60*/  ISETP.GE.AND P4, PT, R219, UR4, PT ;  /* 0x00000004db007c0c */ /* 0x000fe4000bf86270 */
[----:B------:R-:W-:Y:S02]  /*21b70*/  ISETP.GE.AND P3, PT, R19, UR4, PT ;  /* 0x0000000413007c0c */ /* 0x000fe4000bf66270 */
[----:B------:R-:W-:-:S07]  /*21b80*/  ISETP.GE.AND P2, PT, R23, UR4, PT ;  /* 0x0000000417007c0c */ /* 0x000fce000bf46270 */
[----:B-1----:R-:W-:-:S04]  /*21b90*/  @!P5 LEA R6, P6, R16, R2, 0x1 ;  /* 0x000000021006d211 */ /* 0x002fc800078c08ff */
[----:B---3--:R-:W-:Y:S02]  /*21ba0*/  @!P5 LEA.HI.X R7, R16, R0, R17, 0x1, P6 ;  /* 0x000000001007d211 */ /* 0x008fe400030f0c11 */
        /* <DEDUP_REMOVED lines=10> */
.L_x_1855:
[----:B------:R-:W-:Y:S05]  /*21c50*/  BSYNC B1 ;  /* 0x0000000000017941 */ /* 0x000fea0003800000 */
.L_x_1854:
[----:B---3--:R3:W0:Y:S01]  /*21c60*/  SHFL.IDX PT, R0, R5, 0x1, 0x181f ;  /* 0x00381f0005007f89 */ /* 0x00862200000e0000 */
[----:B------:R-:W-:Y:S03]  /*21c70*/  BSSY B1, `(.L_x_1856) ;  /* 0x0000014000017945 */ /* 0x000fe60003800000 */
[----:B-1--4-:R3:W1:Y:S01]  /*21c80*/  SHFL.IDX PT, R2, R4, 0x1, 0x181f ;  /* 0x00381f0004027f89 */ /* 0x01266200000e0000 */
[----:B------:R-:W-:Y:S05]  /*21c90*/  @P1 BRA `(.L_x_1857) ;  /* 0x0000000000441947 */ /* 0x000fea0003800000 */
[----:B------:R-:W-:Y:S02]  /*21ca0*/  ULDC UR4, c[0x0][0xac8] ;  /* 0x0002b20000047ab9 */ /* 0x000fe40000000800 */
[----:B------:R-:W-:Y:S02]  /*21cb0*/  ISETP.GE.AND P4, PT, R16, UR4, PT ;  /* 0x0000000410007c0c */ /* 0x000fe4000bf86270 */
[----:B------:R-:W-:Y:S02]  /*21cc0*/  ISETP.GE.AND P3, PT, R219, UR4, PT ;  /* 0x00000004db007c0c */ /* 0x000fe4000bf66270 */
[----:B------:R-:W-:Y:S02]  /*21cd0*/  ISETP.GE.AND P2, PT, R19, UR4, PT ;  /* 0x0000000413007c0c */ /* 0x000fe4000bf46270 */
[----:B------:R-:W-:-:S07]  /*21ce0*/  ISETP.GE.AND P1, PT, R23, UR4, PT ;  /* 0x0000000417007c0c */ /* 0x000fce000bf26270 */
[CC--:B-1----:R-:W-:Y:S02]  /*21cf0*/  @!P4 LEA R6, P6, R16.reuse, R2.reuse, 0x1 ;  /* 0x000000021006c211 */ /* 0x0c2fe400078c08ff */
[----:B------:R-:W-:Y:S02]  /*21d00*/  @!P3 LEA R10, P5, R201, R2, 0x1 ;  /* 0x00000002c90ab211 */ /* 0x000fe400078a08ff */
[----:B0-----:R-:W-:Y:S02]  /*21d10*/  @!P4 LEA.HI.X R7, R16, R0, R17, 0x1, P6 ;  /* 0x000000001007c211 */ /* 0x001fe400030f0c11 */
        /* <DEDUP_REMOVED lines=9> */
.L_x_1857:
[----:B------:R-:W-:Y:S05]  /*21db0*/  BSYNC B1 ;  /* 0x0000000000017941 */ /* 0x000fea0003800000 */
.L_x_1856:
[----:B0-----:R0:W0:Y:S01]  /*21dc0*/  SHFL.IDX PT, R0, R5, 0x2, 0x181f ;  /* 0x00581f0005007f89 */ /* 0x00102200000e0000 */
[----:B------:R-:W-:Y:S03]  /*21dd0*/  BSSY B1, `(.L_x_1858) ;  /* 0x0000014000017945 */ /* 0x000fe60003800000 */
[----:B-1--4-:R1:W4:Y:S01]  /*21de0*/  SHFL.IDX PT, R2, R4, 0x2, 0x181f ;  /* 0x00581f0004027f89 */ /* 0x01232200000e0000 */
[----:B------:R-:W-:Y:S05]  /*21df0*/  @P0 BRA `(.L_x_1859) ;  /* 0x0000000000440947 */ /* 0x000fea0003800000 */
[----:B------:R-:W-:Y:S02]  /*21e00*/  ULDC UR4, c[0x0][0xac8] ;  /* 0x0002b20000047ab9 */ /* 0x000fe40000000800 */
[----:B------:R-:W-:Y:S02]  /*21e10*/  ISETP.GE.AND P3, PT, R16, UR4, PT ;  /* 0x0000000410007c0c */ /* 0x000fe4000bf66270 */
[----:B------:R-:W-:Y:S02]  /*21e20*/  ISETP.GE.AND P2, PT, R219, UR4, PT ;  /* 0x00000004db007c0c */ /* 0x000fe4000bf46270 */
[----:B------:R-:W-:Y:S02]  /*21e30*/  ISETP.GE.AND P1, PT, R19, UR4, PT ;  /* 0x0000000413007c0c */ /* 0x000fe4000bf26270 */
[----:B------:R-:W-:-:S07]  /*21e40*/  ISETP.GE.AND P0, PT, R23, UR4, PT ;  /* 0x0000000417007c0c */ /* 0x000fce000bf06270 */
[CC--:B----4-:R-:W-:Y:S02]  /*21e50*/  @!P3 LEA R6, P6, R16.reuse, R2.reuse, 0x1 ;  /* 0x000000021006b211 */ /* 0x0d0fe400078c08ff */
        /* <DEDUP_REMOVED lines=11> */
.L_x_1859:
[----:B------:R-:W-:Y:S05]  /*21f10*/  BSYNC B1 ;  /* 0x0000000000017941 */ /* 0x000fea0003800000 */
.L_x_1858:
[----:B0-----:R-:W-:Y:S01]  /*21f20*/  IADD3 R0, R8, 0x60, RZ ;  /* 0x0000006008007810 */ /* 0x001fe20007ffe0ff */
[----:B------:R0:W0:Y:S03]  /*21f30*/  SHFL.IDX PT, R6, R5, 0x3, 0x181f ;  /* 0x00781f0005067f89 */ /* 0x00002600000e0000 */
[----:B------:R-:W-:Y:S01]  /*21f40*/  ISETP.GE.AND P0, PT, R0, R25, PT ;  /* 0x000000190000720c */ /* 0x000fe20003f06270 */
[----:B----4-:R4:W0:-:S12]  /*21f50*/  SHFL.IDX PT, R2, R4, 0x3, 0x181f ;  /* 0x00781f0004027f89 */ /* 0x01081800000e0000 */
[----:B----4-:R-:W-:Y:S05]  /*21f60*/  @P0 BRA `(.L_x_1850) ;  /* 0x0000000000440947 */ /* 0x010fea0003800000 */
[----:B------:R-:W-:Y:S02]  /*21f70*/  ULDC UR4, c[0x0][0xac8] ;  /* 0x0002b20000047ab9 */ /* 0x000fe40000000800 */
[----:B------:R-:W-:Y:S02]  /*21f80*/  ISETP.GE.AND P3, PT, R16, UR4, PT ;  /* 0x0000000410007c0c */ /* 0x000fe4000bf66270 */
[----:B------:R-:W-:Y:S02]  /*21f90*/  ISETP.GE.AND P2, PT, R219, UR4, PT ;  /* 0x00000004db007c0c */ /* 0x000fe4000bf46270 */
[----:B------:R-:W-:Y:S02]  /*21fa0*/  ISETP.GE.AND P1, PT, R19, UR4, PT ;  /* 0x0000000413007c0c */ /* 0x000fe4000bf26270 */
[----:B------:R-:W-:-:S07]  /*21fb0*/  ISETP.GE.AND P0, PT, R23, UR4, PT ;  /* 0x0000000417007c0c */ /* 0x000fce000bf06270 */
[CC--:B01-3--:R-:W-:Y:S02]  /*21fc0*/  @!P3 LEA R4, P6, R16.reuse, R2.reuse, 0x1 ;  /* 0x000000021004b211 */ /* 0x0cbfe400078c08ff */
[-C--:B------:R-:W-:Y:S02]  /*21fd0*/  @!P2 LEA R8, P5, R201, R2.reuse, 0x1 ;  /* 0x00000002c908a211 */ /* 0x080fe400078a08ff */
[----:B------:R-:W-:Y:S02]  /*21fe0*/  @!P1 LEA R10, P4, R19, R2, 0x1 ;  /* 0x00000002130a9211 */ /* 0x000fe400078808ff */
[----:B------:R-:W-:Y:S02]  /*21ff0*/  @!P3 LEA.HI.X R5, R16, R6, R17, 0x1, P6 ;  /* 0x000000061005b211 */ /* 0x000fe400030f0c11 */
        /* <DEDUP_REMOVED lines=8> */
.L_x_1850:
[----:B------:R-:W-:Y:S05]  /*22080*/  BSYNC B0 ;  /* 0x0000000000007941 */ /* 0x000fea0003800000 */
.L_x_1841:
[----:B------:R-:W-:Y:S02]  /*22090*/  ULDC UR4, c[0x0][0xc3c] ;  /* 0x00030f0000047ab9 */ /* 0x000fe40000000800 */
[----:B--2---:R-:W-:-:S13]  /*220a0*/  ISETP.GE.AND P0, PT, R39, UR4, PT ;  /* 0x0000000427007c0c */ /* 0x004fda000bf06270 */
[----:B------:R-:W-:Y:S05]  /*220b0*/  @!P0 BRA `(.L_x_1860) ;  /* 0xfffffdf000c48947 */ /* 0x000fea000383ffff */
[----:B------:R-:W-:Y:S05]  /*220c0*/  BRA `(.L_x_1557) ;  /* 0x0000007800687947 */ /* 0x000fea0003800000 */
.L_x_1555:
        /* <DEDUP_REMOVED lines=16> */
.L_x_1861:
        /* <DEDUP_REMOVED lines=31> */
[----:B------:R-:W1:Y:S02]  /*223c0*/  SHFL.IDX PT, R6, R8, 0x1f, 0x1f ;  /* 0x03e01f0008067f89 */ /* 0x000e6400000e0000 */
[----:B-1----:R-:W-:-:S05]  /*223d0*/  IMAD R6, R6, UR5, RZ ;  /* 0x0000000506067c24 */ /* 0x002fca000f8e02ff */
[----:B0-----:R-:W-:Y:S02]  /*223e0*/  ISETP.GT.AND P6, PT, R6, UR6, PT ;  /* 0x0000000606007c0c */ /* 0x001fe4000bfc4270 */
[----:B------:R-:W-:-:S11]  /*223f0*/  MOV R3, R6 ;  /* 0x0000000600037202 */ /* 0x000fd60000000f00 */
[----:B------:R-:W-:Y:S05]  /*22400*/  @P6 BRA `(.L_x_1863) ;  /* 0x0000000000986947 */ /* 0x000fea0003800000 */
[----:B------:R-:W0:Y:S01]  /*22410*/  LDC R10, c[0x0][0xc3c] ;  /* 0x00030f00ff0a7b82 */ /* 0x000e220000000800 */
[----:B------:R-:W-:Y:S01]  /*22420*/  IMAD.MOV.U32 R6, RZ, RZ, R3 ;  /* 0x000000ffff067224 */ /* 0x000fe200078e0003 */
[----:B------:R-:W-:Y:S01]  /*22430*/  UMOV UR4, URZ ;  /* 0x0000003f00047c82 */ /* 0x000fe20008000000 */
[----:B------:R-:W-:Y:S01]  /*22440*/  ULDC UR7, c[0x0][0xc3c] ;  /* 0x00030f0000077ab9 */ /* 0x000fe20000000800 */
[----:B------:R-:W-:-:S05]  /*22450*/  ULDC UR5, c[0x0][0xc38] ;  /* 0x00030e0000057ab9 */ /* 0x000fca0000000800 */
.L_x_1867:
        /* <DEDUP_REMOVED lines=12> */
.L_x_1866:
[----:B------:R-:W-:Y:S05]  /*22520*/  BSYNC B0 ;  /* 0x0000000000007941 */ /* 0x000fea0003800000 */
.L_x_1865:
        /* <DEDUP_REMOVED lines=17> */
[----:B------:R-:W-:-:S05]  /*22640*/  IMAD.IADD R6, R3, 0x1, R6 ;  /* 0x0000000103067824 */ /* 0x000fca00078e0206 */
[----:B------:R-:W-:-:S13]  /*22650*/  ISETP.GT.AND P6, PT, R6, UR6, PT ;  /* 0x0000000606007c0c */ /* 0x000fda000bfc4270 */
[----:B------:R-:W-:Y:S05]  /*22660*/  @!P6 BRA `(.L_x_1867) ;  /* 0xfffffffc007ce947 */ /* 0x000fea000383ffff */
.L_x_1863:
[----:B------:R-:W-:-:S04]  /*22670*/  IMAD.IADD R13, R6, 0x1, -R3 ;  /* 0x00000001060d7824 */ /* 0x000fc800078e0a03 */
[----:B------:R-:W-:-:S05]  /*22680*/  IMAD R2, R8, UR5, R13 ;  /* 0x0000000508027c24 */ /* 0x000fca000f8e020d */
[----:B------:R-:W-:Y:S02]  /*22690*/  ISETP.GT.AND P0, PT, R2, UR6, PT ;  /* 0x0000000602007c0c */ /* 0x000fe4000bf04270 */
[----:B------:R-:W0:Y:S11]  /*226a0*/  LDC.64 R2, c[0x0][0xc90] ;  /* 0x00032400ff027b82 */ /* 0x000e360000000a00 */
[----:B------:R-:W-:-:S04]  /*226b0*/  VOTE.ANY R9, PT, !P0 ;  /* 0x0000000000097806 */ /* 0x000fc800040e0100 */
[----:B------:R-:W1:Y:S02]  /*226c0*/  POPC R15, R9 ;  /* 0x00000009000f7309 */ /* 0x000e640000000000 */
[----:B-1----:R-:W-:-:S05]  /*226d0*/  IADD3 R19, R15, UR4, RZ ;  /* 0x000000040f137c10 */ /* 0x002fca000fffe0ff */
        /* <DEDUP_REMOVED lines=13> */
.L_x_1868:
        /* <DEDUP_REMOVED lines=14> */
[-C--:B------:R-:W-:Y:S01]  /*22890*/  @!P1 IADD3 R3, R3, -R12.reuse, RZ ;  /* 0x8000000c03039210 */ /* 0x080fe20007ffe0ff */
[----:B------:R-:W-:Y:S01]  /*228a0*/  @!P1 VIADD R2, R2, 0x1 ;  /* 0x0000000102029836 */ /* 0x000fe20000000000 */
[----:B------:R-:W-:Y:S02]  /*228b0*/  ISETP.NE.AND P1, PT, R6, RZ, PT ;  /* 0x000000ff0600720c */ /* 0x000fe40003f25270 */
[----:B------:R-:W-:Y:S02]  /*228c0*/  ISETP.GE.U32.AND P0, PT, R3, R12, PT ;  /* 0x0000000c0300720c */ /* 0x000fe40003f06070 */
[----:B------:R-:W-:-:S04]  /*228d0*/  LOP3.LUT R3, R9, R6, RZ, 0x3c, !PT ;  /* 0x0000000609037212 */ /* 0x000fc800078e3cff */
[----:B------:R-:W-:-:S07]  /*228e0*/  ISETP.GE.AND P2, PT, R3, RZ, PT ;  /* 0x000000ff0300720c */ /* 0x000fce0003f46270 */
[----:B------:R-:W-:-:S06]  /*228f0*/  @P0 VIADD R2, R2, 0x1 ;  /* 0x0000000102020836 */ /* 0x000fcc0000000000 */
[----:B------:R-:W-:Y:S01]  /*22900*/  @!P2 IMAD.MOV R2, RZ, RZ, -R2 ;  /* 0x000000ffff02a224 */ /* 0x000fe200078e0a02 */
[----:B------:R-:W-:-:S05]  /*22910*/  @!P1 LOP3.LUT R2, RZ, R6, RZ, 0x33, !PT ;  /* 0x00000006ff029212 */ /* 0x000fca00078e33ff */
[----:B------:R-:W-:Y:S02]  /*22920*/  IMAD R8, R7, R2, RZ ;  /* 0x0000000207087224 */ /* 0x000fe400078e02ff */
[----:B------:R-:W-:-:S03]  /*22930*/  IMAD.MOV R2, RZ, RZ, -R2 ;  /* 0x000000ffff027224 */ /* 0x000fc600078e0a02 */
[----:B------:R-:W-:Y:S01]  /*22940*/  IADD3 R10, -R8, RZ, RZ ;  /* 0x000000ff080a7210 */ /* 0x000fe20007ffe1ff */
[----:B------:R-:W-:Y:S02]  /*22950*/  IMAD R13, R6, R2, R9 ;  /* 0x00000002060d7224 */ /* 0x000fe400078e0209 */
[----:B------:R-:W-:Y:S01]  /*22960*/  IMAD.MOV.U32 R2, RZ, RZ, RZ ;  /* 0x000000ffff027224 */ /* 0x000fe200078e00ff */
[----:B------:R-:W-:-:S04]  /*22970*/  VIADDMNMX R18, R10, UR5, R7, PT ;  /* 0x000000050a127c46 */ /* 0x000fc8000b800107 */
[-C--:B------:R-:W-:Y:S02]  /*22980*/  IABS R10, R18.reuse ;  /* 0x00000012000a7213 */ /* 0x080fe40000000000 */
[----:B------:R-:W-:Y:S02]  /*22990*/  IABS R6, R18 ;  /* 0x0000001200067213 */ /* 0x000fe40000000000 */
[----:B------:R-:W0:Y:S08]  /*229a0*/  I2F.RP R7, R10 ;  /* 0x0000000a00077306 */ /* 0x000e300000209400 */
[----:B0-----:R-:W0:Y:S02]  /*229b0*/  MUFU.RCP R7, R7 ;  /* 0x0000000700077308 */ /* 0x001e240000001000 */
[----:B0-----:R-:W-:-:S06]  /*229c0*/  VIADD R3, R7, 0xffffffe ;  /* 0x0ffffffe07037836 */ /* 0x001fcc0000000000 */
[----:B------:R-:W0:Y:S02]  /*229d0*/  F2I.FTZ.U32.TRUNC.NTZ R3, R3 ;  /* 0x0000000300037305 */ /* 0x000e24000021f000 */
[----:B0-----:R-:W-:-:S05]  /*229e0*/  IMAD.MOV R11, RZ, RZ, -R3 ;  /* 0x000000ffff0b7224 */ /* 0x001fca00078e0a03 */
[----:B------:R-:W-:Y:S02]  /*229f0*/  MOV R9, R11 ;  /* 0x0000000b00097202 */ /* 0x000fe40000000f00 */
[----:B------:R-:W-:-:S03]  /*22a00*/  IABS R11, R13 ;  /* 0x0000000d000b7213 */ /* 0x000fc60000000000 */
[----:B------:R-:W-:-:S04]  /*22a10*/  IMAD R9, R9, R10, RZ ;  /* 0x0000000a09097224 */ /* 0x000fc800078e02ff */
[----:B------:R-:W-:-:S04]  /*22a20*/  IMAD.HI.U32 R2, R3, R9, R2 ;  /* 0x0000000903027227 */ /* 0x000fc800078e0002 */
[----:B------:R-:W-:Y:S02]  /*22a30*/  IMAD.MOV R3, RZ, RZ, -R6 ;  /* 0x000000ffff037224 */ /* 0x000fe400078e0a06 */
[----:B------:R-:W-:-:S04]  /*22a40*/  IMAD.HI.U32 R2, R2, R11, RZ ;  /* 0x0000000b02027227 */ /* 0x000fc800078e00ff */
[----:B------:R-:W-:-:S05]  /*22a50*/  IMAD R3, R2, R3, R11 ;  /* 0x0000000302037224 */ /* 0x000fca00078e020b */
[----:B------:R-:W-:-:S13]  /*22a60*/  ISETP.GT.U32.AND P1, PT, R10, R3, PT ;  /* 0x000000030a00720c */ /* 0x000fda0003f24070 */
[----:B------:R-:W-:Y:S01]  /*22a70*/  @!P1 IMAD.IADD R3, R3, 0x1, -R10 ;  /* 0x0000000103039824 */ /* 0x000fe200078e0a0a */
[----:B------:R-:W-:Y:S02]  /*22a80*/  @!P1 IADD3 R2, R2, 0x1, RZ ;  /* 0x0000000102029810 */ /* 0x000fe40007ffe0ff */
[----:B------:R-:W-:Y:S02]  /*22a90*/  ISETP.NE.AND P1, PT, R18, RZ, PT ;  /* 0x000000ff1200720c */ /* 0x000fe40003f25270 */
[----:B------:R-:W-:Y:S02]  /*22aa0*/  ISETP.GE.U32.AND P0, PT, R3, R10, PT ;  /* 0x0000000a0300720c */ /* 0x000fe40003f06070 */
[----:B------:R-:W-:-:S04]  /*22ab0*/  LOP3.LUT R3, R13, R18, RZ, 0x3c, !PT ;  /* 0x000000120d037212 */ /* 0x000fc800078e3cff */
[----:B------:R-:W-:Y:S01]  /*22ac0*/  ISETP.GE.AND P2, PT, R3, RZ, PT ;  /* 0x000000ff0300720c */ /* 0x000fe20003f46270 */
[----:B------:R-:W-:-:S06]  /*22ad0*/  IMAD.IADD R3, R13, 0x1, R8 ;  /* 0x000000010d037824 */ /* 0x000fcc00078e0208 */
[----:B------:R-:W-:-:S06]  /*22ae0*/  @P0 VIADD R2, R2, 0x1 ;  /* 0x0000000102020836 */ /* 0x000fcc0000000000 */
[----:B------:R-:W-:Y:S01]  /*22af0*/  @!P2 IMAD.MOV R2, RZ, RZ, -R2 ;  /* 0x000000ffff02a224 */ /* 0x000fe200078e0a02 */
[----:B------:R-:W-:Y:S02]  /*22b00*/  @!P1 LOP3.LUT R2, RZ, R18, RZ, 0x33, !PT ;  /* 0x00000012ff029212 */ /* 0x000fe400078e33ff */
[----:B------:R-:W-:Y:S02]  /*22b10*/  IADD3 R18, -R18, RZ, RZ ;  /* 0x000000ff12127210 */ /* 0x000fe40007ffe1ff */
[----:B------:R-:W-:-:S03]  /*22b20*/  LOP3.LUT R17, RZ, R2, RZ, 0x33, !PT ;  /* 0x00000002ff117212 */ /* 0x000fc600078e33ff */
[----:B------:R-:W-:Y:S02]  /*22b30*/  IMAD R18, R2, R18, R3 ;  /* 0x0000001202127224 */ /* 0x000fe400078e0203 */
[----:B------:R-:W-:Y:S01]  /*22b40*/  IMAD.IADD R17, R4, 0x1, R17 ;  /* 0x0000000104117824 */ /* 0x000fe200078e0211 */
[----:B------:R-:W-:Y:S06]  /*22b50*/  BRA `(.L_x_1869) ;  /* 0x00000000000c7947 */ /* 0x000fec0003800000 */
.L_x_1864:
[----:B------:R-:W-:Y:S01]  /*22b60*/  IMAD.MOV.U32 R17, RZ, RZ, RZ ;  /* 0x000000ffff117224 */ /* 0x000fe200078e00ff */
[----:B------:R-:W-:Y:S01]  /*22b70*/  MOV R18, RZ ;  /* 0x000000ff00127202 */ /* 0x000fe20000000f00 */
[----:B------:R-:W-:-:S07]  /*22b80*/  IMAD.U32 R16, RZ, RZ, UR6 ;  /* 0x00000006ff107e24 */ /* 0x000fce000f8e00ff */
.L_x_1869:
[----:B------:R-:W-:-:S13]  /*22b90*/  ISETP.NE.AND P0, PT, R5, RZ, PT ;  /* 0x000000ff0500720c */ /* 0x000fda0003f05270 */
[----:B------:R-:W0:Y:S01]  /*22ba0*/  @!P0 S2R R3, SR_CgaCtaId ;  /* 0x0000000000038919 */ /* 0x000e220000008800 */
[----:B------:R-:W-:-:S04]  /*22bb0*/  @!P0 MOV R2, 0x400 ;  /* 0x0000040000028802 */ /* 0x000fc80000000f00 */
[----:B0-----:R-:W-:-:S05]  /*22bc0*/  @!P0 LEA R2, R3, R2, 0x18 ;  /* 0x0000000203028211 */ /* 0x001fca00078ec0ff */
[----:B------:R0:W-:Y:S01]  /*22bd0*/  @!P0 STS.128 [R2+0x308d0], R16 ;  /* 0x0308d01002008388 */ /* 0x0001e20000000c00 */
[----:B------:R-:W-:Y:S06]  /*22be0*/  BAR.ARV 0x5, 0x180 ;  /* 0x0146000000007b1d */ /* 0x000fec0000002000 */
.L_x_1862:
[----:B------:R2:W-:Y:S01]  /*22bf0*/  STL [R1+0x34], RZ ;  /* 0x000034ff01007387 */ /* 0x0005e20000100800 */
[----:B------:R-:W-:Y:S01]  /*22c00*/  ULDC UR4, c[0x0][0xc3c] ;  /* 0x00030f0000047ab9 */ /* 0x000fe20000000800 */
[----:B------:R-:W-:Y:S01]  /*22c10*/  IMAD.MOV.U32 R29, RZ, RZ, 0x1 ;  /* 0x00000001ff1d7424 */ /* 0x000fe200078e00ff */
[----:B-1----:R-:W-:Y:S01]  /*22c20*/  ISETP.GE.AND P0, PT, R19, UR4, PT ;  /* 0x0000000413007c0c */ /* 0x002fe2000bf06270 */
[----:B------:R-:W-:-:S12]  /*22c30*/  IMAD.MOV.U32 R25, RZ, RZ, RZ ;  /* 0x000000ffff197224 */ /* 0x000fd800078e00ff */
[----:B--2---:R-:W-:Y:S05]  /*22c40*/  @P0 BRA `(.L_x_1870) ;  /* 0x0000006800ac0947 */ /* 0x004fea0003800000 */
[----:B------:R-:W2:Y:S01]  /*22c50*/  LDL R4, [R1+0x20] ;  /* 0x0000200001047983 */ /* 0x000ea20000100800 */
[C---:B------:R-:W-:Y:S01]  /*22c60*/  IMAD.SHL.U32 R37, R0.reuse, 0x8, RZ ;  /* 0x0000000800257824 */ /* 0x040fe200078e00ff */
[----:B0-----:R-:W-:Y:S01]  /*22c70*/  LOP3.LUT R2, R0, 0x7f, RZ, 0xc0, !PT ;  /* 0x0000007f00027812 */ /* 0x001fe200078ec0ff */
[----:B------:R-:W0:Y:S01]  /*22c80*/  S2UR UR5, SR_CgaCtaId ;  /* 0x00000000000579c3 */ /* 0x000e220000008800 */
[----:B------:R-:W-:Y:S01]  /*22c90*/  UMOV UR4, 0x400 ;  /* 0x0000040000047882 */ /* 0x000fe20000000000 */
[----:B------:R-:W-:Y:S01]  /*22ca0*/  BSSY B8, `(.L_x_1870) ;  /* 0x00006a5000087945 */ /* 0x000fe20003800000 */
[----:B------:R-:W-:Y:S01]  /*22cb0*/  LOP3.LUT R3, R37, 0x1f8, RZ, 0xc0, !PT ;  /* 0x000001f825037812 */ /* 0x000fe200078ec0ff */
[----:B------:R-:W-:Y:S01]  /*22cc0*/  IMAD.MOV.U32 R30, RZ, RZ, 0x1 ;  /* 0x00000001ff1e7424 */ /* 0x000fe200078e00ff */
[----:B------:R-:W-:Y:S01]  /*22cd0*/  SHF.L.U32 R34, R2, 0x3, RZ ;  /* 0x0000000302227819 */ /* 0x000fe200000006ff */
[----:B------:R-:W-:Y:S01]  /*22ce0*/  IMAD.MOV.U32 R27, RZ, RZ, RZ ;  /* 0x000000ffff1b7224 */ /* 0x000fe200078e00ff */
[----:B------:R-:W-:Y:S01]  /*22cf0*/  LOP3.LUT R3, R3, 0x38, R0, 0x78, !PT ;  /* 0x0000003803037812 */ /* 0x000fe200078e7800 */
[----:B------:R-:W-:Y:S01]  /*22d00*/  IMAD.SHL.U32 R0, R0, 0x10, RZ ;  /* 0x0000001000007824 */ /* 0x000fe200078e00ff */
[----:B------:R-:W-:Y:S01]  /*22d10*/  SHF.R.U32.HI R2, RZ, 0x3, R2 ;  /* 0x00000003ff027819 */ /* 0x000fe20000011602 */
[----:B------:R-:W-:Y:S01]  /*22d20*/  IMAD.MOV.U32 R29, RZ, RZ, 0x1 ;  /* 0x00000001ff1d7424 */ /* 0x000fe200078e00ff */
[----:B------:R-:W-:Y:S01]  /*22d30*/  LOP3.LUT R34, R3, 0x200, R34, 0xf8, !PT ;  /* 0x0000020003227812 */ /* 0x000fe200078ef822 */
[----:B------:R-:W-:Y:S01]  /*22d40*/  ULDC.64 UR36, c[0x0][0x198] ;  /* 0x0000660000247ab9 */ /* 0x000fe20000000a00 */
[----:B------:R-:W-:Y:S01]  /*22d50*/  LOP3.LUT R37, R37, 0x38, RZ, 0xc0, !PT ;  /* 0x0000003825257812 */ /* 0x000fe200078ec0ff */
[----:B------:R-:W-:Y:S01]  /*22d60*/  ULDC UR38, c[0x0][0xc] ;  /* 0x0000030000267ab9 */ /* 0x000fe20000000800 */
[----:B------:R-:W-:-:S02]  /*22d70*/  LOP3.LUT R0, R2, 0x70, R0, 0xf8, !PT ;  /* 0x0000007002007812 */ /* 0x000fc400078ef800 */
[----:B------:R-:W-:Y:S02]  /*22d80*/  MOV R25, RZ ;  /* 0x000000ff00197202 */ /* 0x000fe40000000f00 */
[C---:B------:R-:W-:Y:S02]  /*22d90*/  LOP3.LUT R2, R37.reuse, 0x80, RZ, 0xfc, !PT ;  /* 0x0000008025027812 */ /* 0x040fe400078efcff */
[----:B------:R-:W-:Y:S01]  /*22da0*/  LOP3.LUT R0, R37, 0xc0, RZ, 0xfc, !PT ;  /* 0x000000c025007812 */ /* 0x000fe200078efcff */
[----:B0-----:R-:W-:-:S06]  /*22db0*/  ULEA UR4, UR5, UR4, 0x18 ;  /* 0x0000000405047291 */ /* 0x001fcc000f8ec03f */
[----:B------:R-:W-:-:S04]  /*22dc0*/  IMAD.U32 R23, RZ, RZ, UR4 ;  /* 0x00000004ff177e24 */ /* 0x000fc8000f8e00ff */
[----:B------:R-:W-:Y:S01]  /*22dd0*/  IMAD R36, R34, 0x2, R23 ;  /* 0x0000000222247824 */ /* 0x000fe200078e0217 */
[----:B--2---:R-:W-:-:S05]  /*22de0*/  LOP3.LUT R3, R4, 0x2, RZ, 0xfc, !PT ;  /* 0x0000000204037812 */ /* 0x004fca00078efcff */
[----:B------:R0:W-:Y:S04]  /*22df0*/  STL [R1+0x44], R3 ;  /* 0x0000440301007387 */ /* 0x0001e80000100800 */
[----:B------:R1:W-:Y:S01]  /*22e00*/  STL [R1+0x34], RZ ;  /* 0x000034ff01007387 */ /* 0x0003e20000100800 */
[----:B0-----:R-:W-:-:S07]  /*22e10*/  LOP3.LUT R3, R37, 0x40, RZ, 0xfc, !PT ;  /* 0x0000004025037812 */ /* 0x001fce00078efcff */
.L_x_1993:
[----:B------:R-:W-:Y:S05]  /*22e20*/  YIELD ;  /* 0x0000000000007946 */ /* 0x000fea0003800000 */
[----:B------:R-:W-:Y:S01]  /*22e30*/  ULDC.64 UR4, c[0x0][0xa28] ;  /* 0x00028a0000047ab9 */ /* 0x000fe20000000a00 */
[----:B------:R-:W-:Y:S01]  /*22e40*/  MOV R11, RZ ;  /* 0x000000ff000b7202 */ /* 0x000fe20000000f00 */
[----:B0-----:R-:W0:Y:S01]  /*22e50*/  LDC.64 R4, c[0x0][0xa00] ;  /* 0x00028000ff047b82 */ /* 0x001e220000000a00 */
[----:B------:R-:W-:Y:S01]  /*22e60*/  ISETP.NE.U32.AND P0, PT, RZ, UR4, PT ;  /* 0x00000004ff007c0c */ /* 0x000fe2000bf05070 */
[----:B------:R-:W-:-:S03]  /*22e70*/  ULDC.64 UR6, c[0x0][0xa10] ;  /* 0x0002840000067ab9 */ /* 0x000fc60000000a00 */
[----:B------:R-:W-:Y:S01]  /*22e80*/  ISETP.NE.AND.EX P0, PT, RZ, UR5, PT, P0 ;  /* 0x00000005ff007c0c */ /* 0x000fe2000bf05300 */
[----:B------:R-:W-:-:S12]  /*22e90*/  ULDC.64 UR4, c[0x0][0xa18] ;  /* 0x0002860000047ab9 */ /* 0x000fd80000000a00 */
[----:B--2---:R-:W2:Y:S01]  /*22ea0*/  @P0 LDC.64 R2, c[0x0][0xa28] ;  /* 0x00028a00ff020b82 */ /* 0x004ea20000000a00 */
[----:B------:R-:W-:Y:S01]  /*22eb0*/  ISETP.NE.U32.AND P1, PT, RZ, UR6, PT ;  /* 0x00000006ff007c0c */ /* 0x000fe2000bf25070 */
[----:B--2---:R-:W-:-:S05]  /*22ec0*/  @P0 IMAD.WIDE R2, R19, 0x4, R2 ;  /* 0x0000000413020825 */ /* 0x004fca00078e0202 */
[----:B------:R2:W3:Y:S01]  /*22ed0*/  @P0 LDG.E R11, desc[UR60][R2.64] ;  /* 0x0000003c020b0981 */ /* 0x0004e2000c1e1900 */
[----:B------:R-:W-:Y:S01]  /*22ee0*/  ISETP.NE.U32.AND P0, PT, RZ, UR4, PT ;  /* 0x00000004ff007c0c */ /* 0x000fe2000bf05070 */
[----:B------:R-:W-:Y:S01]  /*22ef0*/  IMAD.MOV.U32 R35, RZ, RZ, RZ ;  /* 0x000000ffff237224 */ /* 0x000fe200078e00ff */
[----:B------:R-:W-:Y:S01]  /*22f00*/  ISETP.NE.AND.EX P1, PT, RZ, UR7, PT, P1 ;  /* 0x00000007ff007c0c */ /* 0x000fe2000bf25310 */
[----:B------:R-:W-:Y:S01]  /*22f10*/  IMAD.MOV.U32 R0, RZ, RZ, RZ ;  /* 0x000000ffff007224 */ /* 0x000fe200078e00ff */
[----:B------:R-:W-:Y:S01]  /*22f20*/  ISETP.NE.AND.EX P2, PT, RZ, UR5, PT, P0 ;  /* 0x00000005ff007c0c */ /* 0x000fe2000bf45300 */
[----:B------:R-:W-:Y:S01]  /*22f30*/  ULDC.64 UR4, c[0x0][0xa00] ;  /* 0x0002800000047ab9 */ /* 0x000fe20000000a00 */
[----:B0-----:R-:W-:Y:S01]  /*22f40*/  IMAD.WIDE R4, R19, 0x4, R4 ;  /* 0x0000000413047825 */ /* 0x001fe200078e0204 */
[----:B------:R-:W-:Y:S01]  /*22f50*/  ISETP.NE.U32.AND P0, PT, RZ, UR4, PT ;  /* 0x00000004ff007c0c */ /* 0x000fe2000bf05070 */
[----:B--2---:R-:W0:Y:S03]  /*22f60*/  LDC.64 R2, c[0x0][0xa10] ;  /* 0x00028400ff027b82 */ /* 0x004e260000000a00 */
[----:B------:R-:W-:-:S06]  /*22f70*/  ISETP.NE.AND.EX P0, PT, RZ, UR5, PT, P0 ;  /* 0x00000005ff007c0c */ /* 0x000fcc000bf05300 */
[----:B------:R-:W2:Y:S07]  /*22f80*/  @P2 LDC.64 R6, c[0x0][0xa18] ;  /* 0x00028600ff062b82 */ /* 0x000eae0000000a00 */
[----:B------:R-:W5:Y:S01]  /*22f90*/  @P0 LDG.E R35, desc[UR60][R4.64] ;  /* 0x0000003c04230981 */ /* 0x000f62000c1e1900 */
[----:B0-----:R-:W-:-:S05]  /*22fa0*/  IMAD.WIDE R2, R19, 0x4, R2 ;  /* 0x0000000413027825 */ /* 0x001fca00078e0202 */
[----:B------:R-:W5:Y:S01]  /*22fb0*/  @P1 LDG.E R0, desc[UR60][R2.64] ;  /* 0x0000003c02001981 */ /* 0x000f62000c1e1900 */
[----:B------:R-:W-:Y:S02]  /*22fc0*/  ULDC UR4, c[0x0][0x288] ;  /* 0x0000a20000047ab9 */ /* 0x000fe40000000800 */
[----:B------:R-:W-:Y:S01]  /*22fd0*/  IMAD.U32 R31, RZ, RZ, UR4 ;  /* 0x00000004ff1f7e24 */ /* 0x000fe2000f8e00ff */
[----:B------:R-:W-:Y:S02]  /*22fe0*/  ULDC.64 UR4, c[0x0][0x418] ;  /* 0x0001060000047ab9 */ /* 0x000fe40000000a00 */
[----:B------:R-:W-:-:S03]  /*22ff0*/  UISETP.NE.U32.AND UP0, UPT, UR4, URZ, UPT ;  /* 0x0000003f0400728c */ /* 0x000fc6000bf05070 */
[----:B------:R-:W-:Y:S01]  /*23000*/  ULDC UR4, c[0x0][0x424] ;  /* 0x0001090000047ab9 */ /* 0x000fe20000000800 */
[----:B------:R-:W-:Y:S01]  /*23010*/  UISETP.NE.AND.EX UP0, UPT, UR5, URZ, UPT, UP0 ;  /* 0x0000003f0500728c */ /* 0x000fe2000bf05300 */
[----:B--2---:R-:W-:Y:S02]  /*23020*/  @P2 IMAD.WIDE R6, R19, 0x4, R6 ;  /* 0x0000000413062825 */ /* 0x004fe400078e0206 */
[----:B------:R-:W-:Y:S01]  /*23030*/  ULDC UR5, c[0x0][0x2f0] ;  /* 0x0000bc0000057ab9 */ /* 0x000fe20000000800 */
[----:B------:R-:W-:Y:S02]  /*23040*/  USEL UR4, UR4, 0x1, UP0 ;  /* 0x0000000104047887 */ /* 0x000fe40008000000 */
[----:B------:R0:W5:Y:S02]  /*23050*/  @P2 LDG.E R31, desc[UR60][R6.64] ;  /* 0x0000003c061f2981 */ /* 0x000164000c1e1900 */
[----:B------:R-:W-:-:S03]  /*23060*/  UIMAD UR4, UR4, UR5, URZ ;  /* 0x00000005040472a4 */ /* 0x000fc6000f8e023f */
[----:B------:R-:W-:-:S03]  /*23070*/  ULDC UR5, c[0x0][0x348] ;  /* 0x0000d20000057ab9 */ /* 0x000fc60000000800 */
[----:B------:R-:W-:Y:S01]  /*23080*/  IMAD.U32 R9, RZ, RZ, UR4 ;  /* 0x00000004ff097e24 */ /* 0x000fe2000f8e00ff */
[----:B0-----:R-:W-:Y:S01]  /*23090*/  MOV R6, UR5 ;  /* 0x0000000500067c02 */ /* 0x001fe20008000f00 */
[----:B---3--:R0:W-:Y:S01]  /*230a0*/  STL [R1+0x10], R11 ;  /* 0x0000100b01007387 */ /* 0x0081e20000100800 */
[----:B------:R-:W-:Y:S05]  /*230b0*/  @P2 BRA `(.L_x_1871) ;  /* 0x0000000000102947 */ /* 0x000fea0003800000 */
[----:B------:R-:W-:Y:S05]  /*230c0*/  @!P0 BRA `(.L_x_1871) ;  /* 0x00000000000c8947 */ /* 0x000fea0003800000 */
[----:B------:R-:W2:Y:S04]  /*230d0*/  LDG.E R8, desc[UR60][R4.64] ;  /* 0x0000003c04087981 */ /* 0x000ea8000c1e1900 */
[----:B-----5:R-:W2:Y:S02]  /*230e0*/  LDG.E R31, desc[UR60][R4.64+0x4] ;  /* 0x0000043c041f7981 */ /* 0x020ea4000c1e1900 */
[----:B--2---:R-:W-:-:S07]  /*230f0*/  IMAD.IADD R31, R31, 0x1, -R8 ;  /* 0x000000011f1f7824 */ /* 0x004fce00078e0a08 */
.L_x_1871:
[----:B------:R-:W-:Y:S02]  /*23100*/  ULDC.64 UR4, c[0x0][0xa20] ;  /* 0x0002880000047ab9 */ /* 0x000fe40000000a00 */
[----:B------:R-:W-:-:S04]  /*23110*/  ISETP.NE.U32.AND P0, PT, RZ, UR4, PT ;  /* 0x00000004ff007c0c */ /* 0x000fc8000bf05070 */
[----:B------:R-:W-:-:S13]  /*23120*/  ISETP.NE.AND.EX P0, PT, RZ, UR5, PT, P0 ;  /* 0x00000005ff007c0c */ /* 0x000fda000bf05300 */
[----:B------:R-:W-:Y:S05]  /*23130*/  @!P0 BRA `(.L_x_1872) ;  /* 0x0000000000108947 */ /* 0x000fea0003800000 */
[----:B------:R-:W2:Y:S02]  /*23140*/  LDC.64 R4, c[0x0][0xa20] ;  /* 0x00028800ff047b82 */ /* 0x000ea40000000a00 */
[----:B--2---:R-:W-:-:S05]  /*23150*/  IMAD.WIDE R4, R19, 0x4, R4 ;  /* 0x0000000413047825 */ /* 0x004fca00078e0204 */
[----:B------:R2:W5:Y:S01]  /*23160*/  LDG.E R9, desc[UR60][R4.64] ;  /* 0x0000003c04097981 */ /* 0x000562000c1e1900 */
[----:B------:R-:W-:Y:S05]  /*23170*/  BRA `(.L_x_1873) ;  /* 0x0000000000247947 */ /* 0x000fea0003800000 */
.L_x_1872:
[----:B------:R-:W-:Y:S02]  /*23180*/  ULDC.64 UR4, c[0x0][0xa08] ;  /* 0x0002820000047ab9 */ /* 0x000fe40000000a00 */
[----:B------:R-:W-:-:S04]  /*23190*/  ISETP.NE.U32.AND P0, PT, RZ, UR4, PT ;  /* 0x00000004ff007c0c */ /* 0x000fc8000bf05070 */
[----:B------:R-:W-:-:S13]  /*231a0*/  ISETP.NE.AND.EX P0, PT, RZ, UR5, PT, P0 ;  /* 0x00000005ff007c0c */ /* 0x000fda000bf05300 */
[----:B------:R-:W-:Y:S05]  /*231b0*/  @!P0 BRA `(.L_x_1873) ;  /* 0x0000000000148947 */ /* 0x000fea0003800000 */
[----:B------:R-:W2:Y:S02]  /*231c0*/  LDC.64 R4, c[0x0][0xa08] ;  /* 0x00028200ff047b82 */ /* 0x000ea40000000a00 */
[----:B--2---:R-:W-:-:S05]  /*231d0*/  IMAD.WIDE R4, R19, 0x4, R4 ;  /* 0x0000000413047825 */ /* 0x004fca00078e0204 */
[----:B------:R-:W2:Y:S04]  /*231e0*/  LDG.E R9, desc[UR60][R4.64] ;  /* 0x0000003c04097981 */ /* 0x000ea8000c1e1900 */
[----:B------:R-:W2:Y:S02]  /*231f0*/  LDG.E R8, desc[UR60][R4.64+0x4] ;  /* 0x0000043c04087981 */ /* 0x000ea4000c1e1900 */
[----:B--2---:R-:W-:-:S07]  /*23200*/  IMAD.IADD R9, R8, 0x1, -R9 ;  /* 0x0000000108097824 */ /* 0x004fce00078e0a09 */
.L_x_1873:
[----:B------:R-:W3:Y:S01]  /*23210*/  @P1 LDG.E R8, desc[UR60][R2.64] ;  /* 0x0000003c02081981 */ /* 0x000ee2000c1e1900 */
[----:B--2---:R-:W2:Y:S03]  /*23220*/  LDC R4, c[0x0][0x448] ;  /* 0x00011200ff047b82 */ /* 0x004ea60000000800 */
[----:B------:R-:W3:Y:S01]  /*23230*/  @P1 LDG.E R5, desc[UR60][R2.64+0x4] ;  /* 0x0000043c02051981 */ /* 0x000ee2000c1e1900 */
[----:B-----5:R-:W-:Y:S02]  /*23240*/  IMAD.IADD R9, R9, 0x1, -R11 ;  /* 0x0000000109097824 */ /* 0x020fe400078e0a0b */
[----:B------:R-:W-:-:S04]  /*23250*/  IMAD.SHL.U32 R28, R17, 0x80, RZ ;  /* 0x00000080111c7824 */ /* 0x000fc800078e00ff */
[----:B------:R-:W-:Y:S01]  /*23260*/  VIADD R7, R28, 0x7f ;  /* 0x0000007f1c077836 */ /* 0x000fe20000000000 */
[----:B--2---:R-:W-:-:S13]  /*23270*/  ISETP.NE.AND P2, PT, R4, 0x1, PT ;  /* 0x000000010400780c */ /* 0x004fda0003f45270 */
[----:B------:R-:W2:Y:S08]  /*23280*/  @P2 LDC R10, c[0x0][0x44c] ;  /* 0x00011300ff0a2b82 */ /* 0x000eb00000000800 */
[----:B------:R-:W4:Y:S01]  /*23290*/  @P2 LDC R4, c[0x0][0x450] ;  /* 0x00011400ff042b82 */ /* 0x000f220000000800 */
[----:B---3--:R-:W-:Y:S01]  /*232a0*/  @P1 IADD3 R6, -R8, R5, RZ ;  /* 0x0000000508061210 */ /* 0x008fe20007ffe1ff */
[----:B--2---:R-:W-:-:S03]  /*232b0*/  @P2 IMAD.HI.U32 R5, R7, R10, RZ ;  /* 0x0000000a07052227 */ /* 0x004fc600078e00ff */
[----:B------:R-:W-:Y:S02]  /*232c0*/  IADD3 R12, R9, R6, RZ ;  /* 0x00000006090c7210 */ /* 0x000fe40007ffe0ff */
[----:B----4-:R-:W-:Y:S02]  /*232d0*/  @P2 SHF.R.U32.HI R7, RZ, R4, R5 ;  /* 0x00000004ff072219 */ /* 0x010fe40000011605 */
[C---:B------:R-:W-:Y:S01]  /*232e0*/  IADD3 R8, R12.reuse, 0x1, -R31 ;  /* 0x000000010c087810 */ /* 0x040fe20007ffe81f */
[----:B------:R-:W-:Y:S01]  /*232f0*/  VIADD R2, R12, 0x3f ;  /* 0x0000003f0c027836 */ /* 0x000fe20000000000 */
[----:B------:R2:W-:Y:S03]  /*23300*/  STL [R1+0xc], R12 ;  /* 0x00000c0c01007387 */ /* 0x0005e60000100800 */
[----:B------:R-:W-:Y:S01]  /*23310*/  IMAD.IADD R7, R8, 0x1, R7 ;  /* 0x0000000108077824 */ /* 0x000fe200078e0207 */
[----:B------:R-:W-:-:S04]  /*23320*/  SHF.R.S32.HI R3, RZ, 0x1f, R2 ;  /* 0x0000001fff037819 */ /* 0x000fc80000011402 */
[----:B------:R-:W-:Y:S02]  /*23330*/  LEA.HI R10, R3, R2, RZ, 0x6 ;  /* 0x00000002030a7211 */ /* 0x000fe400078f30ff */
[----:B------:R-:W3:Y:S02]  /*23340*/  LDC.64 R2, c[0x0][0x9e0] ;  /* 0x00027800ff027b82 */ /* 0x000ee40000000a00 */
[----:B------:R-:W-:Y:S02]  /*23350*/  SHF.R.S32.HI R10, RZ, 0x6, R10 ;  /* 0x00000006ff0a7819 */ /* 0x000fe4000001140a */
[----:B---3--:R-:W-:Y:S01]  /*23360*/  ISETP.GE.AND P3, PT, R3, 0x1, PT ;  /* 0x000000010300780c */ /* 0x008fe20003f66270 */
[----:B------:R-:W-:-:S12]  /*23370*/  IMAD.IADD R2, R7, 0x1, R2 ;  /* 0x0000000107027824 */ /* 0x000fd800078e0202 */
[----:B--2---:R-:W-:Y:S05]  /*23380*/  @!P3 BRA `(.L_x_1874) ;  /* 0x000000000048b947 */ /* 0x004fea0003800000 */
[C---:B------:R-:W-:Y:S01]  /*23390*/  ISETP.GT.AND P0, PT, R7.reuse, RZ, PT ;  /* 0x000000ff0700720c */ /* 0x040fe20003f04270 */
[----:B------:R-:W-:Y:S01]  /*233a0*/  BSSY B0, `(.L_x_1875) ;  /* 0x000000e000007945 */ /* 0x000fe20003800000 */
[----:B0-----:R-:W-:-:S11]  /*233b0*/  IADD3 R11, R7, -0x1, RZ ;  /* 0xffffffff070b7810 */ /* 0x001fd60007ffe0ff */
        /* <DEDUP_REMOVED lines=8> */
.L_x_1876:
[----:B------:R-:W-:-:S13]  /*23440*/  ISETP.NE.AND P0, PT, R3, 0x1, PT ;  /* 0x000000010300780c */ /* 0x000fda0003f05270 */
[----:B------:R-:W0:Y:S02]  /*23450*/  @P0 LDC.64 R4, c[0x0][0x9e8] ;  /* 0x00027a00ff040b82 */ /* 0x000e240000000a00 */
[----:B0-----:R-:W-:-:S05]  /*23460*/  @P0 IMAD.HI.U32 R4, R11, R4, RZ ;  /* 0x000000040b040227 */ /* 0x001fca00078e00ff */
[----:B------:R-:W-:-:S07]  /*23470*/  @P0 SHF.R.U32.HI R11, RZ, R5, R4 ;  /* 0x00000005ff0b0219 */ /* 0x000fce0000011604 */
.L_x_1877:
[----:B------:R-:W-:Y:S05]  /*23480*/  BSYNC B0 ;  /* 0x0000000000007941 */ /* 0x000fea0003800000 */
.L_x_1875:
[----:B------:R-:W-:-:S05]  /*23490*/  IMAD R11, R11, R3, R3 ;  /* 0x000000030b0b7224 */ /* 0x000fca00078e0203 */
[----:B------:R-:W-:-:S07]  /*234a0*/  VIMNMX R2, R2, R11, PT ;  /* 0x0000000b02027248 */ /* 0x000fce0003fe0100 */
.L_x_1874:
[----:B------:R-:W2:Y:S01]  /*234b0*/  @P2 LDC R7, c[0x0][0x44c] ;  /* 0x00011300ff072b82 */ /* 0x000ea20000000800 */
[----:B------:R-:W-:Y:S01]  /*234c0*/  IMAD.MOV.U32 R4, RZ, RZ, R28 ;  /* 0x000000ffff047224 */ /* 0x000fe200078e001c */
[----:B------:R-:W-:-:S06]  /*234d0*/  ULDC UR4, c[0x0][0x9dc] ;  /* 0x0002770000047ab9 */ /* 0x000fcc0000000800 */
[----:B------:R-:W3:Y:S01]  /*234e0*/  @P2 LDC R5, c[0x0][0x450] ;  /* 0x00011400ff052b82 */ /* 0x000ee20000000800 */
[----:B--2---:R-:W-:-:S05]  /*234f0*/  @P2 IMAD.HI.U32 R7, R28, R7, RZ ;  /* 0x000000071c072227 */ /* 0x004fca00078e00ff */
[----:B---3--:R-:W-:Y:S01]  /*23500*/  @P2 SHF.R.U32.HI R4, RZ, R5, R7 ;  /* 0x00000005ff042219 */ /* 0x008fe20000011607 */
[----:B------:R-:W-:-:S05]  /*23510*/  IMAD.IADD R7, R12, 0x1, -R31 ;  /* 0x000000010c077824 */ /* 0x000fca00078e0a1f */
[----:B------:R-:W-:-:S05]  /*23520*/  IADD3 R12, R7, R4, RZ ;  /* 0x00000004070c7210 */ /* 0x000fca0007ffe0ff */
[----:B0-----:R-:W-:Y:S01]  /*23530*/  VIADD R11, R12, -UR4 ;  /* 0x800000040c0b7c36 */ /* 0x001fe20008000000 */
        /* <DEDUP_REMOVED lines=11> */
.L_x_1880:
[----:B------:R-:W-:-:S13]  /*235f0*/  ISETP.NE.AND P0, PT, R3, 0x1, PT ;  /* 0x000000010300780c */ /* 0x000fda0003f05270 */
[----:B------:R-:W0:Y:S02]  /*23600*/  @P0 LDC.64 R4, c[0x0][0x9e8] ;  /* 0x00027a00ff040b82 */ /* 0x000e240000000a00 */
[----:B0-----:R-:W-:-:S05]  /*23610*/  @P0 IMAD.HI.U32 R4, R12, R4, RZ ;  /* 0x000000040c040227 */ /* 0x001fca00078e00ff */
[----:B------:R-:W-:-:S07]  /*23620*/  @P0 SHF.R.U32.HI R12, RZ, R5, R4 ;  /* 0x00000005ff0c0219 */ /* 0x000fce0000011604 */
.L_x_1881:
[----:B------:R-:W-:Y:S05]  /*23630*/  BSYNC B0 ;  /* 0x0000000000007941 */ /* 0x000fea0003800000 */
.L_x_1879:
[----:B------:R-:W-:-:S05]  /*23640*/  IMAD R12, R12, R3, RZ ;  /* 0x000000030c0c7224 */ /* 0x000fca00078e02ff */
[----:B------:R-:W-:-:S07]  /*23650*/  VIMNMX R11, R11, R12, !PT ;  /* 0x0000000c0b0b7248 */ /* 0x000fce0007fe0100 */
.L_x_1878:
[----:B------:R-:W-:Y:S01]  /*23660*/  VIADD R2, R2, 0x3f ;  /* 0x0000003f02027836 */ /* 0x000fe20000000000 */
[----:B------:R-:W-:Y:S01]  /*23670*/  SHF.R.S32.HI R4, RZ, 0x1f, R11 ;  /* 0x0000001fff047819 */ /* 0x000fe2000001140b */
[----:B------:R-:W-:Y:S03]  /*23680*/  BSSY B0, `(.L_x_1882) ;  /* 0x0000196000007945 */ /* 0x000fe60003800000 */
[----:B------:R-:W-:Y:S02]  /*23690*/  SHF.R.S32.HI R3, RZ, 0x1f, R2 ;  /* 0x0000001fff037819 */ /* 0x000fe40000011402 */
[----:B------:R-:W-:Y:S02]  /*236a0*/  LEA.HI R4, R4, R11, RZ, 0x6 ;  /* 0x0000000b04047211 */ /* 0x000fe400078f30ff */
[----:B------:R-:W-:Y:S02]  /*236b0*/  LEA.HI R2, R3, R2, RZ, 0x6 ;  /* 0x0000000203027211 */ /* 0x000fe400078f30ff */
[----:B------:R-:W-:-:S02]  /*236c0*/  SHF.R.S32.HI R4, RZ, 0x6, R4 ;  /* 0x00000006ff047819 */ /* 0x000fc40000011404 */
[----:B------:R-:W-:Y:S02]  /*236d0*/  SHF.R.S32.HI R3, RZ, 0x6, R2 ;  /* 0x00000006ff037819 */ /* 0x000fe40000011402 */
[----:B------:R-:W-:Y:S02]  /*236e0*/  VIMNMX R2, RZ, R4, !PT ;  /* 0x00000004ff027248 */ /* 0x000fe40007fe0100 */
[----:B------:R-:W-:-:S03]  /*236f0*/  VIMNMX R4, R10, R3, PT ;  /* 0x000000030a047248 */ /* 0x000fc60003fe0100 */
[----:B------:R-:W-:Y:S01]  /*23700*/  IMAD R2, R2, 0x40, -R9 ;  /* 0x0000004002027824 */ /* 0x000fe200078e0a09 */
[----:B------:R-:W-:-:S04]  /*23710*/  LEA R9, R4, -R9, 0x6 ;  /* 0x8000000904097211 */ /* 0x000fc800078e30ff */
[----:B------:R-:W-:Y:S02]  /*23720*/  VIMNMX R9, R9, R6, PT ;  /* 0x0000000609097248 */ /* 0x000fe40003fe0100 */
[----:B------:R-:W-:-:S04]  /*23730*/  VIMNMX R2, RZ, R2, !PT ;  /* 0x00000002ff027248 */ /* 0x000fc80007fe0100 */
[----:B------:R-:W-:Y:S02]  /*23740*/  ISETP.GT.AND P0, PT, R9, R2, PT ;  /* 0x000000020900720c */ /* 0x000fe40003f04270 */
[----:B------:R-:W-:-:S11]  /*23750*/  SHF.R.U32.HI R5, RZ, 0x6, R2 ;  /* 0x00000006ff057819 */ /* 0x000fd60000011602 */
[----:B------:R-:W-:-:S05]  /*23760*/  @P0 VIADD R3, R9, 0x3f ;  /* 0x0000003f09030836 */ /* 0x000fca0000000000 */
[----:B------:R-:W-:-:S04]  /*23770*/  @P0 SHF.R.S32.HI R2, RZ, 0x1f, R3 ;  /* 0x0000001fff020819 */ /* 0x000fc80000011403 */
[----:B------:R-:W-:Y:S01]  /*23780*/  @P0 LEA.HI R3, R2, R3, RZ, 0x6 ;  /* 0x0000000302030211 */ /* 0x000fe200078f30ff */
[----:B------:R-:W-:-:S03]  /*23790*/  IMAD.MOV.U32 R2, RZ, RZ, R5 ;  /* 0x000000ffff027224 */ /* 0x000fc600078e0005 */
[----:B------:R-:W-:Y:S02]  /*237a0*/  @P0 SHF.R.S32.HI R2, RZ, 0x6, R3 ;  /* 0x00000006ff020819 */ /* 0x000fe40000011403 */
        /* <DEDUP_REMOVED lines=9> */
[----:B------:R0:W2:Y:S02]  /*23840*/  SHFL.IDX PT, R14, R3, RZ, 0x1f ;  /* 0x00001fff030e7589 */ /* 0x0000a400000e0000 */
.L_x_2085:
[----:B--2---:R-:W-:Y:S02]  /*23850*/  ISETP.NE.AND P0, PT, R14, RZ, PT ;  /* 0x000000ff0e00720c */ /* 0x004fe40003f05270 */
[----:B------:R-:W-:-:S11]  /*23860*/  PLOP3.LUT P6, PT, PT, PT, PT, 0x8, 0x0 ;  /* 0x000000000000781c */ /* 0x000fd60003fce170 */
[----:B------:R-:W-:Y:S05]  /*23870*/  @P0 BRA `(.L_x_1885) ;  /* 0x00000000000c0947 */ /* 0x000fea0003800000 */
[----:B------:R-:W-:-:S03]  /*23880*/  UMOV UR4, 0xffffffff ;  /* 0xffffffff00047882 */ /* 0x000fc60000000000 */
[----:B------:R-:W-:Y:S05]  /*23890*/  BRA.DIV UR4, `(.L_x_1886) ;  /* 0x0000007e04187947 */ /* 0x000fea000b800000 */
[----:B------:R-:W-:-:S13]  /*238a0*/  ELECT P6, URZ, PT ;  /* 0x00000000003f782f */ /* 0x000fda00038c0000 */
.L_x_1885:
[----:B0-----:R-:W2:Y:S01]  /*238b0*/  LDL R3, [R1+0x34] ;  /* 0x0000340001037983 */ /* 0x001ea20000100800 */
[----:B------:R-:W-:Y:S01]  /*238c0*/  BSSY B1, `(.L_x_1887) ;  /* 0x0000008000017945 */ /* 0x000fe20003800000 */
[----:B--2---:R-:W-:-:S05]  /*238d0*/  VIADD R3, R3, 0x1 ;  /* 0x0000000103037836 */ /* 0x004fca0000000000 */
[----:B------:R-:W-:-:S04]  /*238e0*/  LEA.HI R6, R3, R3, RZ, 0x1 ;  /* 0x0000000303067211 */ /* 0x000fc800078f08ff */
[----:B------:R-:W-:-:S04]  /*238f0*/  LOP3.LUT R6, R6, 0xfffffffe, RZ, 0xc0, !PT ;  /* 0xfffffffe06067812 */ /* 0x000fc800078ec0ff */
[----:B------:R-:W-:-:S04]  /*23900*/  IADD3 R6, R3, -R6, RZ ;  /* 0x8000000603067210 */ /* 0x000fc80007ffe0ff */
[----:B------:R-:W-:-:S04]  /*23910*/  SHF.L.U32 R6, R6, 0x1f, RZ ;  /* 0x0000001f06067819 */ /* 0x000fc800000006ff */
[----:B------:R-:W0:Y:S02]  /*23920*/  SYNCS.PHASECHK.TRANS64.TRYWAIT P0, [R23+URZ+0x30820], R6 ;  /* 0x03082006170075a7 */ /* 0x000e24000800017f */
[----:B0-----:R-:W-:Y:S05]  /*23930*/  @!P0 BRA `(.L_x_1888) ;  /* 0x0000007c00108947 */ /* 0x001fea0003800000 */
.L_x_2088:
[----:B------:R-:W-:Y:S05]  /*23940*/  BSYNC B1 ;  /* 0x0000000000017941 */ /* 0x000fea0003800000 */
.L_x_1887:
[----:B------:R-:W-:Y:S04]  /*23950*/  BSSY B1, `(.L_x_1889) ;  /* 0x00000ac000017945 */ /* 0x000fe80003800000 */
[----:B------:R-:W-:Y:S05]  /*23960*/  @!P6 BRA `(.L_x_1890) ;  /* 0x0000000800a8e947 */ /* 0x000fea0003800000 */
[----:B------:R-:W-:Y:S01]  /*23970*/  IMAD R13, R27, 0x8, R23 ;  /* 0x000000081b0d7824 */ /* 0x000fe200078e0217 */
[----:B------:R-:W-:Y:S01]  /*23980*/  SHF.L.U32 R12, R30, 0x1f, RZ ;  /* 0x0000001f1e0c7819 */ /* 0x000fe200000006ff */
[----:B------:R-:W2:Y:S01]  /*23990*/  S2R R3, SR_TID.X ;  /* 0x0000000000037919 */ /* 0x000ea20000002100 */
[----:B------:R-:W-:Y:S02]  /*239a0*/  BSSY B2, `(.L_x_1891) ;  /* 0x0000005000027945 */ /* 0x000fe40003800000 */
[----:B------:R-:W3:Y:S01]  /*239b0*/  SYNCS.PHASECHK.TRANS64.TRYWAIT P0, [R13+URZ+0x308a0], R12 ;  /* 0x0308a00c0d0075a7 */ /* 0x000ee2000800017f */
[----:B--2---:R-:W-:-:S04]  /*239c0*/  LOP3.LUT R3, R3, 0x7f, RZ, 0xc0, !PT ;  /* 0x0000007f03037812 */ /* 0x004fc800078ec0ff */
[----:B------:R-:W-:Y:S01]  /*239d0*/  ISETP.NE.AND P1, PT, R3, RZ, PT ;  /* 0x000000ff0300720c */ /* 0x000fe20003f25270 */
[----:B---3--:R-:W-:-:S12]  /*239e0*/  @!P0 BRA `(.L_x_1892) ;  /* 0x0000007800f88947 */ /* 0x008fd80003800000 */
.L_x_2089:
[----:B------:R-:W-:Y:S05]  /*239f0*/  BSYNC B2 ;  /* 0x0000000000027941 */ /* 0x000fea0003800000 */
.L_x_1891:
[----:B------:R-:W-:Y:S04]  /*23a00*/  BSSY B2, `(.L_x_1893) ;  /* 0x0000009000027945 */ /* 0x000fe80003800000 */
[----:B------:R-:W-:Y:S05]  /*23a10*/  @P1 BRA `(.L_x_1894) ;  /* 0x00000000001c1947 */ /* 0x000fea0003800000 */
[----:B0-----:R-:W0:Y:S01]  /*23a20*/  S2R R6, SR_TID.X ;  /* 0x0000000000067919 */ /* 0x001e220000002100 */
[----:B------:R-:W-:-:S04]  /*23a30*/  IMAD.MOV.U32 R3, RZ, RZ, 0x8000 ;  /* 0x00008000ff037424 */ /* 0x000fc800078e00ff */
[----:B------:R3:W-:Y:S01]  /*23a40*/  SYNCS.ARRIVE.TRANS64 RZ, [R13+URZ+0x30890], R3 ;  /* 0x030890030dff79a7 */ /* 0x0007e2000800003f */
[----:B0-----:R-:W-:-:S04]  /*23a50*/  LOP3.LUT R6, R6, 0x1f, RZ, 0xc0, !PT ;  /* 0x0000001f06067812 */ /* 0x001fc800078ec0ff */
[----:B------:R-:W-:-:S13]  /*23a60*/  ISETP.NE.AND P0, PT, R6, RZ, PT ;  /* 0x000000ff0600720c */ /* 0x000fda0003f05270 */
[----:B---3--:R-:W-:Y:S05]  /*23a70*/  @!P0 BRA `(.L_x_1894) ;  /* 0x0000000000048947 */ /* 0x008fea0003800000 */
[----:B------:R-:W-:Y:S01]  /*23a80*/  BPT.TRAP 0x1 ;  /* 0x000000040000795c */ /* 0x000fe20000300000 */
.L_x_1894:
[----:B------:R-:W-:Y:S05]  /*23a90*/  BSYNC B2 ;  /* 0x0000000000027941 */ /* 0x000fea0003800000 */
.L_x_1893:
[----:B------:R-:W-:Y:S01]  /*23aa0*/  IMAD.MOV.U32 R17, RZ, RZ, RZ ;  /* 0x000000ffff117224 */ /* 0x000fe200078e00ff */
[----:B------:R-:W-:Y:S01]  /*23ab0*/  LEA R11, R2, R0, 0x6 ;  /* 0x00000000020b7211 */ /* 0x000fe200078e30ff */
[C---:B------:R-:W-:Y:S01]  /*23ac0*/  IMAD R9, R27.reuse, 0x8000, R23 ;  /* 0x000080001b097824 */ /* 0x040fe200078e0217 */
[----:B------:R-:W-:Y:S01]  /*23ad0*/  UIADD3 UR4, UP0, UR36, 0x570, URZ ;  /* 0x0000057024047890 */ /* 0x000fe2000ff1e03f */
[----:B------:R-:W-:Y:S01]  /*23ae0*/  PLOP3.LUT P0, PT, PT, PT, PT, 0x80, 0x0 ;  /* 0x000000000000781c */ /* 0x000fe20003f0f070 */
[----:B0-----:R-:W-:Y:S01]  /*23af0*/  IMAD.SHL.U32 R6, R27, 0x4000, RZ ;  /* 0x000040001b067824 */ /* 0x001fe200078e00ff */
[----:B------:R-:W-:Y:S01]  /*23b00*/  R2UR UR10, R17 ;  /* 0x00000000110a72ca */ /* 0x000fe200000e0000 */
[----:B------:R-:W-:Y:S01]  /*23b10*/  VIADD R11, R11, 0xffffffc0 ;  /* 0xffffffc00b0b7836 */ /* 0x000fe20000000000 */
[----:B------:R-:W-:Y:S01]  /*23b20*/  IADD3 R3, R13, 0x30890, RZ ;  /* 0x000308900d037810 */ /* 0x000fe20007ffe0ff */
[----:B------:R-:W-:Y:S01]  /*23b30*/  VIADD R14, R9, 0x20400 ;  /* 0x00020400090e7836 */ /* 0x000fe20000000000 */
[----:B------:R-:W-:Y:S01]  /*23b40*/  UIADD3.X UR5, URZ, UR37, URZ, UP0, !UPT ;  /* 0x000000253f057290 */ /* 0x000fe200087fe43f */
[----:B------:R-:W-:Y:S01]  /*23b50*/  UMOV UR6, 0x0 ;  /* 0x0000000000067882 */ /* 0x000fe20000000000 */
[----:B------:R-:W-:-:S10]  /*23b60*/  UMOV UR7, 0x12f00000 ;  /* 0x12f0000000077882 */ /* 0x000fd40000000000 */
.L_x_1895:
        /* <DEDUP_REMOVED lines=16> */
.L_x_1896:
        /* <DEDUP_REMOVED lines=16> */
.L_x_1897:
        /* <DEDUP_REMOVED lines=16> */
.L_x_1898:
        /* <DEDUP_REMOVED lines=13> */
.L_x_2090:
[----:B------:R-:W-:Y:S05]  /*23f40*/  BSYNC B2 ;  /* 0x0000000000027941 */ /* 0x000fea0003800000 */
.L_x_1899:
[----:B------:R-:W-:Y:S01]  /*23f50*/  BSSY B2, `(.L_x_1901) ;  /* 0x000000b000027945 */ /* 0x000fe20003800000 */
[----:B------:R-:W-:Y:S01]  /*23f60*/  MOV R14, 0x0 ;  /* 0x00000000000e7802 */ /* 0x000fe20000000f00 */
[----:B------:R-:W-:Y:S02]  /*23f70*/  IMAD.MOV.U32 R15, RZ, RZ, 0x12f00000 ;  /* 0x12f00000ff0f7424 */ /* 0x000fe400078e00ff */
[----:B------:R-:W-:Y:S05]  /*23f80*/  @P1 BRA `(.L_x_1902) ;  /* 0x00000000001c1947 */ /* 0x000fea0003800000 */
[----:B------:R-:W3:Y:S01]  /*23f90*/  S2R R9, SR_TID.X ;  /* 0x0000000000097919 */ /* 0x000ee20000002100 */
[----:B------:R-:W-:-:S04]  /*23fa0*/  IMAD.MOV.U32 R3, RZ, RZ, 0x8000 ;  /* 0x00008000ff037424 */ /* 0x000fc800078e00ff */
[----:B------:R4:W-:Y:S01]  /*23fb0*/  SYNCS.ARRIVE.TRANS64 RZ, [R13+URZ+0x308b0], R3 ;  /* 0x0308b0030dff79a7 */ /* 0x0009e2000800003f */
[----:B---3--:R-:W-:-:S04]  /*23fc0*/  LOP3.LUT R9, R9, 0x1f, RZ, 0xc0, !PT ;  /* 0x0000001f09097812 */ /* 0x008fc800078ec0ff */
[----:B------:R-:W-:-:S13]  /*23fd0*/  ISETP.NE.AND P0, PT, R9, RZ, PT ;  /* 0x000000ff0900720c */ /* 0x000fda0003f05270 */
[----:B----4-:R-:W-:Y:S05]  /*23fe0*/  @!P0 BRA `(.L_x_1902) ;  /* 0x0000000000048947 */ /* 0x010fea0003800000 */
[----:B------:R-:W-:Y:S01]  /*23ff0*/  BPT.TRAP 0x1 ;  /* 0x000000040000795c */ /* 0x000fe20000300000 */
.L_x_1902:
[----:B------:R-:W-:Y:S05]  /*24000*/  BSYNC B2 ;  /* 0x0000000000027941 */ /* 0x000fea0003800000 */
.L_x_1901:
[----:B------:R-:W-:Y:S01]  /*24010*/  R2UR UR10, R17 ;  /* 0x00000000110a72ca */ /* 0x000fe200000e0000 */
[----:B------:R-:W-:Y:S01]  /*24020*/  IMAD R6, R6, 0x2, R23 ;  /* 0x0000000206067824 */ /* 0x000fe200078e0217 */
[----:B------:R-:W-:Y:S01]  /*24030*/  R2UR UR6, R14 ;  /* 0x000000000e0672ca */ /* 0x000fe200000e0000 */
[----:B------:R-:W-:Y:S01]  /*24040*/  UIADD3 UR4, UP0, UR36, 0x670, URZ ;  /* 0x0000067024047890 */ /* 0x000fe2000ff1e03f */
[----:B------:R-:W-:Y:S01]  /*24050*/  R2UR UR7, R15 ;  /* 0x000000000f0772ca */ /* 0x000fe200000e0000 */
[----:B------:R-:W-:Y:S01]  /*24060*/  VIADD R3, R6, 0x400 ;  /* 0x0000040006037836 */ /* 0x000fe20000000000 */
[----:B------:R-:W-:Y:S01]  /*24070*/  PLOP3.LUT P0, PT, PT, PT, PT, 0x80, 0x0 ;  /* 0x000000000000781c */ /* 0x000fe20003f0f070 */
[----:B------:R-:W-:Y:S01]  /*24080*/  UIADD3.X UR5, URZ, UR37, URZ, UP0, !UPT ;  /* 0x000000253f057290 */ /* 0x000fe200087fe43f */
[----:B0-2---:R-:W-:-:S11]  /*24090*/  IADD3 R13, R13, 0x308b0, RZ ;  /* 0x000308b00d0d7810 */ /* 0x005fd60007ffe0ff */
.L_x_1903:
        /* <DEDUP_REMOVED lines=15> */
.L_x_1904:
        /* <DEDUP_REMOVED lines=15> */
.L_x_1905:
        /* <DEDUP_REMOVED lines=15> */
.L_x_1906:
        /* <DEDUP_REMOVED lines=9> */
[----:B--2---:R-:W-:Y:S05]  /*24400*/  @P0 BRA.U.ANY `(.L_x_1906) ;  /* 0xfffffffd00d80947 */ /* 0x004fea000393ffff */
.L_x_1890:
[----:B------:R-:W-:Y:S05]  /*24410*/  BSYNC B1 ;  /* 0x0000000000017941 */ /* 0x000fea0003800000 */
.L_x_1889:
        /* <DEDUP_REMOVED lines=9> */
.L_x_1925:
[----:B------:R-:W-:Y:S05]  /*244b0*/  YIELD ;  /* 0x0000000000007946 */ /* 0x000fea0003800000 */
[----:B------:R-:W-:Y:S04]  /*244c0*/  BSSY B1, `(.L_x_1907) ;  /* 0x00000a9000017945 */ /* 0x000fe80003800000 */
[----:B------:R-:W-:Y:S05]  /*244d0*/  @!P6 BRA `(.L_x_1908) ;  /* 0x00000008009ce947 */ /* 0x000fea0003800000 */
[----:B0-----:R-:W-:Y:S01]  /*244e0*/  IMAD R6, R27, 0x8, R23 ;  /* 0x000000081b067824 */ /* 0x001fe200078e0217 */
[----:B------:R-:W-:Y:S01]  /*244f0*/  SHF.L.U32 R3, R30, 0x1f, RZ ;  /* 0x0000001f1e037819 */ /* 0x000fe200000006ff */
[----:B------:R-:W0:Y:S01]  /*24500*/  S2R R2, SR_TID.X ;  /* 0x0000000000027919 */ /* 0x000e220000002100 */
[----:B------:R-:W-:Y:S02]  /*24510*/  BSSY B2, `(.L_x_1909) ;  /* 0x0000005000027945 */ /* 0x000fe40003800000 */
[----:B------:R-:W2:Y:S01]  /*24520*/  SYNCS.PHASECHK.TRANS64.TRYWAIT P1, [R6+URZ+0x308a0], R3 ;  /* 0x0308a003060075a7 */ /* 0x000ea2000802017f */
[----:B0-----:R-:W-:-:S04]  /*24530*/  LOP3.LUT R2, R2, 0x7f, RZ, 0xc0, !PT ;  /* 0x0000007f02027812 */ /* 0x001fc800078ec0ff */
[----:B------:R-:W-:Y:S01]  /*24540*/  ISETP.NE.AND P2, PT, R2, RZ, PT ;  /* 0x000000ff0200720c */ /* 0x000fe20003f45270 */
[----:B--2---:R-:W-:-:S12]  /*24550*/  @!P1 BRA `(.L_x_1910) ;  /* 0x0000007000449947 */ /* 0x004fd80003800000 */
.L_x_2091:
[----:B------:R-:W-:Y:S05]  /*24560*/  BSYNC B2 ;  /* 0x0000000000027941 */ /* 0x000fea0003800000 */
.L_x_1909:
[----:B------:R-:W-:Y:S04]  /*24570*/  BSSY B2, `(.L_x_1911) ;  /* 0x0000009000027945 */ /* 0x000fe80003800000 */
[----:B------:R-:W-:Y:S05]  /*24580*/  @P2 BRA `(.L_x_1912) ;  /* 0x00000000001c2947 */ /* 0x000fea0003800000 */
[----:B------:R-:W2:Y:S01]  /*24590*/  S2R R11, SR_TID.X ;  /* 0x00000000000b7919 */ /* 0x000ea20000002100 */
[----:B------:R-:W-:-:S04]  /*245a0*/  MOV R2, 0x8000 ;  /* 0x0000800000027802 */ /* 0x000fc80000000f00 */
[----:B------:R3:W-:Y:S01]  /*245b0*/  SYNCS.ARRIVE.TRANS64 RZ, [R6+URZ+0x30890], R2 ;  /* 0x0308900206ff79a7 */ /* 0x0007e2000800003f */
[----:B--2---:R-:W-:-:S04]  /*245c0*/  LOP3.LUT R11, R11, 0x1f, RZ, 0xc0, !PT ;  /* 0x0000001f0b0b7812 */ /* 0x004fc800078ec0ff */
[----:B------:R-:W-:-:S13]  /*245d0*/  ISETP.NE.AND P1, PT, R11, RZ, PT ;  /* 0x000000ff0b00720c */ /* 0x000fda0003f25270 */
[----:B---3--:R-:W-:Y:S05]  /*245e0*/  @!P1 BRA `(.L_x_1912) ;  /* 0x0000000000049947 */ /* 0x008fea0003800000 */
[----:B------:R-:W-:Y:S01]  /*245f0*/  BPT.TRAP 0x1 ;  /* 0x000000040000795c */ /* 0x000fe20000300000 */
.L_x_1912:
[----:B------:R-:W-:Y:S05]  /*24600*/  BSYNC B2 ;  /* 0x0000000000027941 */ /* 0x000fea0003800000 */
.L_x_1911:
[----:B------:R-:W-:Y:S01]  /*24610*/  IMAD.MOV.U32 R14, RZ, RZ, RZ ;  /* 0x000000ffff0e7224 */ /* 0x000fe200078e00ff */
[----:B------:R-:W-:Y:S01]  /*24620*/  UIADD3 UR4, UP0, UR36, 0x570, URZ ;  /* 0x0000057024047890 */ /* 0x000fe2000ff1e03f */
[----:B------:R-:W-:Y:S01]  /*24630*/  IMAD R11, R27, 0x8000, R23 ;  /* 0x000080001b0b7824 */ /* 0x000fe200078e0217 */
[----:B------:R-:W-:Y:S01]  /*24640*/  PLOP3.LUT P1, PT, PT, PT, PT, 0x80, 0x0 ;  /* 0x000000000000781c */ /* 0x000fe20003f2f070 */
[----:B------:R-:W-:Y:S01]  /*24650*/  IMAD R12, R9, 0x40, R0 ;  /* 0x00000040090c7824 */ /* 0x000fe200078e0200 */
[----:B------:R-:W-:Y:S01]  /*24660*/  R2UR UR10, R14 ;  /* 0x000000000e0a72ca */ /* 0x000fe200000e0000 */
[----:B------:R-:W-:Y:S01]  /*24670*/  VIADD R13, R11, 0x20400 ;  /* 0x000204000b0d7836 */ /* 0x000fe20000000000 */
[----:B------:R-:W-:Y:S01]  /*24680*/  IADD3 R2, R6, 0x30890, RZ ;  /* 0x0003089006027810 */ /* 0x000fe20007ffe0ff */
[----:B------:R-:W-:Y:S01]  /*24690*/  UIADD3.X UR5, URZ, UR37, URZ, UP0, !UPT ;  /* 0x000000253f057290 */ /* 0x000fe200087fe43f */
[----:B------:R-:W-:Y:S01]  /*246a0*/  UMOV UR6, 0x0 ;  /* 0x0000000000067882 */ /* 0x000fe20000000000 */
[----:B------:R-:W-:-:S10]  /*246b0*/  UMOV UR7, 0x12f00000 ;  /* 0x12f0000000077882 */ /* 0x000fd40000000000 */
.L_x_1913:
        /* <DEDUP_REMOVED lines=10> */
[----:B------:R-:W-:Y:S01]  /*24760*/  IMAD.MOV.U32 R20, RZ, RZ, 0x40 ;  /* 0x00000040ff147424 */ /* 0x000fe200078e00ff */
[----:B------:R-:W-:Y:S01]  /*24770*/  PLOP3.LUT P1, PT, PT, PT, PT, 0x80, 0x0 ;  /* 0x000000000000781c */ /* 0x000fe20003f2f070 */
[----:B------:R-:W-:Y:S01]  /*24780*/  VIADD R13, R11, 0x22400 ;  /* 0x000224000b0d7836 */ /* 0x000fe20000000000 */
[----:B------:R-:W-:Y:S01]  /*24790*/  UMOV UR6, 0x0 ;  /* 0x0000000000067882 */ /* 0x000fe20000000000 */
[----:B------:R-:W-:Y:S01]  /*247a0*/  UMOV UR7, 0x12f00000 ;  /* 0x12f0000000077882 */ /* 0x000fe20000000000 */
[----:B------:R-:W-:-:S15]  /*247b0*/  R2UR UR10, R20 ;  /* 0x00000000140a72ca */ /* 0x000fde00000e0000 */
.L_x_1914:
        /* <DEDUP_REMOVED lines=10> */
[----:B------:R-:W-:Y:S01]  /*24860*/  MOV R17, 0x80 ;  /* 0x0000008000117802 */ /* 0x000fe20000000f00 */
[----:B------:R-:W-:Y:S01]  /*24870*/  VIADD R13, R11, 0x24400 ;  /* 0x000244000b0d7836 */ /* 0x000fe20000000000 */
[----:B------:R-:W-:Y:S01]  /*24880*/  PLOP3.LUT P1, PT, PT, PT, PT, 0x80, 0x0 ;  /* 0x000000000000781c */ /* 0x000fe20003f2f070 */
[----:B------:R-:W-:Y:S01]  /*24890*/  UMOV UR6, 0x0 ;  /* 0x0000000000067882 */ /* 0x000fe20000000000 */
[----:B------:R-:W-:Y:S01]  /*248a0*/  R2UR UR10, R17 ;  /* 0x00000000110a72ca */ /* 0x000fe200000e0000 */
[----:B------:R-:W-:-:S14]  /*248b0*/  UMOV UR7, 0x12f00000 ;  /* 0x12f0000000077882 */ /* 0x000fdc0000000000 */
.L_x_1915:
        /* <DEDUP_REMOVED lines=16> */
.L_x_1916:
        /* <DEDUP_REMOVED lines=10> */
[----:B------:R-:W2:Y:S01]  /*24a60*/  SYNCS.PHASECHK.TRANS64.TRYWAIT P1, [R6+URZ+0x308c0], R3 ;  /* 0x0308c003060075a7 */ /* 0x000ea2000802017f */
[----:B------:R-:W-:Y:S04]  /*24a70*/  BSSY B2, `(.L_x_1917) ;  /* 0x0000002000027945 */ /* 0x000fe80003800000 */
[----:B--2---:R-:W-:Y:S05]  /*24a80*/  @!P1 BRA `(.L_x_1918) ;  /* 0x0000006c000c9947 */ /* 0x004fea0003800000 */
.L_x_2092:
[----:B------:R-:W-:Y:S05]  /*24a90*/  BSYNC B2 ;  /* 0x0000000000027941 */ /* 0x000fea0003800000 */
.L_x_1917:
[----:B------:R-:W-:Y:S01]  /*24aa0*/  BSSY B2, `(.L_x_1919) ;  /* 0x000000b000027945 */ /* 0x000fe20003800000 */
[----:B------:R-:W-:Y:S01]  /*24ab0*/  MOV R2, 0x0 ;  /* 0x0000000000027802 */ /* 0x000fe20000000f00 */
[----:B0-2---:R-:W-:Y:S02]  /*24ac0*/  IMAD.MOV.U32 R3, RZ, RZ, 0x12f00000 ;  /* 0x12f00000ff037424 */ /* 0x005fe400078e00ff */
[----:B------:R-:W-:Y:S05]  /*24ad0*/  @P2 BRA `(.L_x_1920) ;  /* 0x00000000001c2947 */ /* 0x000fea0003800000 */
[----:B------:R-:W0:Y:S01]  /*24ae0*/  S2R R21, SR_TID.X ;  /* 0x0000000000157919 */ /* 0x000e220000002100 */
[----:B------:R-:W-:-:S04]  /*24af0*/  IMAD.MOV.U32 R13, RZ, RZ, 0x8000 ;  /* 0x00008000ff0d7424 */ /* 0x000fc800078e00ff */
[----:B------:R2:W-:Y:S01]  /*24b00*/  SYNCS.ARRIVE.TRANS64 RZ, [R6+URZ+0x308b0], R13 ;  /* 0x0308b00d06ff79a7 */ /* 0x0005e2000800003f */
[----:B0-----:R-:W-:-:S04]  /*24b10*/  LOP3.LUT R21, R21, 0x1f, RZ, 0xc0, !PT ;  /* 0x0000001f15157812 */ /* 0x001fc800078ec0ff */
[----:B------:R-:W-:-:S13]  /*24b20*/  ISETP.NE.AND P1, PT, R21, RZ, PT ;  /* 0x000000ff1500720c */ /* 0x000fda0003f25270 */
[----:B--2---:R-:W-:Y:S05]  /*24b30*/  @!P1 BRA `(.L_x_1920) ;  /* 0x0000000000049947 */ /* 0x004fea0003800000 */
[----:B------:R-:W-:Y:S01]  /*24b40*/  BPT.TRAP 0x1 ;  /* 0x000000040000795c */ /* 0x000fe20000300000 */
.L_x_1920:
[----:B------:R-:W-:Y:S05]  /*24b50*/  BSYNC B2 ;  /* 0x0000000000027941 */ /* 0x000fea0003800000 */
.L_x_1919:
[----:B------:R-:W-:Y:S01]  /*24b60*/  R2UR UR10, R14 ;  /* 0x000000000e0a72ca */ /* 0x000fe200000e0000 */
[----:B------:R-:W-:Y:S01]  /*24b70*/  UIADD3 UR4, UP0, UR36, 0x670, URZ ;  /* 0x0000067024047890 */ /* 0x000fe2000ff1e03f */
[----:B------:R-:W-:Y:S01]  /*24b80*/  R2UR UR6, R2 ;  /* 0x00000000020672ca */ /* 0x000fe200000e0000 */
[----:B------:R-:W-:Y:S01]  /*24b90*/  VIADD R6, R6, 0x308b0 ;  /* 0x000308b006067836 */ /* 0x000fe20000000000 */
[----:B------:R-:W-:Y:S01]  /*24ba0*/  R2UR UR7, R3 ;  /* 0x00000000030772ca */ /* 0x000fe200000e0000 */
[----:B------:R-:W-:Y:S01]  /*24bb0*/  UIADD3.X UR5, URZ, UR37, URZ, UP0, !UPT ;  /* 0x000000253f057290 */ /* 0x000fe200087fe43f */
[----:B------:R-:W-:Y:S02]  /*24bc0*/  PLOP3.LUT P1, PT, PT, PT, PT, 0x80, 0x0 ;  /* 0x000000000000781c */ /* 0x000fe40003f2f070 */
[----:B------:R-:W-:-:S11]  /*24bd0*/  IADD3 R13, R11, 0x400, RZ ;  /* 0x000004000b0d7810 */ /* 0x000fd60007ffe0ff */
.L_x_1921:
        /* <DEDUP_REMOVED lines=15> */
.L_x_1922:
        /* <DEDUP_REMOVED lines=15> */
.L_x_1923:
        /* <DEDUP_REMOVED lines=15> */
.L_x_1924:
        /* <DEDUP_REMOVED lines=10> */
.L_x_1908:
[----:B------:R-:W-:Y:S05]  /*24f50*/  BSYNC B1 ;  /* 0x0000000000017941 */ /* 0x000fea0003800000 */
.L_x_1907:
[C---:B------:R-:W-:Y:S01]  /*24f60*/  ISETP.GT.AND P2, PT, R9.reuse, R5, PT ;  /* 0x000000050900720c */ /* 0x040fe20003f44270 */
[----:B------:R-:W-:Y:S01]  /*24f70*/  VIADD R9, R9, 0xffffffff ;  /* 0xffffffff09097836 */ /* 0x000fe20000000000 */
[----:B------:R-:W-:-:S04]  /*24f80*/  IADD3 R27, R27, 0x1, RZ ;  /* 0x000000011b1b7810 */ /* 0x000fc80007ffe0ff */
[----:B------:R-:W-:-:S04]  /*24f90*/  ISETP.NE.AND P1, PT, R27, 0x2, PT ;  /* 0x000000021b00780c */ /* 0x000fc80003f25270 */
[----:B------:R-:W-:Y:S02]  /*24fa0*/  SEL R3, RZ, 0x1, P1 ;  /* 0x00000001ff037807 */ /* 0x000fe40000800000 */
[----:B------:R-:W-:Y:S02]  /*24fb0*/  SEL R27, R27, RZ, P1 ;  /* 0x000000ff1b1b7207 */ /* 0x000fe40000800000 */
[----:B------:R-:W-:Y:S01]  /*24fc0*/  LOP3.LUT R30, R30, R3, RZ, 0x3c, !PT ;  /* 0x000000031e1e7212 */ /* 0x000fe200078e3cff */
[----:B------:R-:W-:Y:S06]  /*24fd0*/  @P2 BRA `(.L_x_1925) ;  /* 0xfffffff400342947 */ /* 0x000fec000383ffff */
.L_x_1883:
[----:B------:R-:W-:Y:S05]  /*24fe0*/  BSYNC B0 ;  /* 0x0000000000007941 */ /* 0x000fea0003800000 */
.L_x_1882:
[----:B------:R-:W2:Y:S01]  /*24ff0*/  LDC R0, c[0x0][0x448] ;  /* 0x00011200ff007b82 */ /* 0x000ea20000000800 */
[----:B------:R-:W-:Y:S01]  /*25000*/  VIADD R5, R28, 0x7f ;  /* 0x0000007f1c057836 */ /* 0x000fe20000000000 */
[----:B------:R-:W-:Y:S06]  /*25010*/  @!P0 WARPSYNC.ALL ;  /* 0x0000000000008948 */ /* 0x000fec0003800000 */
[----:B------:R-:W-:Y:S01]  /*25020*/  @!P0 BAR.SYNC.DEFER_BLOCKING 0xc, 0x180 ;  /* 0x0306000000008b1d */ /* 0x000fe20000010000 */
[----:B--2---:R-:W-:-:S13]  /*25030*/  ISETP.NE.AND P1, PT, R0, 0x1, PT ;  /* 0x000000010000780c */ /* 0x004fda0003f25270 */
[----:B------:R-:W2:Y:S08]  /*25040*/  @P1 LDC R0, c[0x0][0x44c] ;  /* 0x00011300ff001b82 */ /* 0x000eb00000000800 */
[----:B------:R-:W3:Y:S01]  /*25050*/  @P1 LDC R3, c[0x0][0x450] ;  /* 0x00011400ff031b82 */ /* 0x000ee20000000800 */
[----:B--2---:R-:W-:-:S05]  /*25060*/  @P1 IMAD.HI.U32 R0, R5, R0, RZ ;  /* 0x0000000005001227 */ /* 0x004fca00078e00ff */
[----:B---3--:R-:W-:Y:S02]  /*25070*/  @P1 SHF.R.U32.HI R5, RZ, R3, R0 ;  /* 0x00000003ff051219 */ /* 0x008fe40000011600 */
[----:B------:R-:W2:Y:S03]  /*25080*/  LDC.64 R2, c[0x0][0x9e0] ;  /* 0x00027800ff027b82 */ /* 0x000ea60000000a00 */
[----:B------:R-:W-:Y:S01]  /*25090*/  IMAD.IADD R9, R8, 0x1, R5 ;  /* 0x0000000108097824 */ /* 0x000fe200078e0205 */
[----:B--2---:R-:W-:-:S04]  /*250a0*/  ISETP.GE.AND P2, PT, R3, 0x1, PT ;  /* 0x000000010300780c */ /* 0x004fc80003f46270 */
[----:B------:R-:W-:-:S09]  /*250b0*/  IADD3 R2, R9, R2, RZ ;  /* 0x0000000209027210 */ /* 0x000fd20007ffe0ff */
[----:B------:R-:W-:Y:S05]  /*250c0*/  @!P2 BRA `(.L_x_1926) ;  /* 0x000000000048a947 */ /* 0x000fea0003800000 */
[C---:B------:R-:W-:Y:S01]  /*250d0*/  ISETP.GT.AND P0, PT, R9.reuse, RZ, PT ;  /* 0x000000ff0900720c */ /* 0x040fe20003f04270 */
[----:B------:R-:W-:Y:S01]  /*250e0*/  BSSY B0, `(.L_x_1927) ;  /* 0x000000e000007945 */ /* 0x000fe20003800000 */
[----:B------:R-:W-:-:S11]  /*250f0*/  VIADD R0, R9, 0xffffffff ;  /* 0xffffffff09007836 */ /* 0x000fd60000000000 */
[----:B------:R-:W-:Y:S05]  /*25100*/  @P0 BRA `(.L_x_1928) ;  /* 0x00000000001c0947 */ /* 0x000fea0003800000 */
[----:B------:R-:W-:Y:S01]  /*25110*/  ISETP.NE.AND P0, PT, R3, 0x1, PT ;  /* 0x000000010300780c */ /* 0x000fe20003f05270 */
[----:B------:R-:W-:-:S12]  /*25120*/  IMAD.MOV R9, RZ, RZ, -R9 ;  /* 0x000000ffff097224 */ /* 0x000fd800078e0a09 */
[----:B------:R-:W2:Y:S02]  /*25130*/  @P0 LDC.64 R4, c[0x0][0x9e8] ;  /* 0x00027a00ff040b82 */ /* 0x000ea40000000a00 */
[----:B--2---:R-:W-:-:S05]  /*25140*/  @P0 IMAD.HI.U32 R4, R9, R4, RZ ;  /* 0x0000000409040227 */ /* 0x004fca00078e00ff */
[----:B------:R-:W-:-:S04]  /*25150*/  @P0 SHF.R.U32.HI R9, RZ, R5, R4 ;  /* 0x00000005ff090219 */ /* 0x000fc80000011604 */
[----:B------:R-:W-:Y:S01]  /*25160*/  LOP3.LUT R0, RZ, R9, RZ, 0x33, !PT ;  /* 0x00000009ff007212 */ /* 0x000fe200078e33ff */
[----:B------:R-:W-:Y:S06]  /*25170*/  BRA `(.L_x_1929) ;  /* 0x0000000000107947 */ /* 0x000fec0003800000 */
.L_x_1928:
[----:B------:R-:W-:-:S13]  /*25180*/  ISETP.NE.AND P0, PT, R3, 0x1, PT ;  /* 0x000000010300780c */ /* 0x000fda0003f05270 */
[----:B------:R-:W2:Y:S02]  /*25190*/  @P0 LDC.64 R4, c[0x0][0x9e8] ;  /* 0x00027a00ff040b82 */ /* 0x000ea40000000a00 */
[----:B--2---:R-:W-:-:S05]  /*251a0*/  @P0 IMAD.HI.U32 R4, R0, R4, RZ ;  /* 0x0000000400040227 */ /* 0x004fca00078e00ff */
[----:B------:R-:W-:-:S07]  /*251b0*/  @P0 SHF.R.U32.HI R0, RZ, R5, R4 ;  /* 0x00000005ff000219 */ /* 0x000fce0000011604 */
.L_x_1929:
[----:B------:R-:W-:Y:S05]  /*251c0*/  BSYNC B0 ;  /* 0x0000000000007941 */ /* 0x000fea0003800000 */
.L_x_1927:
[----:B------:R-:W-:-:S05]  /*251d0*/  IMAD R5, R0, R3, R3 ;  /* 0x0000000300057224 */ /* 0x000fca00078e0203 */
[----:B------:R-:W-:-:S07]  /*251e0*/  VIMNMX R2, R2, R5, PT ;  /* 0x0000000502027248 */ /* 0x000fce0003fe0100 */
.L_x_1926:
[----:B------:R-:W-:Y:S01]  /*251f0*/  VIADD R2, R2, 0x3f ;  /* 0x0000003f02027836 */ /* 0x000fe20000000000 */
[----:B------:R-:W2:Y:S01]  /*25200*/  @P1 LDC R9, c[0x0][0x44c] ;  /* 0x00011300ff091b82 */ /* 0x000ea20000000800 */
[----:B------:R-:W-:-:S03]  /*25210*/  ULDC UR4, c[0x0][0x9dc] ;  /* 0x0002770000047ab9 */ /* 0x000fc60000000800 */
[----:B------:R-:W-:-:S04]  /*25220*/  SHF.R.S32.HI R5, RZ, 0x1f, R2 ;  /* 0x0000001fff057819 */ /* 0x000fc80000011402 */
[----:B------:R-:W3:Y:S01]  /*25230*/  @P1 LDC R0, c[0x0][0x450] ;  /* 0x00011400ff001b82 */ /* 0x000ee20000000800 */
[----:B------:R-:W-:Y:S02]  /*25240*/  LEA.HI R5, R5, R2, RZ, 0x6 ;  /* 0x0000000205057211 */ /* 0x000fe400078f30ff */
[----:B------:R-:W-:Y:S02]  /*25250*/  MOV R2, R28 ;  /* 0x0000001c00027202 */ /* 0x000fe40000000f00 */
[----:B------:R-:W-:-:S04]  /*25260*/  SHF.R.S32.HI R5, RZ, 0x6, R5 ;  /* 0x00000006ff057819 */ /* 0x000fc80000011405 */
[----:B------:R-:W-:-:S05]  /*25270*/  VIMNMX R26, R10, R5, PT ;  /* 0x000000050a1a7248 */ /* 0x000fca0003fe0100 */
[----:B------:R4:W-:Y:S01]  /*25280*/  STL [R1+0x30], R26 ;  /* 0x0000301a01007387 */ /* 0x0009e20000100800 */
[----:B--2---:R-:W-:-:S05]  /*25290*/  @P1 IMAD.HI.U32 R9, R28, R9, RZ ;  /* 0x000000091c091227 */ /* 0x004fca00078e00ff */
[----:B---3--:R-:W-:-:S05]  /*252a0*/  @P1 SHF.R.U32.HI R2, RZ, R0, R9 ;  /* 0x00000000ff021219 */ /* 0x008fca0000011609 */
[----:B------:R-:W-:-:S04]  /*252b0*/  IMAD.IADD R7, R7, 0x1, R2 ;  /* 0x0000000107077824 */ /* 0x000fc800078e0202 */
[----:B------:R-:W-:Y:S01]  /*252c0*/  VIADD R0, R7, -UR4 ;  /* 0x8000000407007c36 */ /* 0x000fe20008000000 */
[----:B----4-:R-:W-:Y:S06]  /*252d0*/  @!P2 BRA `(.L_x_1930) ;  /* 0x000000000044a947 */ /* 0x010fec0003800000 */
[----:B------:R-:W-:Y:S01]  /*252e0*/  ISETP.GT.AND P0, PT, R7, -0x1, PT ;  /* 0xffffffff0700780c */ /* 0x000fe20003f04270 */
[----:B------:R-:W-:-:S12]  /*252f0*/  BSSY B0, `(.L_x_1931) ;  /* 0x000000d000007945 */ /* 0x000fd80003800000 */
[----:B------:R-:W-:Y:S05]  /*25300*/  @P0 BRA `(.L_x_1932) ;  /* 0x00000000001c0947 */ /* 0x000fea0003800000 */
[----:B------:R-:W-:Y:S02]  /*25310*/  ISETP.NE.AND P0, PT, R3, 0x1, PT ;  /* 0x000000010300780c */ /* 0x000fe40003f05270 */
[----:B------:R-:W-:-:S11]  /*25320*/  LOP3.LUT R7, RZ, R7, RZ, 0x33, !PT ;  /* 0x00000007ff077212 */ /* 0x000fd600078e33ff */
[----:B------:R-:W2:Y:S02]  /*25330*/  @P0 LDC.64 R4, c[0x0][0x9e8] ;  /* 0x00027a00ff040b82 */ /* 0x000ea40000000a00 */
[----:B--2---:R-:W-:-:S05]  /*25340*/  @P0 IMAD.HI.U32 R4, R7, R4, RZ ;  /* 0x0000000407040227 */ /* 0x004fca00078e00ff */
[----:B------:R-:W-:-:S04]  /*25350*/  @P0 SHF.R.U32.HI R7, RZ, R5, R4 ;  /* 0x00000005ff070219 */ /* 0x000fc80000011604 */
[----:B------:R-:W-:Y:S01]  /*25360*/  LOP3.LUT R7, RZ, R7, RZ, 0x33, !PT ;  /* 0x00000007ff077212 */ /* 0x000fe200078e33ff */
[----:B------:R-:W-:Y:S06]  /*25370*/  BRA `(.L_x_1933) ;  /* 0x0000000000107947 */ /* 0x000fec0003800000 */
.L_x_1932:
[----:B------:R-:W-:-:S13]  /*25380*/  ISETP.NE.AND P0, PT, R3, 0x1, PT ;  /* 0x000000010300780c */ /* 0x000fda0003f05270 */
[----:B------:R-:W2:Y:S02]  /*25390*/  @P0 LDC.64 R4, c[0x0][0x9e8] ;  /* 0x00027a00ff040b82 */ /* 0x000ea40000000a00 */
[----:B--2---:R-:W-:-:S05]  /*253a0*/  @P0 IMAD.HI.U32 R4, R7, R4, RZ ;  /* 0x0000000407040227 */ /* 0x004fca00078e00ff */
[----:B------:R-:W-:-:S07]  /*253b0*/  @P0 SHF.R.U32.HI R7, RZ, R5, R4 ;  /* 0x00000005ff070219 */ /* 0x000fce0000011604 */
.L_x_1933:
[----:B------:R-:W-:Y:S05]  /*253c0*/  BSYNC B0 ;  /* 0x0000000000007941 */ /* 0x000fea0003800000 */
.L_x_1931:
[----:B------:R-:W-:-:S05]  /*253d0*/  IMAD R3, R7, R3, RZ ;  /* 0x0000000307037224 */ /* 0x000fca00078e02ff */
[----:B------:R-:W-:-:S07]  /*253e0*/  VIMNMX R0, R0, R3, !PT ;  /* 0x0000000300007248 */ /* 0x000fce0007fe0100 */
.L_x_1930:
[----:B------:R-:W-:Y:S01]  /*253f0*/  SHF.R.S32.HI R3, RZ, 0x1f, R0 ;  /* 0x0000001fff037819 */ /* 0x000fe20000011400 */
[----:B------:R-:W-:Y:S03]  /*25400*/  BSSY B7, `(.L_x_1934) ;  /* 0x000036d000077945 */ /* 0x000fe60003800000 */
[----:B------:R-:W-:-:S04]  /*25410*/  LEA.HI R3, R3, R0, RZ, 0x6 ;  /* 0x0000000003037211 */ /* 0x000fc800078f30ff */
[----:B------:R-:W-:-:S04]  /*25420*/  SHF.R.S32.HI R3, RZ, 0x6, R3 ;  /* 0x00000006ff037819 */ /* 0x000fc80000011403 */
[----:B------:R-:W-:-:S04]  /*25430*/  VIMNMX R2, RZ, R3, !PT ;  /* 0x00000003ff027248 */ /* 0x000fc80007fe0100 */
[----:B------:R-:W-:Y:S01]  /*25440*/  ISETP.GT.AND P0, PT, R26, R2, PT ;  /* 0x000000021a00720c */ /* 0x000fe20003f04270 */
[----:B------:R2:W-:-:S12]  /*25450*/  STL [R1+0x14], R2 ;  /* 0x0000140201007387 */ /* 0x0005d80000100800 */
[----:B--2---:R-:W-:Y:S05]  /*25460*/  @P0 BRA `(.L_x_1935) ;  /* 0x0000000000440947 */ /* 0x004fea0003800000 */
[----:B------:R-:W2:Y:S02]  /*25470*/  S2R R2, SR_TID.X ;  /* 0x0000000000027919 */ /* 0x000ea40000002100 */
[----:B--2---:R-:W-:-:S04]  /*25480*/  LOP3.LUT R2, R2, 0x7f, RZ, 0xc0, !PT ;  /* 0x0000007f02027812 */ /* 0x004fc800078ec0ff */
[----:B------:R-:W-:-:S13]  /*25490*/  ISETP.NE.AND P0, PT, R2, RZ, PT ;  /* 0x000000ff0200720c */ /* 0x000fda0003f05270 */
[----:B------:R-:W-:Y:S05]  /*254a0*/  @P0 BRA `(.L_x_1936) ;  /* 0x0000003400880947 */ /* 0x000fea0003800000 */
[----:B------:R-:W2:Y:S01]  /*254b0*/  S2R R5, SR_LANEID ;  /* 0x0000000000057919 */ /* 0x000ea20000000000 */
[----:B------:R-:W-:Y:S01]  /*254c0*/  VOTEU.ANY UR4, UPT, PT ;  /* 0x0000000000047886 */ /* 0x000fe200038e0100 */
[----:B------:R-:W3:Y:S01]  /*254d0*/  LDC.64 R2, c[0x0][0xc60] ;  /* 0x00031800ff027b82 */ /* 0x000ee20000000a00 */
[----:B------:R-:W2:Y:S02]  /*254e0*/  FLO.U32 R0, UR4 ;  /* 0x0000000400007d00 */ /* 0x000ea400080e0000 */
[----:B--2---:R-:W-:-:S06]  /*254f0*/  ISETP.EQ.U32.AND P0, PT, R0, R5, PT ;  /* 0x000000050000720c */ /* 0x004fcc0003f02070 */
[----:B------:R-:W3:Y:S07]  /*25500*/  POPC R5, UR4 ;  /* 0x0000000400057d09 */ /* 0x000eee0008000000 */
[----:B---3--:R-:W2:Y:S01]  /*25510*/  @P0 ATOMG.E.ADD.STRONG.GPU PT, R3, desc[UR60][R2.64], R5 ;  /* 0x00000005020309a8 */ /* 0x008ea200081ee1fc */
[----:B------:R-:W3:Y:S02]  /*25520*/  S2R R4, SR_LTMASK ;  /* 0x0000000000047919 */ /* 0x000ee40000003900 */
[----:B---3--:R-:W-:-:S04]  /*25530*/  LOP3.LUT R4, R4, UR4, RZ, 0xc0, !PT ;  /* 0x0000000404047c12 */ /* 0x008fc8000f8ec0ff */
[----:B------:R-:W3:Y:S01]  /*25540*/  POPC R7, R4 ;  /* 0x0000000400077309 */ /* 0x000ee20000000000 */
[----:B--2---:R-:W3:Y:S02]  /*25550*/  SHFL.IDX PT, R0, R3, R0, 0x1f ;  /* 0x00001f0003007589 */ /* 0x004ee400000e0000 */
[----:B---3--:R-:W-:Y:S01]  /*25560*/  IADD3 R16, R0, UR38, R7 ;  /* 0x0000002600107c10 */ /* 0x008fe2000fffe007 */
[----:B------:R-:W-:Y:S06]  /*25570*/  BRA `(.L_x_1936) ;  /* 0x0000003400547947 */ /* 0x000fec0003800000 */
.L_x_1935:
        /* <DEDUP_REMOVED lines=8> */
[----:B------:R-:W-:Y:S01]  /*25600*/  MOV R4, UR6 ;  /* 0x0000000600047c02 */ /* 0x000fe20008000f00 */
[----:B------:R-:W-:Y:S01]  /*25610*/  IMAD.U32 R5, RZ, RZ, UR7 ;  /* 0x00000007ff057e24 */ /* 0x000fe2000f8e00ff */
[----:B------:R-:W2:Y:S01]  /*25620*/  LDC.64 R2, c[0x4][R2] ;  /* 0x0100000002027b82 */ /* 0x000ea20000000a00 */
        /* <DEDUP_REMOVED lines=8> */
[----:B-12---:R-:W-:Y:S05]  /*256b0*/  CALL.ABS.NOINC R2 ;  /* 0x0000000002007343 */ /* 0x006fea0003c00000 */
.L_x_1938:
[----:B------:R-:W-:Y:S05]  /*256c0*/  BSYNC B6 ;  /* 0x0000000000067941 */ /* 0x000fea0003800000 */
.L_x_1937:
        /* <DEDUP_REMOVED lines=8> */
[----:B------:R2:W3:Y:S01]  /*25750*/  LDC.64 R2, c[0x4][R17] ;  /* 0x0100000011027b82 */ /* 0x0004e20000000a00 */
[----:B------:R-:W-:Y:S01]  /*25760*/  IMAD.U32 R4, RZ, RZ, UR6 ;  /* 0x00000006ff047e24 */ /* 0x000fe2000f8e00ff */
[----:B0-----:R-:W-:Y:S01]  /*25770*/  MOV R6, UR8 ;  /* 0x0000000800067c02 */ /* 0x001fe20008000f00 */
[----:B------:R-:W-:Y:S01]  /*25780*/  IMAD.U32 R5, RZ, RZ, UR7 ;  /* 0x00000007ff057e24 */ /* 0x000fe2000f8e00ff */
[----:B------:R-:W-:Y:S01]  /*25790*/  MOV R8, 0x70 ;  /* 0x0000007000087802 */ /* 0x000fe20000000f00 */
[----:B------:R-:W-:Y:S02]  /*257a0*/  IMAD.U32 R7, RZ, RZ, UR9 ;  /* 0x00000009ff077e24 */ /* 0x000fe4000f8e00ff */
[----:B------:R-:W-:-:S02]  /*257b0*/  IMAD.U32 R10, RZ, RZ, UR4 ;  /* 0x00000004ff0a7e24 */ /* 0x000fc4000f8e00ff */
[----:B------:R-:W-:Y:S02]  /*257c0*/  IMAD.U32 R11, RZ, RZ, UR5 ;  /* 0x00000005ff0b7e24 */ /* 0x000fe4000f8e00ff */
[----:B------:R-:W-:Y:S02]  /*257d0*/  IMAD.MOV.U32 R12, RZ, RZ, 0x1 ;  /* 0x00000001ff0c7424 */ /* 0x000fe400078e00ff */
[----:B--2---:R-:W-:-:S07]  /*257e0*/  IMAD.MOV.U32 R13, RZ, RZ, RZ ;  /* 0x000000ffff0d7224 */ /* 0x004fce00078e00ff */
[----:B------:R-:W-:-:S07]  /*257f0*/  LEPC R20, `(.L_x_1941) ;  /* 0x000000001014794e */ /* 0x000fce0000000000 */
[----:B-1-3--:R-:W-:Y:S05]  /*25800*/  CALL.ABS.NOINC R2 ;  /* 0x0000000002007343 */ /* 0x00afea0003c00000 */
.L_x_1941:
        /* <DEDUP_REMOVED lines=15> */
.L_x_1940:
[----:B------:R-:W-:Y:S05]  /*25900*/  BSYNC B6 ;  /* 0x0000000000067941 */ /* 0x000fea0003800000 */
.L_x_1939:
[----:B------:R-:W-:Y:S01]  /*25910*/  ULDC.64 UR4, c[0x0][0x9f8] ;  /* 0x00027e0000047ab9 */ /* 0x000fe20000000a00 */
[----:B------:R-:W2:Y:S01]  /*25920*/  LDL R24, [R1+0xc] ;  /* 0x00000c0001187983 */ /* 0x000ea20000100800 */
[----:B------:R-:W-:Y:S01]  /*25930*/  ISETP.NE.U32.AND P0, PT, RZ, UR4, PT ;  /* 0x00000004ff007c0c */ /* 0x000fe2000bf05070 */
[----:B------:R-:W3:Y:S02]  /*25940*/  LDC R7, c[0x0][0x430] ;  /* 0x00010c00ff077b82 */ /* 0x000ee40000000800 */
[----:B------:R-:W4:Y:S01]  /*25950*/  LDL R21, [R1+0x10] ;  /* 0x0000100001157983 */ /* 0x000f220000100800 */
[----:B------:R-:W-:Y:S02]  /*25960*/  ISETP.NE.AND.EX P0, PT, RZ, UR5, PT, P0 ;  /* 0x00000005ff007c0c */ /* 0x000fe4000bf05300 */
[----:B------:R-:W-:Y:S01]  /*25970*/  MOV R33, R19 ;  /* 0x0000001300217202 */ /* 0x000fe20000000f00 */
[----:B------:R-:W4:Y:S01]  /*25980*/  LDL R17, [R1+0x44] ;  /* 0x0000440001117983 */ /* 0x000f220000100800 */
[----:B------:R-:W0:Y:S01]  /*25990*/  S2R R20, SR_TID.X ;  /* 0x0000000000147919 */ /* 0x000e220000002100 */
[----:B------:R-:W-:Y:S01]  /*259a0*/  VIADD R8, R26, 0xffffffff ;  /* 0xffffffff1a087836 */ /* 0x000fe20000000000 */
[----:B------:R-:W-:Y:S01]  /*259b0*/  LOP3.LUT R22, R22, 0xfffffffe, RZ, 0xc0, !PT ;  /* 0xfffffffe16167812 */ /* 0x000fe200078ec0ff */
[----:B------:R-:W-:-:S06]  /*259c0*/  ULDC UR4, c[0x0][0x2f4] ;  /* 0x0000bd0000047ab9 */ /* 0x000fcc0000000800 */
[----:B------:R-:W1:Y:S02]  /*259d0*/  @P0 LDC.64 R2, c[0x0][0x9f8] ;  /* 0x00027e00ff020b82 */ /* 0x000e640000000a00 */
[----:B-1----:R-:W-:Y:S01]  /*259e0*/  @P0 IMAD.WIDE R2, R19, 0x4, R2 ;  /* 0x0000000413020825 */ /* 0x002fe200078e0202 */
[----:B0-----:R-:W-:-:S04]  /*259f0*/  LOP3.LUT R20, R20, 0x7f, RZ, 0xc0, !PT ;  /* 0x0000007f14147812 */ /* 0x001fc800078ec0ff */
[----:B------:R0:W4:Y:S01]  /*25a00*/  @P0 LDG.E R33, desc[UR60][R2.64] ;  /* 0x0000003c02210981 */ /* 0x000122000c1e1900 */
[----:B------:R-:W-:Y:S02]  /*25a10*/  SHF.R.U32.HI R32, RZ, 0x3, R20 ;  /* 0x00000003ff207819 */ /* 0x000fe40000011614 */
[----:B------:R-:W1:Y:S01]  /*25a20*/  S2R R20, SR_TID.X ;  /* 0x0000000000147919 */ /* 0x000e620000002100 */
[----:B---3--:R-:W-:-:S13]  /*25a30*/  ISETP.NE.AND P1, PT, R7, 0x1, PT ;  /* 0x000000010700780c */ /* 0x008fda0003f25270 */
[----:B------:R-:W3:Y:S08]  /*25a40*/  @P1 LDC R6, c[0x0][0x434] ;  /* 0x00010d00ff061b82 */ /* 0x000ef00000000800 */
[----:B------:R-:W3:Y:S01]  /*25a50*/  @P1 LDC R0, c[0x0][0x438] ;  /* 0x00010e00ff001b82 */ /* 0x000ee20000000800 */
[----:B-1----:R-:W-:-:S05]  /*25a60*/  IMAD.SHL.U32 R20, R20, 0x10, RZ ;  /* 0x0000001014147824 */ /* 0x002fca00078e00ff */
[----:B------:R-:W-:-:S05]  /*25a70*/  LOP3.LUT R20, R32, 0x70, R20, 0xf8, !PT ;  /* 0x0000007020147812 */ /* 0x000fca00078ef814 */
[----:B------:R-:W-:Y:S01]  /*25a80*/  IMAD R5, R8, 0x40, R20 ;  /* 0x0000004008057824 */ /* 0x000fe200078e0214 */
[----:B------:R-:W-:-:S04]  /*25a90*/  LOP3.LUT R11, R37, 0x40, RZ, 0xfc, !PT ;  /* 0x00000040250b7812 */ /* 0x000fc800078efcff */
[----:B------:R-:W-:Y:S02]  /*25aa0*/  ISETP.GE.AND P3, PT, R11, UR4, PT ;  /* 0x000000040b007c0c */ /* 0x000fe4000bf66270 */
[----:B------:R-:W-:-:S04]  /*25ab0*/  LOP3.LUT R10, R37, 0x80, RZ, 0xfc, !PT ;  /* 0x00000080250a7812 */ /* 0x000fc800078efcff */
[----:B------:R-:W-:Y:S01]  /*25ac0*/  ISETP.GE.AND P2, PT, R10, UR4, PT ;  /* 0x000000040a007c0c */ /* 0x000fe2000bf46270 */
[----:B------:R-:W-:Y:S01]  /*25ad0*/  UMOV UR5, 0xffffffff ;  /* 0xffffffff00057882 */ /* 0x000fe20000000000 */
[----:B--2---:R-:W-:-:S04]  /*25ae0*/  ISETP.GE.AND P0, PT, R5, R24, PT ;  /* 0x000000180500720c */ /* 0x004fc80003f06270 */
[----:B------:R-:W-:Y:S02]  /*25af0*/  ISETP.GT.U32.OR P0, PT, R20, 0x3f, P0 ;  /* 0x0000003f1400780c */ /* 0x000fe40000704470 */
[----:B----4-:R-:W-:-:S11]  /*25b00*/  IADD3 R5, R5, R21, RZ ;  /* 0x0000001505057210 */ /* 0x010fd60007ffe0ff */
[----:B0-----:R-:W0:Y:S01]  /*25b10*/  @!P0 LDC.64 R2, c[0x0][0x428] ;  /* 0x00010a00ff028b82 */ /* 0x001e220000000a00 */
[----:B---3--:R-:W-:-:S04]  /*25b20*/  @P1 IMAD.HI.U32 R6, R5, R6, RZ ;  /* 0x0000000605061227 */ /* 0x008fc800078e00ff */
[----:B------:R-:W-:Y:S01]  /*25b30*/  IMAD.MOV.U32 R4, RZ, RZ, R5 ;  /* 0x000000ffff047224 */ /* 0x000fe200078e0005 */
[----:B------:R-:W-:-:S05]  /*25b40*/  @P1 SHF.R.U32.HI R4, RZ, R0, R6 ;  /* 0x00000000ff041219 */ /* 0x000fca0000011606 */
[----:B------:R-:W-:-:S04]  /*25b50*/  IMAD.MOV R0, RZ, RZ, -R4 ;  /* 0x000000ffff007224 */ /* 0x000fc800078e0a04 */
[----:B------:R-:W-:Y:S01]  /*25b60*/  IMAD R0, R7, R0, R5 ;  /* 0x0000000007007224 */ /* 0x000fe200078e0205 */
[--C-:B------:R-:W-:Y:S02]  /*25b70*/  @!P0 SHF.R.S32.HI R5, RZ, 0x1f, R4.reuse ;  /* 0x0000001fff058819 */ /* 0x100fe40000011404 */
[----:B------:R-:W-:Y:S01]  /*25b80*/  SHF.R.S32.HI R9, RZ, 0x1f, R33 ;  /* 0x0000001fff097819 */ /* 0x000fe20000011421 */
[----:B0-----:R-:W-:-:S04]  /*25b90*/  @!P0 IMAD.WIDE.U32 R4, R33, R2, R4 ;  /* 0x0000000221048225 */ /* 0x001fc800078e0004 */
[----:B------:R-:W-:-:S04]  /*25ba0*/  @!P0 IMAD R6, R9, R2, RZ ;  /* 0x0000000209068224 */ /* 0x000fc800078e02ff */
[----:B------:R-:W-:Y:S02]  /*25bb0*/  @!P0 IMAD R7, R33, R3, R6 ;  /* 0x0000000321078224 */ /* 0x000fe400078e0206 */
[----:B------:R-:W0:Y:S02]  /*25bc0*/  @!P0 LDC.64 R2, c[0x0][0x418] ;  /* 0x00010600ff028b82 */ /* 0x000e240000000a00 */
[----:B------:R-:W-:Y:S01]  /*25bd0*/  @!P0 IMAD.IADD R7, R5, 0x1, R7 ;  /* 0x0000000105078824 */ /* 0x000fe200078e0207 */
[C---:B0-----:R-:W-:Y:S02]  /*25be0*/  @!P0 LEA R6, P1, R4.reuse, R2, 0x2 ;  /* 0x0000000204068211 */ /* 0x041fe400078210ff */
[----:B------:R-:W-:Y:S02]  /*25bf0*/  MOV R2, RZ ;  /* 0x000000ff00027202 */ /* 0x000fe40000000f00 */
[----:B------:R-:W-:Y:S02]  /*25c00*/  @!P0 LEA.HI.X R7, R4, R3, R7, 0x2, P1 ;  /* 0x0000000304078211 */ /* 0x000fe400008f1407 */
[----:B------:R-:W-:-:S03]  /*25c10*/  ISETP.GT.U32.AND P1, PT, R20, 0x3f, PT ;  /* 0x0000003f1400780c */ /* 0x000fc60003f24070 */
[----:B------:R0:W5:Y:S01]  /*25c20*/  @!P0 LDG.E R2, desc[UR60][R6.64] ;  /* 0x0000003c06028981 */ /* 0x000162000c1e1900 */
[----:B------:R-:W-:-:S09]  /*25c30*/  ISETP.NE.AND P0, PT, R17, 0x3, PT ;  /* 0x000000031100780c */ /* 0x000fd20003f05270 */
[----:B------:R-:W-:Y:S02]  /*25c40*/  @P1 LOP3.LUT R22, R22, 0x1, RZ, 0xfc, !PT ;  /* 0x0000000116161812 */ /* 0x000fe400078efcff */
[----:B------:R-:W-:Y:S02]  /*25c50*/  ISETP.GE.AND P1, PT, R37, UR4, PT ;  /* 0x0000000425007c0c */ /* 0x000fe4000bf26270 */
[----:B------:R-:W-:-:S04]  /*25c60*/  LOP3.LUT R22, R22, 0xffffffdf, RZ, 0xc0, !PT ;  /* 0xffffffdf16167812 */ /* 0x000fc800078ec0ff */
[----:B------:R-:W-:-:S04]  /*25c70*/  @P0 LOP3.LUT R22, R22, 0x20, RZ, 0xfc, !PT ;  /* 0x0000002016160812 */ /* 0x000fc800078efcff */
[----:B------:R-:W-:-:S04]  /*25c80*/  LOP3.LUT R22, R22, 0xffffffef, RZ, 0xc0, !PT ;  /* 0xffffffef16167812 */ /* 0x000fc800078ec0ff */
[----:B------:R-:W-:Y:S01]  /*25c90*/  @P1 LOP3.LUT R22, R22, 0x10, RZ, 0xfc, !PT ;  /* 0x0000001016161812 */ /* 0x000fe200078efcff */
[----:B------:R1:W-:Y:S03]  /*25ca0*/  STL [R1+0x18], R9 ;  /* 0x0000180901007387 */ /* 0x0003e60000100800 */
[----:B------:R-:W-:-:S04]  /*25cb0*/  LOP3.LUT R22, R22, 0xfffffff7, RZ, 0xc0, !PT ;  /* 0xfffffff716167812 */ /* 0x000fc800078ec0ff */
[----:B------:R-:W-:Y:S02]  /*25cc0*/  @P3 LOP3.LUT R22, R22, 0x8, RZ, 0xfc, !PT ;  /* 0x0000000816163812 */ /* 0x000fe400078efcff */
[----:B-1----:R-:W-:Y:S02]  /*25cd0*/  LOP3.LUT R9, R37, 0xc0, RZ, 0xfc, !PT ;  /* 0x000000c025097812 */ /* 0x002fe400078efcff */
[----:B------:R-:W-:Y:S02]  /*25ce0*/  LOP3.LUT R22, R22, 0xfffffffd, RZ, 0xc0, !PT ;  /* 0xfffffffd16167812 */ /* 0x000fe400078ec0ff */
[----:B------:R-:W-:Y:S02]  /*25cf0*/  ISETP.GE.AND P1, PT, R9, UR4, PT ;  /* 0x0000000409007c0c */ /* 0x000fe4000bf26270 */
[----:B------:R-:W-:-:S04]  /*25d00*/  LOP3.LUT R22, R22, 0xfffffffb, RZ, 0xc0, !PT ;  /* 0xfffffffb16167812 */ /* 0x000fc800078ec0ff */
[----:B------:R-:W-:-:S07]  /*25d10*/  @P2 LOP3.LUT R22, R22, 0x4, RZ, 0xfc, !PT ;  /* 0x0000000416162812 */ /* 0x000fce00078efcff */
[----:B------:R-:W-:Y:S01]  /*25d20*/  @P1 LOP3.LUT R22, R22, 0x2, RZ, 0xfc, !PT ;  /* 0x0000000216161812 */ /* 0x000fe200078efcff */
[----:B0-----:R-:W-:Y:S06]  /*25d30*/  BRA.DIV UR5, `(.L_x_1942) ;  /* 0x0000005a05747947 */ /* 0x001fec000b800000 */
.L_x_2095:
[----:B------:R-:W-:Y:S01]  /*25d40*/  SHF.R.S32.HI R32, RZ, 0x1f, R18 ;  /* 0x0000001fff207819 */ /* 0x000fe20000011412 */
[----:B------:R-:W-:Y:S01]  /*25d50*/  IMAD.MOV.U32 R26, RZ, RZ, R8 ;  /* 0x000000ffff1a7224 */ /* 0x000fe200078e0008 */
[----:B------:R-:W-:Y:S06]  /*25d60*/  @!P0 BRA `(.L_x_1943) ;  /* 0x0000000000048947 */ /* 0x000fec0003800000 */
[----:B------:R-:W-:Y:S01]  /*25d70*/  BPT.TRAP 0x1 ;  /* 0x000000040000795c */ /* 0x000fe20000300000 */
.L_x_1943:
        /* <DEDUP_REMOVED lines=17> */
[----:B------:R-:W-:-:S02]  /*25e90*/  ULDC.64 UR4, c[0x0][0x318] ;  /* 0x0000c60000047ab9 */ /* 0x000fc40000000a00 */
[C---:B------:R-:W-:Y:S02]  /*25ea0*/  LEA R17, P0, R4.reuse, UR4, 0x1 ;  /* 0x0000000404117c11 */ /* 0x040fe4000f8008ff */
[----:B------:R-:W-:Y:S02]  /*25eb0*/  IADD3 R24, R5, R24, RZ ;  /* 0x0000001805187210 */ /* 0x000fe40007ffe0ff */
[----:B------:R-:W-:Y:S02]  /*25ec0*/  SHF.L.U32 R5, R29, 0x1f, RZ ;  /* 0x0000001f1d057819 */ /* 0x000fe400000006ff */
[----:B------:R-:W-:Y:S01]  /*25ed0*/  LEA.HI.X R24, R4, UR5, R24, 0x1, P0 ;  /* 0x0000000504187c11 */ /* 0x000fe200080f0c18 */
[----:B------:R-:W-:-:S05]  /*25ee0*/  IMAD R4, R25, 0x8, R23 ;  /* 0x0000000819047824 */ /* 0x000fca00078e0217 */
[----:B------:R-:W0:Y:S02]  /*25ef0*/  SYNCS.PHASECHK.TRANS64.TRYWAIT P0, [R4+URZ+0x30840], R5 ;  /* 0x03084005040075a7 */ /* 0x000e24000800017f */
[----:B0-----:R-:W-:Y:S05]  /*25f00*/  @!P0 BRA `(.L_x_1945) ;  /* 0x0000005800348947 */ /* 0x001fea0003800000 */
.L_x_2096:
[----:B------:R-:W-:Y:S05]  /*25f10*/  BSYNC B0 ;  /* 0x0000000000007941 */ /* 0x000fea0003800000 */
.L_x_1944:
[----:B------:R-:W0:Y:S01]  /*25f20*/  LDL R11, [R1+0xc] ;  /* 0x00000c00010b7983 */ /* 0x000e220000100800 */
[----:B------:R-:W-:Y:S01]  /*25f30*/  ULDC.64 UR4, c[0x0][0x300] ;  /* 0x0000c00000047ab9 */ /* 0x000fe20000000a00 */
[----:B------:R-:W-:Y:S01]  /*25f40*/  LOP3.LUT P5, RZ, R22, 0x10, RZ, 0xc0, !PT ;  /* 0x0000001016ff7812 */ /* 0x000fe200078ac0ff */
[----:B------:R-:W-:Y:S01]  /*25f50*/  IMAD R3, R3, UR4, RZ ;  /* 0x0000000403037c24 */ /* 0x000fe2000f8e02ff */
[----:B------:R-:W1:Y:S01]  /*25f60*/  S2R R10, SR_TID.X ;  /* 0x00000000000a7919 */ /* 0x000e620000002100 */
[----:B------:R-:W-:Y:S01]  /*25f70*/  IMAD.WIDE.U32 R6, R0, UR4, RZ ;  /* 0x0000000400067c25 */ /* 0x000fe2000f8e00ff */
[C---:B------:R-:W-:Y:S02]  /*25f80*/  LOP3.LUT P4, RZ, R22.reuse, 0x8, RZ, 0xc0, !PT ;  /* 0x0000000816ff7812 */ /* 0x040fe4000788c0ff */
[----:B------:R-:W-:Y:S01]  /*25f90*/  LOP3.LUT P3, RZ, R22, 0x4, RZ, 0xc0, !PT ;  /* 0x0000000416ff7812 */ /* 0x000fe2000786c0ff */
[----:B------:R-:W-:Y:S01]  /*25fa0*/  IMAD R3, R0, UR5, R3 ;  /* 0x0000000500037c24 */ /* 0x000fe2000f8e0203 */
[----:B------:R-:W-:Y:S01]  /*25fb0*/  ULDC.64 UR4, c[0x0][0x310] ;  /* 0x0000c40000047ab9 */ /* 0x000fe20000000a00 */
[----:B------:R-:W-:Y:S01]  /*25fc0*/  LOP3.LUT P2, RZ, R22, 0x2, RZ, 0xc0, !PT ;  /* 0x0000000216ff7812 */ /* 0x000fe2000784c0ff */
[----:B------:R-:W-:-:S02]  /*25fd0*/  IMAD R9, R9, UR4, RZ ;  /* 0x0000000409097c24 */ /* 0x000fc4000f8e02ff */
[----:B------:R-:W-:Y:S02]  /*25fe0*/  IMAD.IADD R7, R7, 0x1, R3 ;  /* 0x0000000107077824 */ /* 0x000fe400078e0203 */
[----:B------:R-:W-:-:S04]  /*25ff0*/  IMAD.WIDE.U32 R6, R2, UR4, R6 ;  /* 0x0000000402067c25 */ /* 0x000fc8000f8e0006 */
[----:B------:R-:W-:Y:S01]  /*26000*/  IMAD R2, R2, UR5, R9 ;  /* 0x0000000502027c24 */ /* 0x000fe2000f8e0209 */
[----:B------:R-:W-:Y:S02]  /*26010*/  ULDC.64 UR4, c[0x0][0x308] ;  /* 0x0000c20000047ab9 */ /* 0x000fe40000000a00 */
[----:B------:R-:W-:Y:S02]  /*26020*/  IMAD R0, R32, UR4, RZ ;  /* 0x0000000420007c24 */ /* 0x000fe4000f8e02ff */
[----:B------:R-:W-:Y:S01]  /*26030*/  IMAD.IADD R3, R7, 0x1, R2 ;  /* 0x0000000107037824 */ /* 0x000fe200078e0202 */
[----:B------:R-:W-:Y:S01]  /*26040*/  MOV R2, R6 ;  /* 0x0000000600027202 */ /* 0x000fe20000000f00 */
[C---:B------:R-:W-:Y:S02]  /*26050*/  IMAD R0, R18.reuse, UR5, R0 ;  /* 0x0000000512007c24 */ /* 0x040fe4000f8e0200 */
[----:B------:R-:W-:Y:S02]  /*26060*/  IMAD R7, R25, 0x4000, R34 ;  /* 0x0000400019077824 */ /* 0x000fe400078e0222 */
[----:B------:R-:W-:Y:S01]  /*26070*/  IMAD.WIDE.U32 R2, R18, UR4, R2 ;  /* 0x0000000412027c25 */ /* 0x000fe2000f8e0002 */
[----:B------:R-:W-:Y:S01]  /*26080*/  ULDC.64 UR4, c[0x0][0x2e8] ;  /* 0x0000ba0000047ab9 */ /* 0x000fe20000000a00 */
[----:B-1----:R-:W-:-:S02]  /*26090*/  LOP3.LUT R10, R10, 0x7f, RZ, 0xc0, !PT ;  /* 0x0000007f0a0a7812 */ /* 0x002fc400078ec0ff */
[----:B------:R-:W-:Y:S01]  /*260a0*/  IMAD.IADD R6, R3, 0x1, R0 ;  /* 0x0000000103067824 */ /* 0x000fe200078e0200 */
[C---:B------:R-:W-:Y:S01]  /*260b0*/  LEA R0, P0, R2.reuse, UR4, 0x1 ;  /* 0x0000000402007c11 */ /* 0x040fe2000f8008ff */
[----:B------:R-:W-:Y:S01]  /*260c0*/  UMOV UR4, 0xffffffff ;  /* 0xffffffff00047882 */ /* 0x000fe20000000000 */
[----:B------:R-:W-:Y:S02]  /*260d0*/  SHF.R.U32.HI R10, RZ, 0x3, R10 ;  /* 0x00000003ff0a7819 */ /* 0x000fe4000001160a */
[----:B------:R-:W-:Y:S01]  /*260e0*/  LEA.HI.X R6, R2, UR5, R6, 0x1, P0 ;  /* 0x0000000502067c11 */ /* 0x000fe200080f0c06 */
[----:B0-----:R-:W-:-:S04]  /*260f0*/  IMAD R5, R8, -0x40, R11 ;  /* 0xffffffc008057824 */ /* 0x001fc800078e020b */
[----:B------:R-:W-:-:S05]  /*26100*/  IMAD.IADD R5, R5, 0x1, -R10 ;  /* 0x0000000105057824 */ /* 0x000fca00078e0a0a */
[----:B------:R-:W-:Y:S01]  /*26110*/  ISETP.GE.AND P0, PT, R5, 0x1, PT ;  /* 0x000000010500780c */ /* 0x000fe20003f06270 */
[----:B------:R-:W-:-:S12]  /*26120*/  BRA.DIV UR4, `(.L_x_1946) ;  /* 0x0000005604c07947 */ /* 0x000fd8000b800000 */
[----:B------:R-:W0:Y:S01]  /*26130*/  SHFL.IDX PT, R3, R0, RZ, 0x181f ;  /* 0x00181fff00037589 */ /* 0x000e2200000e0000 */
[----:B------:R-:W-:-:S03]  /*26140*/  @P0 IMAD R9, R7, 0x2, R23 ;  /* 0x0000000207090824 */ /* 0x000fc600078e0217 */
[----:B------:R-:W1:Y:S04]  /*26150*/  SHFL.IDX PT, R2, R6, RZ, 0x181f ;  /* 0x00181fff06027589 */ /* 0x000e6800000e0000 */
        /* <DEDUP_REMOVED lines=31> */
.L_x_2106:
[----:B------:R-:W-:-:S13]  /*26350*/  ISETP.GE.AND P0, PT, R5, 0x31, PT ;  /* 0x000000310500780c */ /* 0x000fda0003f06270 */
[----:B0-----:R-:W-:Y:S01]  /*26360*/  @P0 LEA R2, P1, R37, R0, 0x1 ;  /* 0x0000000025020211 */ /* 0x001fe200078208ff */
[----:B------:R-:W-:-:S04]  /*26370*/  @P0 IMAD R7, R7, 0x2, R23 ;  /* 0x0000000207070824 */ /* 0x000fc800078e0217 */
[----:B--2---:R-:W-:-:S05]  /*26380*/  @P0 IMAD.X R3, RZ, RZ, R8, P1 ;  /* 0x000000ffff030224 */ /* 0x004fca00008e0608 */
        /* <DEDUP_REMOVED lines=9> */
.L_x_1947:
[----:B------:R-:W-:Y:S02]  /*26420*/  PLOP3.LUT P1, PT, P1, P0, PT, 0xa2, 0x0 ;  /* 0x000000000000781c */ /* 0x000fe40000f21472 */
[----:B------:R-:W-:-:S08]  /*26430*/  @P0 R2UR P1, UR4, R4 ;  /* 0x00000000040402ca */ /* 0x000fd00000020000 */
[----:B------:R-:W-:-:S05]  /*26440*/  @P0 PLOP3.LUT P0, PT, P1, PT, PT, 0x80, 0x0 ;  /* 0x000000000000081c */ /* 0x000fca0000f0f070 */
[----:B------:R-:W-:Y:S01]  /*26450*/  @!P1 SYNCS.ARRIVE.TRANS64.RED.A0T1 RZ, [UR4+0x30830], RZ ;  /* 0x030830ffffff99a7 */ /* 0x000fe20008200404 */
[----:B------:R-:W-:Y:S07]  /*26460*/  @!P1 ARRIVES.LDGSTSBAR.64.TRANSCNT [UR4+0x30830] ;  /* 0x03083000ff0099b0 */ /* 0x000fee0008000a84 */
[----:B------:R-:W-:Y:S05]  /*26470*/  @P0 BRA.U.ANY `(.L_x_1947) ;  /* 0xfffffffd00e80947 */ /* 0x000fea000393ffff */
[----:B------:R-:W-:Y:S01]  /*26480*/  NOP ;  /* 0x0000000000007918 */ /* 0x000fe20000000000 */
[----:B------:R-:W2:Y:S02]  /*26490*/  LDL R0, [R1+0x44] ;  /* 0x0000440001007983 */ /* 0x000ea40000100800 */
[----:B--2---:R-:W-:-:S13]  /*264a0*/  ISETP.NE.AND P2, PT, R0, 0x3, PT ;  /* 0x000000030000780c */ /* 0x004fda0003f45270 */
[----:B------:R-:W-:Y:S05]  /*264b0*/  @!P2 BRA `(.L_x_1948) ;  /* 0x000000000004a947 */ /* 0x000fea0003800000 */
[----:B------:R-:W-:Y:S01]  /*264c0*/  BPT.TRAP 0x1 ;  /* 0x000000040000795c */ /* 0x000fe20000300000 */
.L_x_1948:
[----:B------:R1:W-:Y:S02]  /*264d0*/  SYNCS.ARRIVE.TRANS64.A1T0 RZ, [R4+URZ+0x30830], RZ ;  /* 0x030830ff04ff79a7 */ /* 0x0003e4000810003f */
[----:B------:R-:W-:Y:S05]  /*264e0*/  WARPSYNC.ALL ;  /* 0x0000000000007948 */ /* 0x000fea0003800000 */
[----:B------:R-:W-:Y:S01]  /*264f0*/  ULDC.64 UR4, c[0x0][0xa00] ;  /* 0x0002800000047ab9 */ /* 0x000fe20000000a00 */
[----:B------:R-:W-:Y:S01]  /*26500*/  IADD3 R0, R23, 0x10400, RZ ;  /* 0x0001040017007810 */ /* 0x000fe20007ffe0ff */
[----:B------:R-:W-:Y:S01]  /*26510*/  BSSY B6, `(.L_x_1949) ;  /* 0x0000022000067945 */ /* 0x000fe20003800000 */
[----:B------:R-:W-:Y:S01]  /*26520*/  BAR.SYNC.DEFER_BLOCKING 0x8, 0x180 ;  /* 0x0206000000007b1d */ /* 0x000fe20000010000 */
[----:B------:R-:W-:Y:S02]  /*26530*/  ISETP.NE.U32.AND P0, PT, RZ, UR4, PT ;  /* 0x00000004ff007c0c */ /* 0x000fe4000bf05070 */
[----:B------:R-:W-:-:S02]  /*26540*/  LOP3.LUT P1, RZ, R0, 0x3ff, RZ, 0xc0, !PT ;  /* 0x000003ff00ff7812 */ /* 0x000fc4000782c0ff */
[----:B------:R-:W-:Y:S01]  /*26550*/  ISETP.NE.AND.EX P0, PT, RZ, UR5, PT, P0 ;  /* 0x00000005ff007c0c */ /* 0x000fe2000bf05300 */
[----:B------:R-:W-:Y:S01]  /*26560*/  ULDC.64 UR4, c[0x0][0x298] ;  /* 0x0000a60000047ab9 */ /* 0x000fe20000000a00 */
[----:B------:R-:W-:Y:S02]  /*26570*/  SHF.R.S32.HI R0, RZ, 0x1f, R19 ;  /* 0x0000001fff007819 */ /* 0x000fe40000011413 */
[----:B0-----:R-:W-:Y:S02]  /*26580*/  SEL R2, R19, RZ, !P0 ;  /* 0x000000ff13027207 */ /* 0x001fe40004000000 */
[----:B------:R-:W-:-:S05]  /*26590*/  SEL R0, R0, RZ, !P0 ;  /* 0x000000ff00007207 */ /* 0x000fca0004000000 */
[----:B------:R0:W-:Y:S04]  /*265a0*/  STL [R1+0x38], R0 ;  /* 0x0000380001007387 */ /* 0x0001e80000100800 */
[----:B------:R2:W-:Y:S01]  /*265b0*/  STL [R1+0x24], R2 ;  /* 0x0000240201007387 */ /* 0x0005e20000100800 */
[----:B0-----:R-:W-:Y:S01]  /*265c0*/  SHF.R.S32.HI R0, RZ, 0x1f, R35 ;  /* 0x0000001fff007819 */ /* 0x001fe20000011423 */
[----:B--2---:R-:W-:-:S04]  /*265d0*/  IMAD.WIDE.U32 R2, R35, UR4, RZ ;  /* 0x0000000423027c25 */ /* 0x004fc8000f8e00ff */
[----:B------:R-:W-:Y:S01]  /*265e0*/  IMAD R0, R0, UR4, RZ ;  /* 0x0000000400007c24 */ /* 0x000fe2000f8e02ff */
[----:B------:R0:W-:Y:S03]  /*265f0*/  STL.64 [R1+0x28], R2 ;  /* 0x0000280201007387 */ /* 0x0001e60000100a00 */
[----:B------:R-:W-:-:S04]  /*26600*/  IMAD R0, R35, UR5, R0 ;  /* 0x0000000523007c24 */ /* 0x000fc8000f8e0200 */
[----:B------:R-:W-:Y:S01]  /*26610*/  IMAD.IADD R35, R3, 0x1, R0 ;  /* 0x0000000103237824 */ /* 0x000fe200078e0200 */
[----:B------:R-:W-:Y:S06]  /*26620*/  @!P1 BRA `(.L_x_1950) ;  /* 0x0000000000409947 */ /* 0x000fec0003800000 */
[----:B0-----:R-:W-:Y:S01]  /*26630*/  MOV R2, 0x0 ;  /* 0x0000000000027802 */ /* 0x001fe20000000f00 */
[----:B------:R-:W-:Y:S01]  /*26640*/  ULDC.64 UR4, c[0x4][0xa8] ;  /* 0x01002a0000047ab9 */ /* 0x000fe20000000a00 */
[----:B------:R-:W-:Y:S01]  /*26650*/  ULDC.64 UR6, c[0x4][0xb0] ;  /* 0x01002c0000067ab9 */ /* 0x000fe20000000a00 */
[----:B------:R-:W-:Y:S01]  /*26660*/  ULDC.64 UR8, c[0x4][0x20] ;  /* 0x0100080000087ab9 */ /* 0x000fe20000000a00 */
[----:B-1----:R-:W-:Y:S01]  /*26670*/  IMAD.U32 R4, RZ, RZ, UR4 ;  /* 0x00000004ff047e24 */ /* 0x002fe2000f8e00ff */
[----:B------:R-:W-:Y:S01]  /*26680*/  MOV R6, UR6 ;  /* 0x0000000600067c02 */ /* 0x000fe20008000f00 */
[----:B------:R-:W0:Y:S01]  /*26690*/  LDC.64 R2, c[0x4][R2] ;  /* 0x0100000002027b82 */ /* 0x000e220000000a00 */
[----:B------:R-:W-:Y:S01]  /*266a0*/  IMAD.U32 R5, RZ, RZ, UR5 ;  /* 0x00000005ff057e24 */ /* 0x000fe2000f8e00ff */
[----:B------:R-:W-:Y:S01]  /*266b0*/  MOV R8, 0x70 ;  /* 0x0000007000087802 */ /* 0x000fe20000000f00 */
[----:B------:R-:W-:Y:S02]  /*266c0*/  IMAD.U32 R7, RZ, RZ, UR7 ;  /* 0x00000007ff077e24 */ /* 0x000fe4000f8e00ff */
[----:B------:R-:W-:-:S02]  /*266d0*/  IMAD.U32 R10, RZ, RZ, UR8 ;  /* 0x00000008ff0a7e24 */ /* 0x000fc4000f8e00ff */
[----:B------:R-:W-:Y:S02]  /*266e0*/  IMAD.U32 R11, RZ, RZ, UR9 ;  /* 0x00000009ff0b7e24 */ /* 0x000fe4000f8e00ff */
[----:B------:R-:W-:Y:S02]  /*266f0*/  IMAD.MOV.U32 R12, RZ, RZ, 0x1 ;  /* 0x00000001ff0c7424 */ /* 0x000fe400078e00ff */
[----:B------:R-:W-:-:S07]  /*26700*/  IMAD.MOV.U32 R13, RZ, RZ, RZ ;  /* 0x000000ffff0d7224 */ /* 0x000fce00078e00ff */
[----:B------:R-:W-:-:S07]  /*26710*/  LEPC R20, `(.L_x_1950) ;  /* 0x000000001014794e */ /* 0x000fce0000000000 */
[----:B0-----:R-:W-:Y:S05]  /*26720*/  CALL.ABS.NOINC R2 ;  /* 0x0000000002007343 */ /* 0x001fea0003c00000 */
.L_x_1950:
[----:B------:R-:W-:Y:S05]  /*26730*/  BSYNC B6 ;  /* 0x0000000000067941 */ /* 0x000fea0003800000 */
.L_x_1949:
[----:B------:R-:W2:Y:S01]  /*26740*/  LDL.LU R20, [R1+0x38] ;  /* 0x0000380001147983 */ /* 0x000ea20000300800 */
[----:B------:R-:W-:Y:S01]  /*26750*/  ULDC.64 UR4, c[0x0][0x2d8] ;  /* 0x0000b60000047ab9 */ /* 0x000fe20000000a00 */
[----:B------:R-:W3:Y:S02]  /*26760*/  LDC R7, c[0x0][0x448] ;  /* 0x00011200ff077b82 */ /* 0x000ee40000000800 */
[----:B------:R-:W4:Y:S04]  /*26770*/  LDL.LU R21, [R1+0x24] ;  /* 0x0000240001157983 */ /* 0x000f280000300800 */
[----:B0-----:R-:W5:Y:S01]  /*26780*/  LDL.LU.64 R2, [R1+0x28] ;  /* 0x0000280001027983 */ /* 0x001f620000300a00 */
[----:B------:R-:W-:Y:S01]  /*26790*/  IMAD R0, R32, UR4, RZ ;  /* 0x0000000420007c24 */ /* 0x000fe2000f8e02ff */
[----:B------:R-:W-:-:S02]  /*267a0*/  LOP3.LUT R10, R37, 0x40, RZ, 0xfc, !PT ;  /* 0x00000040250a7812 */ /* 0x000fc400078efcff */
[C---:B------:R-:W-:Y:S01]  /*267b0*/  LOP3.LUT R8, R37.reuse, 0x80, RZ, 0xfc, !PT ;  /* 0x0000008025087812 */ /* 0x040fe200078efcff */
[----:B------:R-:W-:Y:S01]  /*267c0*/  IMAD R0, R18, UR5, R0 ;  /* 0x0000000512007c24 */ /* 0x000fe2000f8e0200 */
[----:B------:R-:W-:Y:S02]  /*267d0*/  LOP3.LUT R9, R37, 0xc0, RZ, 0xfc, !PT ;  /* 0x000000c025097812 */ /* 0x000fe400078efcff */
[----:B---3--:R-:W-:-:S13]  /*267e0*/  ISETP.NE.AND P0, PT, R7, 0x1, PT ;  /* 0x000000010700780c */ /* 0x008fda0003f05270 */
[----:B------:R-:W0:Y:S08]  /*267f0*/  @P0 LDC R5, c[0x0][0x44c] ;  /* 0x00011300ff050b82 */ /* 0x000e300000000800 */
[----:B------:R-:W3:Y:S01]  /*26800*/  @P0 LDC R6, c[0x0][0x450] ;  /* 0x00011400ff060b82 */ /* 0x000ee20000000800 */
[----:B-----5:R-:W-:Y:S02]  /*26810*/  IMAD.MOV.U32 R3, RZ, RZ, R35 ;  /* 0x000000ffff037224 */ /* 0x020fe400078e0023 */
[----:B------:R-:W-:Y:S01]  /*26820*/  IMAD.WIDE.U32 R2, R18, UR4, R2 ;  /* 0x0000000412027c25 */ /* 0x000fe2000f8e0002 */
[----:B------:R-:W-:-:S04]  /*26830*/  ULDC.64 UR4, c[0x0][0x2e0] ;  /* 0x0000b80000047ab9 */ /* 0x000fc80000000a00 */
[----:B------:R-:W-:Y:S01]  /*26840*/  IADD3 R3, R3, R0, RZ ;  /* 0x0000000003037210 */ /* 0x000fe20007ffe0ff */
[----:B--2---:R-:W-:Y:S02]  /*26850*/  IMAD R0, R20, UR4, RZ ;  /* 0x0000000414007c24 */ /* 0x004fe4000f8e02ff */
[----:B------:R-:W2:Y:S02]  /*26860*/  S2R R20, SR_TID.X ;  /* 0x0000000000147919 */ /* 0x000ea40000002100 */
[C---:B----4-:R-:W-:Y:S02]  /*26870*/  IMAD R0, R21.reuse, UR5, R0 ;  /* 0x0000000515007c24 */ /* 0x050fe4000f8e0200 */
[----:B------:R-:W-:Y:S01]  /*26880*/  IMAD.WIDE.U32 R2, R21, UR4, R2 ;  /* 0x0000000415027c25 */ /* 0x000fe2000f8e0002 */
[----:B------:R-:W-:-:S03]  /*26890*/  ULDC.64 UR4, c[0x0][0x2d0] ;  /* 0x0000b40000047ab9 */ /* 0x000fc60000000a00 */
[----:B------:R-:W-:Y:S01]  /*268a0*/  IMAD.IADD R3, R3, 0x1, R0 ;  /* 0x0000000103037824 */ /* 0x000fe200078e0200 */
[----:B--2---:R-:W-:-:S04]  /*268b0*/  LOP3.LUT R20, R20, 0x7f, RZ, 0xc0, !PT ;  /* 0x0000007f14147812 */ /* 0x004fc800078ec0ff */
[----:B------:R-:W-:Y:S02]  /*268c0*/  SHF.R.U32.HI R21, RZ, 0x3, R20 ;  /* 0x00000003ff157819 */ /* 0x000fe40000011614 */
[----:B------:R-:W2:Y:S02]  /*268d0*/  S2R R20, SR_TID.X ;  /* 0x0000000000147919 */ /* 0x000ea40000002100 */
[----:B--2---:R-:W-:-:S05]  /*268e0*/  IMAD.SHL.U32 R20, R20, 0x10, RZ ;  /* 0x0000001014147824 */ /* 0x004fca00078e00ff */
[----:B------:R-:W-:-:S05]  /*268f0*/  LOP3.LUT R20, R21, 0x70, R20, 0xf8, !PT ;  /* 0x0000007015147812 */ /* 0x000fca00078ef814 */
[----:B------:R-:W-:Y:S02]  /*26900*/  IMAD.IADD R0, R20, 0x1, R28 ;  /* 0x0000000114007824 */ /* 0x000fe400078e021c */
[----:B------:R-:W2:Y:S02]  /*26910*/  S2R R20, SR_TID.X ;  /* 0x0000000000147919 */ /* 0x000ea40000002100 */
[----:B0-----:R-:W-:Y:S01]  /*26920*/  @P0 IMAD.HI.U32 R5, R0, R5, RZ ;  /* 0x0000000500050227 */ /* 0x001fe200078e00ff */
[----:B-1----:R-:W-:-:S04]  /*26930*/  MOV R4, R0 ;  /* 0x0000000000047202 */ /* 0x002fc80000000f00 */
[----:B---3--:R-:W-:-:S05]  /*26940*/  @P0 SHF.R.U32.HI R4, RZ, R6, R5 ;  /* 0x00000006ff040219 */ /* 0x008fca0000011605 */
[----:B------:R-:W-:Y:S02]  /*26950*/  IMAD.MOV R5, RZ, RZ, -R4 ;  /* 0x000000ffff057224 */ /* 0x000fe400078e0a04 */
[----:B------:R-:W-:-:S04]  /*26960*/  IMAD.WIDE.U32 R2, R4, UR4, R2 ;  /* 0x0000000404027c25 */ /* 0x000fc8000f8e0002 */
[----:B------:R-:W-:Y:S01]  /*26970*/  IMAD R0, R7, R5, R0 ;  /* 0x0000000507007224 */ /* 0x000fe200078e0200 */
[----:B------:R-:W-:-:S05]  /*26980*/  SHF.R.S32.HI R5, RZ, 0x1f, R4 ;  /* 0x0000001fff057819 */ /* 0x000fca0000011404 */
[----:B------:R-:W-:-:S04]  /*26990*/  IMAD R5, R5, UR4, RZ ;  /* 0x0000000405057c24 */ /* 0x000fc8000f8e02ff */
[----:B------:R-:W-:Y:S01]  /*269a0*/  IMAD R5, R4, UR5, R5 ;  /* 0x0000000504057c24 */ /* 0x000fe2000f8e0205 */
[----:B------:R-:W-:Y:S01]  /*269b0*/  SHF.R.S32.HI R4, RZ, 0x1f, R0 ;  /* 0x0000001fff047819 */ /* 0x000fe20000011400 */
[----:B------:R-:W-:Y:S02]  /*269c0*/  ULDC.64 UR4, c[0x0][0x2c8] ;  /* 0x0000b20000047ab9 */ /* 0x000fe40000000a00 */
[----:B------:R-:W-:Y:S01]  /*269d0*/  IMAD.IADD R3, R3, 0x1, R5 ;  /* 0x0000000103037824 */ /* 0x000fe200078e0205 */
[----:B--2---:R-:W-:Y:S01]  /*269e0*/  LOP3.LUT R20, R20, 0x7f, RZ, 0xc0, !PT ;  /* 0x0000007f14147812 */ /* 0x004fe200078ec0ff */
[----:B------:R-:W-:Y:S02]  /*269f0*/  IMAD R4, R4, UR4, RZ ;  /* 0x0000000404047c24 */ /* 0x000fe4000f8e02ff */
[----:B------:R-:W-:-:S04]  /*26a00*/  IMAD.WIDE.U32 R2, R0, UR4, R2 ;  /* 0x0000000400027c25 */ /* 0x000fc8000f8e0002 */
[----:B------:R-:W-:Y:S01]  /*26a10*/  IMAD R0, R0, UR5, R4 ;  /* 0x0000000500007c24 */ /* 0x000fe2000f8e0204 */
[----:B------:R-:W-:Y:S02]  /*26a20*/  ULDC.64 UR4, c[0x0][0x280] ;  /* 0x0000a00000047ab9 */ /* 0x000fe40000000a00 */
[C---:B------:R-:W-:Y:S01]  /*26a30*/  LEA R4, P0, R2.reuse, UR4, 0x1 ;  /* 0x0000000402047c11 */ /* 0x040fe2000f8008ff */
[----:B------:R-:W-:Y:S01]  /*26a40*/  IMAD.IADD R0, R3, 0x1, R0 ;  /* 0x0000000103007824 */ /* 0x000fe200078e0200 */
[----:B------:R-:W-:Y:S02]  /*26a50*/  ULDC UR4, c[0x0][0x2b8] ;  /* 0x0000ae0000047ab9 */ /* 0x000fe40000000800 */
[----:B------:R-:W-:Y:S02]  /*26a60*/  ISETP.GE.AND P4, PT, R37, UR4, PT ;  /* 0x0000000425007c0c */ /* 0x000fe4000bf86270 */
[----:B------:R-:W-:Y:S01]  /*26a70*/  LEA.HI.X R0, R2, UR5, R0, 0x1, P0 ;  /* 0x0000000502007c11 */ /* 0x000fe200080f0c00 */
[----:B------:R-:W-:Y:S01]  /*26a80*/  UMOV UR5, 0xffffffff ;  /* 0xffffffff00057882 */ /* 0x000fe20000000000 */
[----:B------:R-:W-:-:S02]  /*26a90*/  ISETP.GE.AND P3, PT, R10, UR4, PT ;  /* 0x000000040a007c0c */ /* 0x000fc4000bf66270 */
[----:B------:R-:W-:Y:S02]  /*26aa0*/  ISETP.GE.AND P2, PT, R8, UR4, PT ;  /* 0x0000000408007c0c */ /* 0x000fe4000bf46270 */
[----:B------:R-:W-:Y:S02]  /*26ab0*/  ISETP.GE.AND P1, PT, R9, UR4, PT ;  /* 0x0000000409007c0c */ /* 0x000fe4000bf26270 */
[----:B------:R-:W-:Y:S01]  /*26ac0*/  SHF.R.U32.HI R8, RZ, 0x3, R20 ;  /* 0x00000003ff087819 */ /* 0x000fe20000011614 */
[----:B------:R-:W-:Y:S10]  /*26ad0*/  BRA.DIV UR5, `(.L_x_1951) ;  /* 0x0000005205bc7947 */ /* 0x000ff4000b800000 */
[----:B------:R-:W0:Y:S01]  /*26ae0*/  SHFL.IDX PT, R3, R4, RZ, 0x181f ;  /* 0x00181fff04037589 */ /* 0x000e2200000e0000 */
[----:B------:R-:W-:Y:S01]  /*26af0*/  IMAD R5, R31, R7, RZ ;  /* 0x000000071f057224 */ /* 0x000fe200078e02ff */
[----:B------:R-:W-:Y:S02]  /*26b00*/  IADD3 R28, R8, R28, RZ ;  /* 0x0000001c081c7210 */ /* 0x000fe40007ffe0ff */
[----:B------:R-:W1:Y:S02]  /*26b10*/  SHFL.IDX PT, R2, R0, RZ, 0x181f ;  /* 0x00181fff00027589 */ /* 0x000e6400000e0000 */
[C---:B------:R-:W-:Y:S01]  /*26b20*/  ISETP.GE.AND P0, PT, R28.reuse, R5, PT ;  /* 0x000000051c00720c */ /* 0x040fe20003f06270 */
[----:B------:R-:W-:Y:S01]  /*26b30*/  VIADD R6, R28, 0x10 ;  /* 0x000000101c067836 */ /* 0x000fe20000000000 */
[----:B------:R-:W-:Y:S11]  /*26b40*/  SHFL.IDX PT, R14, R4, 0x7, 0x181f ;  /* 0x00f81f00040e7f89 */ /* 0x000ff600000e0000 */
[----:B0-----:R-:W-:-:S05]  /*26b50*/  @!P0 LEA R3, P5, R37, R3, 0x1 ;  /* 0x0000000325038211 */ /* 0x001fca00078a08ff */
[----:B-1----:R-:W-:-:S05]  /*26b60*/  @!P0 IMAD.X R2, RZ, RZ, R2, P5 ;  /* 0x000000ffff028224 */ /* 0x002fca00028e0602 */
[----:B------:R-:W-:-:S04]  /*26b70*/  @!P0 LOP3.LUT R3, R3, R2, RZ, 0x3c, !PT ;  /* 0x0000000203038212 */ /* 0x000fc800078e3cff */
[----:B------:R-:W-:-:S04]  /*26b80*/  @!P0 LOP3.LUT R2, R3, R2, RZ, 0x3c, !PT ;  /* 0x0000000203028212 */ /* 0x000fc800078e3cff */
[----:B------:R-:W-:-:S05]  /*26b90*/  @!P0 LOP3.LUT R3, R3, R2, RZ, 0x3c, !PT ;  /* 0x0000000203038212 */ /* 0x000fca00078e3cff */
[----:B------:R-:W-:Y:S04]  /*26ba0*/  @!P0 LDGSTS.E.BYPASS.LTC128B.128 [R36+0x10400], desc[UR60][R2.64], !P4 ;  /* 0x1040000002248fae */ /* 0x000fe8000e101d7c */
[----:B------:R-:W-:Y:S04]  /*26bb0*/  @!P0 LDGSTS.E.BYPASS.LTC128B.128 [R36+0x14400], desc[UR60][R2.64+0x80], !P3 ;  /* 0x1440008002248fae */ /* 0x000fe8000d901d7c */
[----:B------:R-:W-:Y:S04]  /*26bc0*/  @!P0 LDGSTS.E.BYPASS.LTC128B.128 [R36+0x18400], desc[UR60][R2.64+0x100], !P2 ;  /* 0x1840010002248fae */ /* 0x000fe8000d101d7c */
[----:B------:R0:W-:Y:S01]  /*26bd0*/  @!P0 LDGSTS.E.BYPASS.LTC128B.128 [R36+0x1c400], desc[UR60][R2.64+0x180], !P1 ;  /* 0x1c40018002248fae */ /* 0x0001e2000c901d7c */
[----:B------:R-:W-:-:S02]  /*26be0*/  ISETP.GE.AND P0, PT, R6, R5, PT ;  /* 0x000000050600720c */ /* 0x000fc40003f06270 */
[----:B------:R-:W-:Y:S01]  /*26bf0*/  IADD3 R6, R28, 0x20, RZ ;  /* 0x000000201c067810 */ /* 0x000fe20007ffe0ff */
[----:B0-----:R-:W0:Y:S04]  /*26c00*/  SHFL.IDX PT, R3, R4, 0x1, 0x181f ;  /* 0x00381f0004037f89 */ /* 0x001e2800000e0000 */
[----:B------:R-:W1:Y:S06]  /*26c10*/  SHFL.IDX PT, R2, R0, 0x1, 0x181f ;  /* 0x00381f0000027f89 */ /* 0x000e6c00000e0000 */
        /* <DEDUP_REMOVED lines=9> */
[----:B------:R-:W-:Y:S01]  /*26cb0*/  ISETP.GE.AND P0, PT, R6, R5, PT ;  /* 0x000000050600720c */ /* 0x000fe20003f06270 */
[----:B------:R-:W-:-:S02]  /*26cc0*/  VIADD R6, R28, 0x30 ;  /* 0x000000301c067836 */ /* 0x000fc40000000000 */
        /* <DEDUP_REMOVED lines=50> */
[----:B------:R-:W-:-:S03]  /*26ff0*/  ISETP.GE.AND P0, PT, R6, R5, PT ;  /* 0x000000050600720c */ /* 0x000fc60003f06270 */
[----:B------:R-:W-:Y:S04]  /*27000*/  SHFL.IDX PT, R6, R0, 0x7, 0x181f ;  /* 0x00f81f0000067f89 */ /* 0x000fe800000e0000 */
[----:B0-----:R-:W0:Y:S04]  /*27010*/  SHFL.IDX PT, R3, R4, 0x6, 0x181f ;  /* 0x00d81f0004037f89 */ /* 0x001e2800000e0000 */
[----:B------:R-:W1:Y:S02]  /*27020*/  SHFL.IDX PT, R2, R0, 0x6, 0x181f ;  /* 0x00d81f0000027f89 */ /* 0x000e6400000e0000 */
[----:B0-----:R-:W-:-:S05]  /*27030*/  @!P0 LEA R3, P5, R37, R3, 0x1 ;  /* 0x0000000325038211 */ /* 0x001fca00078a08ff */
[----:B-1----:R-:W-:-:S05]  /*27040*/  @!P0 IMAD.X R2, RZ, RZ, R2, P5 ;  /* 0x000000ffff028224 */ /* 0x002fca00028e0602 */
[----:B------:R-:W-:-:S04]  /*27050*/  @!P0 LOP3.LUT R3, R3, R2, RZ, 0x3c, !PT ;  /* 0x0000000203038212 */ /* 0x000fc800078e3cff */
[----:B------:R-:W-:-:S04]  /*27060*/  @!P0 LOP3.LUT R2, R3, R2, RZ, 0x3c, !PT ;  /* 0x0000000203028212 */ /* 0x000fc800078e3cff */
[----:B------:R-:W-:-:S05]  /*27070*/  @!P0 LOP3.LUT R3, R3, R2, RZ, 0x3c, !PT ;  /* 0x0000000203038212 */ /* 0x000fca00078e3cff */
[----:B------:R0:W-:Y:S04]  /*27080*/  @!P0 LDGSTS.E.BYPASS.LTC128B.128 [R36+0x13400], desc[UR60][R2.64], !P4 ;  /* 0x1340000002248fae */ /* 0x0001e8000e101d7c */
[----:B------:R0:W-:Y:S04]  /*27090*/  @!P0 LDGSTS.E.BYPASS.LTC128B.128 [R36+0x17400], desc[UR60][R2.64+0x80], !P3 ;  /* 0x1740008002248fae */ /* 0x0001e8000d901d7c */
[----:B------:R0:W-:Y:S04]  /*270a0*/  @!P0 LDGSTS.E.BYPASS.LTC128B.128 [R36+0x1b400], desc[UR60][R2.64+0x100], !P2 ;  /* 0x1b40010002248fae */ /* 0x0001e8000d101d7c */
[----:B------:R0:W-:Y:S02]  /*270b0*/  @!P0 LDGSTS.E.BYPASS.LTC128B.128 [R36+0x1f400], desc[UR60][R2.64+0x180], !P1 ;  /* 0x1f40018002248fae */ /* 0x0001e4000c901d7c */
.L_x_2123:
[----:B------:R-:W-:Y:S01]  /*270c0*/  VIADD R28, R28, 0x70 ;  /* 0x000000701c1c7836 */ /* 0x000fe20000000000 */
[----:B------:R-:W-:Y:S04]  /*270d0*/  BSSY B0, `(.L_x_1952) ;  /* 0x000000c000007945 */ /* 0x000fe80003800000 */
[----:B------:R-:W-:-:S13]  /*270e0*/  ISETP.GE.AND P0, PT, R28, R5, PT ;  /* 0x000000051c00720c */ /* 0x000fda0003f06270 */
[----:B------:R-:W-:Y:S05]  /*270f0*/  @P0 BRA `(.L_x_1953) ;  /* 0x0000000000240947 */ /* 0x000fea0003800000 */
[----:B0-----:R-:W-:-:S05]  /*27100*/  LEA R2, P0, R37, R14, 0x1 ;  /* 0x0000000e25027211 */ /* 0x001fca00078008ff */
        /* <DEDUP_REMOVED lines=8> */
.L_x_1953:
[----:B------:R-:W-:Y:S05]  /*27190*/  BSYNC B0 ;  /* 0x0000000000007941 */ /* 0x000fea0003800000 */
.L_x_1952:
[----:B------:R-:W-:Y:S01]  /*271a0*/  NOP ;  /* 0x0000000000007918 */ /* 0x000fe20000000000 */
[----:B------:R-:W-:-:S13]  /*271b0*/  PLOP3.LUT P0, PT, PT, PT, PT, 0x80, 0x0 ;  /* 0x000000000000781c */ /* 0x000fda0003f0f070 */
.L_x_1954:
[----:B------:R-:W-:Y:S02]  /*271c0*/  PLOP3.LUT P1, PT, P1, P0, PT, 0xa2, 0x0 ;  /* 0x000000000000781c */ /* 0x000fe40000f21472 */
[----:B------:R-:W-:-:S08]  /*271d0*/  @P0 R2UR P1, UR4, R23 ;  /* 0x00000000170402ca */ /* 0x000fd00000020000 */
[----:B------:R-:W-:-:S05]  /*271e0*/  @P0 PLOP3.LUT P0, PT, P1, PT, PT, 0x80, 0x0 ;  /* 0x000000000000081c */ /* 0x000fca0000f0f070 */
[----:B------:R-:W-:Y:S01]  /*271f0*/  @!P1 SYNCS.ARRIVE.TRANS64.RED.A0T1 RZ, [UR4+0x30800], RZ ;  /* 0x030800ffffff99a7 */ /* 0x000fe20008200404 */
[----:B------:R-:W-:Y:S07]  /*27200*/  @!P1 ARRIVES.LDGSTSBAR.64.TRANSCNT [UR4+0x30800] ;  /* 0x03080000ff0099b0 */ /* 0x000fee0008000a84 */
[----:B------:R-:W-:Y:S05]  /*27210*/  @P0 BRA.U.ANY `(.L_x_1954) ;  /* 0xfffffffd00e80947 */ /* 0x000fea000393ffff */
[----:B01----:R-:W2:Y:S04]  /*27220*/  LDL.LU R3, [R1+0x34] ;  /* 0x0000340001037983 */ /* 0x003ea80000300800 */
[----:B------:R-:W3:Y:S01]  /*27230*/  LDL.LU R2, [R1+0x30] ;  /* 0x0000300001027983 */ /* 0x000ee20000300800 */
[----:B--2---:R-:W-:-:S04]  /*27240*/  IADD3 R3, R3, 0x1, RZ ;  /* 0x0000000103037810 */ /* 0x004fc80007ffe0ff */
[----:B------:R-:W-:Y:S01]  /*27250*/  LEA.HI R0, R3, R3, RZ, 0x1 ;  /* 0x0000000303007211 */ /* 0x000fe200078f08ff */
[----:B------:R0:W-:Y:S01]  /*27260*/  STL [R1+0x34], R3 ;  /* 0x0000340301007387 */ /* 0x0001e20000100800 */
[----:B---3--:R-:W-:Y:S02]  /*27270*/  VIADD R4, R2, 0xfffffffe ;  /* 0xfffffffe02047836 */ /* 0x008fe40000000000 */
        /* <DEDUP_REMOVED lines=8> */
.L_x_2124:
[----:B------:R-:W-:Y:S05]  /*27300*/  BSYNC B0 ;  /* 0x0000000000007941 */ /* 0x000fea0003800000 */
.L_x_1955:
[----:B------:R-:W2:Y:S01]  /*27310*/  LDL R2, [R1+0x14] ;  /* 0x0000140001027983 */ /* 0x000ea20000100800 */
[----:B------:R-:W-:Y:S01]  /*27320*/  BSSY B0, `(.L_x_1957) ;  /* 0x0000105000007945 */ /* 0x000fe20003800000 */
[----:B--2---:R-:W-:-:S13]  /*27330*/  ISETP.GE.AND P0, PT, R4, R2, PT ;  /* 0x000000020400720c */ /* 0x004fda0003f06270 */
[----:B------:R-:W-:Y:S05]  /*27340*/  @!P0 BRA `(.L_x_1958) ;  /* 0x0000001000088947 */ /* 0x000fea0003800000 */
[C---:B------:R-:W-:Y:S01]  /*27350*/  LOP3.LUT R5, R37.reuse, 0x40, RZ, 0xfc, !PT ;  /* 0x0000004025057812 */ /* 0x040fe200078efcff */
[----:B------:R-:W-:Y:S01]  /*27360*/  ULDC UR4, c[0x0][0x2f4] ;  /* 0x0000bd0000047ab9 */ /* 0x000fe20000000800 */
[C---:B------:R-:W-:Y:S01]  /*27370*/  LOP3.LUT R3, R37.reuse, 0x80, RZ, 0xfc, !PT ;  /* 0x0000008025037812 */ /* 0x040fe200078efcff */
[----:B------:R-:W-:Y:S01]  /*27380*/  IMAD.MOV.U32 R6, RZ, RZ, R25 ;  /* 0x000000ffff067224 */ /* 0x000fe200078e0019 */
[C---:B------:R-:W-:Y:S01]  /*27390*/  LOP3.LUT R2, R37.reuse, 0xc0, RZ, 0xfc, !PT ;  /* 0x000000c025027812 */ /* 0x040fe200078efcff */
[----:B------:R-:W-:Y:S01]  /*273a0*/  IMAD.MOV.U32 R31, RZ, RZ, R26 ;  /* 0x000000ffff1f7224 */ /* 0x000fe200078e001a */
[----:B------:R-:W-:Y:S02]  /*273b0*/  MOV R10, R29 ;  /* 0x0000001d000a7202 */ /* 0x000fe40000000f00 */
[----:B------:R-:W-:Y:S02]  /*273c0*/  ISETP.GE.AND P4, PT, R37, UR4, PT ;  /* 0x0000000425007c0c */ /* 0x000fe4000bf86270 */
[----:B------:R-:W-:-:S02]  /*273d0*/  ISETP.GE.AND P3, PT, R5, UR4, PT ;  /* 0x0000000405007c0c */ /* 0x000fc4000bf66270 */
[----:B------:R-:W-:Y:S02]  /*273e0*/  ISETP.GE.AND P2, PT, R3, UR4, PT ;  /* 0x0000000403007c0c */ /* 0x000fe4000bf46270 */
[----:B------:R-:W-:-:S13]  /*273f0*/  ISETP.GE.AND P1, PT, R2, UR4, PT ;  /* 0x0000000402007c0c */ /* 0x000fda000bf26270 */
.L_x_1971:
[----:B------:R-:W2:Y:S01]  /*27400*/  LDL R3, [R1+0x10] ;  /* 0x0000100001037983 */ /* 0x000ea20000100800 */
[----:B------:R-:W1:Y:S03]  /*27410*/  LDC R5, c[0x0][0x430] ;  /* 0x00010c00ff057b82 */ /* 0x000e660000000800 */
[----:B------:R-:W3:Y:S04]  /*27420*/  LDL R12, [R1+0x18] ;  /* 0x00001800010c7983 */ /* 0x000ee80000100800 */
[----:B------:R-:W4:Y:S01]  /*27430*/  LDL R11, [R1+0x44] ;  /* 0x00004400010b7983 */ /* 0x000f220000100800 */
[----:B0-----:R-:W0:Y:S01]  /*27440*/  S2R R0, SR_TID.X ;  /* 0x0000000000007919 */ /* 0x001e220000002100 */
[----:B------:R-:W0:Y:S01]  /*27450*/  S2R R8, SR_TID.X ;  /* 0x0000000000087919 */ /* 0x000e220000002100 */
[----:B-1----:R-:W-:-:S13]  /*27460*/  ISETP.NE.AND P0, PT, R5, 0x1, PT ;  /* 0x000000010500780c */ /* 0x002fda0003f05270 */
[----:B------:R-:W1:Y:S01]  /*27470*/  @P0 LDC R2, c[0x0][0x434] ;  /* 0x00010d00ff020b82 */ /* 0x000e620000000800 */
[----:B0-----:R-:W-:Y:S01]  /*27480*/  LOP3.LUT R0, R0, 0x7f, RZ, 0xc0, !PT ;  /* 0x0000007f00007812 */ /* 0x001fe200078ec0ff */
[----:B------:R-:W-:-:S03]  /*27490*/  IMAD.SHL.U32 R8, R8, 0x10, RZ ;  /* 0x0000001008087824 */ /* 0x000fc600078e00ff */
[----:B------:R-:W-:-:S04]  /*274a0*/  SHF.R.U32.HI R0, RZ, 0x3, R0 ;  /* 0x00000003ff007819 */ /* 0x000fc80000011600 */
[----:B------:R-:W-:Y:S02]  /*274b0*/  LOP3.LUT R8, R0, 0x70, R8, 0xf8, !PT ;  /* 0x0000007000087812 */ /* 0x000fe400078ef808 */
[----:B------:R-:W0:Y:S02]  /*274c0*/  @P0 LDC R0, c[0x0][0x438] ;  /* 0x00010e00ff000b82 */ /* 0x000e240000000800 */
[----:B------:R-:W-:Y:S01]  /*274d0*/  ISETP.GT.U32.AND P5, PT, R8, 0x3f, PT ;  /* 0x0000003f0800780c */ /* 0x000fe20003fa4070 */
[----:B------:R-:W-:Y:S01]  /*274e0*/  VIADD R25, R6, 0x1 ;  /* 0x0000000106197836 */ /* 0x000fe20000000000 */
[----:B------:R-:W-:Y:S05]  /*274f0*/  YIELD ;  /* 0x0000000000007946 */ /* 0x000fea0003800000 */
[----:B------:R-:W-:-:S02]  /*27500*/  IMAD.MOV.U32 R26, RZ, RZ, R4 ;  /* 0x000000ffff1a7224 */ /* 0x000fc400078e0004 */
[----:B--2---:R-:W-:-:S05]  /*27510*/  IMAD R3, R4, 0x40, R3 ;  /* 0x0000004004037824 */ /* 0x004fca00078e0203 */
[----:B------:R-:W-:Y:S02]  /*27520*/  IADD3 R3, R8, R3, RZ ;  /* 0x0000000308037210 */ /* 0x000fe40007ffe0ff */
[----:B------:R-:W3:Y:S03]  /*27530*/  @!P5 LDC.64 R8, c[0x0][0x428] ;  /* 0x00010a00ff08db82 */ /* 0x000ee60000000a00 */
[----:B-1----:R-:W-:-:S04]  /*27540*/  @P0 IMAD.HI.U32 R7, R3, R2, RZ ;  /* 0x0000000203070227 */ /* 0x002fc800078e00ff */
[----:B------:R-:W-:Y:S01]  /*27550*/  IMAD.MOV.U32 R2, RZ, RZ, R3 ;  /* 0x000000ffff027224 */ /* 0x000fe200078e0003 */
[----:B0-----:R-:W-:-:S05]  /*27560*/  @P0 SHF.R.U32.HI R2, RZ, R0, R7 ;  /* 0x00000000ff020219 */ /* 0x001fca0000011607 */
[----:B------:R-:W-:-:S04]  /*27570*/  IMAD.MOV R0, RZ, RZ, -R2 ;  /* 0x000000ffff007224 */ /* 0x000fc800078e0a02 */
[----:B------:R-:W-:Y:S01]  /*27580*/  IMAD R5, R5, R0, R3 ;  /* 0x0000000005057224 */ /* 0x000fe200078e0203 */
[--C-:B------:R-:W-:Y:S01]  /*27590*/  @!P5 SHF.R.S32.HI R3, RZ, 0x1f, R2.reuse ;  /* 0x0000001fff03d819 */ /* 0x100fe20000011402 */
[-C--:B---3--:R-:W-:Y:S02]  /*275a0*/  @!P5 IMAD R0, R12, R8.reuse, RZ ;  /* 0x000000080c00d224 */ /* 0x088fe400078e02ff */
[----:B------:R-:W-:-:S04]  /*275b0*/  @!P5 IMAD.WIDE.U32 R2, R33, R8, R2 ;  /* 0x000000082102d225 */ /* 0x000fc800078e0002 */
[----:B------:R-:W-:Y:S02]  /*275c0*/  @!P5 IMAD R0, R33, R9, R0 ;  /* 0x000000092100d224 */ /* 0x000fe400078e0200 */
[----:B------:R-:W0:Y:S02]  /*275d0*/  @!P5 LDC.64 R8, c[0x0][0x418] ;  /* 0x00010600ff08db82 */ /* 0x000e240000000a00 */
[----:B------:R-:W-:Y:S01]  /*275e0*/  @!P5 IMAD.IADD R0, R0, 0x1, R3 ;  /* 0x000000010000d824 */ /* 0x000fe200078e0203 */
[----:B0-----:R-:W-:-:S04]  /*275f0*/  @!P5 LEA R8, P0, R2, R8, 0x2 ;  /* 0x000000080208d211 */ /* 0x001fc800078010ff */
[----:B------:R-:W-:Y:S02]  /*27600*/  @!P5 LEA.HI.X R9, R2, R9, R0, 0x2, P0 ;  /* 0x000000090209d211 */ /* 0x000fe400000f1400 */
[----:B------:R-:W-:-:S06]  /*27610*/  MOV R0, RZ ;  /* 0x000000ff00007202 */ /* 0x000fcc0000000f00 */
[----:B------:R0:W5:Y:S01]  /*27620*/  @!P5 LDG.E R0, desc[UR60][R8.64] ;  /* 0x0000003c0800d981 */ /* 0x000162000c1e1900 */
[----:B----4-:R-:W-:Y:S02]  /*27630*/  ISETP.NE.AND P5, PT, R11, 0x3, PT ;  /* 0x000000030b00780c */ /* 0x010fe40003fa5270 */
[----:B------:R-:W-:-:S04]  /*27640*/  ISETP.NE.AND P0, PT, R25, 0x2, PT ;  /* 0x000000021900780c */ /* 0x000fc80003f05270 */
[----:B------:R-:W-:Y:S02]  /*27650*/  SEL R29, RZ, 0x1, P0 ;  /* 0x00000001ff1d7807 */ /* 0x000fe40000000000 */
[----:B------:R-:W-:Y:S02]  /*27660*/  SEL R25, R25, RZ, P0 ;  /* 0x000000ff19197207 */ /* 0x000fe40000000000 */
[----:B------:R-:W-:-:S03]  /*27670*/  LOP3.LUT R29, R10, R29, RZ, 0x3c, !PT ;  /* 0x0000001d0a1d7212 */ /* 0x000fc600078e3cff */
[----:B0-----:R-:W-:Y:S05]  /*27680*/  @!P5 BRA `(.L_x_1959) ;  /* 0x000000000004d947 */ /* 0x001fea0003800000 */
[----:B------:R-:W-:Y:S01]  /*27690*/  BPT.TRAP 0x1 ;  /* 0x000000040000795c */ /* 0x000fe20000300000 */
.L_x_1959:
[----:B------:R-:W-:Y:S01]  /*276a0*/  IMAD R7, R25, 0x8, R23 ;  /* 0x0000000819077824 */ /* 0x000fe200078e0217 */
[----:B------:R-:W-:Y:S01]  /*276b0*/  SHF.L.U32 R2, R29, 0x1f, RZ ;  /* 0x0000001f1d027819 */ /* 0x000fe200000006ff */
[----:B------:R-:W-:Y:S03]  /*276c0*/  BSSY B1, `(.L_x_1960) ;  /* 0x0000003000017945 */ /* 0x000fe60003800000 */
[----:B------:R-:W0:Y:S02]  /*276d0*/  SYNCS.PHASECHK.TRANS64.TRYWAIT P0, [R7+URZ+0x30840], R2 ;  /* 0x03084002070075a7 */ /* 0x000e24000800017f */
[----:B0-----:R-:W-:Y:S05]  /*276e0*/  @!P0 BRA `(.L_x_1961) ;  /* 0x0000005000c08947 */ /* 0x001fea0003800000 */
.L_x_2125:
[----:B------:R-:W-:Y:S05]  /*276f0*/  BSYNC B1 ;  /* 0x0000000000017941 */ /* 0x000fea0003800000 */
.L_x_1960:
        /* <DEDUP_REMOVED lines=8> */
[----:B------:R-:W-:-:S04]  /*27780*/  ULDC.64 UR4, c[0x0][0x310] ;  /* 0x0000c40000047ab9 */ /* 0x000fc80000000a00 */
[----:B------:R-:W-:Y:S01]  /*27790*/  IADD3 R3, R3, R4, RZ ;  /* 0x0000000403037210 */ /* 0x000fe20007ffe0ff */
[----:B------:R-:W-:-:S04]  /*277a0*/  IMAD R4, R28, UR4, RZ ;  /* 0x000000041c047c24 */ /* 0x000fc8000f8e02ff */
        /* <DEDUP_REMOVED lines=15> */
[----:B------:R-:W-:Y:S01]  /*278a0*/  IMAD R9, R9, 0x2, R23 ;  /* 0x0000000209097824 */ /* 0x000fe200078e0217 */
[----:B------:R-:W-:Y:S01]  /*278b0*/  SHF.L.U32 R4, R37, 0x1, RZ ;  /* 0x0000000125047819 */ /* 0x000fe200000006ff */
        /* <DEDUP_REMOVED lines=33> */
.L_x_2135:
        /* <DEDUP_REMOVED lines=17> */
.L_x_1963:
[----:B------:R-:W-:Y:S02]  /*27be0*/  PLOP3.LUT P5, PT, P5, P0, PT, 0xa2, 0x0 ;  /* 0x000000000000781c */ /* 0x000fe40002fa1472 */
[----:B------:R-:W-:-:S08]  /*27bf0*/  @P0 R2UR P5, UR4, R7 ;  /* 0x00000000070402ca */ /* 0x000fd000000a0000 */
[----:B------:R-:W-:-:S05]  /*27c00*/  @P0 PLOP3.LUT P0, PT, P5, PT, PT, 0x80, 0x0 ;  /* 0x000000000000081c */ /* 0x000fca0002f0f070 */
[----:B------:R-:W-:Y:S01]  /*27c10*/  @!P5 SYNCS.ARRIVE.TRANS64.RED.A0T1 RZ, [UR4+0x30830], RZ ;  /* 0x030830ffffffd9a7 */ /* 0x000fe20008200404 */
[----:B------:R-:W-:Y:S07]  /*27c20*/  @!P5 ARRIVES.LDGSTSBAR.64.TRANSCNT [UR4+0x30830] ;  /* 0x03083000ff00d9b0 */ /* 0x000fee0008000a84 */
[----:B------:R-:W-:Y:S05]  /*27c30*/  @P0 BRA.U.ANY `(.L_x_1963) ;  /* 0xfffffffd00e80947 */ /* 0x000fea000393ffff */
[----:B------:R-:W-:Y:S01]  /*27c40*/  NOP ;  /* 0x0000000000007918 */ /* 0x000fe20000000000 */
[----:B-1----:R-:W2:Y:S02]  /*27c50*/  LDL R2, [R1+0x44] ;  /* 0x0000440001027983 */ /* 0x002ea40000100800 */
[----:B--2---:R-:W-:-:S13]  /*27c60*/  ISETP.NE.AND P6, PT, R2, 0x3, PT ;  /* 0x000000030200780c */ /* 0x004fda0003fc5270 */
[----:B------:R-:W-:Y:S05]  /*27c70*/  @!P6 BRA `(.L_x_1964) ;  /* 0x000000000004e947 */ /* 0x000fea0003800000 */
[----:B------:R-:W-:Y:S01]  /*27c80*/  BPT.TRAP 0x1 ;  /* 0x000000040000795c */ /* 0x000fe20000300000 */
.L_x_1964:
[----:B------:R1:W-:Y:S01]  /*27c90*/  SYNCS.ARRIVE.TRANS64.A1T0 RZ, [R7+URZ+0x30830], RZ ;  /* 0x030830ff07ff79a7 */ /* 0x0003e2000810003f */
[----:B------:R-:W-:Y:S05]  /*27ca0*/  @!P6 BRA `(.L_x_1965) ;  /* 0x000000000004e947 */ /* 0x000fea0003800000 */
[----:B------:R-:W-:Y:S01]  /*27cb0*/  BPT.TRAP 0x1 ;  /* 0x000000040000795c */ /* 0x000fe20000300000 */
.L_x_1965:
[----:B------:R-:W-:Y:S01]  /*27cc0*/  SHF.L.U32 R2, R10, 0x1f, RZ ;  /* 0x0000001f0a027819 */ /* 0x000fe200000006ff */
[----:B-1----:R-:W-:Y:S01]  /*27cd0*/  IMAD R7, R6, 0x8, R23 ;  /* 0x0000000806077824 */ /* 0x002fe200078e0217 */
[----:B------:R-:W-:Y:S03]  /*27ce0*/  BSSY B1, `(.L_x_1966) ;  /* 0x0000003000017945 */ /* 0x000fe60003800000 */
[----:B------:R-:W1:Y:S02]  /*27cf0*/  SYNCS.PHASECHK.TRANS64.TRYWAIT P0, [R7+URZ+0x30860], R2 ;  /* 0x03086002070075a7 */ /* 0x000e64000800017f */
[----:B-1----:R-:W-:Y:S05]  /*27d00*/  @!P0 BRA `(.L_x_1967) ;  /* 0x0000005000c08947 */ /* 0x002fea0003800000 */
.L_x_2136:
[----:B------:R-:W-:Y:S05]  /*27d10*/  BSYNC B1 ;  /* 0x0000000000017941 */ /* 0x000fea0003800000 */
.L_x_1966:
[----:B0-----:R-:W2:Y:S01]  /*27d20*/  LDL R8, [R1+0xc] ;  /* 0x00000c0001087983 */ /* 0x001ea20000100800 */
[----:B------:R-:W0:Y:S01]  /*27d30*/  S2R R3, SR_TID.X ;  /* 0x0000000000037919 */ /* 0x000e220000002100 */
[----:B------:R-:W-:Y:S01]  /*27d40*/  UMOV UR4, 0xffffffff ;  /* 0xffffffff00047882 */ /* 0x000fe20000000000 */
[----:B------:R-:W-:Y:S01]  /*27d50*/  IMAD R6, R6, 0x4000, R34 ;  /* 0x0000400006067824 */ /* 0x000fe200078e0222 */
[----:B0-----:R-:W-:-:S04]  /*27d60*/  LOP3.LUT R3, R3, 0x7f, RZ, 0xc0, !PT ;  /* 0x0000007f03037812 */ /* 0x001fc800078ec0ff */
[----:B------:R-:W-:Y:S01]  /*27d70*/  SHF.R.U32.HI R3, RZ, 0x3, R3 ;  /* 0x00000003ff037819 */ /* 0x000fe20000011603 */
[----:B--2---:R-:W-:-:S05]  /*27d80*/  IMAD R8, R31, -0x40, R8 ;  /* 0xffffffc01f087824 */ /* 0x004fca00078e0208 */
[----:B------:R-:W-:Y:S01]  /*27d90*/  IADD3 R8, -R3, R8, RZ ;  /* 0x0000000803087210 */ /* 0x000fe20007ffe1ff */
[----:B------:R-:W-:Y:S06]  /*27da0*/  BRA.DIV UR4, `(.L_x_1968) ;  /* 0x0000005204ac7947 */ /* 0x000fec000b800000 */
[----:B-1----:R-:W0:Y:S01]  /*27db0*/  SHFL.IDX PT, R2, R17, RZ, 0x181f ;  /* 0x00181fff11027589 */ /* 0x002e2200000e0000 */
[----:B------:R-:W-:-:S03]  /*27dc0*/  IMAD R6, R6, 0x2, R23 ;  /* 0x0000000206067824 */ /* 0x000fc600078e0217 */
[----:B------:R-:W1:Y:S01]  /*27dd0*/  SHFL.IDX PT, R3, R24, RZ, 0x181f ;  /* 0x00181fff18037589 */ /* 0x000e6200000e0000 */
[----:B0-----:R-:W-:-:S05]  /*27de0*/  IADD3 R2, P0, R2, R4, RZ ;  /* 0x0000000402027210 */ /* 0x001fca0007f1e0ff */
[----:B-1----:R-:W-:Y:S01]  /*27df0*/  IMAD.X R3, RZ, RZ, R3, P0 ;  /* 0x000000ffff037224 */ /* 0x002fe200000e0603 */
        /* <DEDUP_REMOVED lines=35> */
.L_x_2146:
[----:B-1----:R-:W-:Y:S01]  /*28030*/  IADD3 R2, P0, R2, R4, RZ ;  /* 0x0000000402027210 */ /* 0x002fe20007f1e0ff */
        /* <DEDUP_REMOVED lines=32> */
.L_x_1969:
        /* <DEDUP_REMOVED lines=11> */
.L_x_1970:
[----:B------:R-:W2:Y:S01]  /*282f0*/  LDL R0, [R1+0x14] ;  /* 0x0000140001007983 */ /* 0x000ea20000100800 */
[----:B------:R1:W-:Y:S01]  /*28300*/  SYNCS.ARRIVE.TRANS64.A1T0 RZ, [R7+URZ+0x30850], RZ ;  /* 0x030850ff07ff79a7 */ /* 0x0003e2000810003f */
[C---:B------:R-:W-:Y:S01]  /*28310*/  VIADD R4, R26.reuse, 0xffffffff ;  /* 0xffffffff1a047836 */ /* 0x040fe20000000000 */
[----:B------:R-:W-:Y:S01]  /*28320*/  MOV R31, R26 ;  /* 0x0000001a001f7202 */ /* 0x000fe20000000f00 */
[----:B------:R-:W-:Y:S02]  /*28330*/  IMAD.MOV.U32 R6, RZ, RZ, R25 ;  /* 0x000000ffff067224 */ /* 0x000fe400078e0019 */
[----:B------:R-:W-:Y:S01]  /*28340*/  IMAD.MOV.U32 R10, RZ, RZ, R29 ;  /* 0x000000ffff0a7224 */ /* 0x000fe200078e001d */
[----:B--2---:R-:W-:-:S13]  /*28350*/  ISETP.GT.AND P0, PT, R26, R0, PT ;  /* 0x000000001a00720c */ /* 0x004fda0003f04270 */
[----:B-1----:R-:W-:Y:S05]  /*28360*/  @P0 BRA `(.L_x_1971) ;  /* 0xfffffff000240947 */ /* 0x002fea000383ffff */
.L_x_1958:
[----:B------:R-:W-:Y:S05]  /*28370*/  BSYNC B0 ;  /* 0x0000000000007941 */ /* 0x000fea0003800000 */
.L_x_1957:
        /* <DEDUP_REMOVED lines=8> */
[----:B------:R-:W0:Y:S02]  /*28400*/  FLO.U32 R0, UR4 ;  /* 0x0000000400007d00 */ /* 0x000e2400080e0000 */
[----:B0-----:R-:W-:-:S06]  /*28410*/  ISETP.EQ.U32.AND P0, PT, R0, R5, PT ;  /* 0x000000050000720c */ /* 0x001fcc0003f02070 */
[----:B------:R-:W1:Y:S07]  /*28420*/  POPC R5, UR4 ;  /* 0x0000000400057d09 */ /* 0x000e6e0008000000 */
[----:B-1----:R-:W2:Y:S01]  /*28430*/  @P0 ATOMG.E.ADD.STRONG.GPU PT, R3, desc[UR60][R2.64], R5 ;  /* 0x00000005020309a8 */ /* 0x002ea200081ee1fc */
[----:B------:R-:W0:Y:S02]  /*28440*/  S2R R4, SR_LTMASK ;  /* 0x0000000000047919 */ /* 0x000e240000003900 */
[----:B0-----:R-:W-:-:S04]  /*28450*/  LOP3.LUT R4, R4, UR4, RZ, 0xc0, !PT ;  /* 0x0000000404047c12 */ /* 0x001fc8000f8ec0ff */
[----:B------:R-:W0:Y:S01]  /*28460*/  POPC R7, R4 ;  /* 0x0000000400077309 */ /* 0x000e220000000000 */
[----:B--2---:R-:W0:Y:S02]  /*28470*/  SHFL.IDX PT, R0, R3, R0, 0x1f ;  /* 0x00001f0003007589 */ /* 0x004e2400000e0000 */
[----:B0-----:R-:W-:-:S07]  /*28480*/  IADD3 R16, R0, UR38, R7 ;  /* 0x0000002600107c10 */ /* 0x001fce000fffe007 */
.L_x_1973:
[----:B------:R-:W-:Y:S05]  /*28490*/  BSYNC B0 ;  /* 0x0000000000007941 */ /* 0x000fea0003800000 */
.L_x_1972:
[----:B------:R-:W2:Y:S02]  /*284a0*/  LDL R0, [R1+0x44] ;  /* 0x0000440001007983 */ /* 0x000ea40000100800 */
[----:B--2---:R-:W-:-:S13]  /*284b0*/  ISETP.NE.AND P0, PT, R0, 0x3, PT ;  /* 0x000000030000780c */ /* 0x004fda0003f05270 */
[----:B------:R-:W-:Y:S05]  /*284c0*/  @!P0 BRA `(.L_x_1974) ;  /* 0x0000000000048947 */ /* 0x000fea0003800000 */
[----:B------:R-:W-:Y:S01]  /*284d0*/  BPT.TRAP 0x1 ;  /* 0x000000040000795c */ /* 0x000fe20000300000 */
.L_x_1974:
[----:B------:R-:W2:Y:S01]  /*284e0*/  LDL.LU R0, [R1+0xc] ;  /* 0x00000c0001007983 */ /* 0x000ea20000300800 */
[----:B------:R-:W-:Y:S01]  /*284f0*/  IMAD R4, R25, 0x8, R23 ;  /* 0x0000000819047824 */ /* 0x000fe200078e0217 */
[----:B------:R-:W-:Y:S01]  /*28500*/  SHF.L.U32 R3, R29, 0x1f, RZ ;  /* 0x0000001f1d037819 */ /* 0x000fe200000006ff */
[----:B------:R-:W-:Y:S03]  /*28510*/  BSSY B0, `(.L_x_1975) ;  /* 0x0000004000007945 */ /* 0x000fe60003800000 */
[----:B------:R-:W0:Y:S01]  /*28520*/  SYNCS.PHASECHK.TRANS64.TRYWAIT P0, [R4+URZ+0x30860], R3 ;  /* 0x03086003040075a7 */ /* 0x000e22000800017f */
[----:B--2---:R-:W-:Y:S01]  /*28530*/  IMAD R5, R26, -0x40, R0 ;  /* 0xffffffc01a057824 */ /* 0x004fe200078e0200 */
[----:B0-----:R-:W-:Y:S06]  /*28540*/  @!P0 BRA `(.L_x_1976) ;  /* 0x0000005000408947 */ /* 0x001fec0003800000 */
.L_x_2147:
[----:B------:R-:W-:Y:S05]  /*28550*/  BSYNC B0 ;  /* 0x0000000000007941 */ /* 0x000fea0003800000 */
.L_x_1975:
[----:B------:R-:W1:Y:S01]  /*28560*/  S2R R0, SR_TID.X ;  /* 0x0000000000007919 */ /* 0x000e620000002100 */
[----:B------:R-:W-:Y:S01]  /*28570*/  UMOV UR4, 0xffffffff ;  /* 0xffffffff00047882 */ /* 0x000fe20000000000 */
[----:B-1----:R-:W-:-:S04]  /*28580*/  LOP3.LUT R0, R0, 0x7f, RZ, 0xc0, !PT ;  /* 0x0000007f00007812 */ /* 0x002fc800078ec0ff */
[----:B------:R-:W-:-:S05]  /*28590*/  SHF.R.U32.HI R0, RZ, 0x3, R0 ;  /* 0x00000003ff007819 */ /* 0x000fca0000011600 */
[----:B------:R-:W-:Y:S02]  /*285a0*/  IMAD.IADD R5, R5, 0x1, -R0 ;  /* 0x0000000105057824 */ /* 0x000fe400078e0a00 */
[----:B------:R-:W-:Y:S01]  /*285b0*/  IMAD R0, R25, 0x4000, R34 ;  /* 0x0000400019007824 */ /* 0x000fe200078e0222 */
[----:B------:R-:W-:Y:S06]  /*285c0*/  BRA.DIV UR4, `(.L_x_1977) ;  /* 0x0000005204347947 */ /* 0x000fec000b800000 */
[----:B------:R-:W1:Y:S01]  /*285d0*/  SHFL.IDX PT, R14, R17, RZ, 0x181f ;  /* 0x00181fff110e7589 */ /* 0x000e6200000e0000 */
[----:B------:R-:W-:Y:S01]  /*285e0*/  ULDC UR4, c[0x0][0x2f4] ;  /* 0x0000bd0000047ab9 */ /* 0x000fe20000000800 */
[C---:B------:R-:W-:Y:S01]  /*285f0*/  SHF.L.U32 R8, R37.reuse, 0x1, RZ ;  /* 0x0000000125087819 */ /* 0x040fe200000006ff */
[----:B------:R-:W-:Y:S01]  /*28600*/  IMAD R0, R0, 0x2, R23 ;  /* 0x0000000200007824 */ /* 0x000fe200078e0217 */
[----:B0-----:R-:W0:Y:S01]  /*28610*/  SHFL.IDX PT, R3, R24, RZ, 0x181f ;  /* 0x00181fff18037589 */ /* 0x001e2200000e0000 */
[C---:B------:R-:W-:Y:S02]  /*28620*/  ISETP.GE.AND P3, PT, R37.reuse, UR4, PT ;  /* 0x0000000425007c0c */ /* 0x040fe4000bf66270 */
[----:B------:R-:W-:Y:S02]  /*28630*/  LOP3.LUT R2, R37, 0x40, RZ, 0xfc, !PT ;  /* 0x0000004025027812 */ /* 0x000fe400078efcff */
[----:B------:R-:W-:Y:S02]  /*28640*/  ISETP.LT.OR P4, PT, R5, 0x1, P3 ;  /* 0x000000010500780c */ /* 0x000fe40001f81670 */
[----:B------:R-:W-:-:S02]  /*28650*/  ISETP.GE.AND P2, PT, R2, UR4, PT ;  /* 0x0000000402007c0c */ /* 0x000fc4000bf46270 */
[----:B------:R-:W-:-:S04]  /*28660*/  LOP3.LUT R2, R37, 0x80, RZ, 0xfc, !PT ;  /* 0x0000008025027812 */ /* 0x000fc800078efcff */
        /* <DEDUP_REMOVED lines=38> */
.L_x_2157:
        /* <DEDUP_REMOVED lines=15> */
.L_x_1978:
[----:B------:R-:W-:Y:S02]  /*289c0*/  PLOP3.LUT P1, PT, P1, P0, PT, 0xa2, 0x0 ;  /* 0x000000000000781c */ /* 0x000fe40000f21472 */
[----:B------:R-:W-:-:S08]  /*289d0*/  @P0 R2UR P1, UR4, R4 ;  /* 0x00000000040402ca */ /* 0x000fd00000020000 */
[----:B------:R-:W-:-:S05]  /*289e0*/  @P0 PLOP3.LUT P0, PT, P1, PT, PT, 0x80, 0x0 ;  /* 0x000000000000081c */ /* 0x000fca0000f0f070 */
[----:B------:R-:W-:Y:S01]  /*289f0*/  @!P1 SYNCS.ARRIVE.TRANS64.RED.A0T1 RZ, [UR4+0x30850], RZ ;  /* 0x030850ffffff99a7 */ /* 0x000fe20008200404 */
[----:B------:R-:W-:Y:S07]  /*28a00*/  @!P1 ARRIVES.LDGSTSBAR.64.TRANSCNT [UR4+0x30850] ;  /* 0x03085000ff0099b0 */ /* 0x000fee0008000a84 */
[----:B------:R-:W-:Y:S05]  /*28a10*/  @P0 BRA.U.ANY `(.L_x_1978) ;  /* 0xfffffffd00e80947 */ /* 0x000fea000393ffff */
[----:B------:R-:W-:Y:S01]  /*28a20*/  NOP ;  /* 0x0000000000007918 */ /* 0x000fe20000000000 */
[----:B0-----:R-:W2:Y:S02]  /*28a30*/  LDL R0, [R1+0x44] ;  /* 0x0000440001007983 */ /* 0x001ea40000100800 */
[----:B--2---:R-:W-:-:S13]  /*28a40*/  ISETP.NE.AND P2, PT, R0, 0x3, PT ;  /* 0x000000030000780c */ /* 0x004fda0003f45270 */
[----:B------:R-:W-:Y:S05]  /*28a50*/  @!P2 BRA `(.L_x_1979) ;  /* 0x000000000004a947 */ /* 0x000fea0003800000 */
[----:B------:R-:W-:Y:S01]  /*28a60*/  BPT.TRAP 0x1 ;  /* 0x000000040000795c */ /* 0x000fe20000300000 */
.L_x_1979:
[----:B------:R2:W-:Y:S01]  /*28a70*/  SYNCS.ARRIVE.TRANS64.A1T0 RZ, [R4+URZ+0x30850], RZ ;  /* 0x030850ff04ff79a7 */ /* 0x0005e2000810003f */
[----:B------:R-:W-:-:S05]  /*28a80*/  VIADD R25, R25, 0x1 ;  /* 0x0000000119197836 */ /* 0x000fca0000000000 */
[----:B------:R-:W-:-:S04]  /*28a90*/  ISETP.NE.AND P0, PT, R25, 0x2, PT ;  /* 0x000000021900780c */ /* 0x000fc80003f05270 */
[----:B------:R-:W-:Y:S02]  /*28aa0*/  SEL R0, RZ, 0x1, P0 ;  /* 0x00000001ff007807 */ /* 0x000fe40000000000 */
[----:B------:R-:W-:Y:S02]  /*28ab0*/  SEL R25, R25, RZ, P0 ;  /* 0x000000ff19197207 */ /* 0x000fe40000000000 */
[----:B--2---:R-:W-:-:S07]  /*28ac0*/  LOP3.LUT R29, R29, R0, RZ, 0x3c, !PT ;  /* 0x000000001d1d7212 */ /* 0x004fce00078e3cff */
.L_x_1936:
[----:B------:R-:W-:Y:S05]  /*28ad0*/  BSYNC B7 ;  /* 0x0000000000077941 */ /* 0x000fea0003800000 */
.L_x_1934:
[----:B------:R-:W-:-:S13]  /*28ae0*/  LOP3.LUT P0, RZ, R22, 0x40, RZ, 0xc0, !PT ;  /* 0x0000004016ff7812 */ /* 0x000fda000780c0ff */
[----:B------:R-:W-:Y:S05]  /*28af0*/  @!P0 BRA `(.L_x_1980) ;  /* 0x0000000000248947 */ /* 0x000fea0003800000 */
[----:B------:R-:W-:Y:S05]  /*28b00*/  WARPSYNC.ALL ;  /* 0x0000000000007948 */ /* 0x000fea0003800000 */
[----:B------:R-:W2:Y:S08]  /*28b10*/  S2UR UR5, SR_CgaCtaId ;  /* 0x00000000000579c3 */ /* 0x000eb00000008800 */
[----:B------:R-:W-:Y:S06]  /*28b20*/  BAR.SYNC.DEFER_BLOCKING 0x5, 0x180 ;  /* 0x0146000000007b1d */ /* 0x000fec0000010000 */
[----:B------:R-:W-:-:S02]  /*28b30*/  UMOV UR4, 0x400 ;  /* 0x0000040000047882 */ /* 0x000fc40000000000 */
[----:B--2---:R-:W-:-:S06]  /*28b40*/  ULEA UR4, UR5, UR4, 0x18 ;  /* 0x0000000405047291 */ /* 0x004fcc000f8ec03f */
[----:B0-----:R-:W-:-:S05]  /*28b50*/  IMAD.U32 R23, RZ, RZ, UR4 ;  /* 0x00000004ff177e24 */ /* 0x001fca000f8e00ff */
[----:B------:R2:W3:Y:S01]  /*28b60*/  LDS.128 R16, [R23+0x308d0] ;  /* 0x0308d00017107984 */ /* 0x0004e20000000c00 */
[----:B------:R-:W-:Y:S06]  /*28b70*/  BAR.ARV 0x4, 0x180 ;  /* 0x0106000000007b1d */ /* 0x000fec0000002000 */
[----:B------:R-:W-:Y:S05]  /*28b80*/  BRA `(.L_x_1981) ;  /* 0x0000000800cc7947 */ /* 0x000fea0003800000 */
.L_x_1980:
[----:B------:R-:W2:Y:S01]  /*28b90*/  S2R R8, SR_TID.X ;  /* 0x0000000000087919 */ /* 0x000ea20000002100 */
[----:B------:R-:W-:Y:S01]  /*28ba0*/  UMOV UR4, 0xffffffff ;  /* 0xffffffff00047882 */ /* 0x000fe20000000000 */
[----:B--2---:R-:W-:-:S04]  /*28bb0*/  LOP3.LUT R8, R8, 0x1f, RZ, 0xc0, !PT ;  /* 0x0000001f08087812 */ /* 0x004fc800078ec0ff */
[----:B------:R-:W-:Y:S01]  /*28bc0*/  ISETP.NE.AND P0, PT, R8, 0x1f, PT ;  /* 0x0000001f0800780c */ /* 0x000fe20003f05270 */
[----:B------:R-:W-:-:S12]  /*28bd0*/  BRA.DIV UR4, `(.L_x_1982) ;  /* 0x0000005204587947 */ /* 0x000fd8000b800000 */
[----:B------:R-:W-:Y:S01]  /*28be0*/  IADD3 R5, R19, R8, RZ ;  /* 0x0000000813057210 */ /* 0x000fe20007ffe0ff */
[----:B------:R-:W-:-:S03]  /*28bf0*/  ULDC UR4, c[0x0][0xc3c] ;  /* 0x00030f0000047ab9 */ /* 0x000fc60000000800 */
[----:B------:R-:W-:-:S13]  /*28c00*/  ISETP.GE.OR P1, PT, R5, UR4, !P0 ;  /* 0x0000000405007c0c */ /* 0x000fda000c726670 */
[----:B------:R-:W2:Y:S02]  /*28c10*/  @!P1 LDC.64 R2, c[0x0][0xc80] ;  /* 0x00032000ff029b82 */ /* 0x000ea40000000a00 */
[----:B--2---:R-:W-:-:S06]  /*28c20*/  @!P1 IMAD.WIDE R2, R5, 0x4, R2 ;  /* 0x0000000405029825 */ /* 0x004fcc00078e0202 */
[----:B------:R-:W2:Y:S01]  /*28c30*/  @!P1 LDG.E R2, desc[UR60][R2.64] ;  /* 0x0000003c02029981 */ /* 0x000ea2000c1e1900 */
[----:B------:R-:W-:Y:S01]  /*28c40*/  IMAD.MOV.U32 R17, RZ, RZ, RZ ;  /* 0x000000ffff117224 */ /* 0x000fe200078e00ff */
[C---:B------:R-:W-:Y:S02]  /*28c50*/  ISETP.GE.U32.AND P2, PT, R8.reuse, 0x2, PT ;  /* 0x000000020800780c */ /* 0x040fe40003f46070 */
[C---:B------:R-:W-:Y:S01]  /*28c60*/  ISETP.GE.U32.AND P3, PT, R8.reuse, 0x4, PT ;  /* 0x000000040800780c */ /* 0x040fe20003f66070 */
[----:B------:R-:W-:Y:S01]  /*28c70*/  SHFL.IDX PT, R0, R16, RZ, 0x1f ;  /* 0x00001fff10007589 */ /* 0x000fe200000e0000 */
[C---:B------:R-:W-:Y:S02]  /*28c80*/  ISETP.GE.U32.AND P4, PT, R8.reuse, 0x8, PT ;  /* 0x000000080800780c */ /* 0x040fe40003f86070 */
[C---:B------:R-:W-:Y:S01]  /*28c90*/  ISETP.GE.U32.AND P5, PT, R8.reuse, 0x10, PT ;  /* 0x000000100800780c */ /* 0x040fe20003fa6070 */
[----:B--2---:R-:W-:Y:S01]  /*28ca0*/  @!P1 IMAD.MOV.U32 R17, RZ, RZ, R2 ;  /* 0x000000ffff119224 */ /* 0x004fe200078e0002 */
[----:B------:R-:W-:-:S04]  /*28cb0*/  ISETP.NE.AND P1, PT, R8, RZ, PT ;  /* 0x000000ff0800720c */ /* 0x000fc80003f25270 */
[----:B------:R-:W2:Y:S02]  /*28cc0*/  SHFL.UP PT, R14, R17, 0x1, RZ ;  /* 0x04200000110e7989 */ /* 0x000ea400000e00ff */
[----:B--2---:R-:W-:-:S05]  /*28cd0*/  SEL R4, R14, RZ, P1 ;  /* 0x000000ff0e047207 */ /* 0x004fca0000800000 */
[----:B------:R-:W-:-:S05]  /*28ce0*/  IMAD.IADD R4, R17, 0x1, R4 ;  /* 0x0000000111047824 */ /* 0x000fca00078e0204 */
[----:B------:R-:W2:Y:S02]  /*28cf0*/  SHFL.UP PT, R14, R4, 0x2, RZ ;  /* 0x04400000040e7989 */ /* 0x000ea400000e00ff */
[----:B--2---:R-:W-:-:S04]  /*28d00*/  SEL R5, R14, RZ, P2 ;  /* 0x000000ff0e057207 */ /* 0x004fc80001000000 */
[----:B0-----:R-:W-:Y:S02]  /*28d10*/  IADD3 R6, R4, R5, RZ ;  /* 0x0000000504067210 */ /* 0x001fe40007ffe0ff */
[----:B------:R-:W-:Y:S04]  /*28d20*/  SHFL.IDX PT, R5, R16, 0x1, 0x1f ;  /* 0x00201f0010057f89 */ /* 0x000fe800000e0000 */
        /* <DEDUP_REMOVED lines=9> */
[----:B------:R0:W2:Y:S02]  /*28dc0*/  SHFL.IDX PT, R14, R2, 0x1f, 0x1f ;  /* 0x03e01f00020e7f89 */ /* 0x0000a400000e0000 */
.L_x_2167:
[----:B------:R-:W-:Y:S02]  /*28dd0*/  ULDC UR4, c[0x0][0xc38] ;  /* 0x00030e0000047ab9 */ /* 0x000fe40000000800 */
[----:B------:R-:W-:-:S05]  /*28de0*/  MOV R4, UR4 ;  /* 0x0000000400047c02 */ /* 0x000fca0008000f00 */
[----:B--2---:R-:W-:-:S04]  /*28df0*/  IMAD R14, R14, R4, RZ ;  /* 0x000000040e0e7224 */ /* 0x004fc800078e02ff */
[----:B------:R-:W-:-:S05]  /*28e00*/  IMAD.IADD R5, R5, 0x1, R14 ;  /* 0x0000000105057824 */ /* 0x000fca00078e020e */
[----:B------:R-:W-:-:S13]  /*28e10*/  ISETP.GT.AND P6, PT, R5, R0, PT ;  /* 0x000000000500720c */ /* 0x000fda0003fc4270 */
[----:B------:R-:W-:Y:S05]  /*28e20*/  @P6 BRA `(.L_x_1983) ;  /* 0x00000000009c6947 */ /* 0x000fea0003800000 */
.L_x_1988:
[----:B0-----:R-:W0:Y:S01]  /*28e30*/  LDC R2, c[0x0][0xc3c] ;  /* 0x00030f00ff027b82 */ /* 0x001e220000000800 */
[----:B------:R-:W-:-:S05]  /*28e40*/  VIADD R19, R19, 0x1f ;  /* 0x0000001f13137836 */ /* 0x000fca0000000000 */
[----:B0-----:R-:W-:-:S13]  /*28e50*/  ISETP.GE.AND P6, PT, R19, R2, PT ;  /* 0x000000021300720c */ /* 0x001fda0003fc6270 */
[----:B------:R-:W-:Y:S05]  /*28e60*/  @P6 BRA `(.L_x_1984) ;  /* 0x0000000400d06947 */ /* 0x000fea0003800000 */
[----:B------:R-:W0:Y:S01]  /*28e70*/  S2R R3, SR_TID.X ;  /* 0x0000000000037919 */ /* 0x000e220000002100 */
[----:B------:R-:W-:Y:S01]  /*28e80*/  BSSY B0, `(.L_x_1985) ;  /* 0x0000009000007945 */ /* 0x000fe20003800000 */
[----:B------:R-:W-:Y:S02]  /*28e90*/  MOV R17, RZ ;  /* 0x000000ff00117202 */ /* 0x000fe40000000f00 */
[----:B0-----:R-:W-:-:S05]  /*28ea0*/  LOP3.LUT R3, R3, 0x1f, RZ, 0xc0, !PT ;  /* 0x0000001f03037812 */ /* 0x001fca00078ec0ff */
[----:B------:R-:W-:-:S05]  /*28eb0*/  IMAD.IADD R7, R19, 0x1, R3 ;  /* 0x0000000113077824 */ /* 0x000fca00078e0203 */
[----:B------:R-:W-:-:S13]  /*28ec0*/  ISETP.GE.OR P6, PT, R7, R2, !P0 ;  /* 0x000000020700720c */ /* 0x000fda00047c6670 */
[----:B------:R-:W-:Y:S05]  /*28ed0*/  @P6 BRA `(.L_x_1986) ;  /* 0x00000000000c6947 */ /* 0x000fea0003800000 */
[----:B------:R-:W0:Y:S02]  /*28ee0*/  LDC.64 R2, c[0x0][0xc80] ;  /* 0x00032000ff027b82 */ /* 0x000e240000000a00 */
[----:B0-----:R-:W-:-:S05]  /*28ef0*/  IMAD.WIDE R2, R7, 0x4, R2 ;  /* 0x0000000407027825 */ /* 0x001fca00078e0202 */
[----:B------:R0:W5:Y:S02]  /*28f00*/  LDG.E R17, desc[UR60][R2.64] ;  /* 0x0000003c02117981 */ /* 0x000164000c1e1900 */
.L_x_1986:
[----:B------:R-:W-:Y:S05]  /*28f10*/  BSYNC B0 ;  /* 0x0000000000007941 */ /* 0x000fea0003800000 */
.L_x_1985:
[----:B------:R-:W-:-:S03]  /*28f20*/  UMOV UR4, 0xffffffff ;  /* 0xffffffff00047882 */ /* 0x000fc60000000000 */
[----:B------:R-:W-:Y:S05]  /*28f30*/  BRA.DIV UR4, `(.L_x_1987) ;  /* 0x0000005204a47947 */ /* 0x000fea000b800000 */
[----:B-----5:R-:W2:Y:S02]  /*28f40*/  SHFL.UP PT, R14, R17, 0x1, RZ ;  /* 0x04200000110e7989 */ /* 0x020ea400000e00ff */
[----:B--2---:R-:W-:-:S05]  /*28f50*/  SEL R14, R14, RZ, P1 ;  /* 0x000000ff0e0e7207 */ /* 0x004fca0000800000 */
        /* <DEDUP_REMOVED lines=13> */
[----:B------:R0:W2:Y:S02]  /*29030*/  SHFL.IDX PT, R14, R2, 0x1f, 0x1f ;  /* 0x03e01f00020e7f89 */ /* 0x0000a400000e0000 */
.L_x_2175:
[----:B------:R-:W-:Y:S02]  /*29040*/  ULDC UR4, c[0x0][0xc38] ;  /* 0x00030e0000047ab9 */ /* 0x000fe40000000800 */
[----:B------:R-:W-:-:S04]  /*29050*/  IMAD.U32 R4, RZ, RZ, UR4 ;  /* 0x00000004ff047e24 */ /* 0x000fc8000f8e00ff */
[----:B--2---:R-:W-:-:S04]  /*29060*/  IMAD R14, R14, R4, RZ ;  /* 0x000000040e0e7224 */ /* 0x004fc800078e02ff */
[----:B------:R-:W-:-:S05]  /*29070*/  IMAD.IADD R5, R14, 0x1, R5 ;  /* 0x000000010e057824 */ /* 0x000fca00078e0205 */
[----:B------:R-:W-:-:S13]  /*29080*/  ISETP.GT.AND P6, PT, R5, R0, PT ;  /* 0x000000000500720c */ /* 0x000fda0003fc4270 */
[----:B------:R-:W-:Y:S05]  /*29090*/  @!P6 BRA `(.L_x_1988) ;  /* 0xfffffffc0064e947 */ /* 0x000fea000383ffff */
.L_x_1983:
[----:B------:R-:W-:Y:S01]  /*290a0*/  IADD3 R5, -R14, R5, RZ ;  /* 0x000000050e057210 */ /* 0x000fe20007ffe1ff */
[----:B------:R-:W-:-:S04]  /*290b0*/  UMOV UR4, 0xffffffff ;  /* 0xffffffff00047882 */ /* 0x000fc80000000000 */
[----:B------:R-:W-:-:S05]  /*290c0*/  IMAD R3, R2, R4, R5 ;  /* 0x0000000402037224 */ /* 0x000fca00078e0205 */
[----:B------:R-:W-:Y:S01]  /*290d0*/  ISETP.GT.AND P6, PT, R3, R0, PT ;  /* 0x000000000300720c */ /* 0x000fe20003fc4270 */
[----:B------:R-:W-:-:S12]  /*290e0*/  BRA.DIV UR4, `(.L_x_1989) ;  /* 0x0000005204f47947 */ /* 0x000fd8000b800000 */
[----:B------:R-:W-:-:S04]  /*290f0*/  VOTE.ANY R3, PT, !P6 ;  /* 0x0000000000037806 */ /* 0x000fc800070e0100 */
[----:B------:R-:W2:Y:S02]  /*29100*/  POPC R6, R3 ;  /* 0x0000000300067309 */ /* 0x000ea40000000000 */
[----:B--2---:R2:W3:Y:S02]  /*29110*/  SHFL.IDX PT, R17, R17, R6, 0x1f ;  /* 0x00001f0611117589 */ /* 0x0044e400000e0000 */
.L_x_2179:
[----:B------:R-:W-:Y:S01]  /*29120*/  ISETP.NE.AND P0, PT, R3, RZ, PT ;  /* 0x000000ff0300720c */ /* 0x000fe20003f05270 */
[----:B------:R-:W-:-:S12]  /*29130*/  IMAD.MOV.U32 R14, RZ, RZ, RZ ;  /* 0x000000ffff0e7224 */ /* 0x000fd800078e00ff */
[----:B------:R-:W-:Y:S05]  /*29140*/  @!P0 BRA `(.L_x_1990) ;  /* 0x0000000000108947 */ /* 0x000fea0003800000 */
[----:B------:R-:W-:Y:S01]  /*29150*/  UMOV UR4, 0xffffffff ;  /* 0xffffffff00047882 */ /* 0x000fe20000000000 */
[----:B------:R-:W-:Y:S02]  /*29160*/  VIADD R12, R6, 0xffffffff ;  /* 0xffffffff060c7836 */ /* 0x000fe40000000000 */
[----:B------:R-:W-:Y:S05]  /*29170*/  BRA.DIV UR4, `(.L_x_1991) ;  /* 0x0000005604187947 */ /* 0x000fea000b800000 */
[----:B------:R4:W0:Y:S02]  /*29180*/  SHFL.IDX PT, R14, R2, R12, 0x1f ;  /* 0x00001f0c020e7589 */ /* 0x00082400000e0000 */
.L_x_1990:
[----:B0---4-:R-:W0:Y:S01]  /*29190*/  LDC.64 R2, c[0x0][0xc90] ;  /* 0x00032400ff027b82 */ /* 0x011e220000000a00 */
[----:B------:R-:W-:-:S04]  /*291a0*/  IMAD.IADD R19, R6, 0x1, R19 ;  /* 0x0000000106137824 */ /* 0x000fc800078e0213 */
[----:B0-----:R-:W-:-:S05]  /*291b0*/  IMAD.WIDE R2, R19, 0x4, R2 ;  /* 0x0000000413027825 */ /* 0x001fca00078e0202 */
[----:B------:R0:W2:Y:S01]  /*291c0*/  LDG.E R7, desc[UR60][R2.64] ;  /* 0x0000003c02077981 */ /* 0x0000a2000c1e1900 */
[----:B------:R-:W-:Y:S02]  /*291d0*/  IMAD R16, R14, R4, R5 ;  /* 0x000000040e107224 */ /* 0x000fe400078e0205 */
[----:B0-----:R-:W-:Y:S02]  /*291e0*/  IMAD.MOV.U32 R2, RZ, RZ, RZ ;  /* 0x000000ffff027224 */ /* 0x001fe400078e00ff */
[----:B--23--:R-:W-:-:S05]  /*291f0*/  IMAD R6, R17, R7, RZ ;  /* 0x0000000711067224 */ /* 0x00cfca00078e02ff */
[----:B------:R-:W-:-:S04]  /*29200*/  IABS R8, R6 ;  /* 0x0000000600087213 */ /* 0x000fc80000000000 */
[----:B------:R-:W0:Y:S08]  /*29210*/  I2F.RP R9, R8 ;  /* 0x0000000800097306 */ /* 0x000e300000209400 */
[----:B0-----:R-:W0:Y:S02]  /*29220*/  MUFU.RCP R9, R9 ;  /* 0x0000000900097308 */ /* 0x001e240000001000 */
[----:B0-----:R-:W-:-:S06]  /*29230*/  IADD3 R10, R9, 0xffffffe, RZ ;  /* 0x0ffffffe090a7810 */ /* 0x001fcc0007ffe0ff */
[----:B------:R-:W0:Y:S02]  /*29240*/  F2I.FTZ.U32.TRUNC.NTZ R3, R10 ;  /* 0x0000000a00037305 */ /* 0x000e24000021f000 */
[----:B0-----:R-:W-:-:S04]  /*29250*/  IMAD.MOV R11, RZ, RZ, -R3 ;  /* 0x000000ffff0b7224 */ /* 0x001fc800078e0a03 */
        /* <DEDUP_REMOVED lines=15> */
[----:B------:R-:W-:-:S05]  /*29350*/  @P0 VIADD R2, R2, 0x1 ;  /* 0x0000000102020836 */ /* 0x000fca0000000000 */
[----:B------:R-:W-:Y:S02]  /*29360*/  @!P2 IADD3 R2, -R2, RZ, RZ ;  /* 0x000000ff0202a210 */ /* 0x000fe40007ffe1ff */
[----:B------:R-:W-:-:S05]  /*29370*/  @!P1 LOP3.LUT R2, RZ, R6, RZ, 0x33, !PT ;  /* 0x00000006ff029212 */ /* 0x000fca00078e33ff */
[----:B------:R-:W-:Y:S02]  /*29380*/  IMAD R0, R7, R2, RZ ;  /* 0x0000000207007224 */ /* 0x000fe400078e02ff */
[----:B------:R-:W-:Y:S02]  /*29390*/  IMAD.MOV R2, RZ, RZ, -R2 ;  /* 0x000000ffff027224 */ /* 0x000fe400078e0a02 */
[----:B------:R-:W-:Y:S02]  /*293a0*/  IMAD.MOV R3, RZ, RZ, -R0 ;  /* 0x000000ffff037224 */ /* 0x000fe400078e0a00 */
        /* <DEDUP_REMOVED lines=9> */
[----:B0-----:R-:W-:-:S05]  /*29440*/  IADD3 R2, RZ, -R3, RZ ;  /* 0x80000003ff027210 */ /* 0x001fca0007ffe0ff */
        /* <DEDUP_REMOVED lines=16> */
[----:B------:R-:W-:Y:S02]  /*29550*/  @!P1 LOP3.LUT R2, RZ, R4, RZ, 0x33, !PT ;  /* 0x00000004ff029212 */ /* 0x000fe400078e33ff */
[----:B------:R-:W-:-:S05]  /*29560*/  IADD3 R4, -R4, RZ, RZ ;  /* 0x000000ff04047210 */ /* 0x000fca0007ffe1ff */
[----:B------:R-:W-:Y:S01]  /*29570*/  IMAD R18, R2, R4, R5 ;  /* 0x0000000402127224 */ /* 0x000fe200078e0205 */
[----:B------:R-:W-:-:S05]  /*29580*/  LOP3.LUT R2, RZ, R2, RZ, 0x33, !PT ;  /* 0x00000002ff027212 */ /* 0x000fca00078e33ff */
[----:B------:R-:W-:Y:S01]  /*29590*/  IMAD.IADD R17, R17, 0x1, R2 ;  /* 0x0000000111117824 */ /* 0x000fe200078e0202 */
[----:B------:R-:W-:Y:S06]  /*295a0*/  BRA `(.L_x_1992) ;  /* 0x00000000001c7947 */ /* 0x000fec0003800000 */
.L_x_1984:
[----:B------:R-:W-:Y:S01]  /*295b0*/  UMOV UR4, URZ ;  /* 0x0000003f00047c82 */ /* 0x000fe20008000000 */
[----:B------:R-:W-:Y:S01]  /*295c0*/  UMOV UR5, URZ ;  /* 0x0000003f00057c82 */ /* 0x000fe20008000000 */
[----:B------:R-:W-:Y:S01]  /*295d0*/  ULDC UR6, c[0x0][0xc3c] ;  /* 0x00030f0000067ab9 */ /* 0x000fe20000000800 */
[----:B------:R-:W-:Y:S01]  /*295e0*/  IMAD.MOV.U32 R16, RZ, RZ, R0 ;  /* 0x000000ffff107224 */ /* 0x000fe200078e0000 */
[----:B------:R-:W-:Y:S01]  /*295f0*/  MOV R18, UR5 ;  /* 0x0000000500127c02 */ /* 0x000fe20008000f00 */
[----:B------:R-:W-:Y:S02]  /*29600*/  IMAD.U32 R17, RZ, RZ, UR4 ;  /* 0x00000004ff117e24 */ /* 0x000fe4000f8e00ff */
[----:B------:R-:W-:-:S07]  /*29610*/  IMAD.U32 R19, RZ, RZ, UR6 ;  /* 0x00000006ff137e24 */ /* 0x000fce000f8e00ff */
.L_x_1992:
[----:B------:R-:W0:Y:S01]  /*29620*/  S2R R0, SR_TID.X ;  /* 0x0000000000007919 */ /* 0x000e220000002100 */
[----:B------:R-:W-:Y:S05]  /*29630*/  WARPSYNC.ALL ;  /* 0x0000000000007948 */ /* 0x000fea0003800000 */
[----:B------:R-:W-:Y:S01]  /*29640*/  BAR.SYNC.DEFER_BLOCKING 0x4, 0x180 ;  /* 0x0106000000007b1d */ /* 0x000fe20000010000 */
[----:B0-----:R-:W-:-:S04]  /*29650*/  LOP3.LUT R0, R0, 0x1f, RZ, 0xc0, !PT ;  /* 0x0000001f00007812 */ /* 0x001fc800078ec0ff */
[----:B------:R-:W-:-:S13]  /*29660*/  ISETP.NE.AND P0, PT, R0, RZ, PT ;  /* 0x000000ff0000720c */ /* 0x000fda0003f05270 */
[----:B------:R-:W0:Y:S01]  /*29670*/  @!P0 S2R R3, SR_CgaCtaId ;  /* 0x0000000000038919 */ /* 0x000e220000008800 */
[----:B------:R-:W-:-:S04]  /*29680*/  @!P0 MOV R0, 0x400 ;  /* 0x0000040000008802 */ /* 0x000fc80000000f00 */
[----:B0-----:R-:W-:-:S05]  /*29690*/  @!P0 LEA R23, R3, R0, 0x18 ;  /* 0x0000000003178211 */ /* 0x001fca00078ec0ff */
[----:B------:R0:W-:Y:S01]  /*296a0*/  @!P0 STS.128 [R23+0x308d0], R16 ;  /* 0x0308d01017008388 */ /* 0x0001e20000000c00 */
[----:B------:R-:W-:Y:S06]  /*296b0*/  BAR.ARV 0x5, 0x180 ;  /* 0x0146000000007b1d */ /* 0x000fec0000002000 */
.L_x_1981:
[----:B------:R-:W-:Y:S02]  /*296c0*/  ULDC UR4, c[0x0][0xc3c] ;  /* 0x00030f0000047ab9 */ /* 0x000fe40000000800 */
[----:B---3--:R-:W-:-:S13]  /*296d0*/  ISETP.GE.AND P0, PT, R19, UR4, PT ;  /* 0x0000000413007c0c */ /* 0x008fda000bf06270 */
[----:B------:R-:W-:Y:S05]  /*296e0*/  @!P0 BRA `(.L_x_1993) ;  /* 0xffffff9400cc8947 */ /* 0x000fea000383ffff */
[----:B------:R-:W-:Y:S05]  /*296f0*/  BSYNC B8 ;  /* 0x0000000000087941 */ /* 0x000fea0003800000 */
.L_x_1870:
[----:B------:R-:W3:Y:S01]  /*29700*/  LDL.LU R0, [R1+0x34] ;  /* 0x0000340001007983 */ /* 0x000ee20000300800 */
[----:B------:R-:W-:Y:S01]  /*29710*/  BSSY B0, `(.L_x_1994) ;  /* 0x000000b000007945 */ /* 0x000fe20003800000 */
[----:B------:R-:W4:Y:S01]  /*29720*/  S2R R5, SR_CgaCtaId ;  /* 0x0000000000057919 */ /* 0x000f220000008800 */
[----:B---3--:R-:W-:-:S05]  /*29730*/  VIADD R0, R0, 0x1 ;  /* 0x0000000100007836 */ /* 0x008fca0000000000 */
[----:B0-----:R-:W-:-:S04]  /*29740*/  LEA.HI R2, R0, R0, RZ, 0x1 ;  /* 0x0000000000027211 */ /* 0x001fc800078f08ff */
[----:B------:R-:W-:Y:S02]  /*29750*/  LOP3.LUT R3, R2, 0xfffffffe, RZ, 0xc0, !PT ;  /* 0xfffffffe02037812 */ /* 0x000fe400078ec0ff */
[----:B------:R-:W-:-:S03]  /*29760*/  MOV R2, 0x400 ;  /* 0x0000040000027802 */ /* 0x000fc60000000f00 */
[----:B------:R-:W-:Y:S01]  /*29770*/  IMAD.IADD R0, R0, 0x1, -R3 ;  /* 0x0000000100007824 */ /* 0x000fe200078e0a03 */
[----:B----4-:R-:W-:-:S04]  /*29780*/  LEA R5, R5, R2, 0x18 ;  /* 0x0000000205057211 */ /* 0x010fc800078ec0ff */
[----:B------:R-:W-:-:S04]  /*29790*/  SHF.L.U32 R0, R0, 0x1f, RZ ;  /* 0x0000001f00007819 */ /* 0x000fc800000006ff */
[----:B------:R-:W0:Y:S02]  /*297a0*/  SYNCS.PHASECHK.TRANS64.TRYWAIT P0, [R5+URZ+0x30820], R0 ;  /* 0x03082000050075a7 */ /* 0x000e24000800017f */
[----:B0-----:R-:W-:Y:S05]  /*297b0*/  @!P0 BRA `(.L_x_1995) ;  /* 0x0000004c00ac8947 */ /* 0x001fea0003800000 */
.L_x_2182:
[----:B------:R-:W-:Y:S05]  /*297c0*/  BSYNC B0 ;  /* 0x0000000000007941 */ /* 0x000fea0003800000 */
.L_x_1994:
[----:B------:R-:W-:-:S03]  /*297d0*/  UMOV UR4, 0xffffffff ;  /* 0xffffffff00047882 */ /* 0x000fc60000000000 */
[----:B------:R-:W-:Y:S05]  /*297e0*/  BRA.DIV UR4, `(.L_x_1996) ;  /* 0x0000004e04b47947 */ /* 0x000fea000b800000 */
[----:B0-----:R-:W0:Y:S02]  /*297f0*/  S2R R0, SR_TID.X ;  /* 0x0000000000007919 */ /* 0x001e240000002100 */
[----:B0-----:R-:W-:-:S04]  /*29800*/  SHF.R.U32.HI R0, RZ, 0x5, R0 ;  /* 0x00000005ff007819 */ /* 0x001fc80000011600 */
[----:B------:R-:W-:-:S05]  /*29810*/  LOP3.LUT R0, R0, 0x3, RZ, 0xc0, !PT ;  /* 0x0000000300007812 */ /* 0x000fca00078ec0ff */
[----:B------:R0:W3:Y:S02]  /*29820*/  SHFL.IDX PT, R14, R0, RZ, 0x1f ;  /* 0x00001fff000e7589 */ /* 0x0000e400000e0000 */
.L_x_2185:
[----:B---3--:R-:W-:-:S13]  /*29830*/  ISETP.NE.AND P0, PT, R14, RZ, PT ;  /* 0x000000ff0e00720c */ /* 0x008fda0003f05270 */
[----:B------:R-:W-:Y:S05]  /*29840*/  @P0 BRA `(.L_x_1557) ;  /* 0x0000000000880947 */ /* 0x000fea0003800000 */
[----:B------:R-:W-:-:S03]  /*29850*/  UMOV UR4, 0xffffffff ;  /* 0xffffffff00047882 */ /* 0x000fc60000000000 */
[----:B------:R-:W-:Y:S05]  /*29860*/  BRA.DIV UR4, `(.L_x_1997) ;  /* 0x0000004e04c87947 */ /* 0x000fea000b800000 */
[----:B------:R-:W-:-:S13]  /*29870*/  ELECT P6, URZ, PT ;  /* 0x00000000003f782f */ /* 0x000fda00038c0000 */
.L_x_2188:
[----:B------:R-:W-:Y:S05]  /*29880*/  @!P6 BRA `(.L_x_1557) ;  /* 0x000000000078e947 */ /* 0x000fea0003800000 */
[----:B0-----:R-:W3:Y:S02]  /*29890*/  LDL.LU R0, [R1+0x20] ;  /* 0x0000200001007983 */ /* 0x001ee40000300800 */
[----:B---3--:R-:W-:-:S04]  /*298a0*/  LOP3.LUT R0, R0, 0x2, RZ, 0xfc, !PT ;  /* 0x0000000200007812 */ /* 0x008fc800078efcff */
[----:B------:R-:W-:-:S13]  /*298b0*/  ISETP.NE.AND P0, PT, R0, 0x3, PT ;  /* 0x000000030000780c */ /* 0x000fda0003f05270 */
[----:B------:R-:W-:Y:S05]  /*298c0*/  @!P0 BRA `(.L_x_1998) ;  /* 0x0000000000048947 */ /* 0x000fea0003800000 */
[----:B------:R-:W-:Y:S01]  /*298d0*/  BPT.TRAP 0x1 ;  /* 0x000000040000795c */ /* 0x000fe20000300000 */
.L_x_1998:
[C---:B------:R-:W-:Y:S01]  /*298e0*/  LEA R3, R25.reuse, R5, 0x3 ;  /* 0x0000000519037211 */ /* 0x040fe200078e18ff */
[----:B------:R-:W-:Y:S01]  /*298f0*/  VIADD R25, R25, 0x1 ;  /* 0x0000000119197836 */ /* 0x000fe20000000000 */
[----:B------:R-:W-:-:S04]  /*29900*/  SHF.L.U32 R2, R29, 0x1f, RZ ;  /* 0x0000001f1d027819 */ /* 0x000fc800000006ff */
[----:B------:R-:W0:Y:S01]  /*29910*/  SYNCS.PHASECHK.TRANS64.TRYWAIT P1, [R3+URZ+0x30840], R2 ;  /* 0x03084002030075a7 */ /* 0x000e22000802017f */
[----:B------:R-:W-:-:S04]  /*29920*/  ISETP.NE.AND P2, PT, R25, 0x2, PT ;  /* 0x000000021900780c */ /* 0x000fc80003f45270 */
[----:B------:R-:W-:Y:S01]  /*29930*/  SEL R0, RZ, 0x1, P2 ;  /* 0x00000001ff007807 */ /* 0x000fe20001000000 */
[----:B0-----:R-:W-:Y:S08]  /*29940*/  @!P1 BRA `(.L_x_1999) ;  /* 0x0000004c00b09947 */ /* 0x001ff00003800000 */
.L_x_2189:
[----:B------:R-:W-:Y:S02]  /*29950*/  SEL R25, R25, RZ, P2 ;  /* 0x000000ff19197207 */ /* 0x000fe40001000000 */
[----:B------:R-:W-:Y:S01]  /*29960*/  LOP3.LUT R0, R29, R0, RZ, 0x3c, !PT ;  /* 0x000000001d007212 */ /* 0x000fe200078e3cff */
[----:B------:R-:W-:Y:S06]  /*29970*/  @!P0 BRA `(.L_x_2000) ;  /* 0x0000000000048947 */ /* 0x000fec0003800000 */
[----:B------:R-:W-:Y:S01]  /*29980*/  BPT.TRAP 0x1 ;  /* 0x000000040000795c */ /* 0x000fe20000300000 */
.L_x_2000:
[----:B------:R-:W-:Y:S01]  /*29990*/  IMAD R25, R25, 0x8, R5 ;  /* 0x0000000819197824 */ /* 0x000fe200078e0205 */
[----:B------:R-:W-:-:S04]  /*299a0*/  SHF.L.U32 R0, R0, 0x1f, RZ ;  /* 0x0000001f00007819 */ /* 0x000fc800000006ff */
[----:B------:R-:W3:Y:S02]  /*299b0*/  SYNCS.PHASECHK.TRANS64.TRYWAIT P1, [R25+URZ+0x30840], R0 ;  /* 0x03084000190075a7 */ /* 0x000ee4000802017f */
[----:B---3--:R-:W-:Y:S05]  /*299c0*/  @!P1 BRA `(.L_x_2001) ;  /* 0x0000004c00a49947 */ /* 0x008fea0003800000 */
.L_x_2190:
[----:B------:R-:W-:Y:S05]  /*299d0*/  @!P0 BRA `(.L_x_2002) ;  /* 0x0000000000048947 */ /* 0x000fea0003800000 */
[----:B------:R-:W-:Y:S01]  /*299e0*/  BPT.TRAP 0x1 ;  /* 0x000000040000795c */ /* 0x000fe20000300000 */
.L_x_2002:
[----:B------:R-:W4:Y:S02]  /*299f0*/  SYNCS.PHASECHK.TRANS64.TRYWAIT P1, [R3+URZ+0x30860], R2 ;  /* 0x03086002030075a7 */ /* 0x000f24000802017f */
[----:B----4-:R-:W-:Y:S05]  /*29a00*/  @!P1 BRA `(.L_x_2003) ;  /* 0x0000004c00a89947 */ /* 0x010fea0003800000 */
.L_x_2191:
[----:B------:R-:W-:Y:S05]  /*29a10*/  @!P0 BRA `(.L_x_2004) ;  /* 0x0000000000048947 */ /* 0x000fea0003800000 */
[----:B------:R-:W-:Y:S01]  /*29a20*/  BPT.TRAP 0x1 ;  /* 0x000000040000795c */ /* 0x000fe20000300000 */
.L_x_2004:
[----:B------:R0:W0:Y:S02]  /*29a30*/  SYNCS.PHASECHK.TRANS64.TRYWAIT P0, [R25+URZ+0x30860], R0 ;  /* 0x03086000190075a7 */ /* 0x000024000800017f */
[----:B0-----:R-:W-:Y:S05]  /*29a40*/  @!P0 NANOSLEEP.SYNCS 0x989680 ;  /* 0x009896800000895d */ /* 0x001fea0003900000 */
[----:B------:R-:W0:Y:S02]  /*29a50*/  @!P0 SYNCS.PHASECHK.TRANS64 P0, [R25+URZ+0x30860], R0 ;  /* 0x03086000190085a7 */ /* 0x000e24000800007f */
[----:B0-----:R-:W-:Y:S05]  /*29a60*/  @!P0 BRA `(.L_x_2004) ;  /* 0xfffffffc00f08947 */ /* 0x001fea000383ffff */
.L_x_1557:
[----:B------:R-:W-:Y:S05]  /*29a70*/  BSYNC B9 ;  /* 0x0000000000097941 */ /* 0x000fea0003800000 */
.L_x_1554:
[----:B------:R-:W-:Y:S05]  /*29a80*/  EXIT ;  /* 0x000000000000794d */ /* 0x000fea0003800000 */
.L_x_1583:
[----:B0-----:R0:W1:Y:S02]  /*29a90*/  SYNCS.PHASECHK.TRANS64.TRYWAIT P6, [R90+URZ+0x30890], R105 ;  /* 0x030890695a0075a7 */ /* 0x00106400080c017f */
[----:B-1----:R-:W-:Y:S05]  /*29aa0*/  @!P6 NANOSLEEP.SYNCS 0x989680 ;  /* 0x009896800000e95d */ /* 0x002fea0003900000 */
[----:B------:R-:W1:Y:S02]  /*29ab0*/  @!P6 SYNCS.PHASECHK.TRANS64 P6, [R90+URZ+0x30890], R105 ;  /* 0x030890695a00e5a7 */ /* 0x000e6400080c007f */
[----:B-1----:R-:W-:Y:S05]  /*29ac0*/  @!P6 BRA `(.L_x_1583) ;  /* 0xfffffffc00f0e947 */ /* 0x002fea000383ffff */
[----:B------:R-:W-:Y:S05]  /*29ad0*/  BRA `(.L_x_2005) ;  /* 0xfffffd9800947947 */ /* 0x000fea000383ffff */
.L_x_1584:
        /* <DEDUP_REMOVED lines=8> */
.L_x_2007:
[----:B------:R-:W-:Y:S05]  /*29b60*/  BSYNC B1 ;  /* 0x0000000000017941 */ /* 0x000fea0003800000 */
.L_x_2006:
[----:B------:R-:W-:Y:S01]  /*29b70*/  MOV R13, R107 ;  /* 0x0000006b000d7202 */ /* 0x000fe20000000f00 */
[----:B------:R-:W-:Y:S02]  /*29b80*/  IMAD.MOV.U32 R12, RZ, RZ, RZ ;  /* 0x000000ffff0c7224 */ /* 0x000fe400078e00ff */
[----:B------:R-:W-:Y:S02]  /*29b90*/  IMAD.MOV.U32 R11, RZ, RZ, 0x181f ;  /* 0x0000181fff0b7424 */ /* 0x000fe400078e00ff */
[----:B------:R-:W-:Y:S02]  /*29ba0*/  IMAD.MOV.U32 R15, RZ, RZ, -0x1 ;  /* 0xffffffffff0f7424 */ /* 0x000fe400078e00ff */
[----:B------:R-:W-:-:S07]  /*29bb0*/  IMAD.MOV.U32 R74, RZ, RZ, R14 ;  /* 0x000000ffff4a7224 */ /* 0x000fce00078e000e */
[----:B------:R-:W-:Y:S05]  /*29bc0*/  WARPSYNC.COLLECTIVE R15, `(.L_x_2008) ;  /* 0x000000000f087348 */ /* 0x000fea0003c00000 */
[----:B------:R0:W1:Y:S02]  /*29bd0*/  SHFL.IDX P6, R14, R13, R12, R11 ;  /* 0x0000000c0d0e7389 */ /* 0x00006400000c000b */
[----:B01----:R-:W-:Y:S01]  /*29be0*/  ENDCOLLECTIVE ;  /* 0x000000000000791b */ /* 0x003fe20003800000 */
.L_x_2008:
[----:B------:R-:W-:Y:S01]  /*29bf0*/  MOV R108, R14 ;  /* 0x0000000e006c7202 */ /* 0x000fe20000000f00 */
[----:B------:R-:W-:Y:S06]  /*29c00*/  BRA `(.L_x_2009) ;  /* 0xfffffd98005c7947 */ /* 0x000fec000383ffff */
.L_x_1601:
[----:B------:R-:W-:Y:S01]  /*29c10*/  BSSY B1, `(.L_x_2010) ;  /* 0x0000008000017945 */ /* 0x000fe20003800000 */
[----:B0---4-:R-:W-:Y:S01]  /*29c20*/  IMAD.MOV.U32 R13, RZ, RZ, R114 ;  /* 0x000000ffff0d7224 */ /* 0x011fe200078e0072 */
[----:B------:R-:W-:Y:S01]  /*29c30*/  MOV R15, 0xffffffff ;  /* 0xffffffff000f7802 */ /* 0x000fe20000000f00 */
[----:B------:R-:W-:Y:S02]  /*29c40*/  IMAD.MOV.U32 R12, RZ, RZ, 0x1 ;  /* 0x00000001ff0c7424 */ /* 0x000fe400078e00ff */
[----:B------:R-:W-:-:S07]  /*29c50*/  IMAD.MOV.U32 R11, RZ, RZ, 0x181f ;  /* 0x0000181fff0b7424 */ /* 0x000fce00078e00ff */
[----:B-123--:R-:W-:Y:S05]  /*29c60*/  WARPSYNC.COLLECTIVE R15, `(.L_x_2011) ;  /* 0x000000000f087348 */ /* 0x00efea0003c00000 */
[----:B------:R0:W4:Y:S02]  /*29c70*/  SHFL.IDX P6, R14, R13, R12, R11 ;  /* 0x0000000c0d0e7389 */ /* 0x00012400000c000b */
[----:B01234-:R-:W-:Y:S01]  /*29c80*/  ENDCOLLECTIVE ;  /* 0x000000000000791b */ /* 0x01ffe20003800000 */
.L_x_2011:
[----:B------:R-:W-:Y:S05]  /*29c90*/  BSYNC B1 ;  /* 0x0000000000017941 */ /* 0x000fea0003800000 */
.L_x_2010:
[----:B------:R-:W-:Y:S01]  /*29ca0*/  IMAD.MOV.U32 R13, RZ, RZ, R107 ;  /* 0x000000ffff0d7224 */ /* 0x000fe200078e006b */
[----:B------:R-:W-:Y:S01]  /*29cb0*/  MOV R11, 0x181f ;  /* 0x0000181f000b7802 */ /* 0x000fe20000000f00 */
[----:B------:R-:W-:Y:S02]  /*29cc0*/  IMAD.MOV.U32 R12, RZ, RZ, 0x1 ;  /* 0x00000001ff0c7424 */ /* 0x000fe400078e00ff */
[----:B------:R-:W-:Y:S02]  /*29cd0*/  IMAD.MOV.U32 R15, RZ, RZ, -0x1 ;  /* 0xffffffffff0f7424 */ /* 0x000fe400078e00ff */
[----:B------:R-:W-:-:S07]  /*29ce0*/  IMAD.MOV.U32 R114, RZ, RZ, R14 ;  /* 0x000000ffff727224 */ /* 0x000fce00078e000e */
[----:B------:R-:W-:Y:S05]  /*29cf0*/  WARPSYNC.COLLECTIVE R15, `(.L_x_2012) ;  /* 0x000000000f087348 */ /* 0x000fea0003c00000 */
[----:B------:R0:W1:Y:S02]  /*29d00*/  SHFL.IDX P6, R14, R13, R12, R11 ;  /* 0x0000000c0d0e7389 */ /* 0x00006400000c000b */
[----:B01----:R-:W-:Y:S01]  /*29d10*/  ENDCOLLECTIVE ;  /* 0x000000000000791b */ /* 0x003fe20003800000 */
.L_x_2012:
[----:B------:R-:W-:Y:S01]  /*29d20*/  IMAD.MOV.U32 R58, RZ, RZ, R14 ;  /* 0x000000ffff3a7224 */ /* 0x000fe200078e000e */
[----:B------:R-:W-:Y:S06]  /*29d30*/  BRA `(.L_x_2013) ;  /* 0xfffffda400647947 */ /* 0x000fec000383ffff */
.L_x_1623:
[----:B0-----:R0:W1:Y:S02]  /*29d40*/  SYNCS.PHASECHK.TRANS64.TRYWAIT P6, [R90+URZ+0x30890], R105 ;  /* 0x030890695a0075a7 */ /* 0x00106400080c017f */
[----:B-1----:R-:W-:Y:S05]  /*29d50*/  @!P6 NANOSLEEP.SYNCS 0x989680 ;  /* 0x009896800000e95d */ /* 0x002fea0003900000 */
[----:B------:R-:W1:Y:S02]  /*29d60*/  @!P6 SYNCS.PHASECHK.TRANS64 P6, [R90+URZ+0x30890], R105 ;  /* 0x030890695a00e5a7 */ /* 0x000e6400080c007f */
[----:B-1----:R-:W-:Y:S05]  /*29d70*/  @!P6 BRA `(.L_x_1623) ;  /* 0xfffffffc00f0e947 */ /* 0x002fea000383ffff */
[----:B------:R-:W-:Y:S05]  /*29d80*/  BRA `(.L_x_2014) ;  /* 0xfffffdb800a87947 */ /* 0x000fea000383ffff */
.L_x_1624:
        /* <DEDUP_REMOVED lines=8> */
.L_x_2016:
[----:B------:R-:W-:Y:S05]  /*29e10*/  BSYNC B1 ;  /* 0x0000000000017941 */ /* 0x000fea0003800000 */
.L_x_2015:
        /* <DEDUP_REMOVED lines=8> */
.L_x_2017:
[----:B------:R-:W-:Y:S01]  /*29ea0*/  MOV R108, R14 ;  /* 0x0000000e006c7202 */ /* 0x000fe20000000f00 */
[----:B------:R-:W-:Y:S06]  /*29eb0*/  BRA `(.L_x_2018) ;  /* 0xfffffdb800747947 */ /* 0x000fec000383ffff */
.L_x_1633:
[----:B------:R-:W-:Y:S01]  /*29ec0*/  BSSY B1, `(.L_x_2019) ;  /* 0x0000008000017945 */ /* 0x000fe20003800000 */
[----:B---3--:R-:W-:Y:S01]  /*29ed0*/  IMAD.MOV.U32 R13, RZ, RZ, R114 ;  /* 0x000000ffff0d7224 */ /* 0x008fe200078e0072 */
[----:B------:R-:W-:Y:S01]  /*29ee0*/  MOV R15, 0xffffffff ;  /* 0xffffffff000f7802 */ /* 0x000fe20000000f00 */
[----:B------:R-:W-:Y:S02]  /*29ef0*/  IMAD.MOV.U32 R12, RZ, RZ, 0x1 ;  /* 0x00000001ff0c7424 */ /* 0x000fe400078e00ff */
[----:B--2---:R-:W-:-:S07]  /*29f00*/  IMAD.MOV.U32 R11, RZ, RZ, 0x181f ;  /* 0x0000181fff0b7424 */ /* 0x004fce00078e00ff */
[----:B01----:R-:W-:Y:S05]  /*29f10*/  WARPSYNC.COLLECTIVE R15, `(.L_x_2020) ;  /* 0x000000000f087348 */ /* 0x003fea0003c00000 */
[----:B------:R2:W3:Y:S02]  /*29f20*/  SHFL.IDX P6, R14, R13, R12, R11 ;  /* 0x0000000c0d0e7389 */ /* 0x0004e400000c000b */
[----:B0123--:R-:W-:Y:S01]  /*29f30*/  ENDCOLLECTIVE ;  /* 0x000000000000791b */ /* 0x00ffe20003800000 */
.L_x_2020:
[----:B------:R-:W-:Y:S05]  /*29f40*/  BSYNC B1 ;  /* 0x0000000000017941 */ /* 0x000fea0003800000 */
.L_x_2019:
        /* <DEDUP_REMOVED lines=8> */
.L_x_2021:
[----:B------:R-:W-:Y:S01]  /*29fd0*/  IMAD.MOV.U32 R44, RZ, RZ, R14 ;  /* 0x000000ffff2c7224 */ /* 0x000fe200078e000e */
[----:B------:R-:W-:Y:S06]  /*29fe0*/  BRA `(.L_x_2022) ;  /* 0xfffffdc400fc7947 */ /* 0x000fec000383ffff */
.L_x_1642:
[----:B0-----:R0:W1:Y:S02]  /*29ff0*/  SYNCS.PHASECHK.TRANS64.TRYWAIT P0, [R90+URZ+0x30890], R105 ;  /* 0x030890695a0075a7 */ /* 0x001064000800017f */
[----:B-1----:R-:W-:Y:S05]  /*2a000*/  @!P0 NANOSLEEP.SYNCS 0x989680 ;  /* 0x009896800000895d */ /* 0x002fea0003900000 */
[----:B------:R-:W1:Y:S02]  /*2a010*/  @!P0 SYNCS.PHASECHK.TRANS64 P0, [R90+URZ+0x30890], R105 ;  /* 0x030890695a0085a7 */ /* 0x000e64000800007f */
[----:B-1----:R-:W-:Y:S05]  /*2a020*/  @!P0 BRA `(.L_x_1642) ;  /* 0xfffffffc00f08947 */ /* 0x002fea000383ffff */
[----:B------:R-:W-:Y:S05]  /*2a030*/  BRA `(.L_x_2023) ;  /* 0xfffffdd400d47947 */ /* 0x000fea000383ffff */
.L_x_1643:
        /* <DEDUP_REMOVED lines=8> */
.L_x_2025:
[----:B------:R-:W-:Y:S05]  /*2a0c0*/  BSYNC B1 ;  /* 0x0000000000017941 */ /* 0x000fea0003800000 */
.L_x_2024:
        /* <DEDUP_REMOVED lines=8> */
.L_x_2026:
[----:B------:R-:W-:Y:S01]  /*2a150*/  MOV R42, R14 ;  /* 0x0000000e002a7202 */ /* 0x000fe20000000f00 */
[----:B------:R-:W-:Y:S06]  /*2a160*/  BRA `(.L_x_2027) ;  /* 0xfffffdd400fc7947 */ /* 0x000fec000383ffff */
.L_x_1646:
[----:B------:R-:W-:Y:S01]  /*2a170*/  BSSY B1, `(.L_x_2028) ;  /* 0x0000008000017945 */ /* 0x000fe20003800000 */
[----:B----4-:R-:W-:Y:S01]  /*2a180*/  IMAD.MOV.U32 R13, RZ, RZ, R43 ;  /* 0x000000ffff0d7224 */ /* 0x010fe200078e002b */
[----:B------:R-:W-:Y:S01]  /*2a190*/  MOV R15, 0xffffffff ;  /* 0xffffffff000f7802 */ /* 0x000fe20000000f00 */
[----:B------:R-:W-:Y:S02]  /*2a1a0*/  IMAD.MOV.U32 R12, RZ, RZ, 0x1 ;  /* 0x00000001ff0c7424 */ /* 0x000fe400078e00ff */
[----:B------:R-:W-:-:S07]  /*2a1b0*/  IMAD.MOV.U32 R11, RZ, RZ, 0x181f ;  /* 0x0000181fff0b7424 */ /* 0x000fce00078e00ff */
[----:B0123--:R-:W-:Y:S05]  /*2a1c0*/  WARPSYNC.COLLECTIVE R15, `(.L_x_2029) ;  /* 0x000000000f087348 */ /* 0x00ffea0003c00000 */
[----:B------:R4:W0:Y:S02]  /*2a1d0*/  SHFL.IDX P6, R14, R13, R12, R11 ;  /* 0x0000000c0d0e7389 */ /* 0x00082400000c000b */
[----:B01234-:R-:W-:Y:S01]  /*2a1e0*/  ENDCOLLECTIVE ;  /* 0x000000000000791b */ /* 0x01ffe20003800000 */
.L_x_2029:
[----:B------:R-:W-:Y:S05]  /*2a1f0*/  BSYNC B1 ;  /* 0x0000000000017941 */ /* 0x000fea0003800000 */
.L_x_2028:
        /* <DEDUP_REMOVED lines=8> */
.L_x_2030:
[----:B------:R-:W-:Y:S01]  /*2a280*/  IMAD.MOV.U32 R42, RZ, RZ, R14 ;  /* 0x000000ffff2a7224 */ /* 0x000fe200078e000e */
[----:B------:R-:W-:Y:S06]  /*2a290*/  BRA `(.L_x_2031) ;  /* 0xfffffdd800207947 */ /* 0x000fec000383ffff */
.L_x_1650:
[----:B--2---:R2:W0:Y:S02]  /*2a2a0*/  SYNCS.PHASECHK.TRANS64.TRYWAIT P4, [R90+URZ+0x308b0], R105 ;  /* 0x0308b0695a0075a7 */ /* 0x004424000808017f */
[----:B0-----:R-:W-:Y:S05]  /*2a2b0*/  @!P4 NANOSLEEP.SYNCS 0x989680 ;  /* 0x009896800000c95d */ /* 0x001fea0003900000 */
[----:B------:R-:W0:Y:S02]  /*2a2c0*/  @!P4 SYNCS.PHASECHK.TRANS64 P4, [R90+URZ+0x308b0], R105 ;  /* 0x0308b0695a00c5a7 */ /* 0x000e24000808007f */
[----:B0-----:R-:W-:Y:S05]  /*2a2d0*/  @!P4 BRA `(.L_x_1650) ;  /* 0xfffffffc00f0c947 */ /* 0x001fea000383ffff */
[----:B------:R-:W-:Y:S05]  /*2a2e0*/  BRA `(.L_x_2032) ;  /* 0xfffffdd800c07947 */ /* 0x000fea000383ffff */
.L_x_1678:
        /* <DEDUP_REMOVED lines=8> */
.L_x_2034:
[----:B------:R-:W-:Y:S05]  /*2a370*/  BSYNC B1 ;  /* 0x0000000000017941 */ /* 0x000fea0003800000 */
.L_x_2033:
        /* <DEDUP_REMOVED lines=8> */
.L_x_2035:
[----:B------:R-:W-:Y:S01]  /*2a400*/  IMAD.MOV.U32 R13, RZ, RZ, R8 ;  /* 0x000000ffff0d7224 */ /* 0x000fe200078e0008 */
[----:B------:R-:W-:-:S07]  /*2a410*/  MOV R4, R14 ;  /* 0x0000000e00047202 */ /* 0x000fce0000000f00 */
[----:B------:R-:W-:Y:S05]  /*2a420*/  WARPSYNC.COLLECTIVE R15, `(.L_x_2036) ;  /* 0x000000000f087348 */ /* 0x000fea0003c00000 */
[----:B------:R0:W1:Y:S02]  /*2a430*/  SHFL.IDX P6, R14, R13, R12, R11 ;  /* 0x0000000c0d0e7389 */ /* 0x00006400000c000b */
[----:B01----:R-:W-:Y:S01]  /*2a440*/  ENDCOLLECTIVE ;  /* 0x000000000000791b */ /* 0x003fe20003800000 */
.L_x_2036:
[----:B------:R-:W-:Y:S02]  /*2a450*/  IMAD.MOV.U32 R13, RZ, RZ, R0 ;  /* 0x000000ffff0d7224 */ /* 0x000fe400078e0000 */
[----:B------:R-:W-:-:S07]  /*2a460*/  IMAD.MOV.U32 R9, RZ, RZ, R14 ;  /* 0x000000ffff097224 */ /* 0x000fce00078e000e */
[----:B------:R-:W-:Y:S05]  /*2a470*/  WARPSYNC.COLLECTIVE R15, `(.L_x_2037) ;  /* 0x000000000f087348 */ /* 0x000fea0003c00000 */
[----:B------:R0:W1:Y:S02]  /*2a480*/  SHFL.IDX P6, R14, R13, R12, R11 ;  /* 0x0000000c0d0e7389 */ /* 0x00006400000c000b */
[----:B01----:R-:W-:Y:S01]  /*2a490*/  ENDCOLLECTIVE ;  /* 0x000000000000791b */ /* 0x003fe20003800000 */
.L_x_2037:
[----:B------:R-:W-:Y:S05]  /*2a4a0*/  BRA `(.L_x_2038) ;  /* 0xfffffdf000107947 */ /* 0x000fea000383ffff */
.L_x_1681:
[----:B------:R-:W-:Y:S01]  /*2a4b0*/  BSSY B1, `(.L_x_2039) ;  /* 0x0000008000017945 */ /* 0x000fe20003800000 */
[----:B------:R-:W-:Y:S01]  /*2a4c0*/  MOV R13, R7 ;  /* 0x00000007000d7202 */ /* 0x000fe20000000f00 */
[----:B------:R-:W-:Y:S02]  /*2a4d0*/  IMAD.MOV.U32 R12, RZ, RZ, 0x1 ;  /* 0x00000001ff0c7424 */ /* 0x000fe400078e00ff */
[----:B------:R-:W-:Y:S02]  /*2a4e0*/  IMAD.MOV.U32 R11, RZ, RZ, 0x181f ;  /* 0x0000181fff0b7424 */ /* 0x000fe400078e00ff */
[----:B------:R-:W-:-:S07]  /*2a4f0*/  IMAD.MOV.U32 R15, RZ, RZ, -0x1 ;  /* 0xffffffffff0f7424 */ /* 0x000fce00078e00ff */
[----:B0---4-:R-:W-:Y:S05]  /*2a500*/  WARPSYNC.COLLECTIVE R15, `(.L_x_2040) ;  /* 0x000000000f087348 */ /* 0x011fea0003c00000 */
[----:B----4-:R1:W2:Y:S02]  /*2a510*/  SHFL.IDX P6, R14, R13, R12, R11 ;  /* 0x0000000c0d0e7389 */ /* 0x0102a400000c000b */
[----:B012---:R-:W-:Y:S01]  /*2a520*/  ENDCOLLECTIVE ;  /* 0x000000000000791b */ /* 0x007fe20003800000 */
.L_x_2040:
[----:B------:R-:W-:Y:S05]  /*2a530*/  BSYNC B1 ;  /* 0x0000000000017941 */ /* 0x000fea0003800000 */
.L_x_2039:
[----:B------:R-:W-:Y:S01]  /*2a540*/  IMAD.MOV.U32 R13, RZ, RZ, R6 ;  /* 0x000000ffff0d7224 */ /* 0x000fe200078e0006 */
[----:B------:R-:W-:Y:S01]  /*2a550*/  MOV R15, 0xffffffff ;  /* 0xffffffff000f7802 */ /* 0x000fe20000000f00 */
[----:B------:R-:W-:Y:S01]  /*2a560*/  IMAD.MOV.U32 R12, RZ, RZ, 0x1 ;  /* 0x00000001ff0c7424 */ /* 0x000fe200078e00ff */
[----:B------:R-:W-:Y:S01]  /*2a570*/  MOV R5, R14 ;  /* 0x0000000e00057202 */ /* 0x000fe20000000f00 */
[----:B------:R-:W-:-:S07]  /*2a580*/  IMAD.MOV.U32 R11, RZ, RZ, 0x181f ;  /* 0x0000181fff0b7424 */ /* 0x000fce00078e00ff */
[----:B------:R-:W-:Y:S05]  /*2a590*/  WARPSYNC.COLLECTIVE R15, `(.L_x_2041) ;  /* 0x000000000f087348 */ /* 0x000fea0003c00000 */
[----:B------:R0:W1:Y:S02]  /*2a5a0*/  SHFL.IDX P6, R14, R13, R12, R11 ;  /* 0x0000000c0d0e7389 */ /* 0x00006400000c000b */
[----:B01----:R-:W-:Y:S01]  /*2a5b0*/  ENDCOLLECTIVE ;  /* 0x000000000000791b */ /* 0x003fe20003800000 */
.L_x_2041:
[----:B------:R-:W-:Y:S02]  /*2a5c0*/  IMAD.MOV.U32 R13, RZ, RZ, R8 ;  /* 0x000000ffff0d7224 */ /* 0x000fe400078e0008 */
[----:B------:R-:W-:-:S07]  /*2a5d0*/  IMAD.MOV.U32 R4, RZ, RZ, R14 ;  /* 0x000000ffff047224 */ /* 0x000fce00078e000e */
[----:B------:R-:W-:Y:S05]  /*2a5e0*/  WARPSYNC.COLLECTIVE R15, `(.L_x_2042) ;  /* 0x000000000f087348 */ /* 0x000fea0003c00000 */
[----:B------:R0:W1:Y:S02]  /*2a5f0*/  SHFL.IDX P6, R14, R13, R12, R11 ;  /* 0x0000000c0d0e7389 */ /* 0x00006400000c000b */
[----:B01----:R-:W-:Y:S01]  /*2a600*/  ENDCOLLECTIVE ;  /* 0x000000000000791b */ /* 0x003fe20003800000 */
.L_x_2042:
[----:B------:R-:W-:Y:S01]  /*2a610*/  MOV R13, R0 ;  /* 0x00000000000d7202 */ /* 0x000fe20000000f00 */
[----:B------:R-:W-:-:S07]  /*2a620*/  IMAD.MOV.U32 R9, RZ, RZ, R14 ;  /* 0x000000ffff097224 */ /* 0x000fce00078e000e */
[----:B------:R-:W-:Y:S05]  /*2a630*/  WARPSYNC.COLLECTIVE R15, `(.L_x_2043) ;  /* 0x000000000f087348 */ /* 0x000fea0003c00000 */
[----:B------:R0:W1:Y:S02]  /*2a640*/  SHFL.IDX P6, R14, R13, R12, R11 ;  /* 0x0000000c0d0e7389 */ /* 0x00006400000c000b */
[----:B01----:R-:W-:Y:S01]  /*2a650*/  ENDCOLLECTIVE ;  /* 0x000000000000791b */ /* 0x003fe20003800000 */
.L_x_2043:
[----:B------:R-:W-:Y:S05]  /*2a660*/  BRA `(.L_x_2044) ;  /* 0xfffffdf000f87947 */ /* 0x000fea000383ffff */
.L_x_1684:
[----:B------:R-:W-:Y:S01]  /*2a670*/  BSSY B1, `(.L_x_2045) ;  /* 0x0000008000017945 */ /* 0x000fe20003800000 */
[----:B------:R-:W-:Y:S01]  /*2a680*/  IMAD.MOV.U32 R13, RZ, RZ, R7 ;  /* 0x000000ffff0d7224 */ /* 0x000fe200078e0007 */
[----:B------:R-:W-:Y:S01]  /*2a690*/  MOV R15, 0xffffffff ;  /* 0xffffffff000f7802 */ /* 0x000fe20000000f00 */
[----:B------:R-:W-:Y:S02]  /*2a6a0*/  IMAD.MOV.U32 R12, RZ, RZ, 0x2 ;  /* 0x00000002ff0c7424 */ /* 0x000fe400078e00ff */
[----:B------:R-:W-:-:S07]  /*2a6b0*/  IMAD.MOV.U32 R11, RZ, RZ, 0x181f ;  /* 0x0000181fff0b7424 */ /* 0x000fce00078e00ff */
[----:B-1--4-:R-:W-:Y:S05]  /*2a6c0*/  WARPSYNC.COLLECTIVE R15, `(.L_x_2046) ;  /* 0x000000000f087348 */ /* 0x012fea0003c00000 */
[----:B----4-:R0:W2:Y:S02]  /*2a6d0*/  SHFL.IDX P6, R14, R13, R12, R11 ;  /* 0x0000000c0d0e7389 */ /* 0x0100a400000c000b */
[----:B012---:R-:W-:Y:S01]  /*2a6e0*/  ENDCOLLECTIVE ;  /* 0x000000000000791b */ /* 0x007fe20003800000 */
.L_x_2046:
[----:B------:R-:W-:Y:S05]  /*2a6f0*/  BSYNC B1 ;  /* 0x0000000000017941 */ /* 0x000fea0003800000 */
.L_x_2045:
        /* <DEDUP_REMOVED lines=8> */
.L_x_2047:
[----:B------:R-:W-:Y:S02]  /*2a780*/  IMAD.MOV.U32 R13, RZ, RZ, R8 ;  /* 0x000000ffff0d7224 */ /* 0x000fe400078e0008 */
[----:B------:R-:W-:-:S07]  /*2a790*/  IMAD.MOV.U32 R4, RZ, RZ, R14 ;  /* 0x000000ffff047224 */ /* 0x000fce00078e000e */
[----:B------:R-:W-:Y:S05]  /*2a7a0*/  WARPSYNC.COLLECTIVE R15, `(.L_x_2048) ;  /* 0x000000000f087348 */ /* 0x000fea0003c00000 */
[----:B------:R0:W1:Y:S02]  /*2a7b0*/  SHFL.IDX P6, R14, R13, R12, R11 ;  /* 0x0000000c0d0e7389 */ /* 0x00006400000c000b */
[----:B01----:R-:W-:Y:S01]  /*2a7c0*/  ENDCOLLECTIVE ;  /* 0x000000000000791b */ /* 0x003fe20003800000 */
.L_x_2048:
[----:B------:R-:W-:Y:S01]  /*2a7d0*/  IMAD.MOV.U32 R13, RZ, RZ, R0 ;  /* 0x000000ffff0d7224 */ /* 0x000fe200078e0000 */
[----:B------:R-:W-:-:S07]  /*2a7e0*/  MOV R9, R14 ;  /* 0x0000000e00097202 */ /* 0x000fce0000000f00 */
[----:B------:R-:W-:Y:S05]  /*2a7f0*/  WARPSYNC.COLLECTIVE R15, `(.L_x_2049) ;  /* 0x000000000f087348 */ /* 0x000fea0003c00000 */
[----:B------:R0:W1:Y:S02]  /*2a800*/  SHFL.IDX P6, R14, R13, R12, R11 ;  /* 0x0000000c0d0e7389 */ /* 0x00006400000c000b */
[----:B01----:R-:W-:Y:S01]  /*2a810*/  ENDCOLLECTIVE ;  /* 0x000000000000791b */ /* 0x003fe20003800000 */
.L_x_2049:
[----:B------:R-:W-:Y:S05]  /*2a820*/  BRA `(.L_x_2050) ;  /* 0xfffffdf400d87947 */ /* 0x000fea000383ffff */
.L_x_1687:
[----:B------:R-:W-:Y:S01]  /*2a830*/  BSSY B1, `(.L_x_2051) ;  /* 0x0000008000017945 */ /* 0x000fe20003800000 */
[----:B------:R-:W-:Y:S01]  /*2a840*/  IMAD.MOV.U32 R13, RZ, RZ, R7 ;  /* 0x000000ffff0d7224 */ /* 0x000fe200078e0007 */
[----:B------:R-:W-:Y:S01]  /*2a850*/  MOV R11, 0x181f ;  /* 0x0000181f000b7802 */ /* 0x000fe20000000f00 */
[----:B------:R-:W-:Y:S02]  /*2a860*/  IMAD.MOV.U32 R12, RZ, RZ, 0x3 ;  /* 0x00000003ff0c7424 */ /* 0x000fe400078e00ff */
[----:B------:R-:W-:-:S07]  /*2a870*/  IMAD.MOV.U32 R15, RZ, RZ, -0x1 ;  /* 0xffffffffff0f7424 */ /* 0x000fce00078e00ff */
[----:B-1--4-:R-:W-:Y:S05]  /*2a880*/  WARPSYNC.COLLECTIVE R15, `(.L_x_2052) ;  /* 0x000000000f087348 */ /* 0x012fea0003c00000 */
[----:B------:R0:W2:Y:S02]  /*2a890*/  SHFL.IDX P6, R14, R13, R12, R11 ;  /* 0x0000000c0d0e7389 */ /* 0x0000a400000c000b */
[----:B012-4-:R-:W-:Y:S01]  /*2a8a0*/  ENDCOLLECTIVE ;  /* 0x000000000000791b */ /* 0x017fe20003800000 */
.L_x_2052:
[----:B------:R-:W-:Y:S05]  /*2a8b0*/  BSYNC B1 ;  /* 0x0000000000017941 */ /* 0x000fea0003800000 */
.L_x_2051:
        /* <DEDUP_REMOVED lines=8> */
.L_x_2053:
[----:B------:R-:W-:Y:S01]  /*2a940*/  MOV R13, R8 ;  /* 0x00000008000d7202 */ /* 0x000fe20000000f00 */
[----:B------:R-:W-:-:S07]  /*2a950*/  IMAD.MOV.U32 R10, RZ, RZ, R14 ;  /* 0x000000ffff0a7224 */ /* 0x000fce00078e000e */
[----:B------:R-:W-:Y:S05]  /*2a960*/  WARPSYNC.COLLECTIVE R15, `(.L_x_2054) ;  /* 0x000000000f087348 */ /* 0x000fea0003c00000 */
[----:B------:R0:W1:Y:S02]  /*2a970*/  SHFL.IDX P6, R14, R13, R12, R11 ;  /* 0x0000000c0d0e7389 */ /* 0x00006400000c000b */
[----:B01----:R-:W-:Y:S01]  /*2a980*/  ENDCOLLECTIVE ;  /* 0x000000000000791b */ /* 0x003fe20003800000 */
.L_x_2054:
[----:B------:R-:W-:Y:S02]  /*2a990*/  IMAD.MOV.U32 R13, RZ, RZ, R0 ;  /* 0x000000ffff0d7224 */ /* 0x000fe400078e0000 */
[----:B------:R-:W-:-:S07]  /*2a9a0*/  IMAD.MOV.U32 R75, RZ, RZ, R14 ;  /* 0x000000ffff4b7224 */ /* 0x000fce00078e000e */
[----:B------:R-:W-:Y:S05]  /*2a9b0*/  WARPSYNC.COLLECTIVE R15, `(.L_x_2055) ;  /* 0x000000000f087348 */ /* 0x000fea0003c00000 */
[----:B------:R0:W1:Y:S02]  /*2a9c0*/  SHFL.IDX P6, R14, R13, R12, R11 ;  /* 0x0000000c0d0e7389 */ /* 0x00006400000c000b */
[----:B01----:R-:W-:Y:S01]  /*2a9d0*/  ENDCOLLECTIVE ;  /* 0x000000000000791b */ /* 0x003fe20003800000 */
.L_x_2055:
[----:B------:R-:W-:Y:S01]  /*2a9e0*/  IMAD.MOV.U32 R0, RZ, RZ, R14 ;  /* 0x000000ffff007224 */ /* 0x000fe200078e000e */
[----:B------:R-:W-:Y:S06]  /*2a9f0*/  BRA `(.L_x_2056) ;  /* 0xfffffdf800bc7947 */ /* 0x000fec000383ffff */
.L_x_1691:
[----:B0-----:R0:W1:Y:S02]  /*2aa00*/  SYNCS.PHASECHK.TRANS64.TRYWAIT P0, [R18+URZ+0x30800], R119 ;  /* 0x03080077120075a7 */ /* 0x001064000800017f */
[----:B-1----:R-:W-:Y:S05]  /*2aa10*/  @!P0 NANOSLEEP.SYNCS 0x989680 ;  /* 0x009896800000895d */ /* 0x002fea0003900000 */
[----:B------:R-:W1:Y:S02]  /*2aa20*/  @!P0 SYNCS.PHASECHK.TRANS64 P0, [R18+URZ+0x30800], R119 ;  /* 0x03080077120085a7 */ /* 0x000e64000800007f */
[----:B-1----:R-:W-:Y:S05]  /*2aa30*/  @!P0 BRA `(.L_x_1691) ;  /* 0xfffffffc00f08947 */ /* 0x002fea000383ffff */
[----:B------:R-:W-:Y:S05]  /*2aa40*/  BRA `(.L_x_2057) ;  /* 0xfffffe0000147947 */ /* 0x000fea000383ffff */
.L_x_1723:
        /* <DEDUP_REMOVED lines=8> */
.L_x_2059:
[----:B------:R-:W-:Y:S05]  /*2aad0*/  BSYNC B1 ;  /* 0x0000000000017941 */ /* 0x000fea0003800000 */
.L_x_2058:
[----:B------:R-:W-:Y:S01]  /*2aae0*/  IMAD.MOV.U32 R13, RZ, RZ, R6 ;  /* 0x000000ffff0d7224 */ /* 0x000fe200078e0006 */
[----:B------:R-:W-:Y:S01]  /*2aaf0*/  MOV R15, 0xffffffff ;  /* 0xffffffff000f7802 */ /* 0x000fe20000000f00 */
[----:B------:R-:W-:Y:S01]  /*2ab00*/  IMAD.MOV.U32 R12, RZ, RZ, RZ ;  /* 0x000000ffff0c7224 */ /* 0x000fe200078e00ff */
[----:B------:R-:W-:Y:S01]  /*2ab10*/  MOV R4, R14 ;  /* 0x0000000e00047202 */ /* 0x000fe20000000f00 */
[----:B------:R-:W-:-:S07]  /*2ab20*/  IMAD.MOV.U32 R11, RZ, RZ, 0x181f ;  /* 0x0000181fff0b7424 */ /* 0x000fce00078e00ff */
[----:B------:R-:W-:Y:S05]  /*2ab30*/  WARPSYNC.COLLECTIVE R15, `(.L_x_2060) ;  /* 0x000000000f087348 */ /* 0x000fea0003c00000 */
[----:B------:R0:W1:Y:S02]  /*2ab40*/  SHFL.IDX P6, R14, R13, R12, R11 ;  /* 0x0000000c0d0e7389 */ /* 0x00006400000c000b */
[----:B01----:R-:W-:Y:S01]  /*2ab50*/  ENDCOLLECTIVE ;  /* 0x000000000000791b */ /* 0x003fe20003800000 */
.L_x_2060:
[----:B------:R-:W-:Y:S02]  /*2ab60*/  IMAD.MOV.U32 R13, RZ, RZ, R8 ;  /* 0x000000ffff0d7224 */ /* 0x000fe400078e0008 */
[----:B------:R-:W-:-:S07]  /*2ab70*/  IMAD.MOV.U32 R5, RZ, RZ, R14 ;  /* 0x000000ffff057224 */ /* 0x000fce00078e000e */
[----:B------:R-:W-:Y:S05]  /*2ab80*/  WARPSYNC.COLLECTIVE R15, `(.L_x_2061) ;  /* 0x000000000f087348 */ /* 0x000fea0003c00000 */
[----:B------:R0:W1:Y:S02]  /*2ab90*/  SHFL.IDX P6, R14, R13, R12, R11 ;  /* 0x0000000c0d0e7389 */ /* 0x00006400000c000b */
[----:B01----:R-:W-:Y:S01]  /*2aba0*/  ENDCOLLECTIVE ;  /* 0x000000000000791b */ /* 0x003fe20003800000 */
.L_x_2061:
[----:B------:R-:W-:Y:S01]  /*2abb0*/  MOV R13, R0 ;  /* 0x00000000000d7202 */ /* 0x000fe20000000f00 */
[----:B------:R-:W-:-:S07]  /*2abc0*/  IMAD.MOV.U32 R9, RZ, RZ, R14 ;  /* 0x000000ffff097224 */ /* 0x000fce00078e000e */
[----:B------:R-:W-:Y:S05]  /*2abd0*/  WARPSYNC.COLLECTIVE R15, `(.L_x_2062) ;  /* 0x000000000f087348 */ /* 0x000fea0003c00000 */
[----:B------:R0:W1:Y:S02]  /*2abe0*/  SHFL.IDX P6, R14, R13, R12, R11 ;  /* 0x0000000c0d0e7389 */ /* 0x00006400000c000b */
[----:B01----:R-:W-:Y:S01]  /*2abf0*/  ENDCOLLECTIVE ;  /* 0x000000000000791b */ /* 0x003fe20003800000 */
.L_x_2062:
[----:B------:R-:W-:Y:S05]  /*2ac00*/  BRA `(.L_x_2063) ;  /* 0xfffffe2c00e47947 */ /* 0x000fea000383ffff */
.L_x_1726:
[----:B------:R-:W-:Y:S01]  /*2ac10*/  BSSY B1, `(.L_x_2064) ;  /* 0x0000008000017945 */ /* 0x000fe20003800000 */
[----:B------:R-:W-:Y:S01]  /*2ac20*/  IMAD.MOV.U32 R13, RZ, RZ, R7 ;  /* 0x000000ffff0d7224 */ /* 0x000fe200078e0007 */
[----:B------:R-:W-:Y:S01]  /*2ac30*/  MOV R15, 0xffffffff ;  /* 0xffffffff000f7802 */ /* 0x000fe20000000f00 */
[----:B------:R-:W-:Y:S02]  /*2ac40*/  IMAD.MOV.U32 R12, RZ, RZ, 0x1 ;  /* 0x00000001ff0c7424 */ /* 0x000fe400078e00ff */
[----:B------:R-:W-:-:S07]  /*2ac50*/  IMAD.MOV.U32 R11, RZ, RZ, 0x181f ;  /* 0x0000181fff0b7424 */ /* 0x000fce00078e00ff */
[----:B0---4-:R-:W-:Y:S05]  /*2ac60*/  WARPSYNC.COLLECTIVE R15, `(.L_x_2065) ;  /* 0x000000000f087348 */ /* 0x011fea0003c00000 */
[----:B----4-:R1:W2:Y:S02]  /*2ac70*/  SHFL.IDX P6, R14, R13, R12, R11 ;  /* 0x0000000c0d0e7389 */ /* 0x0102a400000c000b */
[----:B012---:R-:W-:Y:S01]  /*2ac80*/  ENDCOLLECTIVE ;  /* 0x000000000000791b */ /* 0x007fe20003800000 */
.L_x_2065:
[----:B------:R-:W-:Y:S05]  /*2ac90*/  BSYNC B1 ;  /* 0x0000000000017941 */ /* 0x000fea0003800000 */
.L_x_2064:
        /* <DEDUP_REMOVED lines=8> */
.L_x_2066:
[----:B------:R-:W-:Y:S02]  /*2ad20*/  IMAD.MOV.U32 R13, RZ, RZ, R8 ;  /* 0x000000ffff0d7224 */ /* 0x000fe400078e0008 */
[----:B------:R-:W-:-:S07]  /*2ad30*/  IMAD.MOV.U32 R5, RZ, RZ, R14 ;  /* 0x000000ffff057224 */ /* 0x000fce00078e000e */
[----:B------:R-:W-:Y:S05]  /*2ad40*/  WARPSYNC.COLLECTIVE R15, `(.L_x_2067) ;  /* 0x000000000f087348 */ /* 0x000fea0003c00000 */
[----:B------:R0:W1:Y:S02]  /*2ad50*/  SHFL.IDX P6, R14, R13, R12, R11 ;  /* 0x0000000c0d0e7389 */ /* 0x00006400000c000b */
[----:B01----:R-:W-:Y:S01]  /*2ad60*/  ENDCOLLECTIVE ;  /* 0x000000000000791b */ /* 0x003fe20003800000 */
.L_x_2067:
[----:B------:R-:W-:Y:S01]  /*2ad70*/  IMAD.MOV.U32 R13, RZ, RZ, R0 ;  /* 0x000000ffff0d7224 */ /* 0x000fe200078e0000 */
[----:B------:R-:W-:-:S07]  /*2ad80*/  MOV R9, R14 ;  /* 0x0000000e00097202 */ /* 0x000fce0000000f00 */
[----:B------:R-:W-:Y:S05]  /*2ad90*/  WARPSYNC.COLLECTIVE R15, `(.L_x_2068) ;  /* 0x000000000f087348 */ /* 0x000fea0003c00000 */
[----:B------:R0:W1:Y:S02]  /*2ada0*/  SHFL.IDX P6, R14, R13, R12, R11 ;  /* 0x0000000c0d0e7389 */ /* 0x00006400000c000b */
[----:B01----:R-:W-:Y:S01]  /*2adb0*/  ENDCOLLECTIVE ;  /* 0x000000000000791b */ /* 0x003fe20003800000 */
.L_x_2068:
[----:B------:R-:W-:Y:S05]  /*2adc0*/  BRA `(.L_x_2069) ;  /* 0xfffffe3000a87947 */ /* 0x000fea000383ffff */
.L_x_1729:
[----:B------:R-:W-:Y:S01]  /*2add0*/  BSSY B1, `(.L_x_2070) ;  /* 0x0000008000017945 */ /* 0x000fe20003800000 */
[----:B------:R-:W-:Y:S01]  /*2ade0*/  IMAD.MOV.U32 R13, RZ, RZ, R7 ;  /* 0x000000ffff0d7224 */ /* 0x000fe200078e0007 */
[----:B------:R-:W-:Y:S01]  /*2adf0*/  MOV R11, 0x181f ;  /* 0x0000181f000b7802 */ /* 0x000fe20000000f00 */
[----:B------:R-:W-:Y:S02]  /*2ae00*/  IMAD.MOV.U32 R12, RZ, RZ, 0x2 ;  /* 0x00000002ff0c7424 */ /* 0x000fe400078e00ff */
[----:B------:R-:W-:-:S07]  /*2ae10*/  IMAD.MOV.U32 R15, RZ, RZ, -0x1 ;  /* 0xffffffffff0f7424 */ /* 0x000fce00078e00ff */
[----:B-1--4-:R-:W-:Y:S05]  /*2ae20*/  WARPSYNC.COLLECTIVE R15, `(.L_x_2071) ;  /* 0x000000000f087348 */ /* 0x012fea0003c00000 */
[----:B----4-:R0:W2:Y:S02]  /*2ae30*/  SHFL.IDX P6, R14, R13, R12, R11 ;  /* 0x0000000c0d0e7389 */ /* 0x0100a400000c000b */
[----:B012---:R-:W-:Y:S01]  /*2ae40*/  ENDCOLLECTIVE ;  /* 0x000000000000791b */ /* 0x007fe20003800000 */
.L_x_2071:
[----:B------:R-:W-:Y:S05]  /*2ae50*/  BSYNC B1 ;  /* 0x0000000000017941 */ /* 0x000fea0003800000 */
.L_x_2070:
        /* <DEDUP_REMOVED lines=8> */
.L_x_2072:
[----:B------:R-:W-:Y:S01]  /*2aee0*/  MOV R13, R8 ;  /* 0x00000008000d7202 */ /* 0x000fe20000000f00 */
[----:B------:R-:W-:-:S07]  /*2aef0*/  IMAD.MOV.U32 R5, RZ, RZ, R14 ;  /* 0x000000ffff057224 */ /* 0x000fce00078e000e */
[----:B------:R-:W-:Y:S05]  /*2af00*/  WARPSYNC.COLLECTIVE R15, `(.L_x_2073) ;  /* 0x000000000f087348 */ /* 0x000fea0003c00000 */
[----:B------:R0:W1:Y:S02]  /*2af10*/  SHFL.IDX P6, R14, R13, R12, R11 ;  /* 0x0000000c0d0e7389 */ /* 0x00006400000c000b */
[----:B01----:R-:W-:Y:S01]  /*2af20*/  ENDCOLLECTIVE ;  /* 0x000000000000791b */ /* 0x003fe20003800000 */
.L_x_2073:
[----:B------:R-:W-:Y:S02]  /*2af30*/  IMAD.MOV.U32 R13, RZ, RZ, R0 ;  /* 0x000000ffff0d7224 */ /* 0x000fe400078e0000 */
[----:B------:R-:W-:-:S07]  /*2af40*/  IMAD.MOV.U32 R9, RZ, RZ, R14 ;  /* 0x000000ffff097224 */ /* 0x000fce00078e000e */
[----:B------:R-:W-:Y:S05]  /*2af50*/  WARPSYNC.COLLECTIVE R15, `(.L_x_2074) ;  /* 0x000000000f087348 */ /* 0x000fea0003c00000 */
[----:B------:R0:W1:Y:S02]  /*2af60*/  SHFL.IDX P6, R14, R13, R12, R11 ;  /* 0x0000000c0d0e7389 */ /* 0x00006400000c000b */
[----:B01----:R-:W-:Y:S01]  /*2af70*/  ENDCOLLECTIVE ;  /* 0x000000000000791b */ /* 0x003fe20003800000 */
.L_x_2074:
[----:B------:R-:W-:Y:S05]  /*2af80*/  BRA `(.L_x_2075) ;  /* 0xfffffe34004c7947 */ /* 0x000fea000383ffff */
.L_x_1732:
        /* <DEDUP_REMOVED lines=8> */
.L_x_2077:
[----:B------:R-:W-:Y:S05]  /*2b010*/  BSYNC B1 ;  /* 0x0000000000017941 */ /* 0x000fea0003800000 */
.L_x_2076:
[----:B------:R-:W-:Y:S01]  /*2b020*/  MOV R13, R6 ;  /* 0x00000006000d7202 */ /* 0x000fe20000000f00 */
[----:B------:R-:W-:Y:S02]  /*2b030*/  IMAD.MOV.U32 R12, RZ, RZ, 0x3 ;  /* 0x00000003ff0c7424 */ /* 0x000fe400078e00ff */
[----:B------:R-:W-:Y:S02]  /*2b040*/  IMAD.MOV.U32 R11, RZ, RZ, 0x181f ;  /* 0x0000181fff0b7424 */ /* 0x000fe400078e00ff */
[----:B------:R-:W-:Y:S02]  /*2b050*/  IMAD.MOV.U32 R15, RZ, RZ, -0x1 ;  /* 0xffffffffff0f7424 */ /* 0x000fe400078e00ff */
[----:B------:R-:W-:-:S07]  /*2b060*/  IMAD.MOV.U32 R21, RZ, RZ, R14 ;  /* 0x000000ffff157224 */ /* 0x000fce00078e000e */
[----:B------:R-:W-:Y:S05]  /*2b070*/  WARPSYNC.COLLECTIVE R15, `(.L_x_2078) ;  /* 0x000000000f087348 */ /* 0x000fea0003c00000 */
[----:B------:R0:W1:Y:S02]  /*2b080*/  SHFL.IDX P6, R14, R13, R12, R11 ;  /* 0x0000000c0d0e7389 */ /* 0x00006400000c000b */
[----:B01----:R-:W-:Y:S01]  /*2b090*/  ENDCOLLECTIVE ;  /* 0x000000000000791b */ /* 0x003fe20003800000 */
.L_x_2078:
[----:B------:R-:W-:Y:S01]  /*2b0a0*/  IMAD.MOV.U32 R13, RZ, RZ, R8 ;  /* 0x000000ffff0d7224 */ /* 0x000fe200078e0008 */
[----:B------:R-:W-:-:S07]  /*2b0b0*/  MOV R76, R14 ;  /* 0x0000000e004c7202 */ /* 0x000fce0000000f00 */
[----:B------:R-:W-:Y:S05]  /*2b0c0*/  WARPSYNC.COLLECTIVE R15, `(.L_x_2079) ;  /* 0x000000000f087348 */ /* 0x000fea0003c00000 */
[----:B------:R0:W1:Y:S02]  /*2b0d0*/  SHFL.IDX P6, R14, R13, R12, R11 ;  /* 0x0000000c0d0e7389 */ /* 0x00006400000c000b */
[----:B01----:R-:W-:Y:S01]  /*2b0e0*/  ENDCOLLECTIVE ;  /* 0x000000000000791b */ /* 0x003fe20003800000 */
.L_x_2079:
[----:B------:R-:W-:Y:S02]  /*2b0f0*/  IMAD.MOV.U32 R13, RZ, RZ, R0 ;  /* 0x000000ffff0d7224 */ /* 0x000fe400078e0000 */
[----:B------:R-:W-:-:S07]  /*2b100*/  IMAD.MOV.U32 R77, RZ, RZ, R14 ;  /* 0x000000ffff4d7224 */ /* 0x000fce00078e000e */
[----:B------:R-:W-:Y:S05]  /*2b110*/  WARPSYNC.COLLECTIVE R15, `(.L_x_2080) ;  /* 0x000000000f087348 */ /* 0x000fea0003c00000 */
[----:B------:R0:W1:Y:S02]  /*2b120*/  SHFL.IDX P6, R14, R13, R12, R11 ;  /* 0x0000000c0d0e7389 */ /* 0x00006400000c000b */
[----:B01----:R-:W-:Y:S01]  /*2b130*/  ENDCOLLECTIVE ;  /* 0x000000000000791b */ /* 0x003fe20003800000 */
.L_x_2080:
[----:B------:R-:W-:Y:S01]  /*2b140*/  MOV R0, R14 ;  /* 0x0000000e00007202 */ /* 0x000fe20000000f00 */
[----:B------:R-:W-:Y:S06]  /*2b150*/  BRA `(.L_x_2081) ;  /* 0xfffffe3400f47947 */ /* 0x000fec000383ffff */
.L_x_1736:
[----:B0-----:R0:W1:Y:S02]  /*2b160*/  SYNCS.PHASECHK.TRANS64.TRYWAIT P0, [R18+URZ+0x30800], R115 ;  /* 0x03080073120075a7 */ /* 0x001064000800017f */
[----:B-1----:R-:W-:Y:S05]  /*2b170*/  @!P0 NANOSLEEP.SYNCS 0x989680 ;  /* 0x009896800000895d */ /* 0x002fea0003900000 */
[----:B------:R-:W1:Y:S02]  /*2b180*/  @!P0 SYNCS.PHASECHK.TRANS64 P0, [R18+URZ+0x30800], R115 ;  /* 0x03080073120085a7 */ /* 0x000e64000800007f */
[----:B-1----:R-:W-:Y:S05]  /*2b190*/  @!P0 BRA `(.L_x_1736) ;  /* 0xfffffffc00f08947 */ /* 0x002fea000383ffff */
[----:B------:R-:W-:Y:S05]  /*2b1a0*/  BRA `(.L_x_2082) ;  /* 0xfffffe3c001c7947 */ /* 0x000fea000383ffff */
.L_x_1754:
[----:B-1----:R1:W0:Y:S02]  /*2b1b0*/  SYNCS.PHASECHK.TRANS64.TRYWAIT P1, [R58+URZ+0x30830], R3 ;  /* 0x030830033a0075a7 */ /* 0x002224000802017f */
[----:B0-----:R-:W-:Y:S05]  /*2b1c0*/  @!P1 NANOSLEEP.SYNCS 0x989680 ;  /* 0x009896800000995d */ /* 0x001fea0003900000 */
[----:B------:R-:W0:Y:S02]  /*2b1d0*/  @!P1 SYNCS.PHASECHK.TRANS64 P1, [R58+URZ+0x30830], R3 ;  /* 0x030830033a0095a7 */ /* 0x000e24000802007f */
[----:B0-----:R-:W-:Y:S05]  /*2b1e0*/  @!P1 BRA `(.L_x_1754) ;  /* 0xfffffffc00f09947 */ /* 0x001fea000383ffff */
[----:B------:R-:W-:Y:S05]  /*2b1f0*/  BRA `(.L_x_1753) ;  /* 0xfffffe7000687947 */ /* 0x000fea000383ffff */
.L_x_1775:
[----:B-1----:R1:W2:Y:S02]  /*2b200*/  SYNCS.PHASECHK.TRANS64.TRYWAIT P1, [R2+URZ+0x30830], R152 ;  /* 0x03083098020075a7 */ /* 0x0022a4000802017f */
[----:B--2---:R-:W-:Y:S05]  /*2b210*/  @!P1 NANOSLEEP.SYNCS 0x989680 ;  /* 0x009896800000995d */ /* 0x004fea0003900000 */
[----:B------:R-:W2:Y:S02]  /*2b220*/  @!P1 SYNCS.PHASECHK.TRANS64 P1, [R2+URZ+0x30830], R152 ;  /* 0x03083098020095a7 */ /* 0x000ea4000802007f */
[----:B--2---:R-:W-:Y:S05]  /*2b230*/  @!P1 BRA `(.L_x_1775) ;  /* 0xfffffffc00f09947 */ /* 0x004fea000383ffff */
[----:B------:R-:W-:Y:S05]  /*2b240*/  BRA `(.L_x_1774) ;  /* 0xfffffea000047947 */ /* 0x000fea000383ffff */
.L_x_1780:
[----:B-1----:R1:W2:Y:S02]  /*2b250*/  SYNCS.PHASECHK.TRANS64.TRYWAIT P1, [R203+URZ+0x30850], R0 ;  /* 0x03085000cb0075a7 */ /* 0x0022a4000802017f */
[----:B--2---:R-:W-:Y:S05]  /*2b260*/  @!P1 NANOSLEEP.SYNCS 0x989680 ;  /* 0x009896800000995d */ /* 0x004fea0003900000 */
[----:B------:R-:W2:Y:S02]  /*2b270*/  @!P1 SYNCS.PHASECHK.TRANS64 P1, [R203+URZ+0x30850], R0 ;  /* 0x03085000cb0095a7 */ /* 0x000ea4000802007f */
[----:B--2---:R-:W-:Y:S05]  /*2b280*/  @!P1 BRA `(.L_x_1780) ;  /* 0xfffffffc00f09947 */ /* 0x004fea000383ffff */
[----:B------:R-:W-:Y:S05]  /*2b290*/  BRA `(.L_x_1779) ;  /* 0xfffffeb0007c7947 */ /* 0x000fea000383ffff */
.L_x_1803:
[----:B-1----:R1:W2:Y:S02]  /*2b2a0*/  SYNCS.PHASECHK.TRANS64.TRYWAIT P1, [R222+URZ+0x30830], R2 ;  /* 0x03083002de0075a7 */ /* 0x0022a4000802017f */
[----:B--2---:R-:W-:Y:S05]  /*2b2b0*/  @!P1 NANOSLEEP.SYNCS 0x989680 ;  /* 0x009896800000995d */ /* 0x004fea0003900000 */
[----:B------:R-:W2:Y:S02]  /*2b2c0*/  @!P1 SYNCS.PHASECHK.TRANS64 P1, [R222+URZ+0x30830], R2 ;  /* 0x03083002de0095a7 */ /* 0x000ea4000802007f */
[----:B--2---:R-:W-:Y:S05]  /*2b2d0*/  @!P1 BRA `(.L_x_1803) ;  /* 0xfffffffc00f09947 */ /* 0x004fea000383ffff */
[----:B------:R-:W-:Y:S05]  /*2b2e0*/  BRA `(.L_x_1802) ;  /* 0xfffffed400307947 */ /* 0x000fea000383ffff */
.L_x_1808:
[----:B-1----:R1:W2:Y:S02]  /*2b2f0*/  SYNCS.PHASECHK.TRANS64.TRYWAIT P1, [R13+URZ+0x30850], R0 ;  /* 0x030850000d0075a7 */ /* 0x0022a4000802017f */
[----:B--2---:R-:W-:Y:S05]  /*2b300*/  @!P1 NANOSLEEP.SYNCS 0x989680 ;  /* 0x009896800000995d */ /* 0x004fea0003900000 */
[----:B------:R-:W2:Y:S02]  /*2b310*/  @!P1 SYNCS.PHASECHK.TRANS64 P1, [R13+URZ+0x30850], R0 ;  /* 0x030850000d0095a7 */ /* 0x000ea4000802007f */
[----:B--2---:R-:W-:Y:S05]  /*2b320*/  @!P1 BRA `(.L_x_1808) ;  /* 0xfffffffc00f09947 */ /* 0x004fea000383ffff */
[----:B------:R-:W-:Y:S05]  /*2b330*/  BRA `(.L_x_1807) ;  /* 0xfffffee400ac7947 */ /* 0x000fea000383ffff */
.L_x_1818:
[----:B--2---:R2:W3:Y:S02]  /*2b340*/  SYNCS.PHASECHK.TRANS64.TRYWAIT P1, [R4+URZ+0x30830], R2 ;  /* 0x03083002040075a7 */ /* 0x0044e4000802017f */
[----:B---3--:R-:W-:Y:S05]  /*2b350*/  @!P1 NANOSLEEP.SYNCS 0x989680 ;  /* 0x009896800000995d */ /* 0x008fea0003900000 */
[----:B------:R-:W3:Y:S02]  /*2b360*/  @!P1 SYNCS.PHASECHK.TRANS64 P1, [R4+URZ+0x30830], R2 ;  /* 0x03083002040095a7 */ /* 0x000ee4000802007f */
[----:B---3--:R-:W-:Y:S05]  /*2b370*/  @!P1 BRA `(.L_x_1818) ;  /* 0xfffffffc00f09947 */ /* 0x008fea000383ffff */
[----:B------:R-:W-:Y:S05]  /*2b380*/  BRA `(.L_x_1817) ;  /* 0xfffffef800887947 */ /* 0x000fea000383ffff */
.L_x_1823:
[----:B-1----:R1:W2:Y:S02]  /*2b390*/  SYNCS.PHASECHK.TRANS64.TRYWAIT P1, [R222+URZ+0x30850], R0 ;  /* 0x03085000de0075a7 */ /* 0x0022a4000802017f */
[----:B--2---:R-:W-:Y:S05]  /*2b3a0*/  @!P1 NANOSLEEP.SYNCS 0x989680 ;  /* 0x009896800000995d */ /* 0x004fea0003900000 */
[----:B------:R-:W2:Y:S02]  /*2b3b0*/  @!P1 SYNCS.PHASECHK.TRANS64 P1, [R222+URZ+0x30850], R0 ;  /* 0x03085000de0095a7 */ /* 0x000ea4000802007f */
[----:B--2---:R-:W-:Y:S05]  /*2b3c0*/  @!P1 BRA `(.L_x_1823) ;  /* 0xfffffffc00f09947 */ /* 0x004fea000383ffff */
[----:B------:R-:W-:Y:S05]  /*2b3d0*/  BRA `(.L_x_1822) ;  /* 0xffffff0c00087947 */ /* 0x000fea000383ffff */
.L_x_1839:
[----:B--2---:R2:W3:Y:S02]  /*2b3e0*/  SYNCS.PHASECHK.TRANS64.TRYWAIT P1, [R12+URZ+0x30850], R5 ;  /* 0x030850050c0075a7 */ /* 0x0044e4000802017f */
[----:B---3--:R-:W-:Y:S05]  /*2b3f0*/  @!P1 NANOSLEEP.SYNCS 0x989680 ;  /* 0x009896800000995d */ /* 0x008fea0003900000 */
[----:B------:R-:W3:Y:S02]  /*2b400*/  @!P1 SYNCS.PHASECHK.TRANS64 P1, [R12+URZ+0x30850], R5 ;  /* 0x030850050c0095a7 */ /* 0x000ee4000802007f */
[----:B---3--:R-:W-:Y:S05]  /*2b410*/  @!P1 BRA `(.L_x_1839) ;  /* 0xfffffffc00f09947 */ /* 0x008fea000383ffff */
[----:B------:R-:W-:Y:S05]  /*2b420*/  BRA `(.L_x_1838) ;  /* 0xffffff3000c87947 */ /* 0x000fea000383ffff */
.L_x_1884:
[----:B------:R-:W0:Y:S01]  /*2b430*/  S2R R12, SR_TID.X ;  /* 0x00000000000c7919 */ /* 0x000e220000002100 */
[----:B------:R-:W-:Y:S01]  /*2b440*/  BSSY B1, `(.L_x_2083) ;  /* 0x000000a000017945 */ /* 0x000fe20003800000 */
[----:B------:R-:W-:Y:S01]  /*2b450*/  IMAD.MOV.U32 R11, RZ, RZ, 0x1f ;  /* 0x0000001fff0b7424 */ /* 0x000fe200078e00ff */
[----:B------:R-:W-:Y:S02]  /*2b460*/  MOV R15, 0xffffffff ;  /* 0xffffffff000f7802 */ /* 0x000fe40000000f00 */
[----:B0-----:R-:W-:-:S04]  /*2b470*/  SHF.R.U32.HI R12, RZ, 0x5, R12 ;  /* 0x00000005ff0c7819 */ /* 0x001fc8000001160c */
[----:B------:R-:W-:-:S05]  /*2b480*/  LOP3.LUT R12, R12, 0x3, RZ, 0xc0, !PT ;  /* 0x000000030c0c7812 */ /* 0x000fca00078ec0ff */
[----:B------:R-:W-:Y:S02]  /*2b490*/  IMAD.MOV.U32 R13, RZ, RZ, R12 ;  /* 0x000000ffff0d7224 */ /* 0x000fe400078e000c */
[----:B------:R-:W-:-:S07]  /*2b4a0*/  IMAD.MOV.U32 R12, RZ, RZ, RZ ;  /* 0x000000ffff0c7224 */ /* 0x000fce00078e00ff */
[----:B-1----:R-:W-:Y:S05]  /*2b4b0*/  WARPSYNC.COLLECTIVE R15, `(.L_x_2084) ;  /* 0x000000000f087348 */ /* 0x002fea0003c00000 */
[----:B------:R0:W2:Y:S02]  /*2b4c0*/  SHFL.IDX P6, R14, R13, R12, R11 ;  /* 0x0000000c0d0e7389 */ /* 0x0000a400000c000b */
[----:B012---:R-:W-:Y:S01]  /*2b4d0*/  ENDCOLLECTIVE ;  /* 0x000000000000791b */ /* 0x007fe20003800000 */
.L_x_2084:
[----:B------:R-:W-:Y:S05]  /*2b4e0*/  BSYNC B1 ;  /* 0x0000000000017941 */ /* 0x000fea0003800000 */
.L_x_2083:
[----:B------:R-:W-:Y:S05]  /*2b4f0*/  BRA `(.L_x_2085) ;  /* 0xffffff8000d47947 */ /* 0x000fea000383ffff */
.L_x_1886:
[----:B------:R-:W-:Y:S01]  /*2b500*/  BSSY B1, `(.L_x_2086) ;  /* 0x0000006000017945 */ /* 0x000fe20003800000 */
[----:B------:R-:W-:-:S07]  /*2b510*/  IMAD.MOV.U32 R15, RZ, RZ, -0x1 ;  /* 0xffffffffff0f7424 */ /* 0x000fce00078e00ff */
[----:B01----:R-:W-:Y:S05]  /*2b520*/  WARPSYNC.COLLECTIVE R15, `(.L_x_2087) ;  /* 0x000000000f0c7348 */ /* 0x003fea0003c00000 */
[----:B------:R-:W-:Y:S02]  /*2b530*/  ELECT P6, UR62, PT ;  /* 0x00000000003e782f */ /* 0x000fe400038c0000 */
[----:B------:R-:W-:Y:S01]  /*2b540*/  MOV R14, UR62 ;  /* 0x0000003e000e7c02 */ /* 0x000fe20008000f00 */
[----:B01----:R-:W-:Y:S10]  /*2b550*/  ENDCOLLECTIVE ;  /* 0x000000000000791b */ /* 0x003ff40003800000 */
.L_x_2087:
[----:B------:R-:W-:Y:S05]  /*2b560*/  BSYNC B1 ;  /* 0x0000000000017941 */ /* 0x000fea0003800000 */
.L_x_2086:
[----:B------:R-:W-:Y:S05]  /*2b570*/  BRA `(.L_x_1885) ;  /* 0xffffff8000cc7947 */ /* 0x000fea000383ffff */
.L_x_1888:
[----:B0-----:R0:W2:Y:S02]  /*2b580*/  SYNCS.PHASECHK.TRANS64.TRYWAIT P0, [R23+URZ+0x30820], R6 ;  /* 0x03082006170075a7 */ /* 0x0010a4000800017f */
[----:B--2---:R-:W-:Y:S05]  /*2b590*/  @!P0 NANOSLEEP.SYNCS 0x989680 ;  /* 0x009896800000895d */ /* 0x004fea0003900000 */
[----:B------:R-:W2:Y:S02]  /*2b5a0*/  @!P0 SYNCS.PHASECHK.TRANS64 P0, [R23+URZ+0x30820], R6 ;  /* 0x03082006170085a7 */ /* 0x000ea4000800007f */
[----:B--2---:R-:W-:Y:S05]  /*2b5b0*/  @!P0 BRA `(.L_x_1888) ;  /* 0xfffffffc00f08947 */ /* 0x004fea000383ffff */
[----:B------:R-:W-:Y:S05]  /*2b5c0*/  BRA `(.L_x_2088) ;  /* 0xffffff8000dc7947 */ /* 0x000fea000383ffff */
.L_x_1892:
[----:B--2---:R2:W3:Y:S02]  /*2b5d0*/  SYNCS.PHASECHK.TRANS64.TRYWAIT P0, [R13+URZ+0x308a0], R12 ;  /* 0x0308a00c0d0075a7 */ /* 0x0044e4000800017f */
[----:B---3--:R-:W-:Y:S05]  /*2b5e0*/  @!P0 NANOSLEEP.SYNCS 0x989680 ;  /* 0x009896800000895d */ /* 0x008fea0003900000 */
[----:B------:R-:W3:Y:S02]  /*2b5f0*/  @!P0 SYNCS.PHASECHK.TRANS64 P0, [R13+URZ+0x308a0], R12 ;  /* 0x0308a00c0d0085a7 */ /* 0x000ee4000800007f */
[----:B---3--:R-:W-:Y:S05]  /*2b600*/  @!P0 BRA `(.L_x_1892) ;  /* 0xfffffffc00f08947 */ /* 0x008fea000383ffff */
[----:B------:R-:W-:Y:S05]  /*2b610*/  BRA `(.L_x_2089) ;  /* 0xffffff8000f47947 */ /* 0x000fea000383ffff */
.L_x_1900:
[----:B0-----:R0:W3:Y:S02]  /*2b620*/  SYNCS.PHASECHK.TRANS64.TRYWAIT P0, [R13+URZ+0x308c0], R12 ;  /* 0x0308c00c0d0075a7 */ /* 0x0010e4000800017f */
[----:B---3--:R-:W-:Y:S05]  /*2b630*/  @!P0 NANOSLEEP.SYNCS 0x989680 ;  /* 0x009896800000895d */ /* 0x008fea0003900000 */
[----:B------:R-:W3:Y:S02]  /*2b640*/  @!P0 SYNCS.PHASECHK.TRANS64 P0, [R13+URZ+0x308c0], R12 ;  /* 0x0308c00c0d0085a7 */ /* 0x000ee4000800007f */
[----:B---3--:R-:W-:Y:S05]  /*2b650*/  @!P0 BRA `(.L_x_1900) ;  /* 0xfffffffc00f08947 */ /* 0x008fea000383ffff */
[----:B------:R-:W-:Y:S05]  /*2b660*/  BRA `(.L_x_2090) ;  /* 0xffffff8800347947 */ /* 0x000fea000383ffff */
.L_x_1910:
[----:B0-----:R0:W2:Y:S02]  /*2b670*/  SYNCS.PHASECHK.TRANS64.TRYWAIT P1, [R6+URZ+0x308a0], R3 ;  /* 0x0308a003060075a7 */ /* 0x0010a4000802017f */
[----:B--2---:R-:W-:Y:S05]  /*2b680*/  @!P1 NANOSLEEP.SYNCS 0x989680 ;  /* 0x009896800000995d */ /* 0x004fea0003900000 */
[----:B------:R-:W2:Y:S02]  /*2b690*/  @!P1 SYNCS.PHASECHK.TRANS64 P1, [R6+URZ+0x308a0], R3 ;  /* 0x0308a003060095a7 */ /* 0x000ea4000802007f */
[----:B--2---:R-:W-:Y:S05]  /*2b6a0*/  @!P1 BRA `(.L_x_1910) ;  /* 0xfffffffc00f09947 */ /* 0x004fea000383ffff */
[----:B------:R-:W-:Y:S05]  /*2b6b0*/  BRA `(.L_x_2091) ;  /* 0xffffff8c00a87947 */ /* 0x000fea000383ffff */
.L_x_1918:
[----:B--2---:R2:W3:Y:S02]  /*2b6c0*/  SYNCS.PHASECHK.TRANS64.TRYWAIT P1, [R6+URZ+0x308c0], R3 ;  /* 0x0308c003060075a7 */ /* 0x0044e4000802017f */
[----:B---3--:R-:W-:Y:S05]  /*2b6d0*/  @!P1 NANOSLEEP.SYNCS 0x989680 ;  /* 0x009896800000995d */ /* 0x008fea0003900000 */
[----:B------:R-:W3:Y:S02]  /*2b6e0*/  @!P1 SYNCS.PHASECHK.TRANS64 P1, [R6+URZ+0x308c0], R3 ;  /* 0x0308c003060095a7 */ /* 0x000ee4000802007f */
[----:B---3--:R-:W-:Y:S05]  /*2b6f0*/  @!P1 BRA `(.L_x_1918) ;  /* 0xfffffffc00f09947 */ /* 0x008fea000383ffff */
[----:B------:R-:W-:Y:S05]  /*2b700*/  BRA `(.L_x_2092) ;  /* 0xffffff9000e07947 */ /* 0x000fea000383ffff */
.L_x_1942:
        /* <DEDUP_REMOVED lines=8> */
[----:B-----5:R-:W-:Y:S05]  /*2b790*/  WARPSYNC.COLLECTIVE R15, `(.L_x_2094) ;  /* 0x000000000f087348 */ /* 0x020fea0003c00000 */
[----:B------:R0:W1:Y:S02]  /*2b7a0*/  SHFL.IDX P6, R14, R13, R12, R11 ;  /* 0x0000000c0d0e7389 */ /* 0x00006400000c000b */
[----:B01---5:R-:W-:Y:S01]  /*2b7b0*/  ENDCOLLECTIVE ;  /* 0x000000000000791b */ /* 0x023fe20003800000 */
.L_x_2094:
[----:B------:R-:W-:Y:S05]  /*2b7c0*/  BSYNC B0 ;  /* 0x0000000000007941 */ /* 0x000fea0003800000 */
.L_x_2093:
[----:B------:R-:W-:Y:S05]  /*2b7d0*/  BRA `(.L_x_2095) ;  /* 0xffffffa400587947 */ /* 0x000fea000383ffff */
.L_x_1945:
[----:B0-----:R0:W1:Y:S02]  /*2b7e0*/  SYNCS.PHASECHK.TRANS64.TRYWAIT P0, [R4+URZ+0x30840], R5 ;  /* 0x03084005040075a7 */ /* 0x001064000800017f */
[----:B-1----:R-:W-:Y:S05]  /*2b7f0*/  @!P0 NANOSLEEP.SYNCS 0x989680 ;  /* 0x009896800000895d */ /* 0x002fea0003900000 */
[----:B------:R-:W1:Y:S02]  /*2b800*/  @!P0 SYNCS.PHASECHK.TRANS64 P0, [R4+URZ+0x30840], R5 ;  /* 0x03084005040085a7 */ /* 0x000e64000800007f */
[----:B-1----:R-:W-:Y:S05]  /*2b810*/  @!P0 BRA `(.L_x_1945) ;  /* 0xfffffffc00f08947 */ /* 0x002fea000383ffff */
[----:B------:R-:W-:Y:S05]  /*2b820*/  BRA `(.L_x_2096) ;  /* 0xffffffa400b87947 */ /* 0x000fea000383ffff */
.L_x_1946:
        /* <DEDUP_REMOVED lines=8> */
.L_x_2098:
[----:B------:R-:W-:Y:S05]  /*2b8b0*/  BSYNC B0 ;  /* 0x0000000000007941 */ /* 0x000fea0003800000 */
.L_x_2097:
        /* <DEDUP_REMOVED lines=9> */
.L_x_2099:
[----:B------:R-:W-:Y:S02]  /*2b950*/  IMAD.MOV.U32 R13, RZ, RZ, R6 ;  /* 0x000000ffff0d7224 */ /* 0x000fe400078e0006 */
[----:B------:R-:W-:Y:S02]  /*2b960*/  IMAD.MOV.U32 R12, RZ, RZ, 0x1 ;  /* 0x00000001ff0c7424 */ /* 0x000fe400078e00ff */
[----:B------:R-:W-:-:S07]  /*2b970*/  IMAD.MOV.U32 R3, RZ, RZ, R14 ;  /* 0x000000ffff037224 */ /* 0x000fce00078e000e */
[----:B------:R-:W-:Y:S05]  /*2b980*/  WARPSYNC.COLLECTIVE R15, `(.L_x_2100) ;  /* 0x000000000f087348 */ /* 0x000fea0003c00000 */
[----:B------:R0:W1:Y:S02]  /*2b990*/  SHFL.IDX P6, R14, R13, R12, R11 ;  /* 0x0000000c0d0e7389 */ /* 0x00006400000c000b */
[----:B01----:R-:W-:Y:S01]  /*2b9a0*/  ENDCOLLECTIVE ;  /* 0x000000000000791b */ /* 0x003fe20003800000 */
.L_x_2100:
[----:B------:R-:W-:-:S04]  /*2b9b0*/  @P0 LEA R3, P1, R37, R3, 0x1 ;  /* 0x0000000325030211 */ /* 0x000fc800078208ff */
[----:B------:R-:W-:-:S04]  /*2b9c0*/  @P0 IADD3.X R2, RZ, R2, RZ, P1, !PT ;  /* 0x00000002ff020210 */ /* 0x000fc80000ffe4ff */
[----:B------:R-:W-:Y:S01]  /*2b9d0*/  @P0 LOP3.LUT R3, R3, R2, RZ, 0x3c, !PT ;  /* 0x0000000203030212 */ /* 0x000fe200078e3cff */
[----:B------:R-:W-:-:S03]  /*2b9e0*/  IMAD.MOV.U32 R13, RZ, RZ, R0 ;  /* 0x000000ffff0d7224 */ /* 0x000fc600078e0000 */
[----:B------:R-:W-:-:S04]  /*2b9f0*/  @P0 LOP3.LUT R2, R3, R2, RZ, 0x3c, !PT ;  /* 0x0000000203020212 */ /* 0x000fc800078e3cff */
[----:B------:R-:W-:Y:S02]  /*2ba00*/  @P0 LOP3.LUT R3, R3, R2, RZ, 0x3c, !PT ;  /* 0x0000000203030212 */ /* 0x000fe400078e3cff */
[----:B------:R-:W-:-:S03]  /*2ba10*/  MOV R8, R14 ;  /* 0x0000000e00087202 */ /* 0x000fc60000000f00 */
[----:B------:R-:W-:Y:S01]  /*2ba20*/  @!PT LDS RZ, [RZ] ;  /* 0x00000000fffff984 */ /* 0x000fe20000000800 */
[----:B------:R-:W-:Y:S01]  /*2ba30*/  @!PT LDS RZ, [RZ] ;  /* 0x00000000fffff984 */ /* 0x000fe20000000800 */
[----:B------:R-:W-:Y:S01]  /*2ba40*/  @!PT LDS RZ, [RZ] ;  /* 0x00000000fffff984 */ /* 0x000fe20000000800 */
[----:B------:R0:W-:Y:S04]  /*2ba50*/  @P0 LDGSTS.E.BYPASS.LTC128B.128 [R9+0x20400], desc[UR60][R2.64], !P5 ;  /* 0x2040000002090fae */ /* 0x0001e8000e901d7c */
[----:B0-----:R-:W-:Y:S05]  /*2ba60*/  WARPSYNC.COLLECTIVE R15, `(.L_x_2101) ;  /* 0x000000000f087348 */ /* 0x001fea0003c00000 */
[----:B------:R1:W2:Y:S02]  /*2ba70*/  SHFL.IDX P6, R14, R13, R12, R11 ;  /* 0x0000000c0d0e7389 */ /* 0x0002a400000c000b */
[----:B012---:R-:W-:Y:S01]  /*2ba80*/  ENDCOLLECTIVE ;  /* 0x000000000000791b */ /* 0x007fe20003800000 */
.L_x_2101:
[----:B------:R-:W-:Y:S01]  /*2ba90*/  @!PT LDS RZ, [RZ] ;  /* 0x00000000fffff984 */ /* 0x000fe20000000800 */
[----:B------:R-:W-:Y:S01]  /*2baa0*/  @!PT LDS RZ, [RZ] ;  /* 0x00000000fffff984 */ /* 0x000fe20000000800 */
[----:B------:R-:W-:Y:S01]  /*2bab0*/  @!PT LDS RZ, [RZ] ;  /* 0x00000000fffff984 */ /* 0x000fe20000000800 */
[----:B------:R-:W-:Y:S04]  /*2bac0*/  @P0 LDGSTS.E.BYPASS.LTC128B.128 [R9+0x22400], desc[UR60][R2.64+0x80], !P4 ;  /* 0x2240008002090fae */ /* 0x000fe8000e101d7c */
[----:B------:R-:W-:Y:S04]  /*2bad0*/  @P0 LDGSTS.E.BYPASS.LTC128B.128 [R9+0x24400], desc[UR60][R2.64+0x100], !P3 ;  /* 0x2440010002090fae */ /* 0x000fe8000d901d7c */
[----:B------:R0:W-:Y:S01]  /*2bae0*/  @P0 LDGSTS.E.BYPASS.LTC128B.128 [R9+0x26400], desc[UR60][R2.64+0x180], !P2 ;  /* 0x2640018002090fae */ /* 0x0001e2000d101d7c */
[----:B------:R-:W-:Y:S01]  /*2baf0*/  ISETP.GE.AND P0, PT, R5, 0x11, PT ;  /* 0x000000110500780c */ /* 0x000fe20003f06270 */
[----:B------:R-:W-:-:S02]  /*2bb00*/  IMAD.MOV.U32 R13, RZ, RZ, R6 ;  /* 0x000000ffff0d7224 */ /* 0x000fc400078e0006 */
[----:B------:R-:W-:Y:S02]  /*2bb10*/  IMAD.MOV.U32 R12, RZ, RZ, 0x2 ;  /* 0x00000002ff0c7424 */ /* 0x000fe400078e00ff */
[----:B0-----:R-:W-:-:S08]  /*2bb20*/  IMAD.MOV.U32 R2, RZ, RZ, R14 ;  /* 0x000000ffff027224 */ /* 0x001fd000078e000e */
[----:B------:R-:W-:Y:S05]  /*2bb30*/  WARPSYNC.COLLECTIVE R15, `(.L_x_2102) ;  /* 0x000000000f087348 */ /* 0x000fea0003c00000 */
[----:B------:R0:W1:Y:S02]  /*2bb40*/  SHFL.IDX P6, R14, R13, R12, R11 ;  /* 0x0000000c0d0e7389 */ /* 0x00006400000c000b */
[----:B01----:R-:W-:Y:S01]  /*2bb50*/  ENDCOLLECTIVE ;  /* 0x000000000000791b */ /* 0x003fe20003800000 */
.L_x_2102:
[----:B------:R-:W-:Y:S02]  /*2bb60*/  @P0 LEA R21, R7, R23, 0x1 ;  /* 0x0000001707150211 */ /* 0x000fe400078e08ff */
[----:B------:R-:W-:-:S05]  /*2bb70*/  @P0 LEA R2, P1, R37, R2, 0x1 ;  /* 0x0000000225020211 */ /* 0x000fca00078208ff */
[----:B------:R-:W-:-:S05]  /*2bb80*/  @P0 IMAD.X R3, RZ, RZ, R8, P1 ;  /* 0x000000ffff030224 */ /* 0x000fca00008e0608 */
[----:B------:R-:W-:Y:S01]  /*2bb90*/  @!PT LDS RZ, [RZ] ;  /* 0x00000000fffff984 */ /* 0x000fe20000000800 */
[----:B------:R-:W-:Y:S01]  /*2bba0*/  @!PT LDS RZ, [RZ] ;  /* 0x00000000fffff984 */ /* 0x000fe20000000800 */
[----:B------:R-:W-:Y:S01]  /*2bbb0*/  @!PT LDS RZ, [RZ] ;  /* 0x00000000fffff984 */ /* 0x000fe20000000800 */
[----:B------:R0:W-:Y:S01]  /*2bbc0*/  @P0 LDGSTS.E.BYPASS.LTC128B.128 [R21+0x20c00], desc[UR60][R2.64], !P5 ;  /* 0x20c0000002150fae */ /* 0x0001e2000e901d7c */
[----:B------:R-:W-:-:S03]  /*2bbd0*/  MOV R13, R0 ;  /* 0x00000000000d7202 */ /* 0x000fc60000000f00 */
        /* <DEDUP_REMOVED lines=8> */
.L_x_2103:
[----:B------:R-:W-:Y:S01]  /*2bc60*/  @P0 IMAD R9, R7, 0x2, R23 ;  /* 0x0000000207090824 */ /* 0x000fe200078e0217 */
[----:B------:R-:W-:Y:S01]  /*2bc70*/  MOV R13, R6 ;  /* 0x00000006000d7202 */ /* 0x000fe20000000f00 */
[----:B------:R-:W-:Y:S02]  /*2bc80*/  IMAD.MOV.U32 R12, RZ, RZ, 0x3 ;  /* 0x00000003ff0c7424 */ /* 0x000fe400078e00ff */
[----:B------:R-:W-:-:S07]  /*2bc90*/  IMAD.MOV.U32 R2, RZ, RZ, R14 ;  /* 0x000000ffff027224 */ /* 0x000fce00078e000e */
[----:B------:R-:W-:Y:S05]  /*2bca0*/  WARPSYNC.COLLECTIVE R15, `(.L_x_2104) ;  /* 0x000000000f087348 */ /* 0x000fea0003c00000 */
[----:B------:R0:W1:Y:S02]  /*2bcb0*/  SHFL.IDX P6, R14, R13, R12, R11 ;  /* 0x0000000c0d0e7389 */ /* 0x00006400000c000b */
[----:B01----:R-:W-:Y:S01]  /*2bcc0*/  ENDCOLLECTIVE ;  /* 0x000000000000791b */ /* 0x003fe20003800000 */
.L_x_2104:
        /* <DEDUP_REMOVED lines=14> */
.L_x_2105:
[----:B------:R-:W-:Y:S01]  /*2bdb0*/  MOV R0, R14 ;  /* 0x0000000e00007202 */ /* 0x000fe20000000f00 */
[----:B------:R-:W-:Y:S06]  /*2bdc0*/  BRA `(.L_x_2106) ;  /* 0xffffffa400607947 */ /* 0x000fec000383ffff */
.L_x_1951:
[----:B------:R-:W-:Y:S01]  /*2bdd0*/  IMAD.MOV.U32 R13, RZ, RZ, R0 ;  /* 0x000000ffff0d7224 */ /* 0x000fe200078e0000 */
[----:B------:R-:W-:Y:S01]  /*2bde0*/  MOV R15, 0xffffffff ;  /* 0xffffffff000f7802 */ /* 0x000fe20000000f00 */
[----:B------:R-:W-:Y:S01]  /*2bdf0*/  IMAD.MOV.U32 R12, RZ, RZ, RZ ;  /* 0x000000ffff0c7224 */ /* 0x000fe200078e00ff */
[----:B------:R-:W-:Y:S01]  /*2be00*/  IADD3 R28, R8, R28, RZ ;  /* 0x0000001c081c7210 */ /* 0x000fe20007ffe0ff */
[----:B------:R-:W-:Y:S02]  /*2be10*/  IMAD.MOV.U32 R11, RZ, RZ, 0x181f ;  /* 0x0000181fff0b7424 */ /* 0x000fe400078e00ff */
[----:B------:R-:W-:Y:S02]  /*2be20*/  IMAD R5, R31, R7, RZ ;  /* 0x000000071f057224 */ /* 0x000fe400078e02ff */
[----:B------:R-:W-:-:S07]  /*2be30*/  VIADD R6, R28, 0x10 ;  /* 0x000000101c067836 */ /* 0x000fce0000000000 */
[----:B------:R-:W-:Y:S05]  /*2be40*/  WARPSYNC.COLLECTIVE R15, `(.L_x_2107) ;  /* 0x000000000f087348 */ /* 0x000fea0003c00000 */
[----:B------:R0:W1:Y:S02]  /*2be50*/  SHFL.IDX P6, R14, R13, R12, R11 ;  /* 0x0000000c0d0e7389 */ /* 0x00006400000c000b */
[----:B01----:R-:W-:Y:S01]  /*2be60*/  ENDCOLLECTIVE ;  /* 0x000000000000791b */ /* 0x003fe20003800000 */
.L_x_2107:
[----:B------:R-:W-:Y:S01]  /*2be70*/  ISETP.GE.AND P0, PT, R28, R5, PT ;  /* 0x000000051c00720c */ /* 0x000fe20003f06270 */
[----:B------:R-:W-:Y:S02]  /*2be80*/  IMAD.MOV.U32 R13, RZ, RZ, R4 ;  /* 0x000000ffff0d7224 */ /* 0x000fe400078e0004 */
[----:B------:R-:W-:-:S10]  /*2be90*/  IMAD.MOV.U32 R2, RZ, RZ, R14 ;  /* 0x000000ffff027224 */ /* 0x000fd400078e000e */
[----:B------:R-:W-:Y:S05]  /*2bea0*/  WARPSYNC.COLLECTIVE R15, `(.L_x_2108) ;  /* 0x000000000f087348 */ /* 0x000fea0003c00000 */
[----:B------:R0:W1:Y:S02]  /*2beb0*/  SHFL.IDX P6, R14, R13, R12, R11 ;  /* 0x0000000c0d0e7389 */ /* 0x00006400000c000b */
[----:B01----:R-:W-:Y:S01]  /*2bec0*/  ENDCOLLECTIVE ;  /* 0x000000000000791b */ /* 0x003fe20003800000 */
.L_x_2108:
[----:B------:R-:W-:Y:S01]  /*2bed0*/  IMAD.MOV.U32 R13, RZ, RZ, R0 ;  /* 0x000000ffff0d7224 */ /* 0x000fe200078e0000 */
[----:B------:R-:W-:Y:S01]  /*2bee0*/  MOV R12, 0x1 ;  /* 0x00000001000c7802 */ /* 0x000fe20000000f00 */
[----:B------:R-:W-:-:S07]  /*2bef0*/  IMAD.MOV.U32 R3, RZ, RZ, R14 ;  /* 0x000000ffff037224 */ /* 0x000fce00078e000e */
[----:B------:R-:W-:Y:S05]  /*2bf00*/  WARPSYNC.COLLECTIVE R15, `(.L_x_2109) ;  /* 0x000000000f087348 */ /* 0x000fea0003c00000 */
[----:B------:R0:W1:Y:S02]  /*2bf10*/  SHFL.IDX P6, R14, R13, R12, R11 ;  /* 0x0000000c0d0e7389 */ /* 0x00006400000c000b */
[----:B01----:R-:W-:Y:S01]  /*2bf20*/  ENDCOLLECTIVE ;  /* 0x000000000000791b */ /* 0x003fe20003800000 */
.L_x_2109:
[----:B------:R-:W-:-:S05]  /*2bf30*/  @!P0 LEA R3, P5, R37, R3, 0x1 ;  /* 0x0000000325038211 */ /* 0x000fca00078a08ff */
[----:B------:R-:W-:-:S05]  /*2bf40*/  @!P0 IMAD.X R2, RZ, RZ, R2, P5 ;  /* 0x000000ffff028224 */ /* 0x000fca00028e0602 */
[----:B------:R-:W-:Y:S01]  /*2bf50*/  @!P0 LOP3.LUT R3, R3, R2, RZ, 0x3c, !PT ;  /* 0x0000000203038212 */ /* 0x000fe200078e3cff */
[----:B------:R-:W-:-:S03]  /*2bf60*/  IMAD.MOV.U32 R13, RZ, RZ, R4 ;  /* 0x000000ffff0d7224 */ /* 0x000fc600078e0004 */
[----:B------:R-:W-:-:S04]  /*2bf70*/  @!P0 LOP3.LUT R2, R3, R2, RZ, 0x3c, !PT ;  /* 0x0000000203028212 */ /* 0x000fc800078e3cff */
[----:B------:R-:W-:-:S05]  /*2bf80*/  @!P0 LOP3.LUT R3, R3, R2, RZ, 0x3c, !PT ;  /* 0x0000000203038212 */ /* 0x000fca00078e3cff */
        /* <DEDUP_REMOVED lines=12> */
.L_x_2110:
[----:B------:R-:W-:Y:S02]  /*2c050*/  IMAD.MOV.U32 R13, RZ, RZ, R0 ;  /* 0x000000ffff0d7224 */ /* 0x000fe400078e0000 */
[----:B------:R-:W-:Y:S02]  /*2c060*/  IMAD.MOV.U32 R12, RZ, RZ, 0x2 ;  /* 0x00000002ff0c7424 */ /* 0x000fe400078e00ff */
[----:B------:R-:W-:-:S07]  /*2c070*/  IMAD.MOV.U32 R3, RZ, RZ, R14 ;  /* 0x000000ffff037224 */ /* 0x000fce00078e000e */
[----:B------:R-:W-:Y:S05]  /*2c080*/  WARPSYNC.COLLECTIVE R15, `(.L_x_2111) ;  /* 0x000000000f087348 */ /* 0x000fea0003c00000 */
[----:B------:R0:W1:Y:S02]  /*2c090*/  SHFL.IDX P6, R14, R13, R12, R11 ;  /* 0x0000000c0d0e7389 */ /* 0x00006400000c000b */
[----:B01----:R-:W-:Y:S01]  /*2c0a0*/  ENDCOLLECTIVE ;  /* 0x000000000000791b */ /* 0x003fe20003800000 */
.L_x_2111:
[----:B------:R-:W-:-:S04]  /*2c0b0*/  @!P0 LEA R3, P5, R37, R3, 0x1 ;  /* 0x0000000325038211 */ /* 0x000fc800078a08ff */
[----:B------:R-:W-:-:S04]  /*2c0c0*/  @!P0 IADD3.X R2, RZ, R2, RZ, P5, !PT ;  /* 0x00000002ff028210 */ /* 0x000fc80002ffe4ff */
        /* <DEDUP_REMOVED lines=10> */
[----:B------:R0:W-:Y:S02]  /*2c170*/  @!P0 LDGSTS.E.BYPASS.LTC128B.128 [R36+0x1cc00], desc[UR60][R2.64+0x180], !P1 ;  /* 0x1cc0018002248fae */ /* 0x0001e4000c901d7c */
[----:B0-----:R-:W-:-:S05]  /*2c180*/  VIADD R2, R28, 0x20 ;  /* 0x000000201c027836 */ /* 0x001fca0000000000 */
[----:B------:R-:W-:Y:S02]  /*2c190*/  ISETP.GE.AND P0, PT, R2, R5, PT ;  /* 0x000000050200720c */ /* 0x000fe40003f06270 */
[----:B------:R-:W-:-:S11]  /*2c1a0*/  MOV R2, R14 ;  /* 0x0000000e00027202 */ /* 0x000fd60000000f00 */
[----:B------:R-:W-:Y:S05]  /*2c1b0*/  WARPSYNC.COLLECTIVE R15, `(.L_x_2112) ;  /* 0x000000000f087348 */ /* 0x000fea0003c00000 */
[----:B------:R0:W1:Y:S02]  /*2c1c0*/  SHFL.IDX P6, R14, R13, R12, R11 ;  /* 0x0000000c0d0e7389 */ /* 0x00006400000c000b */
[----:B01----:R-:W-:Y:S01]  /*2c1d0*/  ENDCOLLECTIVE ;  /* 0x000000000000791b */ /* 0x003fe20003800000 */
.L_x_2112:
[----:B------:R-:W-:Y:S02]  /*2c1e0*/  IMAD.MOV.U32 R13, RZ, RZ, R0 ;  /* 0x000000ffff0d7224 */ /* 0x000fe400078e0000 */
[----:B------:R-:W-:Y:S02]  /*2c1f0*/  IMAD.MOV.U32 R12, RZ, RZ, 0x3 ;  /* 0x00000003ff0c7424 */ /* 0x000fe400078e00ff */
[----:B------:R-:W-:-:S07]  /*2c200*/  IMAD.MOV.U32 R3, RZ, RZ, R14 ;  /* 0x000000ffff037224 */ /* 0x000fce00078e000e */
[----:B------:R-:W-:Y:S05]  /*2c210*/  WARPSYNC.COLLECTIVE R15, `(.L_x_2113) ;  /* 0x000000000f087348 */ /* 0x000fea0003c00000 */
[----:B------:R0:W1:Y:S02]  /*2c220*/  SHFL.IDX P6, R14, R13, R12, R11 ;  /* 0x0000000c0d0e7389 */ /* 0x00006400000c000b */
[----:B01----:R-:W-:Y:S01]  /*2c230*/  ENDCOLLECTIVE ;  /* 0x000000000000791b */ /* 0x003fe20003800000 */
.L_x_2113:
[----:B------:R-:W-:-:S05]  /*2c240*/  @!P0 LEA R3, P5, R37, R3, 0x1 ;  /* 0x0000000325038211 */ /* 0x000fca00078a08ff */
[----:B------:R-:W-:-:S05]  /*2c250*/  @!P0 IMAD.X R2, RZ, RZ, R2, P5 ;  /* 0x000000ffff028224 */ /* 0x000fca00028e0602 */
[----:B------:R-:W-:Y:S02]  /*2c260*/  @!P0 LOP3.LUT R3, R3, R2, RZ, 0x3c, !PT ;  /* 0x0000000203038212 */ /* 0x000fe400078e3cff */
[----:B------:R-:W-:Y:S02]  /*2c270*/  MOV R13, R4 ;  /* 0x00000004000d7202 */ /* 0x000fe40000000f00 */
        /* <DEDUP_REMOVED lines=9> */
[----:B0-----:R-:W-:-:S04]  /*2c310*/  IADD3 R2, R28, 0x30, RZ ;  /* 0x000000301c027810 */ /* 0x001fc80007ffe0ff */
[----:B------:R-:W-:Y:S01]  /*2c320*/  ISETP.GE.AND P0, PT, R2, R5, PT ;  /* 0x000000050200720c */ /* 0x000fe20003f06270 */
[----:B------:R-:W-:-:S12]  /*2c330*/  IMAD.MOV.U32 R2, RZ, RZ, R14 ;  /* 0x000000ffff027224 */ /* 0x000fd800078e000e */
[----:B------:R-:W-:Y:S05]  /*2c340*/  WARPSYNC.COLLECTIVE R15, `(.L_x_2114) ;  /* 0x000000000f087348 */ /* 0x000fea0003c00000 */
[----:B------:R0:W1:Y:S02]  /*2c350*/  SHFL.IDX P6, R14, R13, R12, R11 ;  /* 0x0000000c0d0e7389 */ /* 0x00006400000c000b */
[----:B01----:R-:W-:Y:S01]  /*2c360*/  ENDCOLLECTIVE ;  /* 0x000000000000791b */ /* 0x003fe20003800000 */
.L_x_2114:
[----:B------:R-:W-:Y:S01]  /*2c370*/  MOV R13, R0 ;  /* 0x00000000000d7202 */ /* 0x000fe20000000f00 */
[----:B------:R-:W-:Y:S02]  /*2c380*/  IMAD.MOV.U32 R12, RZ, RZ, 0x4 ;  /* 0x00000004ff0c7424 */ /* 0x000fe400078e00ff */
[----:B------:R-:W-:-:S07]  /*2c390*/  IMAD.MOV.U32 R3, RZ, RZ, R14 ;  /* 0x000000ffff037224 */ /* 0x000fce00078e000e */
[----:B------:R-:W-:Y:S05]  /*2c3a0*/  WARPSYNC.COLLECTIVE R15, `(.L_x_2115) ;  /* 0x000000000f087348 */ /* 0x000fea0003c00000 */
[----:B------:R0:W1:Y:S02]  /*2c3b0*/  SHFL.IDX P6, R14, R13, R12, R11 ;  /* 0x0000000c0d0e7389 */ /* 0x00006400000c000b */
[----:B01----:R-:W-:Y:S01]  /*2c3c0*/  ENDCOLLECTIVE ;  /* 0x000000000000791b */ /* 0x003fe20003800000 */
.L_x_2115:
        /* <DEDUP_REMOVED lines=14> */
[----:B------:R-:W-:Y:S01]  /*2c4b0*/  ISETP.GE.AND P0, PT, R2, R5, PT ;  /* 0x000000050200720c */ /* 0x000fe20003f06270 */
[----:B------:R-:W-:-:S12]  /*2c4c0*/  IMAD.MOV.U32 R2, RZ, RZ, R14 ;  /* 0x000000ffff027224 */ /* 0x000fd800078e000e */
[----:B------:R-:W-:Y:S05]  /*2c4d0*/  WARPSYNC.COLLECTIVE R15, `(.L_x_2116) ;  /* 0x000000000f087348 */ /* 0x000fea0003c00000 */
[----:B------:R0:W1:Y:S02]  /*2c4e0*/  SHFL.IDX P6, R14, R13, R12, R11 ;  /* 0x0000000c0d0e7389 */ /* 0x00006400000c000b */
[----:B01----:R-:W-:Y:S01]  /*2c4f0*/  ENDCOLLECTIVE ;  /* 0x000000000000791b */ /* 0x003fe20003800000 */
.L_x_2116:
[----:B------:R-:W-:Y:S01]  /*2c500*/  IMAD.MOV.U32 R13, RZ, RZ, R0 ;  /* 0x000000ffff0d7224 */ /* 0x000fe200078e0000 */
[----:B------:R-:W-:Y:S02]  /*2c510*/  MOV R12, 0x5 ;  /* 0x00000005000c7802 */ /* 0x000fe40000000f00 */
[----:B------:R-:W-:-:S07]  /*2c520*/  MOV R3, R14 ;  /* 0x0000000e00037202 */ /* 0x000fce0000000f00 */
[----:B------:R-:W-:Y:S05]  /*2c530*/  WARPSYNC.COLLECTIVE R15, `(.L_x_2117) ;  /* 0x000000000f087348 */ /* 0x000fea0003c00000 */
[----:B------:R0:W1:Y:S02]  /*2c540*/  SHFL.IDX P6, R14, R13, R12, R11 ;  /* 0x0000000c0d0e7389 */ /* 0x00006400000c000b */
[----:B01----:R-:W-:Y:S01]  /*2c550*/  ENDCOLLECTIVE ;  /* 0x000000000000791b */ /* 0x003fe20003800000 */
.L_x_2117:
        /* <DEDUP_REMOVED lines=19> */
.L_x_2118:
[----:B------:R-:W-:Y:S02]  /*2c690*/  IMAD.MOV.U32 R13, RZ, RZ, R0 ;  /* 0x000000ffff0d7224 */ /* 0x000fe400078e0000 */
[----:B------:R-:W-:Y:S02]  /*2c6a0*/  IMAD.MOV.U32 R12, RZ, RZ, 0x6 ;  /* 0x00000006ff0c7424 */ /* 0x000fe400078e00ff */
[----:B------:R-:W-:-:S07]  /*2c6b0*/  IMAD.MOV.U32 R3, RZ, RZ, R14 ;  /* 0x000000ffff037224 */ /* 0x000fce00078e000e */
[----:B------:R-:W-:Y:S05]  /*2c6c0*/  WARPSYNC.COLLECTIVE R15, `(.L_x_2119) ;  /* 0x000000000f087348 */ /* 0x000fea0003c00000 */
[----:B------:R0:W1:Y:S02]  /*2c6d0*/  SHFL.IDX P6, R14, R13, R12, R11 ;  /* 0x0000000c0d0e7389 */ /* 0x00006400000c000b */
[----:B01----:R-:W-:Y:S01]  /*2c6e0*/  ENDCOLLECTIVE ;  /* 0x000000000000791b */ /* 0x003fe20003800000 */
.L_x_2119:
        /* <DEDUP_REMOVED lines=19> */
.L_x_2120:
[----:B------:R-:W-:Y:S01]  /*2c820*/  MOV R13, R0 ;  /* 0x00000000000d7202 */ /* 0x000fe20000000f00 */
[----:B------:R-:W-:Y:S02]  /*2c830*/  IMAD.MOV.U32 R12, RZ, RZ, 0x7 ;  /* 0x00000007ff0c7424 */ /* 0x000fe400078e00ff */
[----:B------:R-:W-:-:S07]  /*2c840*/  IMAD.MOV.U32 R3, RZ, RZ, R14 ;  /* 0x000000ffff037224 */ /* 0x000fce00078e000e */
[----:B------:R-:W-:Y:S05]  /*2c850*/  WARPSYNC.COLLECTIVE R15, `(.L_x_2121) ;  /* 0x000000000f087348 */ /* 0x000fea0003c00000 */
[----:B------:R0:W1:Y:S02]  /*2c860*/  SHFL.IDX P6, R14, R13, R12, R11 ;  /* 0x0000000c0d0e7389 */ /* 0x00006400000c000b */
[----:B01----:R-:W-:Y:S01]  /*2c870*/  ENDCOLLECTIVE ;  /* 0x000000000000791b */ /* 0x003fe20003800000 */
.L_x_2121:
[----:B------:R-:W-:-:S05]  /*2c880*/  @!P0 LEA R3, P5, R37, R3, 0x1 ;  /* 0x0000000325038211 */ /* 0x000fca00078a08ff */
[----:B------:R-:W-:-:S05]  /*2c890*/  @!P0 IMAD.X R2, RZ, RZ, R2, P5 ;  /* 0x000000ffff028224 */ /* 0x000fca00028e0602 */
[----:B------:R-:W-:Y:S01]  /*2c8a0*/  @!P0 LOP3.LUT R3, R3, R2, RZ, 0x3c, !PT ;  /* 0x0000000203038212 */ /* 0x000fe200078e3cff */
[----:B------:R-:W-:-:S03]  /*2c8b0*/  IMAD.MOV.U32 R13, RZ, RZ, R4 ;  /* 0x000000ffff0d7224 */ /* 0x000fc600078e0004 */
[----:B------:R-:W-:-:S04]  /*2c8c0*/  @!P0 LOP3.LUT R2, R3, R2, RZ, 0x3c, !PT ;  /* 0x0000000203028212 */ /* 0x000fc800078e3cff */
[----:B------:R-:W-:Y:S01]  /*2c8d0*/  @!P0 LOP3.LUT R3, R3, R2, RZ, 0x3c, !PT ;  /* 0x0000000203038212 */ /* 0x000fe200078e3cff */
[----:B------:R-:W-:-:S04]  /*2c8e0*/  IMAD.MOV.U32 R6, RZ, RZ, R14 ;  /* 0x000000ffff067224 */ /* 0x000fc800078e000e */
        /* <DEDUP_REMOVED lines=10> */
.L_x_2122:
[----:B------:R-:W-:Y:S05]  /*2c990*/  BRA `(.L_x_2123) ;  /* 0xffffffa400c87947 */ /* 0x000fea000383ffff */
.L_x_1956:
[----:B0-----:R0:W1:Y:S02]  /*2c9a0*/  SYNCS.PHASECHK.TRANS64.TRYWAIT P0, [R23+URZ+0x30820], R0 ;  /* 0x03082000170075a7 */ /* 0x001064000800017f */
[----:B-1----:R-:W-:Y:S05]  /*2c9b0*/  @!P0 NANOSLEEP.SYNCS 0x989680 ;  /* 0x009896800000895d */ /* 0x002fea0003900000 */
[----:B------:R-:W1:Y:S02]  /*2c9c0*/  @!P0 SYNCS.PHASECHK.TRANS64 P0, [R23+URZ+0x30820], R0 ;  /* 0x03082000170085a7 */ /* 0x000e64000800007f */
[----:B-1----:R-:W-:Y:S05]  /*2c9d0*/  @!P0 BRA `(.L_x_1956) ;  /* 0xfffffffc00f08947 */ /* 0x002fea000383ffff */
[----:B------:R-:W-:Y:S05]  /*2c9e0*/  BRA `(.L_x_2124) ;  /* 0xffffffa800447947 */ /* 0x000fea000383ffff */
.L_x_1961:
[----:B0-----:R0:W1:Y:S02]  /*2c9f0*/  SYNCS.PHASECHK.TRANS64.TRYWAIT P0, [R7+URZ+0x30840], R2 ;  /* 0x03084002070075a7 */ /* 0x001064000800017f */
[----:B-1----:R-:W-:Y:S05]  /*2ca00*/  @!P0 NANOSLEEP.SYNCS 0x989680 ;  /* 0x009896800000895d */ /* 0x002fea0003900000 */
[----:B------:R-:W1:Y:S02]  /*2ca10*/  @!P0 SYNCS.PHASECHK.TRANS64 P0, [R7+URZ+0x30840], R2 ;  /* 0x03084002070085a7 */ /* 0x000e64000800007f */
[----:B-1----:R-:W-:Y:S05]  /*2ca20*/  @!P0 BRA `(.L_x_1961) ;  /* 0xfffffffc00f08947 */ /* 0x002fea000383ffff */
[----:B------:R-:W-:Y:S05]  /*2ca30*/  BRA `(.L_x_2125) ;  /* 0xffffffac002c7947 */ /* 0x000fea000383ffff */
.L_x_1962:
        /* <DEDUP_REMOVED lines=8> */
.L_x_2127:
[----:B------:R-:W-:Y:S05]  /*2cac0*/  BSYNC B1 ;  /* 0x0000000000017941 */ /* 0x000fea0003800000 */
.L_x_2126:
[----:B------:R-:W-:Y:S01]  /*2cad0*/  IMAD.MOV.U32 R13, RZ, RZ, R8 ;  /* 0x000000ffff0d7224 */ /* 0x000fe200078e0008 */
[----:B------:R-:W-:Y:S01]  /*2cae0*/  MOV R15, 0xffffffff ;  /* 0xffffffff000f7802 */ /* 0x000fe20000000f00 */
[----:B------:R-:W-:Y:S01]  /*2caf0*/  IMAD.MOV.U32 R12, RZ, RZ, RZ ;  /* 0x000000ffff0c7224 */ /* 0x000fe200078e00ff */
[----:B------:R-:W-:Y:S01]  /*2cb00*/  MOV R3, R14 ;  /* 0x0000000e00037202 */ /* 0x000fe20000000f00 */
[----:B------:R-:W-:Y:S01]  /*2cb10*/  IMAD.MOV.U32 R11, RZ, RZ, 0x181f ;  /* 0x0000181fff0b7424 */ /* 0x000fe200078e00ff */
[----:B------:R-:W-:Y:S01]  /*2cb20*/  LOP3.LUT R22, R22, 0xffff7fff, RZ, 0xc0, !PT ;  /* 0xffff7fff16167812 */ /* 0x000fe200078ec0ff */
[----:B------:R-:W-:Y:S01]  /*2cb30*/  IMAD.SHL.U32 R4, R37, 0x2, RZ ;  /* 0x0000000225047824 */ /* 0x000fe200078e00ff */
[----:B------:R-:W-:-:S07]  /*2cb40*/  LEA R9, R9, R23, 0x1 ;  /* 0x0000001709097211 */ /* 0x000fce00078e08ff */
[----:B------:R-:W-:Y:S05]  /*2cb50*/  WARPSYNC.COLLECTIVE R15, `(.L_x_2128) ;  /* 0x000000000f087348 */ /* 0x000fea0003c00000 */
[----:B------:R0:W1:Y:S02]  /*2cb60*/  SHFL.IDX P6, R14, R13, R12, R11 ;  /* 0x0000000c0d0e7389 */ /* 0x00006400000c000b */
[----:B01----:R-:W-:Y:S01]  /*2cb70*/  ENDCOLLECTIVE ;  /* 0x000000000000791b */ /* 0x003fe20003800000 */
.L_x_2128:
[----:B------:R-:W-:-:S04]  /*2cb80*/  @P3 LOP3.LUT R22, R22, 0x8000, RZ, 0xfc, !PT ;  /* 0x0000800016163812 */ /* 0x000fc800078efcff */
[C---:B------:R-:W-:Y:S02]  /*2cb90*/  LOP3.LUT P3, RZ, R22.reuse, 0x10, RZ, 0xc0, !PT ;  /* 0x0000001016ff7812 */ /* 0x040fe4000786c0ff */
[----:B------:R-:W-:-:S04]  /*2cba0*/  LOP3.LUT R22, R22, 0xffffbfff, RZ, 0xc0, !PT ;  /* 0xffffbfff16167812 */ /* 0x000fc800078ec0ff */
[----:B------:R-:W-:Y:S01]  /*2cbb0*/  @P2 LOP3.LUT R22, R22, 0x4000, RZ, 0xfc, !PT ;  /* 0x0000400016162812 */ /* 0x000fe200078efcff */
[----:B------:R-:W-:-:S03]  /*2cbc0*/  IMAD.MOV.U32 R13, RZ, RZ, R21 ;  /* 0x000000ffff0d7224 */ /* 0x000fc600078e0015 */
[C---:B------:R-:W-:Y:S01]  /*2cbd0*/  LOP3.LUT P2, RZ, R22.reuse, 0x8, RZ, 0xc0, !PT ;  /* 0x0000000816ff7812 */ /* 0x040fe2000784c0ff */
        /* <DEDUP_REMOVED lines=8> */
.L_x_2129:
[----:B------:R-:W-:-:S05]  /*2cc60*/  IADD3 R2, P0, R2, R4, RZ ;  /* 0x0000000402027210 */ /* 0x000fca0007f1e0ff */
[----:B------:R-:W-:-:S05]  /*2cc70*/  IMAD.X R3, RZ, RZ, R3, P0 ;  /* 0x000000ffff037224 */ /* 0x000fca00000e0603 */
[----:B------:R-:W-:Y:S01]  /*2cc80*/  @!PT LDS RZ, [RZ] ;  /* 0x00000000fffff984 */ /* 0x000fe20000000800 */
[----:B------:R-:W-:Y:S01]  /*2cc90*/  @!PT LDS RZ, [RZ] ;  /* 0x00000000fffff984 */ /* 0x000fe20000000800 */
[----:B------:R-:W-:Y:S01]  /*2cca0*/  @!PT LDS RZ, [RZ] ;  /* 0x00000000fffff984 */ /* 0x000fe20000000800 */
[----:B------:R0:W-:Y:S01]  /*2ccb0*/  LDGSTS.E.BYPASS.LTC128B.128 [R9+0x20400], desc[UR60][R2.64], !P3 ;  /* 0x2040000002097fae */ /* 0x0001e2000d901d7c */
[----:B------:R-:W-:-:S03]  /*2ccc0*/  MOV R13, R8 ;  /* 0x00000008000d7202 */ /* 0x000fc60000000f00 */
[----:B------:R0:W-:Y:S04]  /*2ccd0*/  LDGSTS.E.BYPASS.LTC128B.128 [R9+0x22400], desc[UR60][R2.64+0x80], !P2 ;  /* 0x2240008002097fae */ /* 0x0001e8000d101d7c */
[----:B------:R0:W-:Y:S01]  /*2cce0*/  LDGSTS.E.BYPASS.LTC128B.128 [R9+0x24400], desc[UR60][R2.64+0x100], !P1 ;  /* 0x2440010002097fae */ /* 0x0001e2000c901d7c */
[----:B------:R-:W-:-:S03]  /*2ccf0*/  IMAD.MOV.U32 R35, RZ, RZ, R14 ;  /* 0x000000ffff237224 */ /* 0x000fc600078e000e */
[----:B------:R0:W-:Y:S04]  /*2cd00*/  LDGSTS.E.BYPASS.LTC128B.128 [R9+0x26400], desc[UR60][R2.64+0x180], !P5 ;  /* 0x2640018002097fae */ /* 0x0001e8000e901d7c */
[----:B0-----:R-:W-:Y:S05]  /*2cd10*/  WARPSYNC.COLLECTIVE R15, `(.L_x_2130) ;  /* 0x000000000f087348 */ /* 0x001fea0003c00000 */
[----:B------:R1:W2:Y:S02]  /*2cd20*/  SHFL.IDX P6, R14, R13, R12, R11 ;  /* 0x0000000c0d0e7389 */ /* 0x0002a400000c000b */
[----:B012---:R-:W-:Y:S01]  /*2cd30*/  ENDCOLLECTIVE ;  /* 0x000000000000791b */ /* 0x007fe20003800000 */
.L_x_2130:
[----:B------:R-:W-:Y:S01]  /*2cd40*/  IMAD.MOV.U32 R13, RZ, RZ, R21 ;  /* 0x000000ffff0d7224 */ /* 0x000fe200078e0015 */
[----:B------:R-:W-:Y:S01]  /*2cd50*/  MOV R12, 0x2 ;  /* 0x00000002000c7802 */ /* 0x000fe20000000f00 */
[----:B------:R-:W-:-:S07]  /*2cd60*/  IMAD.MOV.U32 R2, RZ, RZ, R14 ;  /* 0x000000ffff027224 */ /* 0x000fce00078e000e */
[----:B------:R-:W-:Y:S05]  /*2cd70*/  WARPSYNC.COLLECTIVE R15, `(.L_x_2131) ;  /* 0x000000000f087348 */ /* 0x000fea0003c00000 */
[----:B------:R0:W1:Y:S02]  /*2cd80*/  SHFL.IDX P6, R14, R13, R12, R11 ;  /* 0x0000000c0d0e7389 */ /* 0x00006400000c000b */
[----:B01----:R-:W-:Y:S01]  /*2cd90*/  ENDCOLLECTIVE ;  /* 0x000000000000791b */ /* 0x003fe20003800000 */
.L_x_2131:
        /* <DEDUP_REMOVED lines=14> */
.L_x_2132:
[----:B------:R-:W-:Y:S02]  /*2ce80*/  IMAD.MOV.U32 R13, RZ, RZ, R21 ;  /* 0x000000ffff0d7224 */ /* 0x000fe400078e0015 */
[----:B------:R-:W-:Y:S02]  /*2ce90*/  IMAD.MOV.U32 R12, RZ, RZ, 0x3 ;  /* 0x00000003ff0c7424 */ /* 0x000fe400078e00ff */
[----:B------:R-:W-:-:S07]  /*2cea0*/  IMAD.MOV.U32 R2, RZ, RZ, R14 ;  /* 0x000000ffff027224 */ /* 0x000fce00078e000e */
[----:B------:R-:W-:Y:S05]  /*2ceb0*/  WARPSYNC.COLLECTIVE R15, `(.L_x_2133) ;  /* 0x000000000f087348 */ /* 0x000fea0003c00000 */
[----:B------:R0:W1:Y:S02]  /*2cec0*/  SHFL.IDX P6, R14, R13, R12, R11 ;  /* 0x0000000c0d0e7389 */ /* 0x00006400000c000b */
[----:B01----:R-:W-:Y:S01]  /*2ced0*/  ENDCOLLECTIVE ;  /* 0x000000000000791b */ /* 0x003fe20003800000 */
.L_x_2133:
[----:B------:R-:W-:-:S04]  /*2cee0*/  IADD3 R2, P0, R2, R4, RZ ;  /* 0x0000000402027210 */ /* 0x000fc80007f1e0ff */
[----:B------:R-:W-:-:S05]  /*2cef0*/  IADD3.X R3, RZ, R35, RZ, P0, !PT ;  /* 0x00000023ff037210 */ /* 0x000fca00007fe4ff */
        /* <DEDUP_REMOVED lines=15> */
.L_x_2134:
[----:B------:R-:W-:Y:S01]  /*2cff0*/  IMAD.MOV.U32 R2, RZ, RZ, R14 ;  /* 0x000000ffff027224 */ /* 0x000fe200078e000e */
[----:B------:R-:W-:Y:S06]  /*2d000*/  BRA `(.L_x_2135) ;  /* 0xffffffa800b07947 */ /* 0x000fec000383ffff */
.L_x_1967:
[----:B-1----:R1:W2:Y:S02]  /*2d010*/  SYNCS.PHASECHK.TRANS64.TRYWAIT P0, [R7+URZ+0x30860], R2 ;  /* 0x03086002070075a7 */ /* 0x0022a4000800017f */
[----:B--2---:R-:W-:Y:S05]  /*2d020*/  @!P0 NANOSLEEP.SYNCS 0x989680 ;  /* 0x009896800000895d */ /* 0x004fea0003900000 */
[----:B------:R-:W2:Y:S02]  /*2d030*/  @!P0 SYNCS.PHASECHK.TRANS64 P0, [R7+URZ+0x30860], R2 ;  /* 0x03086002070085a7 */ /* 0x000ea4000800007f */
[----:B--2---:R-:W-:Y:S05]  /*2d040*/  @!P0 BRA `(.L_x_1967) ;  /* 0xfffffffc00f08947 */ /* 0x004fea000383ffff */
[----:B------:R-:W-:Y:S05]  /*2d050*/  BRA `(.L_x_2136) ;  /* 0xffffffac002c7947 */ /* 0x000fea000383ffff */
.L_x_1968:
[----:B------:R-:W-:Y:S01]  /*2d060*/  BSSY B1, `(.L_x_2137) ;  /* 0x0000008000017945 */ /* 0x000fe20003800000 */
[----:B------:R-:W-:Y:S01]  /*2d070*/  IMAD.MOV.U32 R13, RZ, RZ, R24 ;  /* 0x000000ffff0d7224 */ /* 0x000fe200078e0018 */
[----:B------:R-:W-:Y:S01]  /*2d080*/  MOV R11, 0x181f ;  /* 0x0000181f000b7802 */ /* 0x000fe20000000f00 */
[----:B------:R-:W-:Y:S02]  /*2d090*/  IMAD.MOV.U32 R12, RZ, RZ, RZ ;  /* 0x000000ffff0c7224 */ /* 0x000fe400078e00ff */
[----:B------:R-:W-:-:S07]  /*2d0a0*/  IMAD.MOV.U32 R15, RZ, RZ, -0x1 ;  /* 0xffffffffff0f7424 */ /* 0x000fce00078e00ff */
[----:B-1----:R-:W-:Y:S05]  /*2d0b0*/  WARPSYNC.COLLECTIVE R15, `(.L_x_2138) ;  /* 0x000000000f087348 */ /* 0x002fea0003c00000 */
[----:B------:R0:W2:Y:S02]  /*2d0c0*/  SHFL.IDX P6, R14, R13, R12, R11 ;  /* 0x0000000c0d0e7389 */ /* 0x0000a400000c000b */
[----:B012---:R-:W-:Y:S01]  /*2d0d0*/  ENDCOLLECTIVE ;  /* 0x000000000000791b */ /* 0x007fe20003800000 */
.L_x_2138:
[----:B------:R-:W-:Y:S05]  /*2d0e0*/  BSYNC B1 ;  /* 0x0000000000017941 */ /* 0x000fea0003800000 */
.L_x_2137:
[----:B------:R-:W-:Y:S01]  /*2d0f0*/  IMAD.MOV.U32 R13, RZ, RZ, R17 ;  /* 0x000000ffff0d7224 */ /* 0x000fe200078e0011 */
[----:B------:R-:W-:Y:S01]  /*2d100*/  MOV R12, RZ ;  /* 0x000000ff000c7202 */ /* 0x000fe20000000f00 */
[----:B------:R-:W-:Y:S02]  /*2d110*/  IMAD.MOV.U32 R11, RZ, RZ, 0x181f ;  /* 0x0000181fff0b7424 */ /* 0x000fe400078e00ff */
[----:B------:R-:W-:Y:S02]  /*2d120*/  IMAD.MOV.U32 R15, RZ, RZ, -0x1 ;  /* 0xffffffffff0f7424 */ /* 0x000fe400078e00ff */
[----:B------:R-:W-:Y:S02]  /*2d130*/  IMAD.MOV.U32 R3, RZ, RZ, R14 ;  /* 0x000000ffff037224 */ /* 0x000fe400078e000e */
[----:B------:R-:W-:-:S07]  /*2d140*/  IMAD R6, R6, 0x2, R23 ;  /* 0x0000000206067824 */ /* 0x000fce00078e0217 */
[----:B------:R-:W-:Y:S05]  /*2d150*/  WARPSYNC.COLLECTIVE R15, `(.L_x_2139) ;  /* 0x000000000f087348 */ /* 0x000fea0003c00000 */
[----:B------:R0:W1:Y:S02]  /*2d160*/  SHFL.IDX P6, R14, R13, R12, R11 ;  /* 0x0000000c0d0e7389 */ /* 0x00006400000c000b */
[----:B01----:R-:W-:Y:S01]  /*2d170*/  ENDCOLLECTIVE ;  /* 0x000000000000791b */ /* 0x003fe20003800000 */
.L_x_2139:
[----:B------:R-:W-:Y:S02]  /*2d180*/  IMAD.MOV.U32 R13, RZ, RZ, R24 ;  /* 0x000000ffff0d7224 */ /* 0x000fe400078e0018 */
[----:B------:R-:W-:Y:S02]  /*2d190*/  IMAD.MOV.U32 R12, RZ, RZ, 0x1 ;  /* 0x00000001ff0c7424 */ /* 0x000fe400078e00ff */
[----:B------:R-:W-:-:S07]  /*2d1a0*/  IMAD.MOV.U32 R2, RZ, RZ, R14 ;  /* 0x000000ffff027224 */ /* 0x000fce00078e000e */
[----:B------:R-:W-:Y:S05]  /*2d1b0*/  WARPSYNC.COLLECTIVE R15, `(.L_x_2140) ;  /* 0x000000000f087348 */ /* 0x000fea0003c00000 */
[----:B------:R0:W1:Y:S02]  /*2d1c0*/  SHFL.IDX P6, R14, R13, R12, R11 ;  /* 0x0000000c0d0e7389 */ /* 0x00006400000c000b */
[----:B01----:R-:W-:Y:S01]  /*2d1d0*/  ENDCOLLECTIVE ;  /* 0x000000000000791b */ /* 0x003fe20003800000 */
.L_x_2140:
        /* <DEDUP_REMOVED lines=18> */
.L_x_2141:
[----:B------:R-:W-:Y:S01]  /*2d300*/  MOV R13, R24 ;  /* 0x00000018000d7202 */ /* 0x000fe20000000f00 */
[----:B------:R-:W-:Y:S02]  /*2d310*/  IMAD.MOV.U32 R12, RZ, RZ, 0x2 ;  /* 0x00000002ff0c7424 */ /* 0x000fe400078e00ff */
[----:B------:R-:W-:-:S07]  /*2d320*/  IMAD.MOV.U32 R2, RZ, RZ, R14 ;  /* 0x000000ffff027224 */ /* 0x000fce00078e000e */
[----:B------:R-:W-:Y:S05]  /*2d330*/  WARPSYNC.COLLECTIVE R15, `(.L_x_2142) ;  /* 0x000000000f087348 */ /* 0x000fea0003c00000 */
[----:B------:R0:W1:Y:S02]  /*2d340*/  SHFL.IDX P6, R14, R13, R12, R11 ;  /* 0x0000000c0d0e7389 */ /* 0x00006400000c000b */
[----:B01----:R-:W-:Y:S01]  /*2d350*/  ENDCOLLECTIVE ;  /* 0x000000000000791b */ /* 0x003fe20003800000 */
.L_x_2142:
        /* <DEDUP_REMOVED lines=18> */
.L_x_2143:
[----:B------:R-:W-:Y:S02]  /*2d480*/  IMAD.MOV.U32 R13, RZ, RZ, R24 ;  /* 0x000000ffff0d7224 */ /* 0x000fe400078e0018 */
[----:B------:R-:W-:Y:S01]  /*2d490*/  IMAD.MOV.U32 R12, RZ, RZ, 0x3 ;  /* 0x00000003ff0c7424 */ /* 0x000fe200078e00ff */
[----:B------:R-:W-:-:S07]  /*2d4a0*/  MOV R2, R14 ;  /* 0x0000000e00027202 */ /* 0x000fce0000000f00 */
[----:B------:R-:W-:Y:S05]  /*2d4b0*/  WARPSYNC.COLLECTIVE R15, `(.L_x_2144) ;  /* 0x000000000f087348 */ /* 0x000fea0003c00000 */
[----:B------:R0:W1:Y:S02]  /*2d4c0*/  SHFL.IDX P6, R14, R13, R12, R11 ;  /* 0x0000000c0d0e7389 */ /* 0x00006400000c000b */
[----:B01----:R-:W-:Y:S01]  /*2d4d0*/  ENDCOLLECTIVE ;  /* 0x000000000000791b */ /* 0x003fe20003800000 */
.L_x_2144:
        /* <DEDUP_REMOVED lines=13> */
.L_x_2145:
        /* <DEDUP_REMOVED lines=10> */
.L_x_1976:
[----:B0-----:R0:W1:Y:S02]  /*2d650*/  SYNCS.PHASECHK.TRANS64.TRYWAIT P0, [R4+URZ+0x30860], R3 ;  /* 0x03086003040075a7 */ /* 0x001064000800017f */
[----:B-1----:R-:W-:Y:S05]  /*2d660*/  @!P0 NANOSLEEP.SYNCS 0x989680 ;  /* 0x009896800000895d */ /* 0x002fea0003900000 */
[----:B------:R-:W1:Y:S02]  /*2d670*/  @!P0 SYNCS.PHASECHK.TRANS64 P0, [R4+URZ+0x30860], R3 ;  /* 0x03086003040085a7 */ /* 0x000e64000800007f */
[----:B-1----:R-:W-:Y:S05]  /*2d680*/  @!P0 BRA `(.L_x_1976) ;  /* 0xfffffffc00f08947 */ /* 0x002fea000383ffff */
[----:B------:R-:W-:Y:S05]  /*2d690*/  BRA `(.L_x_2147) ;  /* 0xffffffac00ac7947 */ /* 0x000fea000383ffff */
.L_x_1977:
        /* <DEDUP_REMOVED lines=8> */
.L_x_2149:
[----:B------:R-:W-:Y:S05]  /*2d720*/  BSYNC B0 ;  /* 0x0000000000007941 */ /* 0x000fea0003800000 */
.L_x_2148:
[----:B------:R-:W-:Y:S01]  /*2d730*/  MOV R13, R17 ;  /* 0x00000011000d7202 */ /* 0x000fe20000000f00 */
[----:B------:R-:W-:Y:S01]  /*2d740*/  IMAD.MOV.U32 R12, RZ, RZ, RZ ;  /* 0x000000ffff0c7224 */ /* 0x000fe200078e00ff */
[C---:B------:R-:W-:Y:S01]  /*2d750*/  SHF.L.U32 R8, R37.reuse, 0x1, RZ ;  /* 0x0000000125087819 */ /* 0x040fe200000006ff */
[----:B------:R-:W-:Y:S01]  /*2d760*/  IMAD.MOV.U32 R11, RZ, RZ, 0x181f ;  /* 0x0000181fff0b7424 */ /* 0x000fe200078e00ff */
[C---:B------:R-:W-:Y:S01]  /*2d770*/  LOP3.LUT R7, R37.reuse, 0x40, RZ, 0xfc, !PT ;  /* 0x0000004025077812 */ /* 0x040fe200078efcff */
[----:B------:R-:W-:Y:S01]  /*2d780*/  IMAD.MOV.U32 R15, RZ, RZ, -0x1 ;  /* 0xffffffffff0f7424 */ /* 0x000fe200078e00ff */
[----:B------:R-:W-:Y:S01]  /*2d790*/  LOP3.LUT R6, R37, 0x80, RZ, 0xfc, !PT ;  /* 0x0000008025067812 */ /* 0x000fe200078efcff */
[----:B------:R-:W-:Y:S02]  /*2d7a0*/  IMAD.MOV.U32 R3, RZ, RZ, R14 ;  /* 0x000000ffff037224 */ /* 0x000fe400078e000e */
[----:B------:R-:W-:-:S07]  /*2d7b0*/  IMAD R0, R0, 0x2, R23 ;  /* 0x0000000200007824 */ /* 0x000fce00078e0217 */
[----:B------:R-:W-:Y:S05]  /*2d7c0*/  WARPSYNC.COLLECTIVE R15, `(.L_x_2150) ;  /* 0x000000000f087348 */ /* 0x000fea0003c00000 */
[----:B------:R0:W1:Y:S02]  /*2d7d0*/  SHFL.IDX P6, R14, R13, R12, R11 ;  /* 0x0000000c0d0e7389 */ /* 0x00006400000c000b */
[----:B01----:R-:W-:Y:S01]  /*2d7e0*/  ENDCOLLECTIVE ;  /* 0x000000000000791b */ /* 0x003fe20003800000 */
.L_x_2150:
[----:B------:R-:W-:Y:S02]  /*2d7f0*/  ULDC UR4, c[0x0][0x2f4] ;  /* 0x0000bd0000047ab9 */ /* 0x000fe40000000800 */
[----:B------:R-:W-:Y:S02]  /*2d800*/  ISETP.GE.AND P3, PT, R37, UR4, PT ;  /* 0x0000000425007c0c */ /* 0x000fe4000bf66270 */
[----:B------:R-:W-:Y:S02]  /*2d810*/  ISETP.GE.AND P2, PT, R7, UR4, PT ;  /* 0x0000000407007c0c */ /* 0x000fe4000bf46270 */
[----:B------:R-:W-:Y:S02]  /*2d820*/  ISETP.LT.OR P4, PT, R5, 0x1, P3 ;  /* 0x000000010500780c */ /* 0x000fe40001f81670 */
[----:B------:R-:W-:Y:S02]  /*2d830*/  ISETP.GE.AND P1, PT, R6, UR4, PT ;  /* 0x0000000406007c0c */ /* 0x000fe4000bf26270 */
[----:B------:R-:W-:Y:S01]  /*2d840*/  LOP3.LUT R6, R37, 0xc0, RZ, 0xfc, !PT ;  /* 0x000000c025067812 */ /* 0x000fe200078efcff */
[----:B------:R-:W-:Y:S01]  /*2d850*/  IMAD.MOV.U32 R13, RZ, RZ, R24 ;  /* 0x000000ffff0d7224 */ /* 0x000fe200078e0018 */
[----:B------:R-:W-:-:S02]  /*2d860*/  MOV R12, 0x1 ;  /* 0x00000001000c7802 */ /* 0x000fc40000000f00 */
        /* <DEDUP_REMOVED lines=13> */
.L_x_2151:
[----:B------:R-:W-:Y:S01]  /*2d940*/  @!PT LDS RZ, [RZ] ;  /* 0x00000000fffff984 */ /* 0x000fe20000000800 */
[----:B------:R-:W-:Y:S01]  /*2d950*/  @!PT LDS RZ, [RZ] ;  /* 0x00000000fffff984 */ /* 0x000fe20000000800 */
[----:B------:R-:W-:Y:S01]  /*2d960*/  @!PT LDS RZ, [RZ] ;  /* 0x00000000fffff984 */ /* 0x000fe20000000800 */
[----:B------:R-:W-:Y:S01]  /*2d970*/  LDGSTS.E.BYPASS.LTC128B.128 [R0+0x4400], desc[UR60][R2.64+0x100], !P4 ;  /* 0x0440010002007fae */ /* 0x000fe2000e101d7c */
[----:B------:R-:W-:Y:S01]  /*2d980*/  ISETP.LT.OR P4, PT, R5, 0x1, P0 ;  /* 0x000000010500780c */ /* 0x000fe20000781670 */
[----:B------:R-:W-:-:S12]  /*2d990*/  IMAD.MOV.U32 R13, RZ, RZ, R17 ;  /* 0x000000ffff0d7224 */ /* 0x000fd800078e0011 */
[----:B------:R0:W-:Y:S02]  /*2d9a0*/  LDGSTS.E.BYPASS.LTC128B.128 [R0+0x6400], desc[UR60][R2.64+0x180], !P4 ;  /* 0x0640018002007fae */ /* 0x0001e4000e101d7c */
[----:B0-----:R-:W-:-:S07]  /*2d9b0*/  IMAD.MOV.U32 R3, RZ, RZ, R14 ;  /* 0x000000ffff037224 */ /* 0x001fce00078e000e */
[----:B------:R-:W-:Y:S05]  /*2d9c0*/  WARPSYNC.COLLECTIVE R15, `(.L_x_2152) ;  /* 0x000000000f087348 */ /* 0x000fea0003c00000 */
[----:B------:R0:W1:Y:S02]  /*2d9d0*/  SHFL.IDX P6, R14, R13, R12, R11 ;  /* 0x0000000c0d0e7389 */ /* 0x00006400000c000b */
[----:B01----:R-:W-:Y:S01]  /*2d9e0*/  ENDCOLLECTIVE ;  /* 0x000000000000791b */ /* 0x003fe20003800000 */
.L_x_2152:
[----:B------:R-:W-:Y:S01]  /*2d9f0*/  MOV R13, R24 ;  /* 0x00000018000d7202 */ /* 0x000fe20000000f00 */
[----:B------:R-:W-:Y:S01]  /*2da00*/  IMAD.MOV.U32 R12, RZ, RZ, 0x2 ;  /* 0x00000002ff0c7424 */ /* 0x000fe200078e00ff */
[----:B------:R-:W-:-:S13]  /*2da10*/  IADD3 R2, P4, R14, R8, RZ ;  /* 0x000000080e027210 */ /* 0x000fda0007f9e0ff */
[----:B------:R-:W-:Y:S05]  /*2da20*/  WARPSYNC.COLLECTIVE R15, `(.L_x_2153) ;  /* 0x000000000f087348 */ /* 0x000fea0003c00000 */
[----:B------:R0:W1:Y:S02]  /*2da30*/  SHFL.IDX P6, R14, R13, R12, R11 ;  /* 0x0000000c0d0e7389 */ /* 0x00006400000c000b */
[----:B01----:R-:W-:Y:S01]  /*2da40*/  ENDCOLLECTIVE ;  /* 0x000000000000791b */ /* 0x003fe20003800000 */
.L_x_2153:
        /* <DEDUP_REMOVED lines=12> */
.L_x_2154:
        /* <DEDUP_REMOVED lines=14> */
.L_x_2155:
[----:B------:R-:W-:Y:S02]  /*2dbf0*/  IADD3.X R3, RZ, R6, RZ, P4, !PT ;  /* 0x00000006ff037210 */ /* 0x000fe400027fe4ff */
        /* <DEDUP_REMOVED lines=11> */
.L_x_2156:
        /* <DEDUP_REMOVED lines=9> */
.L_x_1982:
        /* <DEDUP_REMOVED lines=8> */
.L_x_2159:
[----:B------:R-:W-:Y:S05]  /*2ddc0*/  BSYNC B0 ;  /* 0x0000000000007941 */ /* 0x000fea0003800000 */
.L_x_2158:
[----:B------:R-:W-:Y:S01]  /*2ddd0*/  IMAD.MOV.U32 R13, RZ, RZ, R16 ;  /* 0x000000ffff0d7224 */ /* 0x000fe200078e0010 */
[----:B------:R-:W-:Y:S01]  /*2dde0*/  MOV R11, 0x1f ;  /* 0x0000001f000b7802 */ /* 0x000fe20000000f00 */
[----:B------:R-:W-:Y:S02]  /*2ddf0*/  IMAD.MOV.U32 R12, RZ, RZ, 0x1 ;  /* 0x00000001ff0c7424 */ /* 0x000fe400078e00ff */
[----:B------:R-:W-:Y:S02]  /*2de00*/  IMAD.MOV.U32 R15, RZ, RZ, -0x1 ;  /* 0xffffffffff0f7424 */ /* 0x000fe400078e00ff */
[----:B------:R-:W-:Y:S02]  /*2de10*/  IMAD.IADD R7, R19, 0x1, R8 ;  /* 0x0000000113077824 */ /* 0x000fe400078e0208 */
[----:B------:R-:W-:-:S07]  /*2de20*/  IMAD.MOV.U32 R0, RZ, RZ, R14 ;  /* 0x000000ffff007224 */ /* 0x000fce00078e000e */
[----:B------:R-:W-:Y:S05]  /*2de30*/  WARPSYNC.COLLECTIVE R15, `(.L_x_2160) ;  /* 0x000000000f087348 */ /* 0x000fea0003c00000 */
[----:B------:R0:W1:Y:S02]  /*2de40*/  SHFL.IDX P6, R14, R13, R12, R11 ;  /* 0x0000000c0d0e7389 */ /* 0x00006400000c000b */
[----:B01----:R-:W-:Y:S01]  /*2de50*/  ENDCOLLECTIVE ;  /* 0x000000000000791b */ /* 0x003fe20003800000 */
.L_x_2160:
[----:B------:R-:W-:Y:S02]  /*2de60*/  ULDC UR4, c[0x0][0xc3c] ;  /* 0x00030f0000047ab9 */ /* 0x000fe40000000800 */
[----:B------:R-:W-:-:S13]  /*2de70*/  ISETP.GE.OR P1, PT, R7, UR4, !P0 ;  /* 0x0000000407007c0c */ /* 0x000fda000c726670 */
[----:B------:R-:W0:Y:S01]  /*2de80*/  @!P1 LDC.64 R2, c[0x0][0xc80] ;  /* 0x00032000ff029b82 */ /* 0x000e220000000a00 */
[----:B------:R-:W-:Y:S01]  /*2de90*/  MOV R17, RZ ;  /* 0x000000ff00117202 */ /* 0x000fe20000000f00 */
        /* <DEDUP_REMOVED lines=9> */
[----:B------:R-:W-:-:S03]  /*2df30*/  ISETP.NE.AND P1, PT, R8, RZ, PT ;  /* 0x000000ff0800720c */ /* 0x000fc60003f25270 */
[----:B------:R-:W-:-:S10]  /*2df40*/  IMAD.MOV.U32 R13, RZ, RZ, R17 ;  /* 0x000000ffff0d7224 */ /* 0x000fd400078e0011 */
[----:B------:R-:W-:Y:S05]  /*2df50*/  WARPSYNC.COLLECTIVE R15, `(.L_x_2161) ;  /* 0x000000000f087348 */ /* 0x000fea0003c00000 */
[----:B------:R0:W1:Y:S02]  /*2df60*/  SHFL.UP P6, R14, R13, R12, R11 ;  /* 0x0400000c0d0e7389 */ /* 0x00006400000c000b */
[----:B01----:R-:W-:Y:S01]  /*2df70*/  ENDCOLLECTIVE ;  /* 0x000000000000791b */ /* 0x003fe20003800000 */
.L_x_2161:
[----:B------:R-:W-:Y:S01]  /*2df80*/  IMAD.MOV.U32 R12, RZ, RZ, 0x2 ;  /* 0x00000002ff0c7424 */ /* 0x000fe200078e00ff */
[----:B------:R-:W-:-:S04]  /*2df90*/  SEL R4, R14, RZ, P1 ;  /* 0x000000ff0e047207 */ /* 0x000fc80000800000 */
[----:B------:R-:W-:-:S05]  /*2dfa0*/  IADD3 R4, R17, R4, RZ ;  /* 0x0000000411047210 */ /* 0x000fca0007ffe0ff */
[----:B------:R-:W-:-:S07]  /*2dfb0*/  IMAD.MOV.U32 R13, RZ, RZ, R4 ;  /* 0x000000ffff0d7224 */ /* 0x000fce00078e0004 */
[----:B------:R-:W-:Y:S05]  /*2dfc0*/  WARPSYNC.COLLECTIVE R15, `(.L_x_2162) ;  /* 0x000000000f087348 */ /* 0x000fea0003c00000 */
[----:B------:R0:W1:Y:S02]  /*2dfd0*/  SHFL.UP P6, R14, R13, R12, R11 ;  /* 0x0400000c0d0e7389 */ /* 0x00006400000c000b */
[----:B01----:R-:W-:Y:S01]  /*2dfe0*/  ENDCOLLECTIVE ;  /* 0x000000000000791b */ /* 0x003fe20003800000 */
.L_x_2162:
[----:B------:R-:W-:Y:S01]  /*2dff0*/  IMAD.MOV.U32 R12, RZ, RZ, 0x4 ;  /* 0x00000004ff0c7424 */ /* 0x000fe200078e00ff */
[----:B------:R-:W-:-:S05]  /*2e000*/  SEL R3, R14, RZ, P2 ;  /* 0x000000ff0e037207 */ /* 0x000fca0001000000 */
[----:B------:R-:W-:-:S05]  /*2e010*/  IMAD.IADD R6, R4, 0x1, R3 ;  /* 0x0000000104067824 */ /* 0x000fca00078e0203 */
[----:B------:R-:W-:-:S07]  /*2e020*/  MOV R13, R6 ;  /* 0x00000006000d7202 */ /* 0x000fce0000000f00 */
[----:B------:R-:W-:Y:S05]  /*2e030*/  WARPSYNC.COLLECTIVE R15, `(.L_x_2163) ;  /* 0x000000000f087348 */ /* 0x000fea0003c00000 */
[----:B------:R0:W1:Y:S02]  /*2e040*/  SHFL.UP P6, R14, R13, R12, R11 ;  /* 0x0400000c0d0e7389 */ /* 0x00006400000c000b */
[----:B01----:R-:W-:Y:S01]  /*2e050*/  ENDCOLLECTIVE ;  /* 0x000000000000791b */ /* 0x003fe20003800000 */
.L_x_2163:
[----:B------:R-:W-:Y:S02]  /*2e060*/  MOV R12, 0x8 ;  /* 0x00000008000c7802 */ /* 0x000fe40000000f00 */
[----:B------:R-:W-:-:S05]  /*2e070*/  SEL R3, R14, RZ, P3 ;  /* 0x000000ff0e037207 */ /* 0x000fca0001800000 */
[----:B------:R-:W-:-:S04]  /*2e080*/  IMAD.IADD R2, R6, 0x1, R3 ;  /* 0x0000000106027824 */ /* 0x000fc800078e0203 */
[----:B------:R-:W-:-:S07]  /*2e090*/  IMAD.MOV.U32 R13, RZ, RZ, R2 ;  /* 0x000000ffff0d7224 */ /* 0x000fce00078e0002 */
[----:B------:R-:W-:Y:S05]  /*2e0a0*/  WARPSYNC.COLLECTIVE R15, `(.L_x_2164) ;  /* 0x000000000f087348 */ /* 0x000fea0003c00000 */
[----:B------:R0:W1:Y:S02]  /*2e0b0*/  SHFL.UP P6, R14, R13, R12, R11 ;  /* 0x0400000c0d0e7389 */ /* 0x00006400000c000b */
[----:B01----:R-:W-:Y:S01]  /*2e0c0*/  ENDCOLLECTIVE ;  /* 0x000000000000791b */ /* 0x003fe20003800000 */
.L_x_2164:
[----:B------:R-:W-:Y:S01]  /*2e0d0*/  IMAD.MOV.U32 R12, RZ, RZ, 0x10 ;  /* 0x00000010ff0c7424 */ /* 0x000fe200078e00ff */
[----:B------:R-:W-:-:S05]  /*2e0e0*/  SEL R3, R14, RZ, P4 ;  /* 0x000000ff0e037207 */ /* 0x000fca0002000000 */
[----:B------:R-:W-:-:S04]  /*2e0f0*/  IMAD.IADD R3, R2, 0x1, R3 ;  /* 0x0000000102037824 */ /* 0x000fc800078e0203 */
[----:B------:R-:W-:-:S07]  /*2e100*/  IMAD.MOV.U32 R13, RZ, RZ, R3 ;  /* 0x000000ffff0d7224 */ /* 0x000fce00078e0003 */
[----:B------:R-:W-:Y:S05]  /*2e110*/  WARPSYNC.COLLECTIVE R15, `(.L_x_2165) ;  /* 0x000000000f087348 */ /* 0x000fea0003c00000 */
[----:B------:R0:W1:Y:S02]  /*2e120*/  SHFL.UP P6, R14, R13, R12, R11 ;  /* 0x0400000c0d0e7389 */ /* 0x00006400000c000b */
[----:B01----:R-:W-:Y:S01]  /*2e130*/  ENDCOLLECTIVE ;  /* 0x000000000000791b */ /* 0x003fe20003800000 */
.L_x_2165:
        /* <DEDUP_REMOVED lines=8> */
.L_x_2166:
[----:B------:R-:W-:Y:S05]  /*2e1c0*/  BRA `(.L_x_2167) ;  /* 0xffffffac00007947 */ /* 0x000fea000383ffff */
.L_x_1987:
[----:B------:R-:W-:Y:S01]  /*2e1d0*/  BSSY B0, `(.L_x_2168) ;  /* 0x0000008000007945 */ /* 0x000fe20003800000 */
[----:B-----5:R-:W-:Y:S01]  /*2e1e0*/  MOV R13, R17 ;  /* 0x00000011000d7202 */ /* 0x020fe20000000f00 */
[----:B------:R-:W-:Y:S02]  /*2e1f0*/  IMAD.MOV.U32 R12, RZ, RZ, 0x1 ;  /* 0x00000001ff0c7424 */ /* 0x000fe400078e00ff */
[----:B------:R-:W-:Y:S02]  /*2e200*/  IMAD.MOV.U32 R11, RZ, RZ, RZ ;  /* 0x000000ffff0b7224 */ /* 0x000fe400078e00ff */
[----:B------:R-:W-:-:S07]  /*2e210*/  IMAD.MOV.U32 R15, RZ, RZ, -0x1 ;  /* 0xffffffffff0f7424 */ /* 0x000fce00078e00ff */
[----:B01----:R-:W-:Y:S05]  /*2e220*/  WARPSYNC.COLLECTIVE R15, `(.L_x_2169) ;  /* 0x000000000f087348 */ /* 0x003fea0003c00000 */
[----:B------:R2:W3:Y:S02]  /*2e230*/  SHFL.UP P6, R14, R13, R12, R11 ;  /* 0x0400000c0d0e7389 */ /* 0x0004e400000c000b */
[----:B0123--:R-:W-:Y:S01]  /*2e240*/  ENDCOLLECTIVE ;  /* 0x000000000000791b */ /* 0x00ffe20003800000 */
.L_x_2169:
[----:B------:R-:W-:Y:S05]  /*2e250*/  BSYNC B0 ;  /* 0x0000000000007941 */ /* 0x000fea0003800000 */
.L_x_2168:
[----:B------:R-:W-:Y:S01]  /*2e260*/  SEL R14, R14, RZ, P1 ;  /* 0x000000ff0e0e7207 */ /* 0x000fe20000800000 */
[----:B------:R-:W-:Y:S02]  /*2e270*/  IMAD.MOV.U32 R12, RZ, RZ, 0x2 ;  /* 0x00000002ff0c7424 */ /* 0x000fe400078e00ff */
[----:B------:R-:W-:Y:S01]  /*2e280*/  IMAD.MOV.U32 R11, RZ, RZ, RZ ;  /* 0x000000ffff0b7224 */ /* 0x000fe200078e00ff */
[----:B------:R-:W-:Y:S01]  /*2e290*/  IADD3 R13, R17, R14, RZ ;  /* 0x0000000e110d7210 */ /* 0x000fe20007ffe0ff */
[----:B------:R-:W-:-:S07]  /*2e2a0*/  IMAD.MOV.U32 R15, RZ, RZ, -0x1 ;  /* 0xffffffffff0f7424 */ /* 0x000fce00078e00ff */
[----:B------:R-:W-:Y:S05]  /*2e2b0*/  WARPSYNC.COLLECTIVE R15, `(.L_x_2170) ;  /* 0x000000000f087348 */ /* 0x000fea0003c00000 */
[----:B------:R0:W1:Y:S02]  /*2e2c0*/  SHFL.UP P6, R14, R13, R12, R11 ;  /* 0x0400000c0d0e7389 */ /* 0x00006400000c000b */
[----:B01----:R-:W-:Y:S01]  /*2e2d0*/  ENDCOLLECTIVE ;  /* 0x000000000000791b */ /* 0x003fe20003800000 */
.L_x_2170:
[----:B------:R-:W-:Y:S01]  /*2e2e0*/  IMAD.MOV.U32 R12, RZ, RZ, 0x4 ;  /* 0x00000004ff0c7424 */ /* 0x000fe200078e00ff */
[----:B------:R-:W-:-:S04]  /*2e2f0*/  SEL R2, R14, RZ, P2 ;  /* 0x000000ff0e027207 */ /* 0x000fc80001000000 */
[----:B------:R-:W-:-:S05]  /*2e300*/  IADD3 R2, R13, R2, RZ ;  /* 0x000000020d027210 */ /* 0x000fca0007ffe0ff */
[----:B------:R-:W-:-:S07]  /*2e310*/  IMAD.MOV.U32 R13, RZ, RZ, R2 ;  /* 0x000000ffff0d7224 */ /* 0x000fce00078e0002 */
[----:B------:R-:W-:Y:S05]  /*2e320*/  WARPSYNC.COLLECTIVE R15, `(.L_x_2171) ;  /* 0x000000000f087348 */ /* 0x000fea0003c00000 */
[----:B------:R0:W1:Y:S02]  /*2e330*/  SHFL.UP P6, R14, R13, R12, R11 ;  /* 0x0400000c0d0e7389 */ /* 0x00006400000c000b */
[----:B01----:R-:W-:Y:S01]  /*2e340*/  ENDCOLLECTIVE ;  /* 0x000000000000791b */ /* 0x003fe20003800000 */
.L_x_2171:
[----:B------:R-:W-:Y:S01]  /*2e350*/  IMAD.MOV.U32 R12, RZ, RZ, 0x8 ;  /* 0x00000008ff0c7424 */ /* 0x000fe200078e00ff */
[----:B------:R-:W-:-:S05]  /*2e360*/  SEL R3, R14, RZ, P3 ;  /* 0x000000ff0e037207 */ /* 0x000fca0001800000 */
[----:B------:R-:W-:-:S05]  /*2e370*/  IMAD.IADD R3, R2, 0x1, R3 ;  /* 0x0000000102037824 */ /* 0x000fca00078e0203 */
[----:B------:R-:W-:-:S07]  /*2e380*/  MOV R13, R3 ;  /* 0x00000003000d7202 */ /* 0x000fce0000000f00 */
[----:B------:R-:W-:Y:S05]  /*2e390*/  WARPSYNC.COLLECTIVE R15, `(.L_x_2172) ;  /* 0x000000000f087348 */ /* 0x000fea0003c00000 */
[----:B------:R0:W1:Y:S02]  /*2e3a0*/  SHFL.UP P6, R14, R13, R12, R11 ;  /* 0x0400000c0d0e7389 */ /* 0x00006400000c000b */
[----:B01----:R-:W-:Y:S01]  /*2e3b0*/  ENDCOLLECTIVE ;  /* 0x000000000000791b */ /* 0x003fe20003800000 */
.L_x_2172:
[----:B------:R-:W-:Y:S02]  /*2e3c0*/  MOV R12, 0x10 ;  /* 0x00000010000c7802 */ /* 0x000fe40000000f00 */
[----:B------:R-:W-:-:S05]  /*2e3d0*/  SEL R4, R14, RZ, P4 ;  /* 0x000000ff0e047207 */ /* 0x000fca0002000000 */
[----:B------:R-:W-:-:S04]  /*2e3e0*/  IMAD.IADD R4, R3, 0x1, R4 ;  /* 0x0000000103047824 */ /* 0x000fc800078e0204 */
[----:B------:R-:W-:-:S07]  /*2e3f0*/  IMAD.MOV.U32 R13, RZ, RZ, R4 ;  /* 0x000000ffff0d7224 */ /* 0x000fce00078e0004 */
[----:B------:R-:W-:Y:S05]  /*2e400*/  WARPSYNC.COLLECTIVE R15, `(.L_x_2173) ;  /* 0x000000000f087348 */ /* 0x000fea0003c00000 */
[----:B------:R0:W1:Y:S02]  /*2e410*/  SHFL.UP P6, R14, R13, R12, R11 ;  /* 0x0400000c0d0e7389 */ /* 0x00006400000c000b */
[----:B01----:R-:W-:Y:S01]  /*2e420*/  ENDCOLLECTIVE ;  /* 0x000000000000791b */ /* 0x003fe20003800000 */
.L_x_2173:
[----:B------:R-:W-:Y:S01]  /*2e430*/  IMAD.MOV.U32 R12, RZ, RZ, 0x1f ;  /* 0x0000001fff0c7424 */ /* 0x000fe200078e00ff */
[----:B------:R-:W-:Y:S02]  /*2e440*/  MOV R11, 0x1f ;  /* 0x0000001f000b7802 */ /* 0x000fe40000000f00 */
[----:B------:R-:W-:-:S05]  /*2e450*/  SEL R3, R14, RZ, P5 ;  /* 0x000000ff0e037207 */ /* 0x000fca0002800000 */
[----:B------:R-:W-:-:S04]  /*2e460*/  IMAD.IADD R2, R4, 0x1, R3 ;  /* 0x0000000104027824 */ /* 0x000fc800078e0203 */
[----:B------:R-:W-:-:S07]  /*2e470*/  IMAD.MOV.U32 R13, RZ, RZ, R2 ;  /* 0x000000ffff0d7224 */ /* 0x000fce00078e0002 */
[----:B------:R-:W-:Y:S05]  /*2e480*/  WARPSYNC.COLLECTIVE R15, `(.L_x_2174) ;  /* 0x000000000f087348 */ /* 0x000fea0003c00000 */
[----:B------:R0:W1:Y:S02]  /*2e490*/  SHFL.IDX P6, R14, R13, R12, R11 ;  /* 0x0000000c0d0e7389 */ /* 0x00006400000c000b */
[----:B01----:R-:W-:Y:S01]  /*2e4a0*/  ENDCOLLECTIVE ;  /* 0x000000000000791b */ /* 0x003fe20003800000 */
.L_x_2174:
[----:B------:R-:W-:Y:S05]  /*2e4b0*/  BRA `(.L_x_2175) ;  /* 0xffffffa800e07947 */ /* 0x000fea000383ffff */
.L_x_1989:
[----:B------:R-:W-:Y:S01]  /*2e4c0*/  BSSY B0, `(.L_x_2176) ;  /* 0x0000006000007945 */ /* 0x000fe20003800000 */
[----:B------:R-:W-:Y:S01]  /*2e4d0*/  PLOP3.LUT P6, PT, P6, PT, PT, 0x8, 0x0 ;  /* 0x000000000000781c */ /* 0x000fe200037ce170 */
[----:B------:R-:W-:-:S12]  /*2e4e0*/  IMAD.MOV.U32 R15, RZ, RZ, -0x1 ;  /* 0xffffffffff0f7424 */ /* 0x000fd800078e00ff */
[----:B01----:R-:W-:Y:S05]  /*2e4f0*/  WARPSYNC.COLLECTIVE R15, `(.L_x_2177) ;  /* 0x000000000f087348 */ /* 0x003fea0003c00000 */
[----:B------:R-:W-:Y:S01]  /*2e500*/  VOTE.ANY R14, PT, P6 ;  /* 0x00000000000e7806 */ /* 0x000fe200030e0100 */
[----:B01----:R-:W-:Y:S06]  /*2e510*/  ENDCOLLECTIVE ;  /* 0x000000000000791b */ /* 0x003fec0003800000 */
.L_x_2177:
[----:B------:R-:W-:Y:S05]  /*2e520*/  BSYNC B0 ;  /* 0x0000000000007941 */ /* 0x000fea0003800000 */
.L_x_2176:
[----:B------:R-:W-:Y:S02]  /*2e530*/  IMAD.MOV.U32 R3, RZ, RZ, R14 ;  /* 0x000000ffff037224 */ /* 0x000fe400078e000e */
[----:B------:R-:W-:Y:S02]  /*2e540*/  IMAD.MOV.U32 R13, RZ, RZ, R17 ;  /* 0x000000ffff0d7224 */ /* 0x000fe400078e0011 */
[----:B------:R-:W0:Y:S01]  /*2e550*/  POPC R6, R3 ;  /* 0x0000000300067309 */ /* 0x000e220000000000 */
[----:B------:R-:W-:Y:S02]  /*2e560*/  IMAD.MOV.U32 R11, RZ, RZ, 0x1f ;  /* 0x0000001fff0b7424 */ /* 0x000fe400078e00ff */
[----:B------:R-:W-:Y:S01]  /*2e570*/  IMAD.MOV.U32 R15, RZ, RZ, -0x1 ;  /* 0xffffffffff0f7424 */ /* 0x000fe200078e00ff */
[----:B0-----:R-:W-:-:S07]  /*2e580*/  MOV R12, R6 ;  /* 0x00000006000c7202 */ /* 0x001fce0000000f00 */
[----:B------:R-:W-:Y:S05]  /*2e590*/  WARPSYNC.COLLECTIVE R15, `(.L_x_2178) ;  /* 0x000000000f087348 */ /* 0x000fea0003c00000 */
[----:B------:R0:W1:Y:S02]  /*2e5a0*/  SHFL.IDX P6, R14, R13, R12, R11 ;  /* 0x0000000c0d0e7389 */ /* 0x00006400000c000b */
[----:B01----:R-:W-:Y:S01]  /*2e5b0*/  ENDCOLLECTIVE ;  /* 0x000000000000791b */ /* 0x003fe20003800000 */
.L_x_2178:
[----:B------:R-:W-:Y:S01]  /*2e5c0*/  IMAD.MOV.U32 R17, RZ, RZ, R14 ;  /* 0x000000ffff117224 */ /* 0x000fe200078e000e */
[----:B------:R-:W-:Y:S06]  /*2e5d0*/  BRA `(.L_x_2179) ;  /* 0xffffffa800d07947 */ /* 0x000fec000383ffff */
.L_x_1991:
[----:B------:R-:W-:Y:S01]  /*2e5e0*/  BSSY B0, `(.L_x_2180) ;  /* 0x0000007000007945 */ /* 0x000fe20003800000 */
[----:B------:R-:W-:Y:S01]  /*2e5f0*/  MOV R13, R2 ;  /* 0x00000002000d7202 */ /* 0x000fe20000000f00 */
[----:B------:R-:W-:Y:S02]  /*2e600*/  IMAD.MOV.U32 R11, RZ, RZ, 0x1f ;  /* 0x0000001fff0b7424 */ /* 0x000fe400078e00ff */
[----:B------:R-:W-:-:S07]  /*2e610*/  IMAD.MOV.U32 R15, RZ, RZ, -0x1 ;  /* 0xffffffffff0f7424 */ /* 0x000fce00078e00ff */
[----:B0123--:R-:W-:Y:S05]  /*2e620*/  WARPSYNC.COLLECTIVE R15, `(.L_x_2181) ;  /* 0x000000000f087348 */ /* 0x00ffea0003c00000 */
[----:B------:R4:W0:Y:S02]  /*2e630*/  SHFL.IDX P6, R14, R13, R12, R11 ;  /* 0x0000000c0d0e7389 */ /* 0x00082400000c000b */
[----:B01234-:R-:W-:Y:S01]  /*2e640*/  ENDCOLLECTIVE ;  /* 0x000000000000791b */ /* 0x01ffe20003800000 */
.L_x_2181:
[----:B------:R-:W-:Y:S05]  /*2e650*/  BSYNC B0 ;  /* 0x0000000000007941 */ /* 0x000fea0003800000 */
.L_x_2180:
[----:B------:R-:W-:Y:S05]  /*2e660*/  BRA `(.L_x_1990) ;  /* 0xffffffa800c87947 */ /* 0x000fea000383ffff */
.L_x_1995:
[----:B0-----:R0:W3:Y:S02]  /*2e670*/  SYNCS.PHASECHK.TRANS64.TRYWAIT P0, [R5+URZ+0x30820], R0 ;  /* 0x03082000050075a7 */ /* 0x0010e4000800017f */
[----:B---3--:R-:W-:Y:S05]  /*2e680*/  @!P0 NANOSLEEP.SYNCS 0x989680 ;  /* 0x009896800000895d */ /* 0x008fea0003900000 */
[----:B------:R-:W3:Y:S02]  /*2e690*/  @!P0 SYNCS.PHASECHK.TRANS64 P0, [R5+URZ+0x30820], R0 ;  /* 0x03082000050085a7 */ /* 0x000ee4000800007f */
[----:B---3--:R-:W-:Y:S05]  /*2e6a0*/  @!P0 BRA `(.L_x_1995) ;  /* 0xfffffffc00f08947 */ /* 0x008fea000383ffff */
[----:B------:R-:W-:Y:S05]  /*2e6b0*/  BRA `(.L_x_2182) ;  /* 0xffffffb000407947 */ /* 0x000fea000383ffff */
.L_x_1996:
[----:B------:R-:W3:Y:S01]  /*2e6c0*/  S2R R2, SR_TID.X ;  /* 0x0000000000027919 */ /* 0x000ee20000002100 */
[----:B------:R-:W-:Y:S01]  /*2e6d0*/  BSSY B0, `(.L_x_2183) ;  /* 0x000000a000007945 */ /* 0x000fe20003800000 */
[----:B------:R-:W-:Y:S01]  /*2e6e0*/  IMAD.MOV.U32 R12, RZ, RZ, RZ ;  /* 0x000000ffff0c7224 */ /* 0x000fe200078e00ff */
[----:B------:R-:W-:Y:S01]  /*2e6f0*/  MOV R15, 0xffffffff ;  /* 0xffffffff000f7802 */ /* 0x000fe20000000f00 */
[----:B------:R-:W-:Y:S01]  /*2e700*/  IMAD.MOV.U32 R11, RZ, RZ, 0x1f ;  /* 0x0000001fff0b7424 */ /* 0x000fe200078e00ff */
[----:B---3--:R-:W-:-:S04]  /*2e710*/  SHF.R.U32.HI R2, RZ, 0x5, R2 ;  /* 0x00000005ff027819 */ /* 0x008fc80000011602 */
[----:B------:R-:W-:-:S04]  /*2e720*/  LOP3.LUT R2, R2, 0x3, RZ, 0xc0, !PT ;  /* 0x0000000302027812 */ /* 0x000fc800078ec0ff */
[----:B------:R-:W-:-:S07]  /*2e730*/  MOV R13, R2 ;  /* 0x00000002000d7202 */ /* 0x000fce0000000f00 */
[----:B012---:R-:W-:Y:S05]  /*2e740*/  WARPSYNC.COLLECTIVE R15, `(.L_x_2184) ;  /* 0x000000000f087348 */ /* 0x007fea0003c00000 */
[----:B------:R3:W4:Y:S02]  /*2e750*/  SHFL.IDX P6, R14, R13, R12, R11 ;  /* 0x0000000c0d0e7389 */ /* 0x00072400000c000b */
[----:B01234-:R-:W-:Y:S01]  /*2e760*/  ENDCOLLECTIVE ;  /* 0x000000000000791b */ /* 0x01ffe20003800000 */
.L_x_2184:
[----:B------:R-:W-:Y:S05]  /*2e770*/  BSYNC B0 ;  /* 0x0000000000007941 */ /* 0x000fea0003800000 */
.L_x_2183:
[----:B------:R-:W-:Y:S05]  /*2e780*/  BRA `(.L_x_2185) ;  /* 0xffffffb000287947 */ /* 0x000fea000383ffff */
.L_x_1997:
[----:B------:R-:W-:Y:S01]  /*2e790*/  BSSY B0, `(.L_x_2186) ;  /* 0x0000006000007945 */ /* 0x000fe20003800000 */
[----:B------:R-:W-:-:S07]  /*2e7a0*/  IMAD.MOV.U32 R15, RZ, RZ, -0x1 ;  /* 0xffffffffff0f7424 */ /* 0x000fce00078e00ff */
[----:B012---:R-:W-:Y:S05]  /*2e7b0*/  WARPSYNC.COLLECTIVE R15, `(.L_x_2187) ;  /* 0x000000000f0c7348 */ /* 0x007fea0003c00000 */
[----:B------:R-:W-:Y:S02]  /*2e7c0*/  ELECT P6, UR62, PT ;  /* 0x00000000003e782f */ /* 0x000fe400038c0000 */
[----:B------:R-:W-:Y:S01]  /*2e7d0*/  MOV R14, UR62 ;  /* 0x0000003e000e7c02 */ /* 0x000fe20008000f00 */
[----:B012---:R-:W-:Y:S10]  /*2e7e0*/  ENDCOLLECTIVE ;  /* 0x000000000000791b */ /* 0x007ff40003800000 */
.L_x_2187:
[----:B------:R-:W-:Y:S05]  /*2e7f0*/  BSYNC B0 ;  /* 0x0000000000007941 */ /* 0x000fea0003800000 */
.L_x_2186:
[----:B------:R-:W-:Y:S05]  /*2e800*/  BRA `(.L_x_2188) ;  /* 0xffffffb0001c7947 */ /* 0x000fea000383ffff */
.L_x_1999:
[----:B0-----:R0:W3:Y:S02]  /*2e810*/  SYNCS.PHASECHK.TRANS64.TRYWAIT P1, [R3+URZ+0x30840], R2 ;  /* 0x03084002030075a7 */ /* 0x0010e4000802017f */
[----:B---3--:R-:W-:Y:S05]  /*2e820*/  @!P1 NANOSLEEP.SYNCS 0x989680 ;  /* 0x009896800000995d */ /* 0x008fea0003900000 */
[----:B------:R-:W3:Y:S02]  /*2e830*/  @!P1 SYNCS.PHASECHK.TRANS64 P1, [R3+URZ+0x30840], R2 ;  /* 0x03084002030095a7 */ /* 0x000ee4000802007f */
[----:B---3--:R-:W-:Y:S05]  /*2e840*/  @!P1 BRA `(.L_x_1999) ;  /* 0xfffffffc00f09947 */ /* 0x008fea000383ffff */
[----:B------:R-:W-:Y:S05]  /*2e850*/  BRA `(.L_x_2189) ;  /* 0xffffffb0003c7947 */ /* 0x000fea000383ffff */
.L_x_2001:
[----:B---3--:R3:W4:Y:S02]  /*2e860*/  SYNCS.PHASECHK.TRANS64.TRYWAIT P1, [R25+URZ+0x30840], R0 ;  /* 0x03084000190075a7 */ /* 0x008724000802017f */
[----:B----4-:R-:W-:Y:S05]  /*2e870*/  @!P1 NANOSLEEP.SYNCS 0x989680 ;  /* 0x009896800000995d */ /* 0x010fea0003900000 */
[----:B------:R-:W4:Y:S02]  /*2e880*/  @!P1 SYNCS.PHASECHK.TRANS64 P1, [R25+URZ+0x30840], R0 ;  /* 0x03084000190095a7 */ /* 0x000f24000802007f */
[----:B----4-:R-:W-:Y:S05]  /*2e890*/  @!P1 BRA `(.L_x_2001) ;  /* 0xfffffffc00f09947 */ /* 0x010fea000383ffff */
[----:B------:R-:W-:Y:S05]  /*2e8a0*/  BRA `(.L_x_2190) ;  /* 0xffffffb000487947 */ /* 0x000fea000383ffff */
.L_x_2003:
[----:B----4-:R4:W0:Y:S02]  /*2e8b0*/  SYNCS.PHASECHK.TRANS64.TRYWAIT P1, [R3+URZ+0x30860], R2 ;  /* 0x03086002030075a7 */ /* 0x010824000802017f */
[----:B0-----:R-:W-:Y:S05]  /*2e8c0*/  @!P1 NANOSLEEP.SYNCS 0x989680 ;  /* 0x009896800000995d */ /* 0x001fea0003900000 */
[----:B------:R-:W0:Y:S02]  /*2e8d0*/  @!P1 SYNCS.PHASECHK.TRANS64 P1, [R3+URZ+0x30860], R2 ;  /* 0x03086002030095a7 */ /* 0x000e24000802007f */
[----:B0-----:R-:W-:Y:S05]  /*2e8e0*/  @!P1 BRA `(.L_x_2003) ;  /* 0xfffffffc00f09947 */ /* 0x001fea000383ffff */
[----:B------:R-:W-:Y:S05]  /*2e8f0*/  BRA `(.L_x_2191) ;  /* 0xffffffb000447947 */ /* 0x000fea000383ffff */
.L_x_2192:
        /* <DEDUP_REMOVED lines=16> */
.L_x_3299:


//--------------------- .text._ZN7cutlass13device_kernelIN5flash11enable_sm90INS1_16FlashAttnFwdSm90INS1_25CollectiveMainloopFwdSm90ILi2EN4cute5tupleIJNS5_1CILi1EEES8_S8_EEENS6_IJNS7_ILi128EEENS7_ILi80EEENS7_ILi256EEEEEELi256ENS_6half_tEfNS_4arch4Sm90ELb1ELb0ELb1ELb0ELb1ELb0ELb0ELb1ELb1ELb1ELb0ELb0EEENS1_21CollectiveEpilogueFwdINS6_IJSA_SC_SB_EEES9_SE_SG_Li256ELb0ELb1ELb0ELb0EEENS1_30DynamicPersistentTileSchedulerILi256ELi128ELb0ELb1ELb1EEEEEEEEEvNT_6ParamsE --------------------------
	.section	.text._ZN7cutlass13device_kernelIN5flash11enable_sm90INS1_16FlashAttnFwdSm90INS1_25CollectiveMainloopFwdSm90ILi2EN4cute5tupleIJNS5_1CILi1EEES8_S8_EEENS6_IJNS7_ILi128EEENS7_ILi80EEENS7_ILi256EEEEEELi256ENS_6half_tEfNS_4arch4Sm90ELb1ELb0ELb1ELb0ELb1ELb0ELb0ELb1ELb1ELb1ELb0ELb0EEENS1_21CollectiveEpilogueFwdINS6_IJSA_SC_SB_EEES9_SE_SG_Li256ELb0ELb1ELb0ELb0EEENS1_30DynamicPersistentTileSchedulerILi256ELi128ELb0ELb1ELb1EEEEEEEEEvNT_6ParamsE,"ax",@progbits
	.align	128
.text._ZN7cutlass13device_kernelIN5flash11enable_sm90INS1_16FlashAttnFwdSm90INS1_25CollectiveMainloopFwdSm90ILi2EN4cute5tupleIJNS5_1CILi1EEES8_S8_EEENS6_IJNS7_ILi128EEENS7_ILi80EEENS7_ILi256EEEEEELi256ENS_6half_tEfNS_4arch4Sm90ELb1ELb0ELb1ELb0ELb1ELb0ELb0ELb1ELb1ELb1ELb0ELb0EEENS1_21CollectiveEpilogueFwdINS6_IJSA_SC_SB_EEES9_SE_SG_Li256ELb0ELb1ELb0ELb0EEENS1_30DynamicPersistentTileSchedulerILi256ELi128ELb0ELb1ELb1EEEEEEEEEvNT_6ParamsE:
        .type           _ZN7cutlass13device_kernelIN5flash11enable_sm90INS1_16FlashAttnFwdSm90INS1_25CollectiveMainloopFwdSm90ILi2EN4cute5tupleIJNS5_1CILi1EEES8_S8_EEENS6_IJNS7_ILi128EEENS7_ILi80EEENS7_ILi256EEEEEELi256ENS_6half_tEfNS_4arch4Sm90ELb1ELb0ELb1ELb0ELb1ELb0ELb0ELb1ELb1ELb1ELb0ELb0EEENS1_21CollectiveEpilogueFwdINS6_IJSA_SC_SB_EEES9_SE_SG_Li256ELb0ELb1ELb0ELb0EEENS1_30DynamicPersistentTileSchedulerILi256ELi128ELb0ELb1ELb1EEEEEEEEEvNT_6ParamsE,@function
        .size           _ZN7cutlass13device_kernelIN5flash11enable_sm90INS1_16FlashAttnFwdSm90INS1_25CollectiveMainloopFwdSm90ILi2EN4cute5tupleIJNS5_1CILi1EEES8_S8_EEENS6_IJNS7_ILi128EEENS7_ILi80EEENS7_ILi256EEEEEELi256ENS_6half_tEfNS_4arch4Sm90ELb1ELb0ELb1ELb0ELb1ELb0ELb0ELb1ELb1ELb1ELb0ELb0EEENS1_21CollectiveEpilogueFwdINS6_IJSA_SC_SB_EEES9_SE_SG_Li256ELb0ELb1ELb0ELb0EEENS1_30DynamicPersistentTileSchedulerILi256ELi128ELb0ELb1ELb1EEEEEEEEEvNT_6ParamsE,(.L_x_3300 - _ZN7cutlass13device_kernelIN5flash11enable_sm90INS1_16FlashAttnFwdSm90INS1_25CollectiveMainloopFwdSm90ILi2EN4cute5tupleIJNS5_1CILi1EEES8_S8_EEENS6_IJNS7_ILi128EEENS7_ILi80EEENS7_ILi256EEEEEELi256ENS_6half_tEfNS_4arch4Sm90ELb1ELb0ELb1ELb0ELb1ELb0ELb0ELb1ELb1ELb1ELb0ELb0EEENS1_21CollectiveEpilogueFwdINS6_IJSA_SC_SB_EEES9_SE_SG_Li256ELb0ELb1ELb0ELb0EEENS1_30DynamicPersistentTileSchedulerILi256ELi128ELb0ELb1ELb1EEEEEEEEEvNT_6ParamsE)
        .other          _ZN7cutlass13device_kernelIN5flash11enable_sm90INS1_16FlashAttnFwdSm90INS1_25CollectiveMainloopFwdSm90ILi2EN4cute5tupleIJNS5_1CILi1EEES8_S8_EEENS6_IJNS7_ILi128EEENS7_ILi80EEENS7_ILi256EEEEEELi256ENS_6half_tEfNS_4arch4Sm90ELb1ELb0ELb1ELb0ELb1ELb0ELb0ELb1ELb1ELb1ELb0ELb0EEENS1_21CollectiveEpilogueFwdINS6_IJSA_SC_SB_EEES9_SE_SG_Li256ELb0ELb1ELb0ELb0EEENS1_30DynamicPersistentTileSchedulerILi256ELi128ELb0ELb1ELb1EEEEEEEEEvNT_6ParamsE,@"STO_CUDA_ENTRY STV_DEFAULT"
_ZN7cutlass13device_kernelIN5flash11enable_sm90INS1_16FlashAttnFwdSm90INS1_25CollectiveMainloopFwdSm90ILi2EN4cute5tupleIJNS5_1CILi1EEES8_S8_EEENS6_IJNS7_ILi128EEENS7_ILi80EEENS7_ILi256EEEEEELi256ENS_6half_tEfNS_4arch4Sm90ELb1ELb0ELb1ELb0ELb1ELb0ELb0ELb1ELb1ELb1ELb0ELb0EEENS1_21CollectiveEpilogueFwdINS6_IJSA_SC_SB_EEES9_SE_SG_Li256ELb0ELb1ELb0ELb0EEENS1_30DynamicPersistentTileSchedulerILi256ELi128ELb0ELb1ELb1EEEEEEEEEvNT_6ParamsE:
        /* <DEDUP_REMOVED lines=45> */
.L_x_2193:
        /* <DEDUP_REMOVED lines=22> */
.L_x_2194:
        /* <DEDUP_REMOVED lines=18> */
.L_x_2195:
        /* <DEDUP_REMOVED lines=22> */
.L_x_2196:
        /* <DEDUP_REMOVED lines=23> */
.L_x_2197:
        /* <DEDUP_REMOVED lines=10> */
.L_x_2199:
        /* <DEDUP_REMOVED lines=10> */
[----:B------:R-:W2:Y:S01]  /*0960*/  LDL R3, [R1+0x4] ;  /* 0x0000040001037983 */ /* 0x000ea20000100800 */
[----:B------:R-:W-:Y:S01]  /*0970*/  UMOV UR36, URZ ;  /* 0x0000003f00247c82 */ /* 0x000fe20008000000 */
[----:B0-----:R-:W0:Y:S02]  /*0980*/  S2R R2, SR_TID.X ;  /* 0x0000000000027919 */ /* 0x001e240000002100 */
[----:B0-----:R-:W-:-:S05]  /*0990*/  VIADD R12, R2, 0xffffff80 ;  /* 0xffffff80020c7836 */ /* 0x001fca0000000000 */
[----:B------:R-:W-:-:S04]  /*09a0*/  SHF.R.S32.HI R0, RZ, 0x1f, R12 ;  /* 0x0000001fff007819 */ /* 0x000fc8000001140c */
[CC--:B------:R-:W-:Y:S02]  /*09b0*/  LEA.HI R2, R0.reuse, R12.reuse, RZ, 0x7 ;  /* 0x0000000c00027211 */ /* 0x0c0fe400078f38ff */
[-C--:B------:R-:W-:Y:S02]  /*09c0*/  LEA.HI R4, R0, R12.reuse, RZ, 0x5 ;  /* 0x0000000c00047211 */ /* 0x080fe400078f28ff */
[----:B------:R-:W-:Y:S02]  /*09d0*/  LOP3.LUT R224, R2, 0xffffff80, RZ, 0xc0, !PT ;  /* 0xffffff8002e07812 */ /* 0x000fe400078ec0ff */
[----:B------:R-:W-:Y:S01]  /*09e0*/  LEA.HI R11, R0, R12, RZ, 0x2 ;  /* 0x0000000c000b7211 */ /* 0x000fe200078f10ff */
[----:B------:R-:W-:Y:S01]  /*09f0*/  IMAD.SHL.U32 R5, R4, 0x20, RZ ;  /* 0x0000002004057824 */ /* 0x000fe200078e00ff */
[----:B------:R-:W-:Y:S01]  /*0a00*/  SHF.R.S32.HI R225, RZ, 0x7, R2 ;  /* 0x00000007ffe17819 */ /* 0x000fe20000011402 */
[----:B------:R-:W-:Y:S01]  /*0a10*/  IMAD.IADD R224, R12, 0x1, -R224 ;  /* 0x000000010ce07824 */ /* 0x000fe200078e0ae0 */
[----:B------:R-:W-:-:S02]  /*0a20*/  LOP3.LUT R11, R11, 0xfffffffc, RZ, 0xc0, !PT ;  /* 0xfffffffc0b0b7812 */ /* 0x000fc400078ec0ff */
[----:B------:R-:W-:Y:S02]  /*0a30*/  LOP3.LUT R5, R5, 0xfffffc00, RZ, 0xc0, !PT ;  /* 0xfffffc0005057812 */ /* 0x000fe400078ec0ff */
[----:B------:R-:W-:Y:S01]  /*0a40*/  SHF.R.S32.HI R7, RZ, 0x1f, R224 ;  /* 0x0000001fff077819 */ /* 0x000fe200000114e0 */
[----:B------:R-:W-:Y:S01]  /*0a50*/  IMAD.IADD R11, R12, 0x1, -R11 ;  /* 0x000000010c0b7824 */ /* 0x000fe200078e0a0b */
[----:B------:R-:W-:Y:S02]  /*0a60*/  LEA.HI R2, R2, R225, RZ, 0x1 ;  /* 0x000000e102027211 */ /* 0x000fe400078f08ff */
[CC--:B------:R-:W-:Y:S02]  /*0a70*/  LEA.HI R8, R7.reuse, R224.reuse, RZ, 0x2 ;  /* 0x000000e007087211 */ /* 0x0c0fe400078f10ff */
[----:B------:R-:W-:Y:S02]  /*0a80*/  LEA.HI R7, R7, R224, RZ, 0x5 ;  /* 0x000000e007077211 */ /* 0x000fe400078f28ff */
[----:B------:R-:W-:-:S02]  /*0a90*/  SHF.R.S32.HI R9, RZ, 0x2, R8 ;  /* 0x00000002ff097819 */ /* 0x000fc40000011408 */
[----:B------:R-:W-:Y:S02]  /*0aa0*/  SHF.R.S32.HI R10, RZ, 0x1f, R8 ;  /* 0x0000001fff0a7819 */ /* 0x000fe40000011408 */
[----:B------:R-:W-:Y:S02]  /*0ab0*/  SHF.R.S32.HI R7, RZ, 0x5, R7 ;  /* 0x00000005ff077819 */ /* 0x000fe40000011407 */
[----:B------:R-:W-:Y:S02]  /*0ac0*/  LEA.HI R10, R10, R9, RZ, 0x3 ;  /* 0x000000090a0a7211 */ /* 0x000fe400078f18ff */
[----:B------:R-:W-:Y:S02]  /*0ad0*/  LOP3.LUT R2, R2, 0x3fffffe, RZ, 0xc0, !PT ;  /* 0x03fffffe02027812 */ /* 0x000fe400078ec0ff */
[----:B------:R-:W-:Y:S02]  /*0ae0*/  LOP3.LUT R10, R10, 0xfffffff8, RZ, 0xc0, !PT ;  /* 0xfffffff80a0a7812 */ /* 0x000fe400078ec0ff */
[----:B------:R-:W-:-:S03]  /*0af0*/  IADD3 R2, R225, -R2, RZ ;  /* 0x80000002e1027210 */ /* 0x000fc60007ffe0ff */
[----:B------:R-:W-:-:S04]  /*0b00*/  IMAD.IADD R10, R9, 0x1, -R10 ;  /* 0x00000001090a7824 */ /* 0x000fc800078e0a0a */
[----:B------:R-:W-:-:S04]  /*0b10*/  IMAD R7, R7, 0x10, R10 ;  /* 0x0000001007077824 */ /* 0x000fc800078e020a */
[----:B------:R-:W-:Y:S01]  /*0b20*/  IMAD R226, R2, 0x40, R7 ;  /* 0x0000004002e27824 */ /* 0x000fe200078e0207 */
[----:B--2---:R-:W-:Y:S02]  /*0b30*/  R2UR UR5, R3 ;  /* 0x00000000030572ca */ /* 0x004fe400000e0000 */
[CC--:B------:R-:W-:Y:S02]  /*0b40*/  LEA.HI R3, R0.reuse, R12.reuse, RZ, 0x4 ;  /* 0x0000000c00037211 */ /* 0x0c0fe400078f20ff */
[----:B------:R-:W-:Y:S02]  /*0b50*/  LEA.HI R0, R0, R12, RZ, 0x3 ;  /* 0x0000000c00007211 */ /* 0x000fe400078f18ff */
[----:B------:R-:W-:Y:S02]  /*0b60*/  SHF.R.S32.HI R6, RZ, 0x4, R3 ;  /* 0x00000004ff067819 */ /* 0x000fe40000011403 */
[C---:B------:R-:W-:Y:S02]  /*0b70*/  LOP3.LUT R4, R3.reuse, 0x3fffff0, RZ, 0xc0, !PT ;  /* 0x03fffff003047812 */ /* 0x040fe400078ec0ff */
[----:B------:R-:W-:-:S02]  /*0b80*/  LEA.HI R3, R3, R6, RZ, 0x1 ;  /* 0x0000000603037211 */ /* 0x000fc400078f08ff */
[----:B------:R-:W-:Y:S01]  /*0b90*/  IADD3 R4, R12, -R4, RZ ;  /* 0x800000040c047210 */ /* 0x000fe20007ffe0ff */
[----:B------:R-:W-:Y:S01]  /*0ba0*/  ULOP3.LUT UR6, UR5, 0x1, URZ, 0xfc, !UPT ;  /* 0x0000000105067892 */ /* 0x000fe2000f8efc3f */
[----:B------:R-:W-:Y:S02]  /*0bb0*/  LOP3.LUT R219, R0, 0xfffffff8, RZ, 0xc0, !PT ;  /* 0xfffffff800db7812 */ /* 0x000fe400078ec0ff */
[----:B------:R-:W-:Y:S01]  /*0bc0*/  LOP3.LUT R3, R3, 0x1ffffffe, RZ, 0xc0, !PT ;  /* 0x1ffffffe03037812 */ /* 0x000fe200078ec0ff */
[----:B------:R-:W-:Y:S01]  /*0bd0*/  IMAD R4, R4, 0x40, R5 ;  /* 0x0000004004047824 */ /* 0x000fe200078e0205 */
[----:B------:R-:W-:Y:S01]  /*0be0*/  LEA.HI R5, R11, R11, RZ, 0x1 ;  /* 0x0000000b0b057211 */ /* 0x000fe200078f08ff */
[----:B------:R-:W-:Y:S01]  /*0bf0*/  IMAD.IADD R219, R12, 0x1, -R219 ;  /* 0x000000010cdb7824 */ /* 0x000fe200078e0adb */
[----:B------:R-:W-:Y:S01]  /*0c00*/  MOV R2, UR6 ;  /* 0x0000000600027c02 */ /* 0x000fe20008000f00 */
[----:B------:R-:W-:Y:S01]  /*0c10*/  IMAD.IADD R3, R6, 0x1, -R3 ;  /* 0x0000000106037824 */ /* 0x000fe200078e0a03 */
[----:B------:R-:W-:Y:S01]  /*0c20*/  LOP3.LUT R6, R5, 0x1ffffffe, RZ, 0xc0, !PT ;  /* 0x1ffffffe05067812 */ /* 0x000fe200078ec0ff */
[----:B------:R-:W-:Y:S01]  /*0c30*/  IMAD.SHL.U32 R22, R219, 0x8, RZ ;  /* 0x00000008db167824 */ /* 0x000fe200078e00ff */
[----:B------:R-:W-:Y:S01]  /*0c40*/  UMOV UR5, URZ ;  /* 0x0000003f00057c82 */ /* 0x000fe20008000000 */
[----:B------:R-:W-:Y:S01]  /*0c50*/  IMAD R227, R3, 0x8, R4 ;  /* 0x0000000803e37824 */ /* 0x000fe200078e0204 */
[----:B------:R-:W-:Y:S01]  /*0c60*/  LOP3.LUT R3, R8, 0x7ffffffc, RZ, 0xc0, !PT ;  /* 0x7ffffffc08037812 */ /* 0x000fe200078ec0ff */
[----:B------:R-:W-:Y:S01]  /*0c70*/  IMAD.IADD R215, R11, 0x1, -R6 ;  /* 0x000000010bd77824 */ /* 0x000fe200078e0a06 */
[----:B------:R-:W-:Y:S01]  /*0c80*/  SHF.R.S32.HI R222, RZ, 0x3, R0 ;  /* 0x00000003ffde7819 */ /* 0x000fe20000011400 */
[C---:B------:R-:W-:Y:S01]  /*0c90*/  VIADD R217, R22.reuse, 0x40 ;  /* 0x0000004016d97836 */ /* 0x040fe20000000000 */
[----:B------:R-:W-:Y:S01]  /*0ca0*/  SHF.R.S32.HI R0, RZ, 0x1f, R22 ;  /* 0x0000001fff007819 */ /* 0x000fe20000011416 */
[C---:B------:R-:W-:Y:S01]  /*0cb0*/  VIADD R216, R22.reuse, 0x80 ;  /* 0x0000008016d87836 */ /* 0x040fe20000000000 */
[----:B------:R0:W-:Y:S01]  /*0cc0*/  STL [R1], R2 ;  /* 0x0000000201007387 */ /* 0x0001e20000100800 */
[----:B------:R-:W-:Y:S01]  /*0cd0*/  VIADD R218, R22, 0xc0 ;  /* 0x000000c016da7836 */ /* 0x000fe20000000000 */
[----:B------:R-:W-:Y:S01]  /*0ce0*/  SHF.R.S32.HI R4, RZ, 0x1f, R217 ;  /* 0x0000001fff047819 */ /* 0x000fe200000114d9 */
[----:B------:R-:W-:Y:S01]  /*0cf0*/  IMAD.U32 R223, RZ, RZ, UR5 ;  /* 0x00000005ffdf7e24 */ /* 0x000fe2000f8e00ff */
[----:B------:R-:W-:Y:S01]  /*0d00*/  LEA R215, R215, R226, 0x3 ;  /* 0x000000e2d7d77211 */ /* 0x000fe200078e18ff */
[----:B------:R-:W-:Y:S01]  /*0d10*/  IMAD.IADD R214, R224, 0x1, -R3 ;  /* 0x00000001e0d67824 */ /* 0x000fe200078e0a03 */
[----:B------:R-:W-:Y:S01]  /*0d20*/  SHF.R.S32.HI R0, RZ, 0x1f, R218 ;  /* 0x0000001fff007819 */ /* 0x000fe200000114da */
[----:B------:R-:W-:Y:S01]  /*0d30*/  IMAD.U32 R17, RZ, RZ, UR5 ;  /* 0x00000005ff117e24 */ /* 0x000fe2000f8e00ff */
[----:B0-----:R-:W-:-:S07]  /*0d40*/  SHF.R.S32.HI R2, RZ, 0x1f, R216 ;  /* 0x0000001fff027819 */ /* 0x001fce00000114d8 */
.L_x_2256:
        /* <DEDUP_REMOVED lines=21> */
.L_x_2200:
[----:B------:R-:W-:Y:S01]  /*0ea0*/  ULDC UR8, c[0x0][0xc54] ;  /* 0x0003150000087ab9 */ /* 0x000fe20000000800 */
[----:B------:R-:W-:Y:S01]  /*0eb0*/  UMOV UR4, UR9 ;  /* 0x0000000900047c82 */ /* 0x000fe20008000000 */
[----:B------:R-:W-:-:S11]  /*0ec0*/  UISETP.NE.AND UP0, UPT, UR8, 0x1, UPT ;  /* 0x000000010800788c */ /* 0x000fd6000bf05270 */
[----:B------:R-:W-:Y:S02]  /*0ed0*/  @UP0 ULDC.64 UR10, c[0x0][0xc58] ;  /* 0x00031600000a0ab9 */ /* 0x000fe40000000a00 */
[----:B------:R-:W-:-:S04]  /*0ee0*/  UIMAD.WIDE.U32 UR6, UR9, UR10, URZ ;  /* 0x0000000a090672a5 */ /* 0x000fc8000f8e003f */
[----:B------:R-:W-:-:S04]  /*0ef0*/  @UP0 USHF.R.U32.HI UR4, URZ, UR11, UR7 ;  /* 0x0000000b3f040299 */ /* 0x000fc80008011607 */
[----:B------:R-:W-:-:S12]  /*0f00*/  UIMAD UR6, UR4, UR8, URZ ;  /* 0x00000008040672a4 */ /* 0x000fd8000f8e023f */
.L_x_2201:
[----:B------:R-:W-:Y:S01]  /*0f10*/  ULDC.64 UR10, c[0x0][0x418] ;  /* 0x00010600000a7ab9 */ /* 0x000fe20000000a00 */
[----:B------:R-:W-:Y:S01]  /*0f20*/  ULOP3.LUT UR4, URZ, UR4, URZ, 0x33, !UPT ;  /* 0x000000043f047292 */ /* 0x000fe2000f8e333f */
[----:B------:R-:W-:Y:S01]  /*0f30*/  PLOP3.LUT P0, PT, PT, PT, PT, 0x80, 0x0 ;  /* 0x000000000000781c */ /* 0x000fe20003f0f070 */
[----:B------:R-:W-:Y:S01]  /*0f40*/  UISETP.NE.U32.AND UP0, UPT, UR10, URZ, UPT ;  /* 0x0000003f0a00728c */ /* 0x000fe2000bf05070 */
[----:B------:R-:W-:Y:S01]  /*0f50*/  CS2R R2, SRZ ;  /* 0x0000000000027805 */ /* 0x000fe2000001ff00 */
[----:B------:R-:W-:Y:S01]  /*0f60*/  UIADD3 UR10, UR9, -UR6, URZ ;  /* 0x80000006090a7290 */ /* 0x000fe2000fffe03f */
[----:B------:R-:W-:Y:S01]  /*0f70*/  IMAD.MOV.U32 R0, RZ, RZ, RZ ;  /* 0x000000ffff007224 */ /* 0x000fe200078e00ff */
[----:B------:R-:W-:Y:S01]  /*0f80*/  ULDC UR7, c[0x0][0x448] ;  /* 0x0001120000077ab9 */ /* 0x000fe20000000800 */
[----:B------:R-:W-:Y:S01]  /*0f90*/  ULDC UR6, c[0x0][0xc3c] ;  /* 0x00030f0000067ab9 */ /* 0x000fe20000000800 */
[----:B------:R-:W-:Y:S01]  /*0fa0*/  UISETP.NE.AND UP2, UPT, UR7, 0x1, UPT ;  /* 0x000000010700788c */ /* 0x000fe2000bf45270 */
[----:B------:R-:W-:Y:S01]  /*0fb0*/  CS2R R164, SRZ ;  /* 0x0000000000a47805 */ /* 0x000fe2000001ff00 */
[----:B------:R-:W-:Y:S01]  /*0fc0*/  UIADD3 UR4, UR4, UR6, URZ ;  /* 0x0000000604047290 */ /* 0x000fe2000fffe03f */
[----:B------:R-:W-:Y:S01]  /*0fd0*/  CS2R R162, SRZ ;  /* 0x0000000000a27805 */ /* 0x000fe2000001ff00 */
[----:B------:R-:W-:Y:S01]  /*0fe0*/  UP2UR UR6, UPR, URZ, 0x4 ;  /* 0x000000043f067883 */ /* 0x000fe20008000000 */
[----:B------:R-:W-:Y:S01]  /*0ff0*/  CS2R R148, SRZ ;  /* 0x0000000000947805 */ /* 0x000fe2000001ff00 */
[----:B------:R-:W-:Y:S01]  /*1000*/  USHF.L.U32 UR4, UR4, 0x7, URZ ;  /* 0x0000000704047899 */ /* 0x000fe2000800063f */
[----:B------:R-:W-:Y:S01]  /*1010*/  CS2R R160, SRZ ;  /* 0x0000000000a07805 */ /* 0x000fe2000001ff00 */
[----:B------:R-:W-:Y:S01]  /*1020*/  UISETP.NE.AND.EX UP0, UPT, UR11, URZ, UPT, UP0 ;  /* 0x0000003f0b00728c */ /* 0x000fe2000bf05300 */
[----:B------:R-:W-:Y:S01]  /*1030*/  CS2R R144, SRZ ;  /* 0x0000000000907805 */ /* 0x000fe2000001ff00 */
[----:B------:R-:W-:Y:S01]  /*1040*/  IMAD.U32 R212, RZ, RZ, UR6 ;  /* 0x00000006ffd47e24 */ /* 0x000fe2000f8e00ff */
[----:B------:R-:W-:Y:S01]  /*1050*/  ULDC UR9, c[0x0][0x424] ;  /* 0x0001090000097ab9 */ /* 0x000fe20000000800 */
[----:B------:R-:W-:Y:S01]  /*1060*/  IMAD.U32 R213, RZ, RZ, UR4 ;  /* 0x00000004ffd57e24 */ /* 0x000fe2000f8e00ff */
[----:B------:R-:W-:Y:S01]  /*1070*/  UIADD3 UR4, UR4, 0x7f, URZ ;  /* 0x0000007f04047890 */ /* 0x000fe2000fffe03f */
[----:B------:R-:W-:Y:S01]  /*1080*/  CS2R R128, SRZ ;  /* 0x0000000000807805 */ /* 0x000fe2000001ff00 */
[----:B------:R-:W-:Y:S01]  /*1090*/  ULDC UR8, c[0x0][0x288] ;  /* 0x0000a20000087ab9 */ /* 0x000fe20000000800 */
[----:B------:R-:W-:Y:S01]  /*10a0*/  @UP2 ULDC UR6, c[0x0][0x44c] ;  /* 0x0001130000062ab9 */ /* 0x000fe20000000800 */
[----:B------:R-:W-:Y:S01]  /*10b0*/  UIADD3 UR8, -UR8, 0x50, URZ ;  /* 0x0000005008087890 */ /* 0x000fe2000fffe13f */
[----:B------:R-:W-:Y:S01]  /*10c0*/  CS2R R140, SRZ ;  /* 0x00000000008c7805 */ /* 0x000fe2000001ff00 */
[----:B------:R-:W-:Y:S01]  /*10d0*/  UIMAD.WIDE.U32 UR6, UR4, UR6, URZ ;  /* 0x00000006040672a5 */ /* 0x000fe2000f8e003f */
[----:B------:R-:W-:Y:S01]  /*10e0*/  CS2R R124, SRZ ;  /* 0x00000000007c7805 */ /* 0x000fe2000001ff00 */
[----:B------:R-:W-:Y:S01]  /*10f0*/  USEL UR14, UR9, 0x1, UP0 ;  /* 0x00000001090e7887 */ /* 0x000fe20008000000 */
[----:B------:R-:W-:Y:S01]  /*1100*/  CS2R R96, SRZ ;  /* 0x0000000000607805 */ /* 0x000fe2000001ff00 */
[----:B------:R-:W-:Y:S01]  /*1110*/  ULDC UR12, c[0x0][0x2f0] ;  /* 0x0000bc00000c7ab9 */ /* 0x000fe20000000800 */
[----:B------:R-:W-:Y:S01]  /*1120*/  @UP2 ULDC UR9, c[0x0][0x450] ;  /* 0x0001140000092ab9 */ /* 0x000fe20000000800 */
[----:B------:R-:W-:Y:S01]  /*1130*/  UIMAD UR8, UR14, UR12, UR8 ;  /* 0x0000000c0e0872a4 */ /* 0x000fe2000f8e0208 */
[----:B------:R-:W-:Y:S01]  /*1140*/  CS2R R136, SRZ ;  /* 0x0000000000887805 */ /* 0x000fe2000001ff00 */
[----:B------:R-:W-:Y:S01]  /*1150*/  @UP2 USHF.R.U32.HI UR4, URZ, UR9, UR7 ;  /* 0x000000093f042299 */ /* 0x000fe20008011607 */
[----:B------:R-:W-:Y:S01]  /*1160*/  MOV R23, UR14 ;  /* 0x0000000e00177c02 */ /* 0x000fe20008000f00 */
[----:B------:R-:W-:Y:S01]  /*1170*/  UIMAD UR6, UR14, UR12, 0x4f ;  /* 0x0000004f0e0674a4 */ /* 0x000fe2000f8e020c */
[----:B------:R-:W-:Y:S01]  /*1180*/  CS2R R92, SRZ ;  /* 0x00000000005c7805 */ /* 0x000fe2000001ff00 */
[----:B------:R-:W-:Y:S01]  /*1190*/  UIADD3 UR8, UR8, UR4, URZ ;  /* 0x0000000408087290 */ /* 0x000fe2000fffe03f */
[----:B------:R-:W-:Y:S01]  /*11a0*/  CS2R R88, SRZ ;  /* 0x0000000000587805 */ /* 0x000fe2000001ff00 */
[----:B------:R-:W-:Y:S01]  /*11b0*/  UIMAD.WIDE UR6, UR6, 0x66666667, URZ ;  /* 0x66666667060678a5 */ /* 0x000fe2000f8e023f */
[----:B------:R-:W-:Y:S01]  /*11c0*/  CS2R R132, SRZ ;  /* 0x0000000000847805 */ /* 0x000fe2000001ff00 */
[----:B------:R-:W-:Y:S01]  /*11d0*/  UIMAD.WIDE UR8, UR8, 0x66666667, URZ ;  /* 0x66666667080878a5 */ /* 0x000fe2000f8e023f */
[----:B------:R-:W-:Y:S01]  /*11e0*/  CS2R R84, SRZ ;  /* 0x0000000000547805 */ /* 0x000fe2000001ff00 */
[----:B------:R-:W-:Y:S01]  /*11f0*/  ULDC UR13, c[0x0][0xc54] ;  /* 0x00031500000d7ab9 */ /* 0x000fe20000000800 */
[----:B------:R-:W-:Y:S01]  /*1200*/  USHF.R.U32.HI UR4, URZ, 0x1f, UR7 ;  /* 0x0000001f3f047899 */ /* 0x000fe20008011607 */
[----:B------:R-:W-:Y:S01]  /*1210*/  CS2R R80, SRZ ;  /* 0x0000000000507805 */ /* 0x000fe2000001ff00 */
[----:B------:R-:W-:Y:S01]  /*1220*/  UIMAD UR12, UR5, UR13, UR10 ;  /* 0x0000000d050c72a4 */ /* 0x000fe2000f8e020a */
[----:B------:R-:W-:Y:S01]  /*1230*/  CS2R R194, SRZ ;  /* 0x0000000000c27805 */ /* 0x000fe2000001ff00 */
[----:B------:R-:W-:Y:S01]  /*1240*/  USHF.R.U32.HI UR5, URZ, 0x1f, UR9 ;  /* 0x0000001f3f057899 */ /* 0x000fe20008011609 */
[----:B------:R-:W-:Y:S01]  /*1250*/  CS2R R76, SRZ ;  /* 0x00000000004c7805 */ /* 0x000fe2000001ff00 */
[----:B------:R-:W-:Y:S01]  /*1260*/  ULDC UR11, c[0x0][0xc48] ;  /* 0x00031200000b7ab9 */ /* 0x000fe20000000800 */
[----:B------:R-:W-:Y:S01]  /*1270*/  ULEA.HI.SX32 UR7, UR7, UR4, 0x1b ;  /* 0x0000000407077291 */ /* 0x000fe2000f8fda3f */
[----:B------:R-:W-:Y:S01]  /*1280*/  CS2R R72, SRZ ;  /* 0x0000000000487805 */ /* 0x000fe2000001ff00 */
[----:B------:R-:W-:Y:S01]  /*1290*/  UISETP.NE.AND UP1, UPT, UR11, 0x1, UPT ;  /* 0x000000010b00788c */ /* 0x000fe2000bf25270 */
[----:B------:R-:W-:Y:S01]  /*12a0*/  CS2R R68, SRZ ;  /* 0x0000000000447805 */ /* 0x000fe2000001ff00 */
[----:B------:R-:W-:Y:S01]  /*12b0*/  ULEA.HI.SX32 UR9, UR9, UR5, 0x1b ;  /* 0x0000000509097291 */ /* 0x000fe2000f8fda3f */
[----:B------:R-:W-:Y:S01]  /*12c0*/  CS2R R64, SRZ ;  /* 0x0000000000407805 */ /* 0x000fe2000001ff00 */
[----:B------:R-:W-:Y:S01]  /*12d0*/  UMOV UR14, UR12 ;  /* 0x0000000c000e7c82 */ /* 0x000fe20008000000 */
[----:B------:R-:W-:Y:S01]  /*12e0*/  CS2R R170, SRZ ;  /* 0x0000000000aa7805 */ /* 0x000fe2000001ff00 */
[----:B------:R-:W-:Y:S01]  /*12f0*/  UISETP.LT.AND UP0, UPT, UR7, UR9, UPT ;  /* 0x000000090700728c */ /* 0x000fe2000bf01270 */
[----:B------:R-:W-:-:S02]  /*1300*/  CS2R R192, SRZ ;  /* 0x0000000000c07805 */ /* 0x000fc4000001ff00 */
[----:B------:R-:W-:Y:S02]  /*1310*/  CS2R R60, SRZ ;  /* 0x00000000003c7805 */ /* 0x000fe4000001ff00 */
[----:B------:R-:W-:Y:S01]  /*1320*/  CS2R R56, SRZ ;  /* 0x0000000000387805 */ /* 0x000fe2000001ff00 */
[----:B------:R-:W-:Y:S01]  /*1330*/  USEL UR61, UR7, UR9, UP0 ;  /* 0x00000009073d7287 */ /* 0x000fe20008000000 */
[----:B------:R-:W-:Y:S01]  /*1340*/  CS2R R168, SRZ ;  /* 0x0000000000a87805 */ /* 0x000fe2000001ff00 */
[----:B------:R-:W-:Y:S01]  /*1350*/  @UP1 ULDC UR10, c[0x0][0xc4c] ;  /* 0x00031300000a1ab9 */ /* 0x000fe20000000800 */
[----:B------:R-:W-:Y:S01]  /*1360*/  @UP1 ULDC UR6, c[0x0][0xc50] ;  /* 0x0003140000061ab9 */ /* 0x000fe20000000800 */
[----:B------:R-:W-:Y:S01]  /*1370*/  UIMAD.WIDE.U32 UR4, UR12, UR10, URZ ;  /* 0x0000000a0c0472a5 */ /* 0x000fe2000f8e003f */
[----:B------:R-:W-:Y:S01]  /*1380*/  CS2R R52, SRZ ;  /* 0x0000000000347805 */ /* 0x000fe2000001ff00 */
[----:B------:R-:W-:Y:S01]  /*1390*/  UISETP.GE.AND UP0, UPT, UR61, 0x1, UPT ;  /* 0x000000013d00788c */ /* 0x000fe2000bf06270 */
[----:B------:R-:W-:Y:S01]  /*13a0*/  CS2R R48, SRZ ;  /* 0x0000000000307805 */ /* 0x000fe2000001ff00 */
[----:B------:R-:W-:Y:S01]  /*13b0*/  @UP1 USHF.R.U32.HI UR14, URZ, UR6, UR5 ;  /* 0x000000063f0e1299 */ /* 0x000fe20008011605 */
[----:B------:R-:W-:-:S02]  /*13c0*/  CS2R R190, SRZ ;  /* 0x0000000000be7805 */ /* 0x000fc4000001ff00 */
[----:B------:R-:W-:Y:S02]  /*13d0*/  CS2R R44, SRZ ;  /* 0x00000000002c7805 */ /* 0x000fe4000001ff00 */
[----:B------:R-:W-:Y:S02]  /*13e0*/  CS2R R40, SRZ ;  /* 0x0000000000287805 */ /* 0x000fe4000001ff00 */
[----:B------:R-:W-:Y:S01]  /*13f0*/  PLOP3.LUT P1, PT, PT, PT, UP0, 0x80, 0x0 ;  /* 0x000000000000781c */ /* 0x000fe20003f2f008 */
[----:B------:R-:W-:Y:S02]  /*1400*/  UIADD3 UR4, -UR14, URZ, URZ ;  /* 0x0000003f0e047290 */ /* 0x000fe4000fffe13f */
[----:B------:R-:W-:Y:S01]  /*1410*/  IMAD.U32 R221, RZ, RZ, UR14 ;  /* 0x0000000effdd7e24 */ /* 0x000fe2000f8e00ff */
[----:B------:R-:W-:Y:S02]  /*1420*/  CS2R R166, SRZ ;  /* 0x0000000000a67805 */ /* 0x000fe4000001ff00 */
[----:B------:R-:W-:Y:S01]  /*1430*/  CS2R R36, SRZ ;  /* 0x0000000000247805 */ /* 0x000fe2000001ff00 */
[----:B------:R-:W-:Y:S01]  /*1440*/  UIMAD UR4, UR11, UR4, UR12 ;  /* 0x000000040b0472a4 */ /* 0x000fe2000f8e020c */
[----:B------:R-:W-:-:S02]  /*1450*/  CS2R R32, SRZ ;  /* 0x0000000000207805 */ /* 0x000fc4000001ff00 */
[----:B------:R-:W-:Y:S01]  /*1460*/  CS2R R188, SRZ ;  /* 0x0000000000bc7805 */ /* 0x000fe2000001ff00 */
[----:B------:R-:W-:Y:S01]  /*1470*/  IMAD.MOV.U32 R16, RZ, RZ, RZ ;  /* 0x000000ffff107224 */ /* 0x000fe200078e00ff */
[----:B------:R-:W-:Y:S02]  /*1480*/  CS2R R98, SRZ ;  /* 0x0000000000627805 */ /* 0x000fe4000001ff00 */
[----:B------:R-:W-:Y:S01]  /*1490*/  CS2R R186, SRZ ;  /* 0x0000000000ba7805 */ /* 0x000fe2000001ff00 */
[----:B------:R-:W-:Y:S01]  /*14a0*/  IMAD.U32 R220, RZ, RZ, UR4 ;  /* 0x00000004ffdc7e24 */ /* 0x000fe2000f8e00ff */
        /* <DEDUP_REMOVED lines=33> */
[----:B------:R-:W-:Y:S02]  /*16c0*/  UIADD3 UR6, UR7, 0x14400, URZ ;  /* 0x0001440007067890 */ /* 0x000fe4000fffe03f */
[----:B------:R-:W-:Y:S02]  /*16d0*/  IMAD.U32 R16, RZ, RZ, UR7 ;  /* 0x00000007ff107e24 */ /* 0x000fe4000f8e00ff */
        /* <DEDUP_REMOVED lines=19> */
[----:B------:R-:W-:Y:S01]  /*1810*/  MOV R13, RZ ;  /* 0x000000ff000d7202 */ /* 0x000fe20000000f00 */
[----:B------:R-:W-:-:S02]  /*1820*/  IMAD.U32 R11, RZ, RZ, UR7 ;  /* 0x00000007ff0b7e24 */ /* 0x000fc4000f8e00ff */
[----:B------:R-:W-:Y:S02]  /*1830*/  IMAD.MOV.U32 R8, RZ, RZ, 0x70 ;  /* 0x00000070ff087424 */ /* 0x000fe400078e00ff */
[----:B0-----:R-:W-:-:S07]  /*1840*/  IMAD.MOV.U32 R12, RZ, RZ, 0x1 ;  /* 0x00000001ff0c7424 */ /* 0x001fce00078e00ff */
[----:B------:R-:W-:-:S07]  /*1850*/  LEPC R20, `(.L_x_2203) ;  /* 0x000000001014794e */ /* 0x000fce0000000000 */
[----:B-1----:R-:W-:Y:S05]  /*1860*/  CALL.ABS.NOINC R2 ;  /* 0x0000000002007343 */ /* 0x002fea0003c00000 */
.L_x_2203:
[----:B------:R-:W2:Y:S01]  /*1870*/  LDL R2, [R1] ;  /* 0x0000000001027983 */ /* 0x000ea20000100800 */
[----:B------:R-:W-:Y:S02]  /*1880*/  R2UR UR7, R223 ;  /* 0x00000000df0772ca */ /* 0x000fe400000e0000 */
[----:B------:R-:W-:-:S11]  /*1890*/  R2UR UR6, R16 ;  /* 0x00000000100672ca */ /* 0x000fd600000e0000 */
[----:B------:R-:W-:-:S04]  /*18a0*/  ULEA.HI UR4, UR7, UR7, URZ, 0x1 ;  /* 0x0000000707047291 */ /* 0x000fc8000f8f083f */
[----:B------:R-:W-:-:S04]  /*18b0*/  ULOP3.LUT UR4, UR4, 0xfffffffe, URZ, 0xc0, !UPT ;  /* 0xfffffffe04047892 */ /* 0x000fc8000f8ec03f */
[----:B------:R-:W-:-:S06]  /*18c0*/  UIADD3 UR4, UR7, -UR4, URZ ;  /* 0x8000000407047290 */ /* 0x000fcc000fffe03f */
[----:B------:R-:W-:-:S05]  /*18d0*/  IMAD.U32 R0, RZ, RZ, UR4 ;  /* 0x00000004ff007e24 */ /* 0x000fca000f8e00ff */
[----:B------:R-:W-:-:S04]  /*18e0*/  SHF.L.U32 R0, R0, 0x1f, RZ ;  /* 0x0000001f00007819 */ /* 0x000fc800000006ff */
[----:B------:R-:W0:Y:S01]  /*18f0*/  SYNCS.PHASECHK.TRANS64.TRYWAIT P1, [UR6+0x38800], R0 ;  /* 0x03880000ff0075a7 */ /* 0x000e220008020146 */
[----:B--2---:R-:W-:-:S13]  /*1900*/  R2UR UR5, R2 ;  /* 0x00000000020572ca */ /* 0x004fda00000e0000 */
[----:B------:R-:W-:-:S05]  /*1910*/  IMAD.U32 R2, RZ, RZ, UR5 ;  /* 0x00000005ff027e24 */ /* 0x000fca000f8e00ff */
[----:B------:R-:W-:Y:S01]  /*1920*/  ISETP.NE.AND P0, PT, R2, 0x3, PT ;  /* 0x000000030200780c */ /* 0x000fe20003f05270 */
[----:B0-----:R-:W-:-:S12]  /*1930*/  @!P1 BRA `(.L_x_2204) ;  /* 0x0000014800ac9947 */ /* 0x001fd80003800000 */
.L_x_2322:
[----:B------:R-:W-:Y:S05]  /*1940*/  @!P0 BRA `(.L_x_2205) ;  /* 0x0000000000048947 */ /* 0x000fea0003800000 */
[----:B------:R-:W-:Y:S01]  /*1950*/  BPT.TRAP 0x1 ;  /* 0x000000040000795c */ /* 0x000fe20000300000 */
.L_x_2205:
[----:B------:R-:W-:Y:S01]  /*1960*/  R2UR UR5, R17 ;  /* 0x00000000110572ca */ /* 0x000fe200000e0000 */
[----:B0-----:R-:W-:Y:S01]  /*1970*/  IMAD.U32 R0, RZ, RZ, UR36 ;  /* 0x00000024ff007e24 */ /* 0x001fe2000f8e00ff */
[----:B------:R-:W-:-:S11]  /*1980*/  R2UR UR4, R16 ;  /* 0x00000000100472ca */ /* 0x000fd600000e0000 */
[----:B------:R-:W-:Y:S02]  /*1990*/  IMAD.U32 R3, RZ, RZ, UR5 ;  /* 0x00000005ff037e24 */ /* 0x000fe4000f8e00ff */
[----:B------:R-:W-:-:S03]  /*19a0*/  LEA R0, R0, UR4, 0x3 ;  /* 0x0000000400007c11 */ /* 0x000fc6000f8e18ff */
[----:B------:R-:W-:-:S04]  /*19b0*/  SHF.L.U32 R3, R3, 0x1f, RZ ;  /* 0x0000001f03037819 */ /* 0x000fc800000006ff */
[----:B------:R0:W1:Y:S01]  /*19c0*/  SYNCS.PHASECHK.TRANS64.TRYWAIT P1, [R0+URZ+0x38830], R3 ;  /* 0x03883003000075a7 */ /* 0x000062000802017f */
[----:B------:R-:W-:Y:S05]  /*19d0*/  @!P0 BRA `(.L_x_2206) ;  /* 0x0000000000048947 */ /* 0x000fea0003800000 */
[----:B------:R-:W-:Y:S01]  /*19e0*/  BPT.TRAP 0x1 ;  /* 0x000000040000795c */ /* 0x000fe20000300000 */
.L_x_2206:
[----:B-1----:R-:W-:Y:S05]  /*19f0*/  @P1 BRA `(.L_x_2207) ;  /* 0x0000000000081947 */ /* 0x002fea0003800000 */
[----:B------:R-:W1:Y:S02]  /*1a00*/  SYNCS.PHASECHK.TRANS64.TRYWAIT P1, [R0+URZ+0x38830], R3 ;  /* 0x03883003000075a7 */ /* 0x000e64000802017f */
[----:B-1----:R-:W-:Y:S05]  /*1a10*/  @!P1 BRA `(.L_x_2208) ;  /* 0x0000014800909947 */ /* 0x002fea0003800000 */
.L_x_2207:
[----:B------:R-:W-:Y:S05]  /*1a20*/  WARPSYNC.ALL ;  /* 0x0000000000007948 */ /* 0x000fea0003800000 */
[----:B------:R-:W-:Y:S01]  /*1a30*/  R2UR UR4, R16 ;  /* 0x00000000100472ca */ /* 0x000fe200000e0000 */
[----:B------:R-:W-:Y:S01]  /*1a40*/  ULOP3.LUT UR5, UR37, 0x10000, URZ, 0xfc, !UPT ;  /* 0x0001000025057892 */ /* 0x000fe2000f8efc3f */
[----:B------:R-:W-:Y:S01]  /*1a50*/  WARPGROUP.ARRIVE ;  /* 0x00000000000079c5 */ /* 0x000fe20000000000 */
[----:B------:R-:W-:Y:S01]  /*1a60*/  UMOV UR17, 0x40000040 ;  /* 0x4000004000117882 */ /* 0x000fe20000000000 */
[----:B------:R-:W-:Y:S01]  /*1a70*/  UMOV UR19, 0x40000040 ;  /* 0x4000004000137882 */ /* 0x000fe20000000000 */
[----:B------:R-:W-:Y:S01]  /*1a80*/  UMOV UR9, UR17 ;  /* 0x0000001100097c82 */ /* 0x000fe20008000000 */
[----:B------:R-:W-:Y:S01]  /*1a90*/  UMOV UR11, 0x40000040 ;  /* 0x40000040000b7882 */ /* 0x000fe20000000000 */
[----:B------:R-:W-:Y:S01]  /*1aa0*/  UMOV UR13, UR17 ;  /* 0x00000011000d7c82 */ /* 0x000fe20008000000 */
[----:B------:R-:W-:Y:S01]  /*1ab0*/  UMOV UR16, UR5 ;  /* 0x0000000500107c82 */ /* 0x000fe20008000000 */
[----:B------:R-:W-:Y:S01]  /*1ac0*/  UMOV UR15, 0x40000040 ;  /* 0x40000040000f7882 */ /* 0x000fe20000000000 */
[----:B------:R-:W-:Y:S01]  /*1ad0*/  UMOV UR8, UR16 ;  /* 0x0000001000087c82 */ /* 0x000fe20008000000 */
[----:B------:R-:W-:Y:S01]  /*1ae0*/  UMOV UR12, UR16 ;  /* 0x00000010000c7c82 */ /* 0x000fe20008000000 */
[----:B------:R-:W-:Y:S01]  /*1af0*/  MOV R14, UR16 ;  /* 0x00000010000e7c02 */ /* 0x000fe20008000f00 */
[----:B------:R-:W-:Y:S01]  /*1b00*/  UIADD3 UR4, UR4, 0x24400, URZ ;  /* 0x0002440004047890 */ /* 0x000fe2000fffe03f */
[----:B------:R-:W-:Y:S01]  /*1b10*/  IMAD.U32 R15, RZ, RZ, UR17 ;  /* 0x00000011ff0f7e24 */ /* 0x000fe2000f8e00ff */
[----:B------:R-:W-:Y:S01]  /*1b20*/  UMOV UR23, 0x40000040 ;  /* 0x4000004000177882 */ /* 0x000fe20000000000 */
[----:B------:R-:W-:Y:S01]  /*1b30*/  UMOV UR27, 0x40000040 ;  /* 0x40000040001b7882 */ /* 0x000fe20000000000 */
[----:B------:R-:W-:Y:S01]  /*1b40*/  USHF.R.U32.HI UR4, URZ, 0x4, UR4 ;  /* 0x000000043f047899 */ /* 0x000fe20008011604 */
[----:B------:R-:W-:Y:S01]  /*1b50*/  MOV R4, UR39 ;  /* 0x0000002700047c02 */ /* 0x000fe20008000f00 */
[----:B------:R-:W-:Y:S01]  /*1b60*/  UMOV UR31, 0x40000040 ;  /* 0x40000040001f7882 */ /* 0x000fe20000000000 */
[----:B------:R-:W-:Y:S01]  /*1b70*/  UMOV UR35, 0x40000040 ;  /* 0x4000004000237882 */ /* 0x000fe20000000000 */
[----:B------:R-:W-:Y:S01]  /*1b80*/  ULOP3.LUT UR4, UR4, 0x3fff, URZ, 0xc0, !UPT ;  /* 0x00003fff04047892 */ /* 0x000fe2000f8ec03f */
[----:B------:R-:W-:Y:S01]  /*1b90*/  MOV R5, UR38 ;  /* 0x0000002600057c02 */ /* 0x000fe20008000f00 */
[----:B------:R-:W-:Y:S01]  /*1ba0*/  UMOV UR43, 0x40000040 ;  /* 0x40000040002b7882 */ /* 0x000fe20000000000 */
[----:B------:R-:W-:Y:S01]  /*1bb0*/  UMOV UR47, 0x40000040 ;  /* 0x40000040002f7882 */ /* 0x000fe20000000000 */
[----:B------:R-:W-:Y:S01]  /*1bc0*/  ULOP3.LUT UR6, UR4, 0x10000, URZ, 0xfc, !UPT ;  /* 0x0001000004067892 */ /* 0x000fe2000f8efc3f */
[----:B------:R-:W-:Y:S01]  /*1bd0*/  MOV R18, UR36 ;  /* 0x0000002400127c02 */ /* 0x000fe20008000f00 */
[----:B------:R-:W-:Y:S01]  /*1be0*/  UMOV UR51, 0x40000040 ;  /* 0x4000004000337882 */ /* 0x000fe20000000000 */
[----:B------:R-:W-:Y:S01]  /*1bf0*/  UMOV UR55, 0x40000040 ;  /* 0x4000004000377882 */ /* 0x000fe20000000000 */
[----:B------:R-:W-:-:S02]  /*1c00*/  UIMAD UR4, UR36, 0xa00, UR6 ;  /* 0x00000a00240478a4 */ /* 0x000fc4000f8e0206 */
[----:B------:R-:W-:Y:S01]  /*1c10*/  IMAD.U32 R19, RZ, RZ, UR6 ;  /* 0x00000006ff137e24 */ /* 0x000fe2000f8e00ff */
[----:B------:R-:W-:Y:S01]  /*1c20*/  UMOV UR59, 0x40000040 ;  /* 0x40000040003b7882 */ /* 0x000fe20000000000 */
[----:B------:R-:W-:Y:S02]  /*1c30*/  UIADD3 UR10, UR4, 0x80, URZ ;  /* 0x00000080040a7890 */ /* 0x000fe4000fffe03f */
[----:B------:R-:W-:Y:S02]  /*1c40*/  UIADD3 UR14, UR4, 0x100, URZ ;  /* 0x00000100040e7890 */ /* 0x000fe4000fffe03f */
[----:B------:R-:W-:Y:S01]  /*1c50*/  UMOV UR18, UR4 ;  /* 0x0000000400127c82 */ /* 0x000fe20008000000 */
[----:B------:R-:W-:Y:S01]  /*1c60*/  UIADD3 UR6, UR4, 0x180, URZ ;  /* 0x0000018004067890 */ /* 0x000fe2000fffe03f */
[----:B------:R-:W-:Y:S01]  /*1c70*/  HGMMA.64x16x16.F32 R56, gdesc[UR16], RZ, !UPT, gsb0 ;  /* 0x00200000103879f0 */ /* 0x000fe2000c0008ff */
[----:B------:R-:W-:Y:S01]  /*1c80*/  UIADD3 UR7, UR4, 0x200, URZ ;  /* 0x0000020004077890 */ /* 0x000fe2000fffe03f */
[----:B------:R-:W-:Y:S01]  /*1c90*/  UMOV UR19, 0x40000040 ;  /* 0x4000004000137882 */ /* 0x000fe20000000000 */
[----:B------:R-:W-:-:S02]  /*1ca0*/  UIADD3 UR22, UR4, 0x384, URZ ;  /* 0x0000038404167890 */ /* 0x000fc4000fffe03f */
[----:B------:R-:W-:Y:S02]  /*1cb0*/  UIADD3 UR26, UR4, 0x386, URZ ;  /* 0x00000386041a7890 */ /* 0x000fe4000fffe03f */
[----:B------:R-:W-:Y:S02]  /*1cc0*/  UIADD3 UR30, UR4, 0x600, URZ ;  /* 0x00000600041e7890 */ /* 0x000fe4000fffe03f */
[----:B------:R-:W-:Y:S02]  /*1cd0*/  UIADD3 UR34, UR4, 0x602, URZ ;  /* 0x0000060204227890 */ /* 0x000fe4000fffe03f */
[----:B------:R-:W-:Y:S02]  /*1ce0*/  UIADD3 UR42, UR4, 0x584, URZ ;  /* 0x00000584042a7890 */ /* 0x000fe4000fffe03f */
[----:B------:R-:W-:Y:S02]  /*1cf0*/  UIADD3 UR46, UR4, 0x586, URZ ;  /* 0x00000586042e7890 */ /* 0x000fe4000fffe03f */
[----:B------:R-:W-:-:S02]  /*1d00*/  UIADD3 UR50, UR4, 0x800, URZ ;  /* 0x0000080004327890 */ /* 0x000fc4000fffe03f */
[----:B------:R-:W-:Y:S02]  /*1d10*/  UIADD3 UR54, UR4, 0x802, URZ ;  /* 0x0000080204367890 */ /* 0x000fe4000fffe03f */
        /* <DEDUP_REMOVED lines=177> */
[----:B------:R-:W-:Y:S02]  /*2830*/  MOV R2, UR13 ;  /* 0x0000000d00027c02 */ /* 0x000fe40008000f00 */
[----:B01----:R-:W-:Y:S01]  /*2840*/  MOV R3, UR12 ;  /* 0x0000000c00037c02 */ /* 0x003fe20008000f00 */
        /* <DEDUP_REMOVED lines=308> */
[----:B------:R-:W-:-:S07]  /*3b90*/  UIADD3 UR6, UR4, 0x786, URZ ;  /* 0x0000078604067890 */ /* 0x000fce000fffe03f */
[----:B------:R-:W-:Y:S01]  /*3ba0*/  UMOV UR14, UR6 ;  /* 0x00000006000e7c82 */ /* 0x000fe20008000000 */
[----:B------:R-:W-:Y:S01]  /*3bb0*/  UIADD3 UR6, UR4, 0x906, URZ ;  /* 0x0000090604067890 */ /* 0x000fe2000fffe03f */
[----:B------:R-:W-:Y:S02]  /*3bc0*/  WARPGROUP.DEPBAR.LE gsb0, 0x0 ;  /* 0x00008000000079c5 */ /* 0x000fe40000010000 */
[----:B------:R-:W-:-:S06]  /*3bd0*/  WARPGROUP.ARRIVE ;  /* 0x00000000000079c5 */ /* 0x000fcc0000000000 */
[----:B------:R-:W-:Y:S01]  /*3be0*/  HGMMA.64x16x16.F32 R32, gdesc[UR52], R32, gsb0 ;  /* 0x00200000342079f0 */ /* 0x000fe20008000820 */
[----:B------:R-:W-:Y:S01]  /*3bf0*/  UMOV UR54, UR7 ;  /* 0x0000000700367c82 */ /* 0x000fe20008000000 */
[----:B------:R-:W-:Y:S01]  /*3c00*/  UMOV UR55, 0x40000040 ;  /* 0x4000004000377882 */ /* 0x000fe20000000000 */
        /* <DEDUP_REMOVED lines=35> */
.L_x_2209:
[----:B------:R-:W-:Y:S01]  /*3e40*/  R2UR UR4, R212 ;  /* 0x00000000d40472ca */ /* 0x000fe200000e0000 */
[----:B------:R-:W-:Y:S01]  /*3e50*/  ULDC UR6, c[0x0][0x9d8] ;  /* 0x0002760000067ab9 */ /* 0x000fe20000000800 */
[----:B------:R-:W-:Y:S01]  /*3e60*/  R2UR UR7, R213 ;  /* 0x00000000d50772ca */ /* 0x000fe200000e0000 */
[----:B------:R-:W-:Y:S01]  /*3e70*/  ULDC UR10, c[0x0][0x2f0] ;  /* 0x0000bc00000a7ab9 */ /* 0x000fe20000000800 */
[----:B------:R-:W-:Y:S01]  /*3e80*/  R2UR UR18, R23 ;  /* 0x00000000171272ca */ /* 0x000fe200000e0000 */
[----:B------:R-:W-:Y:S01]  /*3e90*/  FMUL.FTZ R49, R49, UR6 ;  /* 0x0000000631317c20 */ /* 0x000fe20008410000 */
[----:B------:R-:W-:Y:S01]  /*3ea0*/  FMUL.FTZ R58, R58, UR6 ;  /* 0x000000063a3a7c20 */ /* 0x000fe20008410000 */
[----:B------:R-:W-:Y:S01]  /*3eb0*/  FMUL.FTZ R59, R59, UR6 ;  /* 0x000000063b3b7c20 */ /* 0x000fe20008410000 */
[----:B------:R-:W-:Y:S01]  /*3ec0*/  FMUL.FTZ R62, R62, UR6 ;  /* 0x000000063e3e7c20 */ /* 0x000fe20008410000 */
[----:B------:R0:W-:Y:S01]  /*3ed0*/  MUFU.TANH R68, R49 ;  /* 0x0000003100447308 */ /* 0x0001e20000002400 */
[----:B------:R-:W-:Y:S01]  /*3ee0*/  FMUL.FTZ R63, R63, UR6 ;  /* 0x000000063f3f7c20 */ /* 0x000fe20008410000 */
[----:B------:R-:W-:Y:S01]  /*3ef0*/  ULDC UR14, c[0x0][0x288] ;  /* 0x0000a200000e7ab9 */ /* 0x000fe20000000800 */
[----:B------:R-:W-:Y:S01]  /*3f00*/  FMUL.FTZ R50, R50, UR6 ;  /* 0x0000000632327c20 */ /* 0x000fe20008410000 */
[----:B------:R-:W-:Y:S01]  /*3f10*/  UISETP.NE.AND UP0, UPT, UR4, URZ, UPT ;  /* 0x0000003f0400728c */ /* 0x000fe2000bf05270 */
[----:B------:R-:W-:Y:S01]  /*3f20*/  FMUL.FTZ R56, R56, UR6 ;  /* 0x0000000638387c20 */ /* 0x000fe20008410000 */
[----:B------:R-:W-:-:S02]  /*3f30*/  VIADD R3, R215, UR7 ;  /* 0x00000007d7037c36 */ /* 0x000fc40008000000 */
[----:B------:R-:W-:Y:S01]  /*3f40*/  FMUL.FTZ R57, R57, UR6 ;  /* 0x0000000639397c20 */ /* 0x000fe20008410000 */
[----:B------:R-:W1:Y:S01]  /*3f50*/  MUFU.TANH R58, R58 ;  /* 0x0000003a003a7308 */ /* 0x000e620000002400 */
[----:B0-----:R-:W-:Y:S01]  /*3f60*/  MOV R49, UR10 ;  /* 0x0000000a00317c02 */ /* 0x001fe20008000f00 */
[----:B------:R-:W-:Y:S01]  /*3f70*/  FMUL.FTZ R52, R52, UR6 ;  /* 0x0000000634347c20 */ /* 0x000fe20008410000 */
[----:B------:R-:W-:Y:S01]  /*3f80*/  PLOP3.LUT P1, PT, PT, PT, UP0, 0x80, 0x0 ;  /* 0x000000000000781c */ /* 0x000fe20003f2f008 */
[----:B------:R-:W-:Y:S01]  /*3f90*/  FMUL.FTZ R51, R51, UR6 ;  /* 0x0000000633337c20 */ /* 0x000fe20008410000 */
[----:B------:R-:W-:Y:S01]  /*3fa0*/  PLOP3.LUT P2, PT, PT, PT, UP0, 0x80, 0x0 ;  /* 0x000000000000781c */ /* 0x000fe20003f4f008 */
[----:B------:R-:W-:Y:S01]  /*3fb0*/  FMUL.FTZ R42, R42, UR6 ;  /* 0x000000062a2a7c20 */ /* 0x000fe20008410000 */
[----:B------:R-:W-:Y:S01]  /*3fc0*/  @UP0 ULDC UR4, c[0x0][0x44c] ;  /* 0x0001130000040ab9 */ /* 0x000fe20000000800 */
        /* <DEDUP_REMOVED lines=8> */
[----:B------:R-:W-:Y:S01]  /*4050*/  @P1 IMAD.HI.U32 R2, R3, UR4, RZ ;  /* 0x0000000403021c27 */ /* 0x000fe2000f8e00ff */
[----:B------:R-:W-:Y:S01]  /*4060*/  @UP0 ULDC UR4, c[0x0][0x450] ;  /* 0x0001140000040ab9 */ /* 0x000fe20000000800 */
[----:B------:R-:W2:Y:S02]  /*4070*/  MUFU.TANH R62, R62 ;  /* 0x0000003e003e7308 */ /* 0x000ea40000002400 */
[----:B------:R-:W-:Y:S01]  /*4080*/  FMUL.FTZ R35, R35, UR6 ;  /* 0x0000000623237c20 */ /* 0x000fe20008410000 */
[----:B------:R-:W-:Y:S01]  /*4090*/  FMUL.FTZ R34, R34, UR6 ;  /* 0x0000000622227c20 */ /* 0x000fe20008410000 */
[----:B------:R-:W-:Y:S01]  /*40a0*/  @P2 SHF.R.U32.HI R3, RZ, UR4, R2 ;  /* 0x00000004ff032c19 */ /* 0x000fe20008011602 */
[----:B------:R-:W-:Y:S01]  /*40b0*/  UIMAD UR4, UR61, -0x50, URZ ;  /* 0xffffffb03d0478a4 */ /* 0x000fe2000f8e023f */
[----:B------:R-:W-:Y:S01]  /*40c0*/  FMUL.FTZ R38, R38, UR6 ;  /* 0x0000000626267c20 */ /* 0x000fe20008410000 */
[----:B------:R-:W-:Y:S01]  /*40d0*/  FMUL.FTZ R39, R39, UR6 ;  /* 0x0000000627277c20 */ /* 0x000fe20008410000 */
[----:B------:R-:W-:Y:S01]  /*40e0*/  FMUL.FTZ R26, R26, UR6 ;  /* 0x000000061a1a7c20 */ /* 0x000fe20008410000 */
[----:B------:R-:W3:Y:S01]  /*40f0*/  SHFL.IDX PT, R18, R3, 0x1, 0x1c1f ;  /* 0x003c1f0003127f89 */ /* 0x000ee200000e0000 */
[----:B------:R-:W-:Y:S01]  /*4100*/  UIADD3 UR5, UR4, 0x51, URZ ;  /* 0x0000005104057890 */ /* 0x000fe2000fffe03f */
[----:B------:R-:W4:Y:S01]  /*4110*/  MUFU.TANH R63, R63 ;  /* 0x0000003f003f7308 */ /* 0x000f220000002400 */
[----:B------:R-:W-:Y:S01]  /*4120*/  UIMAD UR4, UR18, UR10, UR4 ;  /* 0x0000000a120472a4 */ /* 0x000fe2000f8e0204 */
[----:B------:R-:W-:Y:S01]  /*4130*/  FMUL.FTZ R27, R27, UR6 ;  /* 0x000000061b1b7c20 */ /* 0x000fe20008410000 */
[----:B------:R-:W-:Y:S01]  /*4140*/  FMUL.FTZ R30, R30, UR6 ;  /* 0x000000061e1e7c20 */ /* 0x000fe20008410000 */
[----:B------:R-:W-:Y:S01]  /*4150*/  FMUL.FTZ R31, R31, UR6 ;  /* 0x000000061f1f7c20 */ /* 0x000fe20008410000 */
[----:B------:R-:W-:Y:S01]  /*4160*/  IMAD.U32 R5, RZ, RZ, UR5 ;  /* 0x00000005ff057e24 */ /* 0x000fe2000f8e00ff */
[----:B------:R-:W-:Y:S01]  /*4170*/  UIADD3 UR4, UR4, 0x50, URZ ;  /* 0x0000005004047890 */ /* 0x000fe2000fffe03f */
[----:B------:R-:W-:Y:S01]  /*4180*/  FMUL.FTZ R61, R61, UR6 ;  /* 0x000000063d3d7c20 */ /* 0x000fe20008410000 */
[----:B------:R-:W-:Y:S01]  /*4190*/  MUFU.TANH R50, R50 ;  /* 0x0000003200327308 */ /* 0x000fe20000002400 */
[----:B------:R-:W-:Y:S01]  /*41a0*/  IMAD R2, R214, -0x2, R5 ;  /* 0xfffffffed6027824 */ /* 0x000fe200078e0205 */
[----:B------:R-:W5:Y:S01]  /*41b0*/  SHFL.IDX PT, R3, R3, RZ, 0x1c1f ;  /* 0x001c1fff03037589 */ /* 0x000f6200000e0000 */
[----:B------:R-:W-:Y:S01]  /*41c0*/  FMUL.FTZ R53, R53, UR6 ;  /* 0x0000000635357c20 */ /* 0x000fe20008410000 */
[----:B------:R-:W-:-:S02]  /*41d0*/  IMAD.U32 R21, RZ, RZ, UR4 ;  /* 0x00000004ff157e24 */ /* 0x000fc4000f8e00ff */
[----:B------:R-:W-:Y:S01]  /*41e0*/  FMUL.FTZ R40, R40, UR6 ;  /* 0x0000000628287c20 */ /* 0x000fe20008410000 */
[----:B------:R-:W-:Y:S02]  /*41f0*/  IMAD R5, R49, UR18, R2 ;  /* 0x0000001231057c24 */ /* 0x000fe4000f8e0202 */
[----:B------:R-:W-:Y:S01]  /*4200*/  FMUL.FTZ R24, R24, UR6 ;  /* 0x0000000618187c20 */ /* 0x000fe20008410000 */
[----:B------:R-:W-:Y:S01]  /*4210*/  IMAD R4, R214, -0x2, R21 ;  /* 0xfffffffed6047824 */ /* 0x000fe200078e0215 */
[----:B------:R-:W-:Y:S01]  /*4220*/  MUFU.TANH R20, R56 ;  /* 0x0000003800147308 */ /* 0x000fe20000002400 */
[----:B------:R-:W-:Y:S01]  /*4230*/  FMUL.FTZ R41, R41, UR6 ;  /* 0x0000000629297c20 */ /* 0x000fe20008410000 */
[----:B------:R-:W-:Y:S01]  /*4240*/  FMUL.FTZ R44, R44, UR6 ;  /* 0x000000062c2c7c20 */ /* 0x000fe20008410000 */
[----:B------:R-:W-:Y:S01]  /*4250*/  FMUL.FTZ R25, R25, UR6 ;  /* 0x0000000619197c20 */ /* 0x000fe20008410000 */
[----:B------:R-:W-:Y:S01]  /*4260*/  FMUL.FTZ R45, R45, UR6 ;  /* 0x000000062d2d7c20 */ /* 0x000fe20008410000 */
[----:B---3--:R-:W-:Y:S01]  /*4270*/  IADD3 R21, R18, -UR14, R5 ;  /* 0x8000000e12157c10 */ /* 0x008fe2000fffe005 */
[----:B------:R-:W-:-:S02]  /*4280*/  VIADD R5, R5, -UR14 ;  /* 0x8000000e05057c36 */ /* 0x000fc40008000000 */
[----:B------:R-:W-:Y:S01]  /*4290*/  FMUL.FTZ R32, R32, UR6 ;  /* 0x0000000620207c20 */ /* 0x000fe20008410000 */
[----:B------:R-:W-:Y:S01]  /*42a0*/  MUFU.TANH R64, R57 ;  /* 0x0000003900407308 */ /* 0x000fe20000002400 */
[----:B------:R-:W-:Y:S01]  /*42b0*/  VIMNMX R21, R4, R21, PT ;  /* 0x0000001504157248 */ /* 0x000fe20003fe0100 */
[----:B------:R-:W-:Y:S01]  /*42c0*/  FMUL.FTZ R33, R33, UR6 ;  /* 0x0000000621217c20 */ /* 0x000fe20008410000 */
[----:B------:R-:W-:Y:S01]  /*42d0*/  FMUL.FTZ R28, R28, UR6 ;  /* 0x000000061c1c7c20 */ /* 0x000fe20008410000 */
[----:B------:R-:W-:Y:S01]  /*42e0*/  FMUL.FTZ R36, R36, UR6 ;  /* 0x0000000624247c20 */ /* 0x000fe20008410000 */
[----:B------:R-:W-:Y:S01]  /*42f0*/  ISETP.GT.AND P1, PT, R21, RZ, PT ;  /* 0x000000ff1500720c */ /* 0x000fe20003f24270 */
[----:B------:R-:W-:Y:S01]  /*4300*/  FMUL.FTZ R29, R29, UR6 ;  /* 0x000000061d1d7c20 */ /* 0x000fe20008410000 */
[C---:B------:R-:W-:Y:S01]  /*4310*/  ISETP.GT.AND P2, PT, R21.reuse, 0x1, PT ;  /* 0x000000011500780c */ /* 0x040fe20003f44270 */
[----:B------:R-:W-:Y:S01]  /*4320*/  MUFU.TANH R69, R52 ;  /* 0x0000003400457308 */ /* 0x000fe20000002400 */
[----:B------:R-:W-:Y:S01]  /*4330*/  ISETP.GT.AND P3, PT, R21, 0x8, PT ;  /* 0x000000081500780c */ /* 0x000fe20003f64270 */
[----:B------:R-:W-:Y:S01]  /*4340*/  ULDC UR5, c[0x0][0x988] ;  /* 0x0002620000057ab9 */ /* 0x000fe20000000800 */
[----:B-----5:R-:W-:Y:S01]  /*4350*/  VIADDMNMX R5, R3, R5, R4, PT ;  /* 0x0000000503057246 */ /* 0x020fe20003800104 */
[----:B------:R-:W-:Y:S01]  /*4360*/  FMUL.FTZ R37, R37, UR6 ;  /* 0x0000000625257c20 */ /* 0x000fe20008410000 */
[----:B------:R-:W-:Y:S01]  /*4370*/  R2UR UR4, R0 ;  /* 0x00000000000472ca */ /* 0x000fe200000e0000 */
[----:B------:R-:W-:Y:S01]  /*4380*/  @UP0 ULDC UR6, c[0x0][0x44c] ;  /* 0x0001130000060ab9 */ /* 0x000fe20000000800 */
[----:B------:R-:W-:Y:S01]  /*4390*/  UMOV UR11, UR7 ;  /* 0x00000007000b7c82 */ /* 0x000fe20008000000 */
[----:B------:R-:W3:Y:S01]  /*43a0*/  MUFU.TANH R56, R51 ;  /* 0x0000003300387308 */ /* 0x000ee20000002400 */
[----:B------:R-:W-:Y:S01]  /*43b0*/  UIMAD.WIDE.U32 UR6, UR7, UR6, URZ ;  /* 0x00000006070672a5 */ /* 0x000fe2000f8e003f */
[----:B------:R-:W-:Y:S01]  /*43c0*/  CS2R R150, SRZ ;  /* 0x0000000000967805 */ /* 0x000fe2000001ff00 */
[----:B------:R-:W-:Y:S01]  /*43d0*/  @UP0 ULDC UR15, c[0x0][0x450] ;  /* 0x00011400000f0ab9 */ /* 0x000fe20000000800 */
[----:B------:R-:W-:Y:S01]  /*43e0*/  UIMAD UR10, UR18, UR10, -UR14 ;  /* 0x0000000a120a72a4 */ /* 0x000fe2000f8e0a0e */
[----:B------:R-:W5:Y:S01]  /*43f0*/  S2UR UR18, SR_CgaCtaId ;  /* 0x00000000001279c3 */ /* 0x000f620000008800 */
[----:B------:R-:W-:Y:S01]  /*4400*/  @UP0 USHF.R.U32.HI UR11, URZ, UR15, UR7 ;  /* 0x0000000f3f0b0299 */ /* 0x000fe20008011607 */
[----:B------:R-:W-:Y:S01]  /*4410*/  CS2R R148, SRZ ;  /* 0x0000000000947805 */ /* 0x000fe2000001ff00 */
[----:B------:R1:W-:Y:S01]  /*4420*/  MUFU.TANH R52, R42 ;  /* 0x0000002a00347308 */ /* 0x0003e20000002400 */
[----:B------:R-:W-:Y:S01]  /*4430*/  UIADD3 UR61, UR61, -0x2, URZ ;  /* 0xfffffffe3d3d7890 */ /* 0x000fe2000fffe03f */
[----:B------:R-:W-:Y:S01]  /*4440*/  CS2R R146, SRZ ;  /* 0x0000000000927805 */ /* 0x000fe2000001ff00 */
[----:B------:R-:W-:Y:S01]  /*4450*/  UIADD3 UR6, UR10, UR11, URZ ;  /* 0x0000000b0a067290 */ /* 0x000fe2000fffe03f */
[----:B------:R-:W-:Y:S01]  /*4460*/  CS2R R144, SRZ ;  /* 0x0000000000907805 */ /* 0x000fe2000001ff00 */
[----:B------:R-:W-:Y:S01]  /*4470*/  UIADD3 UR4, UR4, 0x38840, URZ ;  /* 0x0003884004047890 */ /* 0x000fe2000fffe03f */
[----:B------:R-:W-:Y:S01]  /*4480*/  CS2R R142, SRZ ;  /* 0x00000000008e7805 */ /* 0x000fe2000001ff00 */
[----:B------:R-:W-:Y:S01]  /*4490*/  UIMAD.WIDE UR6, UR6, 0x66666667, URZ ;  /* 0x66666667060678a5 */ /* 0x000fe2000f8e023f */
[----:B------:R0:W-:Y:S01]  /*44a0*/  MUFU.TANH R57, R43 ;  /* 0x0000002b00397308 */ /* 0x0001e20000002400 */
[----:B-1----:R-:W-:-:S02]  /*44b0*/  FSEL R42, R58, -INF , P1 ;  /* 0xff8000003a2a7808 */ /* 0x002fc40000800000 */
[----:B------:R-:W-:Y:S02]  /*44c0*/  CS2R R140, SRZ ;  /* 0x00000000008c7805 */ /* 0x000fe4000001ff00 */
[----:B------:R-:W-:Y:S01]  /*44d0*/  ISETP.GT.AND P1, PT, R21, 0x9, PT ;  /* 0x000000091500780c */ /* 0x000fe20003f24270 */
[----:B------:R-:W-:Y:S01]  /*44e0*/  USHF.R.U32.HI UR6, URZ, 0x1f, UR7 ;  /* 0x0000001f3f067899 */ /* 0x000fe20008011607 */
[----:B------:R-:W-:Y:S02]  /*44f0*/  CS2R R138, SRZ ;  /* 0x00000000008a7805 */ /* 0x000fe4000001ff00 */
[----:B------:R-:W-:Y:S02]  /*4500*/  CS2R R136, SRZ ;  /* 0x0000000000887805 */ /* 0x000fe4000001ff00 */
[----:B------:R-:W-:Y:S01]  /*4510*/  CS2R R134, SRZ ;  /* 0x0000000000867805 */ /* 0x000fe2000001ff00 */
[----:B------:R-:W-:Y:S01]  /*4520*/  MUFU.TANH R65, R60 ;  /* 0x0000003c00417308 */ /* 0x000fe20000002400 */
[----:B0-----:R-:W-:Y:S01]  /*4530*/  FSEL R43, R59, -INF , P2 ;  /* 0xff8000003b2b7808 */ /* 0x001fe20001000000 */
[----:B------:R-:W-:Y:S01]  /*4540*/  ULEA.HI.SX32 UR6, UR7, UR6, 0x1b ;  /* 0x0000000607067291 */ /* 0x000fe2000f8fda3f */
[----:B------:R-:W-:-:S02]  /*4550*/  ISETP.GT.AND P2, PT, R21, 0x10, PT ;  /* 0x000000101500780c */ /* 0x000fc40003f44270 */
[----:B------:R-:W-:Y:S02]  /*4560*/  CS2R R132, SRZ ;  /* 0x0000000000847805 */ /* 0x000fe4000001ff00 */
[----:B------:R-:W-:Y:S01]  /*4570*/  FMNMX.FTZ R49, R42, R43, !PT ;  /* 0x0000002b2a317209 */ /* 0x000fe20007810000 */
[----:B------:R-:W-:Y:S01]  /*4580*/  UISETP.LT.AND UP0, UPT, URZ, UR6, UPT ;  /* 0x000000063f00728c */ /* 0x000fe2000bf01270 */
[----:B------:R-:W-:Y:S01]  /*4590*/  CS2R R130, SRZ ;  /* 0x0000000000827805 */ /* 0x000fe2000001ff00 */
[----:B------:R-:W0:Y:S01]  /*45a0*/  MUFU.TANH R54, R54 ;  /* 0x0000003600367308 */ /* 0x000e220000002400 */
[----:B-----5:R-:W-:Y:S01]  /*45b0*/  UPRMT UR4, UR18, 0x654, UR4 ;  /* 0x0000065412047896 */ /* 0x020fe20008000004 */
[----:B------:R-:W-:Y:S01]  /*45c0*/  CS2R R128, SRZ ;  /* 0x0000000000807805 */ /* 0x000fe2000001ff00 */
[----:B------:R-:W-:Y:S01]  /*45d0*/  USEL UR10, URZ, UR6, !UP0 ;  /* 0x000000063f0a7287 */ /* 0x000fe2000c000000 */
[----:B------:R-:W-:Y:S02]  /*45e0*/  CS2R R126, SRZ ;  /* 0x00000000007e7805 */ /* 0x000fe4000001ff00 */
[----:B------:R-:W-:-:S02]  /*45f0*/  CS2R R124, SRZ ;  /* 0x00000000007c7805 */ /* 0x000fc4000001ff00 */
[----:B------:R-:W-:Y:S01]  /*4600*/  CS2R R122, SRZ ;  /* 0x00000000007a7805 */ /* 0x000fe2000001ff00 */
[----:B------:R-:W-:Y:S01]  /*4610*/  UISETP.GE.AND UP0, UPT, UR61, UR10, UPT ;  /* 0x0000000a3d00728c */ /* 0x000fe2000bf06270 */
[----:B------:R2:W-:Y:S01]  /*4620*/  MUFU.TANH R60, R46 ;  /* 0x0000002e003c7308 */ /* 0x0005e20000002400 */
[----:B------:R-:W-:Y:S01]  /*4630*/  IMAD.U32 R229, RZ, RZ, UR10 ;  /* 0x0000000affe57e24 */ /* 0x000fe2000f8e00ff */
[----:B------:R-:W-:Y:S01]  /*4640*/  SYNCS.ARRIVE.TRANS64.RED.A1T0 RZ, [UR4], RZ ;  /* 0x000000ffffff79a7 */ /* 0x000fe20008100404 */
[----:B------:R-:W-:Y:S02]  /*4650*/  CS2R R120, SRZ ;  /* 0x0000000000787805 */ /* 0x000fe4000001ff00 */
[----:B------:R-:W-:Y:S02]  /*4660*/  CS2R R118, SRZ ;  /* 0x0000000000767805 */ /* 0x000fe4000001ff00 */
[----:B------:R-:W-:Y:S02]  /*4670*/  CS2R R116, SRZ ;  /* 0x0000000000747805 */ /* 0x000fe4000001ff00 */
[----:B------:R-:W-:-:S02]  /*4680*/  CS2R R114, SRZ ;  /* 0x0000000000727805 */ /* 0x000fc4000001ff00 */
[----:B------:R-:W-:Y:S01]  /*4690*/  CS2R R112, SRZ ;  /* 0x0000000000707805 */ /* 0x000fe2000001ff00 */
[----:B------:R-:W1:Y:S01]  /*46a0*/  MUFU.TANH R55, R55 ;  /* 0x0000003700377308 */ /* 0x000e620000002400 */
[----:B--2---:R-:W-:Y:S02]  /*46b0*/  FSEL R46, R62, -INF , P3 ;  /* 0xff8000003e2e7808 */ /* 0x004fe40001800000 */
[----:B------:R-:W-:Y:S02]  /*46c0*/  CS2R R110, SRZ ;  /* 0x00000000006e7805 */ /* 0x000fe4000001ff00 */
[----:B------:R-:W-:Y:S02]  /*46d0*/  ISETP.GT.AND P3, PT, R5, 0x8, PT ;  /* 0x000000080500780c */ /* 0x000fe40003f64270 */
[----:B------:R-:W-:Y:S02]  /*46e0*/  CS2R R108, SRZ ;  /* 0x00000000006c7805 */ /* 0x000fe4000001ff00 */
[----:B------:R-:W-:-:S02]  /*46f0*/  FMNMX.FTZ R2, R46, R49, !PT ;  /* 0x000000312e027209 */ /* 0x000fc40007810000 */
[----:B------:R-:W-:Y:S02]  /*4700*/  CS2R R106, SRZ ;  /* 0x00000000006a7805 */ /* 0x000fe4000001ff00 */
[----:B------:R-:W-:Y:S01]  /*4710*/  CS2R R104, SRZ ;  /* 0x0000000000687805 */ /* 0x000fe2000001ff00 */
[----:B------:R4:W2:Y:S01]  /*4720*/  MUFU.TANH R18, R47 ;  /* 0x0000002f00127308 */ /* 0x0008a20000002400 */
[----:B------:R-:W-:Y:S02]  /*4730*/  CS2R R102, SRZ ;  /* 0x0000000000667805 */ /* 0x000fe4000001ff00 */
[----:B------:R-:W-:Y:S02]  /*4740*/  CS2R R100, SRZ ;  /* 0x0000000000647805 */ /* 0x000fe4000001ff00 */
[----:B------:R-:W-:Y:S02]  /*4750*/  CS2R R98, SRZ ;  /* 0x0000000000627805 */ /* 0x000fe4000001ff00 */
[----:B------:R-:W-:-:S02]  /*4760*/  CS2R R96, SRZ ;  /* 0x0000000000607805 */ /* 0x000fc4000001ff00 */
[----:B------:R-:W-:Y:S02]  /*4770*/  CS2R R94, SRZ ;  /* 0x00000000005e7805 */ /* 0x000fe4000001ff00 */
[----:B------:R-:W-:Y:S02]  /*4780*/  CS2R R92, SRZ ;  /* 0x00000000005c7805 */ /* 0x000fe4000001ff00 */
[----:B------:R-:W-:Y:S01]  /*4790*/  CS2R R90, SRZ ;  /* 0x00000000005a7805 */ /* 0x000fe2000001ff00 */
[----:B------:R5:W-:Y:S01]  /*47a0*/  MUFU.TANH R67, R48 ;  /* 0x0000003000437308 */ /* 0x000be20000002400 */
[----:B----4-:R-:W-:Y:S02]  /*47b0*/  FSEL R47, R63, -INF , P1 ;  /* 0xff8000003f2f7808 */ /* 0x010fe40000800000 */
[----:B------:R-:W-:Y:S02]  /*47c0*/  CS2R R88, SRZ ;  /* 0x0000000000587805 */ /* 0x000fe4000001ff00 */
[----:B------:R-:W-:-:S02]  /*47d0*/  ISETP.GT.AND P1, PT, R21, 0x11, PT ;  /* 0x000000111500780c */ /* 0x000fc40003f24270 */
[----:B------:R-:W-:Y:S02]  /*47e0*/  CS2R R86, SRZ ;  /* 0x0000000000567805 */ /* 0x000fe4000001ff00 */
[----:B------:R-:W-:Y:S02]  /*47f0*/  FMNMX.FTZ R51, R47, R2, !PT ;  /* 0x000000022f337209 */ /* 0x000fe40007810000 */
[----:B------:R-:W-:Y:S02]  /*4800*/  CS2R R84, SRZ ;  /* 0x0000000000547805 */ /* 0x000fe4000001ff00 */
[----:B---3--:R-:W-:Y:S01]  /*4810*/  FSEL R49, R56, -INF , P1 ;  /* 0xff80000038317808 */ /* 0x008fe20000800000 */
[----:B------:R3:W-:Y:S01]  /*4820*/  MUFU.TANH R58, R35 ;  /* 0x00000023003a7308 */ /* 0x0007e20000002400 */
[----:B-----5:R-:W-:Y:S02]  /*4830*/  FSEL R48, R50, -INF , P2 ;  /* 0xff80000032307808 */ /* 0x020fe40001000000 */
[----:B------:R-:W-:-:S02]  /*4840*/  CS2R R82, SRZ ;  /* 0x0000000000527805 */ /* 0x000fc4000001ff00 */
[C---:B------:R-:W-:Y:S02]  /*4850*/  ISETP.GT.AND P2, PT, R21.reuse, 0x18, PT ;  /* 0x000000181500780c */ /* 0x040fe40003f44270 */
[----:B------:R-:W-:Y:S02]  /*4860*/  CS2R R80, SRZ ;  /* 0x0000000000507805 */ /* 0x000fe4000001ff00 */
[----:B------:R-:W-:Y:S02]  /*4870*/  FMNMX.FTZ R2, R48, R51, !PT ;  /* 0x0000003330027209 */ /* 0x000fe40007810000 */
[----:B------:R-:W-:Y:S02]  /*4880*/  CS2R R78, SRZ ;  /* 0x00000000004e7805 */ /* 0x000fe4000001ff00 */
[----:B------:R-:W-:Y:S01]  /*4890*/  ISETP.GT.AND P1, PT, R21, 0x19, PT ;  /* 0x000000191500780c */ /* 0x000fe20003f24270 */
[----:B------:R-:W4:Y:S01]  /*48a0*/  MUFU.TANH R34, R34 ;  /* 0x0000002200227308 */ /* 0x000f220000002400 */
[----:B0-----:R-:W-:-:S02]  /*48b0*/  FSEL R50, R54, -INF , P2 ;  /* 0xff80000036327808 */ /* 0x001fc40001000000 */
[----:B------:R-:W-:Y:S02]  /*48c0*/  CS2R R76, SRZ ;  /* 0x00000000004c7805 */ /* 0x000fe4000001ff00 */
[----:B---3--:R-:W-:Y:S02]  /*48d0*/  FMNMX.FTZ R35, R49, R2, !PT ;  /* 0x0000000231237209 */ /* 0x008fe40007810000 */
[----:B------:R-:W-:Y:S02]  /*48e0*/  CS2R R74, SRZ ;  /* 0x00000000004a7805 */ /* 0x000fe4000001ff00 */
[----:B------:R-:W-:Y:S02]  /*48f0*/  ISETP.GT.AND P2, PT, R21, 0x20, PT ;  /* 0x000000201500780c */ /* 0x000fe40003f44270 */
[----:B------:R-:W-:Y:S02]  /*4900*/  CS2R R72, SRZ ;  /* 0x0000000000487805 */ /* 0x000fe4000001ff00 */
[----:B-1----:R-:W-:Y:S01]  /*4910*/  FSEL R51, R55, -INF , P1 ;  /* 0xff80000037337808 */ /* 0x002fe20000800000 */
[----:B------:R-:W0:Y:S01]  /*4920*/  MUFU.TANH R38, R38 ;  /* 0x0000002600267308 */ /* 0x000e220000002400 */
[----:B------:R-:W-:-:S02]  /*4930*/  FMNMX.FTZ R2, R50, R35, !PT ;  /* 0x0000002332027209 */ /* 0x000fc40007810000 */
[----:B------:R-:W-:Y:S02]  /*4940*/  ISETP.GT.AND P1, PT, R21, 0x21, PT ;  /* 0x000000211500780c */ /* 0x000fe40003f24270 */
[----:B------:R-:W-:Y:S02]  /*4950*/  FSEL R52, R52, -INF , P2 ;  /* 0xff80000034347808 */ /* 0x000fe40001000000 */
[----:B------:R-:W-:Y:S01]  /*4960*/  FMNMX.FTZ R35, R51, R2, !PT ;  /* 0x0000000233237209 */ /* 0x000fe20007810000 */
[----:B------:R-:W1:Y:S01]  /*4970*/  MUFU.TANH R39, R39 ;  /* 0x0000002700277308 */ /* 0x000e620000002400 */
[----:B------:R-:W-:Y:S02]  /*4980*/  ISETP.GT.AND P2, PT, R21, 0x28, PT ;  /* 0x000000281500780c */ /* 0x000fe40003f44270 */
[----:B------:R-:W-:Y:S02]  /*4990*/  FSEL R54, R57, -INF , P1 ;  /* 0xff80000039367808 */ /* 0x000fe40000800000 */
[----:B------:R-:W-:-:S02]  /*49a0*/  FMNMX.FTZ R35, R52, R35, !PT ;  /* 0x0000002334237209 */ /* 0x000fc40007810000 */
[C---:B------:R-:W-:Y:S01]  /*49b0*/  ISETP.GT.AND P1, PT, R21.reuse, 0x29, PT ;  /* 0x000000291500780c */ /* 0x040fe20003f24270 */
[----:B------:R-:W-:Y:S01]  /*49c0*/  MUFU.TANH R26, R26 ;  /* 0x0000001a001a7308 */ /* 0x000fe20000002400 */
[----:B------:R-:W-:Y:S02]  /*49d0*/  FSEL R55, R60, -INF , P2 ;  /* 0xff8000003c377808 */ /* 0x000fe40001000000 */
[----:B------:R-:W-:Y:S02]  /*49e0*/  FMNMX.FTZ R2, R54, R35, !PT ;  /* 0x0000002336027209 */ /* 0x000fe40007810000 */
[----:B------:R-:W-:Y:S02]  /*49f0*/  ISETP.GT.AND P2, PT, R21, 0x30, PT ;  /* 0x000000301500780c */ /* 0x000fe40003f44270 */
[----:B--2---:R-:W-:Y:S01]  /*4a00*/  FSEL R56, R18, -INF , P1 ;  /* 0xff80000012387808 */ /* 0x004fe20000800000 */
[----:B------:R2:W3:Y:S01]  /*4a10*/  MUFU.TANH R62, R27 ;  /* 0x0000001b003e7308 */ /* 0x0004e20000002400 */
[----:B------:R-:W-:-:S02]  /*4a20*/  FMNMX.FTZ R35, R55, R2, !PT ;  /* 0x0000000237237209 */ /* 0x000fc40007810000 */
[C---:B------:R-:W-:Y:S02]  /*4a30*/  ISETP.GT.AND P1, PT, R21.reuse, 0x31, PT ;  /* 0x000000311500780c */ /* 0x040fe40003f24270 */
[----:B----4-:R-:W-:Y:S02]  /*4a40*/  FSEL R57, R34, -INF , P2 ;  /* 0xff80000022397808 */ /* 0x010fe40001000000 */
[----:B------:R-:W-:Y:S01]  /*4a50*/  FMNMX.FTZ R2, R56, R35, !PT ;  /* 0x0000002338027209 */ /* 0x000fe20007810000 */
[----:B------:R-:W4:Y:S01]  /*4a60*/  MUFU.TANH R30, R30 ;  /* 0x0000001e001e7308 */ /* 0x000f220000002400 */
[----:B------:R-:W-:Y:S02]  /*4a70*/  ISETP.GT.AND P2, PT, R21, 0x38, PT ;  /* 0x000000381500780c */ /* 0x000fe40003f44270 */
[----:B------:R-:W-:Y:S02]  /*4a80*/  FSEL R58, R58, -INF , P1 ;  /* 0xff8000003a3a7808 */ /* 0x000fe40000800000 */
[----:B--2---:R-:W-:-:S02]  /*4a90*/  FMNMX.FTZ R27, R57, R2, !PT ;  /* 0x00000002391b7209 */ /* 0x004fc40007810000 */
[C---:B------:R-:W-:Y:S01]  /*4aa0*/  ISETP.GT.AND P1, PT, R21.reuse, 0x39, PT ;  /* 0x000000391500780c */ /* 0x040fe20003f24270 */
[----:B------:R-:W2:Y:S01]  /*4ab0*/  MUFU.TANH R31, R31 ;  /* 0x0000001f001f7308 */ /* 0x000ea20000002400 */
[----:B0-----:R-:W-:Y:S02]  /*4ac0*/  FSEL R59, R38, -INF , P2 ;  /* 0xff800000263b7808 */ /* 0x001fe40001000000 */
[----:B------:R-:W-:Y:S02]  /*4ad0*/  FMNMX.FTZ R2, R58, R27, !PT ;  /* 0x0000001b3a027209 */ /* 0x000fe40007810000 */
[----:B------:R-:W-:Y:S02]  /*4ae0*/  ISETP.GT.AND P2, PT, R21, 0x40, PT ;  /* 0x000000401500780c */ /* 0x000fe40003f44270 */
[----:B-1----:R-:W-:Y:S01]  /*4af0*/  FSEL R60, R39, -INF , P1 ;  /* 0xff800000273c7808 */ /* 0x002fe20000800000 */
[----:B------:R0:W1:Y:S01]  /*4b00*/  MUFU.TANH R66, R61 ;  /* 0x0000003d00427308 */ /* 0x0000620000002400 */
[----:B------:R-:W-:-:S02]  /*4b10*/  FMNMX.FTZ R27, R59, R2, !PT ;  /* 0x000000023b1b7209 */ /* 0x000fc40007810000 */
[C---:B------:R-:W-:Y:S02]  /*4b20*/  ISETP.GT.AND P1, PT, R21.reuse, 0x41, PT ;  /* 0x000000411500780c */ /* 0x040fe40003f24270 */
[----:B------:R-:W-:Y:S02]  /*4b30*/  FMNMX.FTZ R2, R60, R27, !PT ;  /* 0x0000001b3c027209 */ /* 0x000fe40007810000 */
[----:B---3--:R-:W-:Y:S01]  /*4b40*/  FSEL R62, R62, -INF , P1 ;  /* 0xff8000003e3e7808 */ /* 0x008fe20000800000 */
[----:B------:R-:W3:Y:S01]  /*4b50*/  MUFU.TANH R53, R53 ;  /* 0x0000003500357308 */ /* 0x000ee20000002400 */
[----:B0-----:R-:W-:Y:S02]  /*4b60*/  FSEL R61, R26, -INF , P2 ;  /* 0xff8000001a3d7808 */ /* 0x001fe40001000000 */
[----:B------:R-:W-:Y:S02]  /*4b70*/  ISETP.GT.AND P2, PT, R21, 0x48, PT ;  /* 0x000000481500780c */ /* 0x000fe40003f44270 */
[----:B------:R-:W-:-:S02]  /*4b80*/  FMNMX.FTZ R27, R61, R2, !PT ;  /* 0x000000023d1b7209 */ /* 0x000fc40007810000 */
[----:B------:R-:W-:Y:S01]  /*4b90*/  ISETP.GT.AND P1, PT, R21, 0x49, PT ;  /* 0x000000491500780c */ /* 0x000fe20003f24270 */
[----:B------:R-:W0:Y:S01]  /*4ba0*/  MUFU.TANH R40, R40 ;  /* 0x0000002800287308 */ /* 0x000e220000002400 */
[----:B----4-:R-:W-:Y:S02]  /*4bb0*/  FSEL R63, R30, -INF , P2 ;  /* 0xff8000001e3f7808 */ /* 0x010fe40001000000 */
[----:B------:R-:W-:Y:S02]  /*4bc0*/  FMNMX.FTZ R18, R62, R27, !PT ;  /* 0x0000001b3e127209 */ /* 0x000fe40007810000 */
[----:B--2---:R-:W-:Y:S02]  /*4bd0*/  FSEL R2, R31, -INF , P1 ;  /* 0xff8000001f027808 */ /* 0x004fe40000800000 */
[----:B------:R-:W-:Y:S01]  /*4be0*/  FMNMX.FTZ R21, R63, R18, !PT ;  /* 0x000000123f157209 */ /* 0x000fe20007810000 */
[----:B------:R2:W-:Y:S01]  /*4bf0*/  MUFU.TANH R71, R24 ;  /* 0x0000001800477308 */ /* 0x0005e20000002400 */
[----:B------:R-:W-:-:S02]  /*4c00*/  ISETP.GT.AND P1, PT, R5, RZ, PT ;  /* 0x000000ff0500720c */ /* 0x000fc40003f24270 */
[----:B------:R-:W-:Y:S02]  /*4c10*/  FMNMX.FTZ R21, R2, R21, !PT ;  /* 0x0000001502157209 */ /* 0x000fe40007810000 */
[----:B------:R-:W-:-:S03]  /*4c20*/  ISETP.GT.AND P2, PT, R5, 0x1, PT ;  /* 0x000000010500780c */ /* 0x000fc60003f44270 */
[----:B------:R-:W4:Y:S01]  /*4c30*/  SHFL.BFLY PT, R18, R21, 0x2, 0x1f ;  /* 0x0c401f0015127f89 */ /* 0x000f2200000e0000 */
[----:B------:R-:W5:Y:S08]  /*4c40*/  MUFU.TANH R41, R41 ;  /* 0x0000002900297308 */ /* 0x000f700000002400 */
[----:B------:R-:W5:Y:S08]  /*4c50*/  MUFU.TANH R44, R44 ;  /* 0x0000002c002c7308 */ /* 0x000f700000002400 */
[----:B------:R-:W5:Y:S01]  /*4c60*/  MUFU.TANH R34, R45 ;  /* 0x0000002d00227308 */ /* 0x000f620000002400 */
[----:B----4-:R-:W-:-:S07]  /*4c70*/  FMNMX.FTZ R30, R21, R18, !PT ;  /* 0x00000012151e7209 */ /* 0x010fce0007810000 */
[----:B------:R-:W4:Y:S01]  /*4c80*/  MUFU.TANH R38, R32 ;  /* 0x0000002000267308 */ /* 0x000f220000002400 */
[----:B------:R-:W-:Y:S02]  /*4c90*/  FSEL R18, R20, -INF , P1 ;  /* 0xff80000014127808 */ /* 0x000fe40000800000 */
[----:B------:R-:W-:Y:S01]  /*4ca0*/  FSEL R21, R64, -INF , P2 ;  /* 0xff80000040157808 */ /* 0x000fe20001000000 */
[----:B------:R-:W3:Y:S01]  /*4cb0*/  SHFL.BFLY PT, R31, R30, 0x1, 0x1f ;  /* 0x0c201f001e1f7f89 */ /* 0x000ee200000e0000 */
[----:B------:R-:W-:Y:S02]  /*4cc0*/  ISETP.GT.AND P1, PT, R5, 0x9, PT ;  /* 0x000000090500780c */ /* 0x000fe40003f24270 */
[----:B------:R-:W-:Y:S01]  /*4cd0*/  FSEL R20, R65, -INF , P3 ;  /* 0xff80000041147808 */ /* 0x000fe20001800000 */
[----:B------:R0:W-:Y:S01]  /*4ce0*/  MUFU.TANH R64, R25 ;  /* 0x0000001900407308 */ /* 0x0001e20000002400 */
[----:B------:R-:W-:Y:S02]  /*4cf0*/  FMNMX.FTZ R3, R18, R21, !PT ;  /* 0x0000001512037209 */ /* 0x000fe40007810000 */
[----:B------:R-:W-:-:S02]  /*4d00*/  ISETP.GT.AND P2, PT, R5, 0x10, PT ;  /* 0x000000100500780c */ /* 0x000fc40003f44270 */
[----:B-1----:R-:W-:Y:S02]  /*4d10*/  FSEL R26, R66, -INF , P1 ;  /* 0xff800000421a7808 */ /* 0x002fe40000800000 */
[----:B------:R-:W-:Y:S01]  /*4d20*/  FMNMX.FTZ R27, R20, R3, !PT ;  /* 0x00000003141b7209 */ /* 0x000fe20007810000 */
[----:B------:R-:W1:Y:S01]  /*4d30*/  MUFU.TANH R39, R33 ;  /* 0x0000002100277308 */ /* 0x000e620000002400 */
[----:B------:R-:W-:Y:S02]  /*4d40*/  ISETP.GT.AND P1, PT, R5, 0x11, PT ;  /* 0x000000110500780c */ /* 0x000fe40003f24270 */
[----:B--2---:R-:W-:Y:S02]  /*4d50*/  FSEL R24, R67, -INF , P2 ;  /* 0xff80000043187808 */ /* 0x004fe40001000000 */
[C---:B------:R-:W-:Y:S02]  /*4d60*/  ISETP.GT.AND P2, PT, R5.reuse, 0x18, PT ;  /* 0x000000180500780c */ /* 0x040fe40003f44270 */
[----:B------:R-:W-:Y:S01]  /*4d70*/  ISETP.GT.AND P3, PT, R5, 0x28, PT ;  /* 0x000000280500780c */ /* 0x000fe20003f64270 */
[----:B------:R2:W-:Y:S01]  /*4d80*/  MUFU.TANH R65, R28 ;  /* 0x0000001c00417308 */ /* 0x0005e20000002400 */
[----:B0-----:R-:W-:-:S02]  /*4d90*/  FSEL R25, R69, -INF , P2 ;  /* 0xff80000045197808 */ /* 0x001fc40001000000 */
[----:B------:R-:W-:Y:S02]  /*4da0*/  ISETP.GT.AND P2, PT, R5, 0x20, PT ;  /* 0x000000200500780c */ /* 0x000fe40003f44270 */
[----:B---3--:R-:W-:Y:S02]  /*4db0*/  FMNMX.FTZ R3, R30, R31, !PT ;  /* 0x0000001f1e037209 */ /* 0x008fe40007810000 */
[----:B------:R-:W-:Y:S01]  /*4dc0*/  FMNMX.FTZ R31, R26, R27, !PT ;  /* 0x0000001b1a1f7209 */ /* 0x000fe20007810000 */
[----:B------:R-:W0:Y:S01]  /*4dd0*/  MUFU.TANH R36, R36 ;  /* 0x0000002400247308 */ /* 0x000e220000002400 */
[----:B------:R-:W-:Y:S01]  /*4de0*/  FSEL R27, R68, -INF , P1 ;  /* 0xff800000441b7808 */ /* 0x000fe20000800000 */
[----:B------:R-:W-:Y:S01]  /*4df0*/  FMUL.FTZ R32, R3, UR5 ;  /* 0x0000000503207c20 */ /* 0x000fe20008410000 */
[----:B------:R-:W-:Y:S02]  /*4e00*/  FMNMX.FTZ R4, R24, R31, !PT ;  /* 0x0000001f18047209 */ /* 0x000fe40007810000 */
[----:B------:R-:W-:-:S02]  /*4e10*/  CS2R R68, SRZ ;  /* 0x0000000000447805 */ /* 0x000fc4000001ff00 */
[----:B------:R-:W-:Y:S02]  /*4e20*/  ISETP.GT.AND P1, PT, R5, 0x19, PT ;  /* 0x000000190500780c */ /* 0x000fe40003f24270 */
[----:B------:R-:W-:Y:S01]  /*4e30*/  FMNMX.FTZ R4, R27, R4, !PT ;  /* 0x000000041b047209 */ /* 0x000fe20007810000 */
[----:B------:R3:W-:Y:S01]  /*4e40*/  MUFU.TANH R66, R29 ;  /* 0x0000001d00427308 */ /* 0x0007e20000002400 */
[----:B------:R-:W-:Y:S02]  /*4e50*/  FSEL R30, R53, -INF , P1 ;  /* 0xff800000351e7808 */ /* 0x000fe40000800000 */
[----:B------:R-:W-:Y:S02]  /*4e60*/  FMNMX.FTZ R31, R25, R4, !PT ;  /* 0x00000004191f7209 */ /* 0x000fe40007810000 */
[----:B------:R-:W-:Y:S02]  /*4e70*/  ISETP.GT.AND P1, PT, R5, 0x21, PT ;  /* 0x000000210500780c */ /* 0x000fe40003f24270 */
[----:B--2---:R-:W-:Y:S01]  /*4e80*/  FSEL R28, R40, -INF , P2 ;  /* 0xff800000281c7808 */ /* 0x004fe20001000000 */
[----:B------:R2:W0:Y:S01]  /*4e90*/  MUFU.TANH R70, R37 ;  /* 0x0000002500467308 */ /* 0x0004220000002400 */
[----:B------:R-:W-:-:S02]  /*4ea0*/  FMNMX.FTZ R33, R30, R31, !PT ;  /* 0x0000001f1e217209 */ /* 0x000fc40007810000 */
[----:B-----5:R-:W-:Y:S02]  /*4eb0*/  FSEL R31, R41, -INF , P1 ;  /* 0xff800000291f7808 */ /* 0x020fe40000800000 */
[----:B------:R-:W-:Y:S02]  /*4ec0*/  FMNMX.FTZ R4, R28, R33, !PT ;  /* 0x000000211c047209 */ /* 0x000fe40007810000 */
[----:B------:R-:W-:Y:S02]  /*4ed0*/  FSETP.NEU.FTZ.AND P2, PT, R3, -INF , PT ;  /* 0xff8000000300780b */ /* 0x000fe40003f5d000 */
[----:B------:R-:W-:Y:S02]  /*4ee0*/  ISETP.GT.AND P1, PT, R5, 0x29, PT ;  /* 0x000000290500780c */ /* 0x000fe40003f24270 */
[----:B---3--:R-:W-:Y:S02]  /*4ef0*/  FSEL R29, R44, -INF , P3 ;  /* 0xff8000002c1d7808 */ /* 0x008fe40001800000 */
[----:B------:R-:W-:-:S02]  /*4f00*/  FMNMX.FTZ R4, R31, R4, !PT ;  /* 0x000000041f047209 */ /* 0x000fc40007810000 */
[----:B------:R-:W-:Y:S02]  /*4f10*/  FSEL R45, R32, RZ, P2 ;  /* 0x000000ff202d7208 */ /* 0x000fe40001000000 */
[----:B------:R-:W-:Y:S02]  /*4f20*/  ISETP.GT.AND P2, PT, R5, 0x30, PT ;  /* 0x000000300500780c */ /* 0x000fe40003f44270 */
[----:B------:R-:W-:Y:S01]  /*4f30*/  FSEL R32, R34, -INF , P1 ;  /* 0xff80000022207808 */ /* 0x000fe20000800000 */
[--C-:B------:R-:W-:Y:S01]  /*4f40*/  FFMA.FTZ R42, R42, UR5, -R45.reuse ;  /* 0x000000052a2a7c23 */ /* 0x100fe2000801082d */
[----:B------:R-:W-:Y:S01]  /*4f50*/  FMNMX.FTZ R35, R29, R4, !PT ;  /* 0x000000041d237209 */ /* 0x000fe20007810000 */
[--C-:B------:R-:W-:Y:S01]  /*4f60*/  FFMA.FTZ R43, R43, UR5, -R45.reuse ;  /* 0x000000052b2b7c23 */ /* 0x100fe2000801082d */
[----:B------:R-:W-:Y:S01]  /*4f70*/  ISETP.GT.AND P1, PT, R5, 0x31, PT ;  /* 0x000000310500780c */ /* 0x000fe20003f24270 */
[--C-:B------:R-:W-:Y:S01]  /*4f80*/  FFMA.FTZ R46, R46, UR5, -R45.reuse ;  /* 0x000000052e2e7c23 */ /* 0x100fe2000801082d */
[----:B----4-:R-:W-:Y:S01]  /*4f90*/  FSEL R33, R38, -INF , P2 ;  /* 0xff80000026217808 */ /* 0x010fe20001000000 */
[----:B------:R-:W-:Y:S01]  /*4fa0*/  MUFU.EX2 R42, R42 ;  /* 0x0000002a002a7308 */ /* 0x000fe20000000800 */
[----:B------:R-:W-:Y:S01]  /*4fb0*/  FMNMX.FTZ R4, R32, R35, !PT ;  /* 0x0000002320047209 */ /* 0x000fe20007810000 */
[--C-:B------:R-:W-:Y:S01]  /*4fc0*/  FFMA.FTZ R47, R47, UR5, -R45.reuse ;  /* 0x000000052f2f7c23 */ /* 0x100fe2000801082d */
[----:B------:R-:W-:Y:S01]  /*4fd0*/  ISETP.GT.AND P2, PT, R5, 0x38, PT ;  /* 0x000000380500780c */ /* 0x000fe20003f44270 */
[--C-:B------:R-:W-:Y:S01]  /*4fe0*/  FFMA.FTZ R48, R48, UR5, -R45.reuse ;  /* 0x0000000530307c23 */ /* 0x100fe2000801082d */
[----:B-1----:R-:W-:Y:S01]  /*4ff0*/  FSEL R34, R39, -INF , P1 ;  /* 0xff80000027227808 */ /* 0x002fe20000800000 */
[--C-:B------:R-:W-:Y:S01]  /*5000*/  FFMA.FTZ R49, R49, UR5, -R45.reuse ;  /* 0x0000000531317c23 */ /* 0x100fe2000801082d */
[----:B--2---:R-:W-:Y:S01]  /*5010*/  FMNMX.FTZ R37, R33, R4, !PT ;  /* 0x0000000421257209 */ /* 0x004fe20007810000 */
[----:B------:R-:W1:Y:S01]  /*5020*/  MUFU.EX2 R43, R43 ;  /* 0x0000002b002b7308 */ /* 0x000e620000000800 */
[----:B------:R-:W-:Y:S01]  /*5030*/  ISETP.GT.AND P1, PT, R5, 0x39, PT ;  /* 0x000000390500780c */ /* 0x000fe20003f24270 */
[--C-:B------:R-:W-:Y:S01]  /*5040*/  FFMA.FTZ R50, R50, UR5, -R45.reuse ;  /* 0x0000000532327c23 */ /* 0x100fe2000801082d */
[----:B0-----:R-:W-:Y:S01]  /*5050*/  FSEL R35, R36, -INF , P2 ;  /* 0xff80000024237808 */ /* 0x001fe20001000000 */
[--C-:B------:R-:W-:Y:S01]  /*5060*/  FFMA.FTZ R51, R51, UR5, -R45.reuse ;  /* 0x0000000533337c23 */ /* 0x100fe2000801082d */
[----:B------:R-:W-:Y:S01]  /*5070*/  FMNMX.FTZ R4, R34, R37, !PT ;  /* 0x0000002522047209 */ /* 0x000fe20007810000 */
[--C-:B------:R-:W-:Y:S01]  /*5080*/  FFMA.FTZ R52, R52, UR5, -R45.reuse ;  /* 0x0000000534347c23 */ /* 0x100fe2000801082d */
[----:B------:R-:W-:Y:S01]  /*5090*/  ISETP.GT.AND P2, PT, R5, 0x40, PT ;  /* 0x000000400500780c */ /* 0x000fe20003f44270 */
[----:B------:R-:W0:Y:S01]  /*50a0*/  MUFU.EX2 R46, R46 ;  /* 0x0000002e002e7308 */ /* 0x000e220000000800 */
[----:B------:R-:W-:Y:S01]  /*50b0*/  FSEL R36, R70, -INF , P1 ;  /* 0xff80000046247808 */ /* 0x000fe20000800000 */
[--C-:B------:R-:W-:Y:S01]  /*50c0*/  FFMA.FTZ R54, R54, UR5, -R45.reuse ;  /* 0x0000000536367c23 */ /* 0x100fe2000801082d */
[----:B------:R-:W-:Y:S01]  /*50d0*/  FMNMX.FTZ R39, R35, R4, !PT ;  /* 0x0000000423277209 */ /* 0x000fe20007810000 */
[--C-:B------:R-:W-:Y:S01]  /*50e0*/  FFMA.FTZ R55, R55, UR5, -R45.reuse ;  /* 0x0000000537377c23 */ /* 0x100fe2000801082d */
[----:B------:R-:W-:Y:S01]  /*50f0*/  ISETP.GT.AND P1, PT, R5, 0x41, PT ;  /* 0x000000410500780c */ /* 0x000fe20003f24270 */
[--C-:B------:R-:W-:Y:S01]  /*5100*/  FFMA.FTZ R56, R56, UR5, -R45.reuse ;  /* 0x0000000538387c23 */ /* 0x100fe2000801082d */
[----:B------:R-:W-:Y:S01]  /*5110*/  FSEL R37, R71, -INF , P2 ;  /* 0xff80000047257808 */ /* 0x000fe20001000000 */
[----:B------:R-:W2:Y:S01]  /*5120*/  MUFU.EX2 R47, R47 ;  /* 0x0000002f002f7308 */ /* 0x000ea20000000800 */
[----:B------:R-:W-:Y:S01]  /*5130*/  FMNMX.FTZ R4, R36, R39, !PT ;  /* 0x0000002724047209 */ /* 0x000fe20007810000 */
[--C-:B------:R-:W-:Y:S01]  /*5140*/  FFMA.FTZ R57, R57, UR5, -R45.reuse ;  /* 0x0000000539397c23 */ /* 0x100fe2000801082d */
[----:B------:R-:W-:Y:S01]  /*5150*/  ISETP.GT.AND P2, PT, R5, 0x48, PT ;  /* 0x000000480500780c */ /* 0x000fe20003f44270 */
[--C-:B------:R-:W-:Y:S01]  /*5160*/  FFMA.FTZ R58, R58, UR5, -R45.reuse ;  /* 0x000000053a3a7c23 */ /* 0x100fe2000801082d */
[----:B------:R-:W-:Y:S01]  /*5170*/  FSEL R38, R64, -INF , P1 ;  /* 0xff80000040267808 */ /* 0x000fe20000800000 */
[--C-:B------:R-:W-:Y:S01]  /*5180*/  FFMA.FTZ R59, R59, UR5, -R45.reuse ;  /* 0x000000053b3b7c23 */ /* 0x100fe2000801082d */
[----:B------:R-:W-:Y:S01]  /*5190*/  FMNMX.FTZ R39, R37, R4, !PT ;  /* 0x0000000425277209 */ /* 0x000fe20007810000 */
[----:B------:R-:W-:Y:S01]  /*51a0*/  MUFU.EX2 R48, R48 ;  /* 0x0000003000307308 */ /* 0x000fe20000000800 */
[----:B------:R-:W-:Y:S01]  /*51b0*/  ISETP.GT.AND P1, PT, R5, 0x49, PT ;  /* 0x000000490500780c */ /* 0x000fe20003f24270 */
[----:B------:R-:W-:Y:S01]  /*51c0*/  FFMA.FTZ R60, R60, UR5, -R45 ;  /* 0x000000053c3c7c23 */ /* 0x000fe2000801082d */
[----:B------:R-:W-:Y:S01]  /*51d0*/  FSEL R5, R65, -INF , P2 ;  /* 0xff80000041057808 */ /* 0x000fe20001000000 */
[----:B-1----:R-:W-:Y:S01]  /*51e0*/  FADD.FTZ R65, R42, R43 ;  /* 0x0000002b2a417221 */ /* 0x002fe20000010000 */
[----:B------:R-:W-:Y:S01]  /*51f0*/  FMNMX.FTZ R4, R38, R39, !PT ;  /* 0x0000002726047209 */ /* 0x000fe20007810000 */
[----:B------:R-:W-:Y:S01]  /*5200*/  FFMA.FTZ R61, R61, UR5, -R45 ;  /* 0x000000053d3d7c23 */ /* 0x000fe2000801082d */
[----:B------:R-:W-:Y:S01]  /*5210*/  FSEL R39, R66, -INF , P1 ;  /* 0xff80000042277808 */ /* 0x000fe20000800000 */
[----:B------:R-:W1:Y:S01]  /*5220*/  MUFU.EX2 R49, R49 ;  /* 0x0000003100317308 */ /* 0x000e620000000800 */
[----:B------:R-:W-:Y:S01]  /*5230*/  FMNMX.FTZ R4, R5, R4, !PT ;  /* 0x0000000405047209 */ /* 0x000fe20007810000 */
[----:B0-----:R-:W-:Y:S01]  /*5240*/  FADD.FTZ R44, R46, R65 ;  /* 0x000000412e2c7221 */ /* 0x001fe20000010000 */
[--C-:B------:R-:W-:Y:S01]  /*5250*/  FFMA.FTZ R62, R62, UR5, -R45.reuse ;  /* 0x000000053e3e7c23 */ /* 0x100fe2000801082d */
[--C-:B------:R-:W-:Y:S01]  /*5260*/  FFMA.FTZ R63, R63, UR5, -R45.reuse ;  /* 0x000000053f3f7c23 */ /* 0x100fe2000801082d */
[----:B------:R-:W-:Y:S01]  /*5270*/  FMNMX.FTZ R4, R39, R4, !PT ;  /* 0x0000000427047209 */ /* 0x000fe20007810000 */
[----:B--2---:R-:W-:Y:S01]  /*5280*/  FADD.FTZ R65, R47, R44 ;  /* 0x0000002c2f417221 */ /* 0x004fe20000010000 */
[----:B------:R-:W-:Y:S01]  /*5290*/  FFMA.FTZ R2, R2, UR5, -R45 ;  /* 0x0000000502027c23 */ /* 0x000fe2000801082d */
[----:B------:R-:W-:Y:S01]  /*52a0*/  MUFU.EX2 R50, R50 ;  /* 0x0000003200327308 */ /* 0x000fe20000000800 */
[----:B------:R-:W-:Y:S01]  /*52b0*/  F2FP.F16.F32.PACK_AB R209, R43, R42 ;  /* 0x0000002a2bd1723e */ /* 0x000fe200000000ff */
[----:B------:R-:W0:Y:S01]  /*52c0*/  SHFL.BFLY PT, R41, R4, 0x2, 0x1f ;  /* 0x0c401f0004297f89 */ /* 0x000e2200000e0000 */
[----:B------:R-:W-:-:S02]  /*52d0*/  F2FP.F16.F32.PACK_AB R211, R47, R46 ;  /* 0x0000002e2fd3723e */ /* 0x000fc400000000ff */
[----:B------:R-:W-:Y:S02]  /*52e0*/  CS2R R70, SRZ ;  /* 0x0000000000467805 */ /* 0x000fe4000001ff00 */
[----:B------:R-:W-:Y:S02]  /*52f0*/  CS2R R66, SRZ ;  /* 0x0000000000427805 */ /* 0x000fe4000001ff00 */
[----:B------:R-:W-:Y:S01]  /*5300*/  CS2R R46, SRZ ;  /* 0x00000000002e7805 */ /* 0x000fe2000001ff00 */
[----:B------:R-:W2:Y:S01]  /*5310*/  MUFU.EX2 R51, R51 ;  /* 0x0000003300337308 */ /* 0x000ea20000000800 */
[----:B-1----:R-:W-:-:S07]  /*5320*/  F2FP.F16.F32.PACK_AB R205, R49, R48 ;  /* 0x0000003031cd723e */ /* 0x002fce00000000ff */
[----:B------:R-:W-:Y:S08]  /*5330*/  MUFU.EX2 R52, R52 ;  /* 0x0000003400347308 */ /* 0x000ff00000000800 */
[----:B------:R-:W-:Y:S01]  /*5340*/  MUFU.EX2 R201, R54 ;  /* 0x0000003600c97308 */ /* 0x000fe20000000800 */
[----:B--2---:R-:W-:Y:S02]  /*5350*/  F2FP.F16.F32.PACK_AB R207, R51, R50 ;  /* 0x0000003233cf723e */ /* 0x004fe400000000ff */
[----:B0-----:R-:W-:-:S05]  /*5360*/  FMNMX.FTZ R41, R4, R41, !PT ;  /* 0x0000002904297209 */ /* 0x001fca0007810000 */
[----:B------:R-:W0:Y:S01]  /*5370*/  SHFL.BFLY PT, R4, R41, 0x1, 0x1f ;  /* 0x0c201f0029047f89 */ /* 0x000e2200000e0000 */
[----:B------:R-:W-:Y:S08]  /*5380*/  MUFU.EX2 R55, R55 ;  /* 0x0000003700377308 */ /* 0x000ff00000000800 */
[----:B------:R-:W1:Y:S08]  /*5390*/  MUFU.EX2 R56, R56 ;  /* 0x0000003800387308 */ /* 0x000e700000000800 */
[----:B------:R-:W-:Y:S01]  /*53a0*/  MUFU.EX2 R57, R57 ;  /* 0x0000003900397308 */ /* 0x000fe20000000800 */
[----:B0-----:R-:W-:-:S07]  /*53b0*/  FMNMX.FTZ R4, R41, R4, !PT ;  /* 0x0000000429047209 */ /* 0x001fce0007810000 */
[----:B------:R-:W0:Y:S01]  /*53c0*/  MUFU.EX2 R58, R58 ;  /* 0x0000003a003a7308 */ /* 0x000e220000000800 */
[----:B-1----:R-:W-:Y:S02]  /*53d0*/  F2FP.F16.F32.PACK_AB R203, R56, R55 ;  /* 0x0000003738cb723e */ /* 0x002fe400000000ff */
[C---:B------:R-:W-:Y:S01]  /*53e0*/  FSETP.NEU.FTZ.AND P1, PT, R4.reuse, -INF , PT ;  /* 0xff8000000400780b */ /* 0x040fe20003f3d000 */
[----:B------:R-:W-:-:S04]  /*53f0*/  FMUL.FTZ R40, R4, UR5 ;  /* 0x0000000504287c20 */ /* 0x000fc80008410000 */
[----:B------:R-:W-:Y:S01]  /*5400*/  MUFU.EX2 R59, R59 ;  /* 0x0000003b003b7308 */ /* 0x000fe20000000800 */
[----:B------:R-:W-:Y:S02]  /*5410*/  FSEL R40, R40, RZ, P1 ;  /* 0x000000ff28287208 */ /* 0x000fe40000800000 */
[----:B------:R-:W-:-:S03]  /*5420*/  PLOP3.LUT P1, PT, PT, PT, UP0, 0x80, 0x0 ;  /* 0x000000000000781c */ /* 0x000fc60003f2f008 */
        /* <DEDUP_REMOVED lines=20> */
[--C-:B------:R-:W-:Y:S01]  /*5570*/  FFMA.FTZ R5, R5, UR5, -R40.reuse ;  /* 0x0000000505057c23 */ /* 0x100fe20008010828 */
[----:B------:R-:W-:Y:S01]  /*5580*/  FFMA.FTZ R39, R39, UR5, -R40 ;  /* 0x0000000527277c23 */ /* 0x000fe20008010828 */
[----:B------:R-:W2:Y:S01]  /*5590*/  MUFU.EX2 R20, R20 ;  /* 0x0000001400147308 */ /* 0x000ea20000000800 */
[----:B0-----:R-:W-:-:S07]  /*55a0*/  F2FP.F16.F32.PACK_AB R197, R58, R57 ;  /* 0x000000393ac5723e */ /* 0x001fce00000000ff */
[----:B------:R2:W0:Y:S01]  /*55b0*/  MUFU.EX2 R41, R26 ;  /* 0x0000001a00297308 */ /* 0x0004220000000800 */
[----:B-1----:R-:W-:Y:S01]  /*55c0*/  FADD.FTZ R53, R18, R21 ;  /* 0x0000001512357221 */ /* 0x002fe20000010000 */
[----:B------:R-:W-:-:S06]  /*55d0*/  F2FP.F16.F32.PACK_AB R208, R21, R18 ;  /* 0x0000001215d0723e */ /* 0x000fcc00000000ff */
[----:B------:R-:W1:Y:S01]  /*55e0*/  MUFU.EX2 R24, R24 ;  /* 0x0000001800187308 */ /* 0x000e620000000800 */
[----:B--2---:R-:W-:-:S07]  /*55f0*/  FADD.FTZ R26, R20, R53 ;  /* 0x00000035141a7221 */ /* 0x004fce0000010000 */
[----:B------:R-:W2:Y:S01]  /*5600*/  MUFU.EX2 R27, R27 ;  /* 0x0000001b001b7308 */ /* 0x000ea20000000800 */
[C---:B0-----:R-:W-:Y:S01]  /*5610*/  FADD.FTZ R53, R41.reuse, R26 ;  /* 0x0000001a29357221 */ /* 0x041fe20000010000 */
[----:B------:R-:W-:Y:S01]  /*5620*/  FADD.FTZ R26, R48, R65 ;  /* 0x00000041301a7221 */ /* 0x000fe20000010000 */
[----:B------:R-:W-:Y:S02]  /*5630*/  F2FP.F16.F32.PACK_AB R210, R41, R20 ;  /* 0x0000001429d2723e */ /* 0x000fe400000000ff */
[----:B------:R-:W-:Y:S02]  /*5640*/  CS2R R64, SRZ ;  /* 0x0000000000407805 */ /* 0x000fe4000001ff00 */
[----:B------:R-:W-:Y:S01]  /*5650*/  CS2R R40, SRZ ;  /* 0x0000000000287805 */ /* 0x000fe2000001ff00 */
[----:B------:R-:W-:Y:S01]  /*5660*/  FADD.FTZ R45, R49, R26 ;  /* 0x0000001a312d7221 */ /* 0x000fe20000010000 */
[----:B------:R-:W-:Y:S01]  /*5670*/  CS2R R48, SRZ ;  /* 0x0000000000307805 */ /* 0x000fe2000001ff00 */
[----:B------:R-:W0:Y:S01]  /*5680*/  MUFU.EX2 R25, R25 ;  /* 0x0000001900197308 */ /* 0x000e220000000800 */
[----:B-1----:R-:W-:-:S07]  /*5690*/  FADD.FTZ R0, R24, R53 ;  /* 0x0000003518007221 */ /* 0x002fce0000010000 */
[----:B------:R-:W1:Y:S01]  /*56a0*/  MUFU.EX2 R30, R30 ;  /* 0x0000001e001e7308 */ /* 0x000e620000000800 */
[C---:B--2---:R-:W-:Y:S01]  /*56b0*/  FADD.FTZ R0, R27.reuse, R0 ;  /* 0x000000001b007221 */ /* 0x044fe20000010000 */
[----:B------:R-:W-:-:S06]  /*56c0*/  F2FP.F16.F32.PACK_AB R204, R27, R24 ;  /* 0x000000181bcc723e */ /* 0x000fcc00000000ff */
[----:B------:R-:W2:Y:S01]  /*56d0*/  MUFU.EX2 R28, R28 ;  /* 0x0000001c001c7308 */ /* 0x000ea20000000800 */
[----:B0-----:R-:W-:Y:S01]  /*56e0*/  FADD.FTZ R53, R25, R0 ;  /* 0x0000000019357221 */ /* 0x001fe20000010000 */
[----:B------:R-:W-:-:S04]  /*56f0*/  FADD.FTZ R0, R50, R45 ;  /* 0x0000002d32007221 */ /* 0x000fc80000010000 */
[----:B------:R-:W-:Y:S01]  /*5700*/  FADD.FTZ R45, R51, R0 ;  /* 0x00000000332d7221 */ /* 0x000fe20000010000 */
[----:B------:R-:W-:Y:S01]  /*5710*/  CS2R R50, SRZ ;  /* 0x0000000000327805 */ /* 0x000fe2000001ff00 */
[----:B------:R-:W0:Y:S01]  /*5720*/  MUFU.EX2 R31, R31 ;  /* 0x0000001f001f7308 */ /* 0x000e220000000800 */
[----:B-1----:R-:W-:Y:S01]  /*5730*/  FADD.FTZ R53, R30, R53 ;  /* 0x000000351e357221 */ /* 0x002fe20000010000 */
[----:B------:R-:W-:Y:S01]  /*5740*/  FADD.FTZ R26, R52, R45 ;  /* 0x0000002d341a7221 */ /* 0x000fe20000010000 */
[----:B------:R-:W-:-:S03]  /*5750*/  F2FP.F16.F32.PACK_AB R206, R30, R25 ;  /* 0x000000191ece723e */ /* 0x000fc600000000ff */
[C---:B------:R-:W-:Y:S01]  /*5760*/  FADD.FTZ R26, R201.reuse, R26 ;  /* 0x0000001ac91a7221 */ /* 0x040fe20000010000 */
[----:B------:R-:W-:Y:S01]  /*5770*/  F2FP.F16.F32.PACK_AB R201, R201, R52 ;  /* 0x00000034c9c9723e */ /* 0x000fe200000000ff */
[----:B------:R-:W1:Y:S01]  /*5780*/  MUFU.EX2 R29, R29 ;  /* 0x0000001d001d7308 */ /* 0x000e620000000800 */
[----:B--2---:R-:W-:Y:S01]  /*5790*/  FADD.FTZ R0, R28, R53 ;  /* 0x000000351c007221 */ /* 0x004fe20000010000 */
[----:B------:R-:W-:Y:S01]  /*57a0*/  FADD.FTZ R45, R55, R26 ;  /* 0x0000001a372d7221 */ /* 0x000fe20000010000 */
[----:B------:R-:W-:Y:S02]  /*57b0*/  CS2R R54, SRZ ;  /* 0x0000000000367805 */ /* 0x000fe4000001ff00 */
[----:B------:R-:W-:Y:S01]  /*57c0*/  CS2R R52, SRZ ;  /* 0x0000000000347805 */ /* 0x000fe2000001ff00 */
[----:B------:R-:W-:Y:S01]  /*57d0*/  FADD.FTZ R26, R56, R45 ;  /* 0x0000002d381a7221 */ /* 0x000fe20000010000 */
[----:B------:R-:W-:Y:S01]  /*57e0*/  CS2R R44, SRZ ;  /* 0x00000000002c7805 */ /* 0x000fe2000001ff00 */
[----:B------:R-:W2:Y:S01]  /*57f0*/  MUFU.EX2 R32, R32 ;  /* 0x0000002000207308 */ /* 0x000ea20000000800 */
[----:B0-----:R-:W-:Y:S01]  /*5800*/  FADD.FTZ R0, R31, R0 ;  /* 0x000000001f007221 */ /* 0x001fe20000010000 */
[----:B------:R-:W-:Y:S01]  /*5810*/  FADD.FTZ R21, R57, R26 ;  /* 0x0000001a39157221 */ /* 0x000fe20000010000 */
[----:B------:R-:W-:-:S02]  /*5820*/  F2FP.F16.F32.PACK_AB R200, R31, R28 ;  /* 0x0000001c1fc8723e */ /* 0x000fc400000000ff */
[----:B------:R-:W-:Y:S02]  /*5830*/  CS2R R56, SRZ ;  /* 0x0000000000387805 */ /* 0x000fe4000001ff00 */
[----:B------:R-:W-:Y:S01]  /*5840*/  CS2R R30, SRZ ;  /* 0x00000000001e7805 */ /* 0x000fe2000001ff00 */
[----:B------:R-:W-:Y:S01]  /*5850*/  FADD.FTZ R18, R58, R21 ;  /* 0x000000153a127221 */ /* 0x000fe20000010000 */
[----:B------:R-:W-:Y:S01]  /*5860*/  CS2R R26, SRZ ;  /* 0x00000000001a7805 */ /* 0x000fe2000001ff00 */
[----:B------:R-:W0:Y:S01]  /*5870*/  MUFU.EX2 R33, R33 ;  /* 0x0000002100217308 */ /* 0x000e220000000800 */
[----:B-1----:R-:W-:Y:S01]  /*5880*/  FADD.FTZ R43, R29, R0 ;  /* 0x000000001d2b7221 */ /* 0x002fe20000010000 */
[----:B------:R-:W-:-:S06]  /*5890*/  FADD.FTZ R25, R59, R18 ;  /* 0x000000123b197221 */ /* 0x000fcc0000010000 */
[----:B------:R-:W1:Y:S01]  /*58a0*/  MUFU.EX2 R34, R34 ;  /* 0x0000002200227308 */ /* 0x000e620000000800 */
[C---:B--2---:R-:W-:Y:S01]  /*58b0*/  FADD.FTZ R0, R32.reuse, R43 ;  /* 0x0000002b20007221 */ /* 0x044fe20000010000 */
[----:B------:R-:W-:Y:S02]  /*58c0*/  F2FP.F16.F32.PACK_AB R202, R32, R29 ;  /* 0x0000001d20ca723e */ /* 0x000fe400000000ff */
[----:B------:R-:W-:-:S04]  /*58d0*/  CS2R R28, SRZ ;  /* 0x00000000001c7805 */ /* 0x000fc8000001ff00 */
[----:B------:R-:W2:Y:S01]  /*58e0*/  MUFU.EX2 R35, R35 ;  /* 0x0000002300237308 */ /* 0x000ea20000000800 */
[----:B0-----:R-:W-:-:S07]  /*58f0*/  FADD.FTZ R43, R33, R0 ;  /* 0x00000000212b7221 */ /* 0x001fce0000010000 */
[----:B------:R-:W0:Y:S01]  /*5900*/  MUFU.EX2 R36, R36 ;  /* 0x0000002400247308 */ /* 0x000e220000000800 */
[C---:B-1----:R-:W-:Y:S01]  /*5910*/  FADD.FTZ R0, R34.reuse, R43 ;  /* 0x0000002b22007221 */ /* 0x042fe20000010000 */
[----:B------:R-:W-:Y:S02]  /*5920*/  F2FP.F16.F32.PACK_AB R196, R34, R33 ;  /* 0x0000002122c4723e */ /* 0x000fe400000000ff */
[----:B------:R-:W-:Y:S02]  /*5930*/  CS2R R42, SRZ ;  /* 0x00000000002a7805 */ /* 0x000fe4000001ff00 */
[----:B------:R-:W-:Y:S02]  /*5940*/  CS2R R32, SRZ ;  /* 0x0000000000207805 */ /* 0x000fe4000001ff00 */
[----:B------:R-:W1:Y:S01]  /*5950*/  MUFU.EX2 R60, R60 ;  /* 0x0000003c003c7308 */ /* 0x000e620000000800 */
[----:B--2---:R-:W-:-:S07]  /*5960*/  FADD.FTZ R21, R35, R0 ;  /* 0x0000000023157221 */ /* 0x004fce0000010000 */
[----:B------:R-:W2:Y:S01]  /*5970*/  MUFU.EX2 R37, R37 ;  /* 0x0000002500257308 */ /* 0x000ea20000000800 */
[C---:B0-----:R-:W-:Y:S01]  /*5980*/  FADD.FTZ R0, R36.reuse, R21 ;  /* 0x0000001524007221 */ /* 0x041fe20000010000 */
[----:B------:R-:W-:Y:S02]  /*5990*/  F2FP.F16.F32.PACK_AB R198, R36, R35 ;  /* 0x0000002324c6723e */ /* 0x000fe400000000ff */
[----:B------:R-:W-:-:S04]  /*59a0*/  CS2R R34, SRZ ;  /* 0x0000000000227805 */ /* 0x000fc8000001ff00 */
[----:B------:R-:W0:Y:S01]  /*59b0*/  MUFU.EX2 R61, R61 ;  /* 0x0000003d003d7308 */ /* 0x000e220000000800 */
[C---:B-1----:R-:W-:Y:S01]  /*59c0*/  FADD.FTZ R18, R60.reuse, R25 ;  /* 0x000000193c127221 */ /* 0x042fe20000010000 */
[----:B------:R-:W-:Y:S02]  /*59d0*/  F2FP.F16.F32.PACK_AB R199, R60, R59 ;  /* 0x0000003b3cc7723e */ /* 0x000fe400000000ff */
[----:B------:R-:W-:-:S04]  /*59e0*/  CS2R R58, SRZ ;  /* 0x00000000003a7805 */ /* 0x000fc8000001ff00 */
[----:B------:R-:W1:Y:S01]  /*59f0*/  MUFU.EX2 R38, R38 ;  /* 0x0000002600267308 */ /* 0x000e620000000800 */
[----:B--2---:R-:W-:-:S07]  /*5a00*/  FADD.FTZ R21, R37, R0 ;  /* 0x0000000025157221 */ /* 0x004fce0000010000 */
[----:B------:R-:W2:Y:S01]  /*5a10*/  MUFU.EX2 R62, R62 ;  /* 0x0000003e003e7308 */ /* 0x000ea20000000800 */
[----:B0-----:R-:W-:-:S07]  /*5a20*/  FADD.FTZ R25, R61, R18 ;  /* 0x000000123d197221 */ /* 0x001fce0000010000 */
[----:B------:R-:W0:Y:S01]  /*5a30*/  MUFU.EX2 R5, R5 ;  /* 0x0000000500057308 */ /* 0x000e220000000800 */
[C---:B-1----:R-:W-:Y:S01]  /*5a40*/  FADD.FTZ R0, R38.reuse, R21 ;  /* 0x0000001526007221 */ /* 0x042fe20000010000 */
[----:B------:R-:W-:Y:S02]  /*5a50*/  F2FP.F16.F32.PACK_AB R192, R38, R37 ;  /* 0x0000002526c0723e */ /* 0x000fe400000000ff */
[----:B------:R-:W-:-:S04]  /*5a60*/  CS2R R36, SRZ ;  /* 0x0000000000247805 */ /* 0x000fc8000001ff00 */
[----:B------:R-:W1:Y:S01]  /*5a70*/  MUFU.EX2 R63, R63 ;  /* 0x0000003f003f7308 */ /* 0x000e620000000800 */
[C---:B--2---:R-:W-:Y:S01]  /*5a80*/  FADD.FTZ R18, R62.reuse, R25 ;  /* 0x000000193e127221 */ /* 0x044fe20000010000 */
[----:B------:R-:W-:Y:S02]  /*5a90*/  F2FP.F16.F32.PACK_AB R193, R62, R61 ;  /* 0x0000003d3ec1723e */ /* 0x000fe400000000ff */
[----:B------:R-:W-:-:S04]  /*5aa0*/  CS2R R60, SRZ ;  /* 0x00000000003c7805 */ /* 0x000fc8000001ff00 */
[----:B------:R2:W3:Y:S01]  /*5ab0*/  MUFU.EX2 R194, R39 ;  /* 0x0000002700c27308 */ /* 0x0004e20000000800 */
[----:B0-----:R-:W-:Y:S01]  /*5ac0*/  FADD.FTZ R21, R5, R0 ;  /* 0x0000000005157221 */ /* 0x001fe20000010000 */
[----:B------:R-:W-:-:S06]  /*5ad0*/  IMAD.MOV.U32 R0, RZ, RZ, 0x3f800000 ;  /* 0x3f800000ff007424 */ /* 0x000fcc00078e00ff */
[----:B------:R-:W0:Y:S01]  /*5ae0*/  MUFU.EX2 R2, R2 ;  /* 0x0000000200027308 */ /* 0x000e220000000800 */
[----:B-1----:R-:W-:Y:S01]  /*5af0*/  FADD.FTZ R25, R63, R18 ;  /* 0x000000123f197221 */ /* 0x002fe20000010000 */
[----:B--2---:R-:W-:Y:S01]  /*5b00*/  CS2R R38, SRZ ;  /* 0x0000000000267805 */ /* 0x004fe2000001ff00 */
[C---:B---3--:R-:W-:Y:S01]  /*5b10*/  FADD.FTZ R18, R194.reuse, R21 ;  /* 0x00000015c2127221 */ /* 0x048fe20000010000 */
[----:B------:R-:W-:Y:S01]  /*5b20*/  F2FP.F16.F32.PACK_AB R194, R194, R5 ;  /* 0x00000005c2c2723e */ /* 0x000fe200000000ff */
[C---:B0-----:R-:W-:Y:S01]  /*5b30*/  FADD.FTZ R5, R2.reuse, R25 ;  /* 0x0000001902057221 */ /* 0x041fe20000010000 */
[----:B------:R-:W-:Y:S01]  /*5b40*/  F2FP.F16.F32.PACK_AB R195, R2, R63 ;  /* 0x0000003f02c3723e */ /* 0x000fe200000000ff */
[----:B------:R-:W-:Y:S01]  /*5b50*/  IMAD.MOV.U32 R2, RZ, RZ, 0x3f800000 ;  /* 0x3f800000ff027424 */ /* 0x000fe200078e00ff */
[----:B------:R-:W-:Y:S02]  /*5b60*/  CS2R R62, SRZ ;  /* 0x00000000003e7805 */ /* 0x000fe4000001ff00 */
[----:B------:R-:W-:Y:S01]  /*5b70*/  CS2R R24, SRZ ;  /* 0x0000000000187805 */ /* 0x000fe2000001ff00 */
[----:B------:R-:W-:Y:S06]  /*5b80*/  @!P1 BRA `(.L_x_2210) ;  /* 0x0000004000d49947 */ /* 0x000fec0003800000 */
[----:B------:R-:W-:Y:S01]  /*5b90*/  R2UR UR4, R17 ;  /* 0x00000000110472ca */ /* 0x000fe200000e0000 */
[----:B------:R-:W-:Y:S01]  /*5ba0*/  IMAD.MOV.U32 R21, RZ, RZ, R4 ;  /* 0x000000ffff157224 */ /* 0x000fe200078e0004 */
[----:B------:R-:W-:Y:S01]  /*5bb0*/  MOV R228, R3 ;  /* 0x0000000300e47202 */ /* 0x000fe20000000f00 */
[----:B------:R-:W-:Y:S01]  /*5bc0*/  IMAD.MOV.U32 R2, RZ, RZ, 0x3f800000 ;  /* 0x3f800000ff027424 */ /* 0x000fe200078e00ff */
[----:B------:R-:W-:Y:S01]  /*5bd0*/  UMOV UR60, UR36 ;  /* 0x00000024003c7c82 */ /* 0x000fe20008000000 */
[----:B------:R-:W-:Y:S01]  /*5be0*/  IMAD.MOV.U32 R151, RZ, RZ, RZ ;  /* 0x000000ffff977224 */ /* 0x000fe200078e00ff */
[----:B------:R-:W-:-:S07]  /*5bf0*/  ULDC UR37, c[0x0][0x9d8] ;  /* 0x0002760000257ab9 */ /* 0x000fce0000000800 */
[----:B------:R-:W-:-:S07]  /*5c00*/  IMAD.U32 R20, RZ, RZ, UR4 ;  /* 0x00000004ff147e24 */ /* 0x000fce000f8e00ff */
.L_x_2221:
[----:B------:R-:W-:Y:S01]  /*5c10*/  R2UR UR5, R20 ;  /* 0x00000000140572ca */ /* 0x000fe200000e0000 */
[----:B------:R-:W-:-:S04]  /*5c20*/  UISETP.NE.AND UP0, UPT, UR60, 0x1, UPT ;  /* 0x000000013c00788c */ /* 0x000fc8000bf05270 */
[----:B------:R-:W-:-:S08]  /*5c30*/  USEL UR4, URZ, 0x1, UP0 ;  /* 0x000000013f047887 */ /* 0x000fd00008000000 */
[----:B------:R-:W-:-:S06]  /*5c40*/  ULOP3.LUT UR4, UR5, UR4, URZ, 0x3c, !UPT ;  /* 0x0000000405047292 */ /* 0x000fcc000f8e3c3f */
[----:B------:R-:W-:Y:S01]  /*5c50*/  IMAD.U32 R17, RZ, RZ, UR4 ;  /* 0x00000004ff117e24 */ /* 0x000fe2000f8e00ff */
[----:B------:R-:W-:Y:S06]  /*5c60*/  @!P0 BRA `(.L_x_2211) ;  /* 0x0000000000048947 */ /* 0x000fec0003800000 */
[----:B------:R-:W-:Y:S01]  /*5c70*/  BPT.TRAP 0x1 ;  /* 0x000000040000795c */ /* 0x000fe20000300000 */
.L_x_2211:
[----:B------:R-:W-:Y:S01]  /*5c80*/  R2UR UR4, R16 ;  /* 0x00000000100472ca */ /* 0x000fe200000e0000 */
[----:B------:R-:W-:Y:S01]  /*5c90*/  UIADD3 UR36, UR60, 0x1, URZ ;  /* 0x000000013c247890 */ /* 0x000fe2000fffe03f */
[----:B------:R-:W-:-:S03]  /*5ca0*/  R2UR UR5, R17 ;  /* 0x00000000110572ca */ /* 0x000fc600000e0000 */
[----:B------:R-:W-:-:S04]  /*5cb0*/  UISETP.NE.AND UP0, UPT, UR36, 0x2, UPT ;  /* 0x000000022400788c */ /* 0x000fc8000bf05270 */
[----:B------:R-:W-:-:S04]  /*5cc0*/  USEL UR36, UR36, URZ, UP0 ;  /* 0x0000003f24247287 */ /* 0x000fc80008000000 */
[----:B------:R-:W-:Y:S02]  /*5cd0*/  ULEA UR4, UR36, UR4, 0x3 ;  /* 0x0000000424047291 */ /* 0x000fe4000f8e183f */
[----:B------:R-:W-:-:S04]  /*5ce0*/  MOV R4, UR5 ;  /* 0x0000000500047c02 */ /* 0x000fc80008000f00 */
[----:B------:R-:W-:Y:S01]  /*5cf0*/  SHF.L.U32 R4, R4, 0x1f, RZ ;  /* 0x0000001f04047819 */ /* 0x000fe200000006ff */
[----:B------:R-:W-:-:S03]  /*5d00*/  IMAD.U32 R3, RZ, RZ, UR4 ;  /* 0x00000004ff037e24 */ /* 0x000fc6000f8e00ff */
[----:B------:R0:W1:Y:S01]  /*5d10*/  SYNCS.PHASECHK.TRANS64.TRYWAIT P1, [UR4+0x38830], R4 ;  /* 0x03883004ff0075a7 */ /* 0x0000620008020144 */
[----:B------:R-:W-:Y:S05]  /*5d20*/  @!P0 BRA `(.L_x_2212) ;  /* 0x0000000000048947 */ /* 0x000fea0003800000 */
[----:B------:R-:W-:Y:S01]  /*5d30*/  BPT.TRAP 0x1 ;  /* 0x000000040000795c */ /* 0x000fe20000300000 */
.L_x_2212:
[----:B-1----:R-:W-:Y:S05]  /*5d40*/  @P1 BRA `(.L_x_2213) ;  /* 0x00000000000c1947 */ /* 0x002fea0003800000 */
[----:B------:R-:W-:-:S13]  /*5d50*/  R2UR UR4, R3 ;  /* 0x00000000030472ca */ /* 0x000fda00000e0000 */
[----:B------:R-:W1:Y:S02]  /*5d60*/  SYNCS.PHASECHK.TRANS64.TRYWAIT P1, [UR4+0x38830], R4 ;  /* 0x03883004ff0075a7 */ /* 0x000e640008020144 */
[----:B-1----:R-:W-:Y:S05]  /*5d70*/  @!P1 BRA `(.L_x_2214) ;  /* 0x0000010400cc9947 */ /* 0x002fea0003800000 */
.L_x_2213:
        /* <DEDUP_REMOVED lines=23> */
[----:B------:R-:W-:Y:S01]  /*5ef0*/  UIADD3 UR58, UR4, 0x80, URZ ;  /* 0x00000080043a7890 */ /* 0x000fe2000fffe03f */
[-C--:B------:R-:W-:Y:S01]  /*5f00*/  FMUL.FTZ R28, R28, R0.reuse ;  /* 0x000000001c1c7220 */ /* 0x080fe20000410000 */
        /* <DEDUP_REMOVED lines=57> */
[----:B------:R-:W-:Y:S01]  /*62a0*/  UIADD3 UR58, UR4, 0x100, URZ ;  /* 0x00000100043a7890 */ /* 0x000fe2000fffe03f */
[-C--:B------:R-:W-:Y:S01]  /*62b0*/  FMUL.FTZ R109, R109, R0.reuse ;  /* 0x000000006d6d7220 */ /* 0x080fe20000410000 */
[----:B------:R-:W-:Y:S01]  /*62c0*/  UMOV UR56, UR6 ;  /* 0x0000000600387c82 */ /* 0x000fe20008000000 */
[----:B------:R-:W-:Y:S01]  /*62d0*/  UMOV UR57, UR7 ;  /* 0x0000000700397c82 */ /* 0x000fe20008000000 */
        /* <DEDUP_REMOVED lines=95> */
[----:B------:R-:W-:Y:S01]  /*68d0*/  UIADD3 UR58, UR4, 0x200, URZ ;  /* 0x00000200043a7890 */ /* 0x000fe2000fffe03f */
[----:B------:R-:W-:Y:S01]  /*68e0*/  UMOV UR56, UR6 ;  /* 0x0000000600387c82 */ /* 0x000fe20008000000 */
[----:B------:R-:W-:Y:S01]  /*68f0*/  UMOV UR57, UR7 ;  /* 0x0000000700397c82 */ /* 0x000fe20008000000 */
[----:B------:R-:W-:Y:S01]  /*6900*/  UMOV UR59, 0x40000040 ;  /* 0x40000040003b7882 */ /* 0x000fe20000000000 */
        /* <DEDUP_REMOVED lines=141> */
[----:B------:R-:W-:Y:S02]  /*71e0*/  R2UR UR10, R6 ;  /* 0x00000000060a72ca */ /* 0x000fe400000e0000 */
[----:B------:R-:W-:-:S11]  /*71f0*/  R2UR UR11, R7 ;  /* 0x00000000070b72ca */ /* 0x000fd600000e0000 */
[----:B------:R-:W-:Y:S02]  /*7200*/  UMOV UR56, UR10 ;  /* 0x0000000a00387c82 */ /* 0x000fe40008000000 */
[----:B------:R-:W-:Y:S01]  /*7210*/  UMOV UR57, UR11 ;  /* 0x0000000b00397c82 */ /* 0x000fe20008000000 */
[----:B------:R-:W-:Y:S01]  /*7220*/  UMOV UR5, UR11 ;  /* 0x0000000b00057c82 */ /* 0x000fe20008000000 */
        /* <DEDUP_REMOVED lines=22> */
[----:B------:R-:W-:Y:S03]  /*7390*/  HGMMA.64x16x16.F32 R152, gdesc[UR12], R152, gsb0 ;  /* 0x002000000c9879f0 */ /* 0x000fe60008000898 */
        /* <DEDUP_REMOVED lines=236> */
[----:B------:R-:W-:Y:S05]  /*8260*/  @!P0 BRA `(.L_x_2215) ;  /* 0x0000000000048947 */ /* 0x000fea0003800000 */
[----:B------:R-:W-:Y:S01]  /*8270*/  BPT.TRAP 0x1 ;  /* 0x000000040000795c */ /* 0x000fe20000300000 */
.L_x_2215:
        /* <DEDUP_REMOVED lines=8> */
.L_x_2216:
[----:B--2---:R-:W-:Y:S05]  /*8300*/  @P1 BRA `(.L_x_2217) ;  /* 0x0000000000081947 */ /* 0x004fea0003800000 */
[----:B------:R-:W2:Y:S02]  /*8310*/  SYNCS.PHASECHK.TRANS64.TRYWAIT P1, [UR4+0x38850], R0 ;  /* 0x03885000ff0075a7 */ /* 0x000ea40008020144 */
[----:B--2---:R-:W-:Y:S05]  /*8320*/  @!P1 BRA `(.L_x_2218) ;  /* 0x000000e0007c9947 */ /* 0x004fea0003800000 */
.L_x_2217:
        /* <DEDUP_REMOVED lines=37> */
.L_x_2219:
[----:B------:R-:W-:Y:S01]  /*8580*/  R2UR UR6, R212 ;  /* 0x00000000d40672ca */ /* 0x000fe200000e0000 */
[----:B-12---:R-:W-:Y:S01]  /*8590*/  FMUL.FTZ R0, R187, UR37 ;  /* 0x00000025bb007c20 */ /* 0x006fe20008410000 */
[----:B------:R-:W-:Y:S01]  /*85a0*/  R2UR UR5, R213 ;  /* 0x00000000d50572ca */ /* 0x000fe200000e0000 */
[----:B------:R-:W-:Y:S01]  /*85b0*/  FMUL.FTZ R187, R188, UR37 ;  /* 0x00000025bcbb7c20 */ /* 0x000fe20008410000 */
[----:B------:R-:W-:Y:S01]  /*85c0*/  FMUL.FTZ R188, R177, UR37 ;  /* 0x00000025b1bc7c20 */ /* 0x000fe20008410000 */
[----:B------:R-:W-:Y:S01]  /*85d0*/  FMUL.FTZ R177, R179, UR37 ;  /* 0x00000025b3b17c20 */ /* 0x000fe20008410000 */
[----:B------:R-:W1:Y:S01]  /*85e0*/  LDC R193, c[0x0][0x2f0] ;  /* 0x0000bc00ffc17b82 */ /* 0x000e620000000800 */
[----:B------:R-:W-:Y:S01]  /*85f0*/  FMUL.FTZ R2, R186, UR37 ;  /* 0x00000025ba027c20 */ /* 0x000fe20008410000 */
[----:B------:R-:W-:Y:S01]  /*8600*/  FMUL.FTZ R186, R189, UR37 ;  /* 0x00000025bdba7c20 */ /* 0x000fe20008410000 */
[----:B------:R-:W-:Y:S01]  /*8610*/  R2UR UR7, R23 ;  /* 0x00000000170772ca */ /* 0x000fe200000e0000 */
[----:B------:R-:W-:Y:S01]  /*8620*/  FMUL.FTZ R192, R184, UR37 ;  /* 0x00000025b8c07c20 */ /* 0x000fe20008410000 */
[----:B------:R-:W-:Y:S01]  /*8630*/  FMUL.FTZ R184, R191, UR37 ;  /* 0x00000025bfb87c20 */ /* 0x000fe20008410000 */
[----:B------:R-:W-:Y:S01]  /*8640*/  FMUL.FTZ R191, R181, UR37 ;  /* 0x00000025b5bf7c20 */ /* 0x000fe20008410000 */
[----:B------:R-:W-:Y:S01]  /*8650*/  UISETP.NE.AND UP0, UPT, UR6, URZ, UPT ;  /* 0x0000003f0600728c */ /* 0x000fe2000bf05270 */
[----:B------:R-:W-:Y:S01]  /*8660*/  FMUL.FTZ R181, R169, UR37 ;  /* 0x00000025a9b57c20 */ /* 0x000fe20008410000 */
[----:B0-----:R-:W-:-:S02]  /*8670*/  VIADD R4, R215, UR5 ;  /* 0x00000005d7047c36 */ /* 0x001fc40008000000 */
[----:B------:R-:W-:Y:S01]  /*8680*/  FMUL.FTZ R185, R185, UR37 ;  /* 0x00000025b9b97c20 */ /* 0x000fe20008410000 */
[----:B------:R-:W-:Y:S01]  /*8690*/  IMAD.MOV.U32 R169, RZ, RZ, -0x2 ;  /* 0xfffffffeffa97424 */ /* 0x000fe200078e00ff */
[----:B------:R-:W0:Y:S01]  /*86a0*/  MUFU.TANH R192, R192 ;  /* 0x000000c000c07308 */ /* 0x000e220000002400 */
[----:B------:R-:W-:Y:S01]  /*86b0*/  PLOP3.LUT P1, PT, PT, PT, UP0, 0x80, 0x0 ;  /* 0x000000000000781c */ /* 0x000fe20003f2f008 */
[----:B------:R-:W-:Y:S01]  /*86c0*/  ULDC UR6, c[0x0][0x288] ;  /* 0x0000a20000067ab9 */ /* 0x000fe20000000800 */
[----:B------:R-:W-:Y:S01]  /*86d0*/  PLOP3.LUT P2, PT, PT, PT, UP0, 0x80, 0x0 ;  /* 0x000000000000781c */ /* 0x000fe20003f4f008 */
[----:B------:R-:W-:Y:S01]  /*86e0*/  FMUL.FTZ R20, R190, UR37 ;  /* 0x00000025be147c20 */ /* 0x000fe20008410000 */
[----:B------:R-:W-:Y:S01]  /*86f0*/  FMUL.FTZ R190, R176, UR37 ;  /* 0x00000025b0be7c20 */ /* 0x000fe20008410000 */
[----:B------:R-:W-:Y:S01]  /*8700*/  @UP0 ULDC UR5, c[0x0][0x44c] ;  /* 0x0001130000050ab9 */ /* 0x000fe20000000800 */
[----:B------:R-:W-:Y:S01]  /*8710*/  FMUL.FTZ R176, R178, UR37 ;  /* 0x00000025b2b07c20 */ /* 0x000fe20008410000 */
[----:B------:R-:W2:Y:S01]  /*8720*/  MUFU.TANH R185, R185 ;  /* 0x000000b900b97308 */ /* 0x000ea20000002400 */
[----:B------:R-:W-:Y:S01]  /*8730*/  FMUL.FTZ R178, R180, UR37 ;  /* 0x00000025b4b27c20 */ /* 0x000fe20008410000 */
[----:B------:R-:W-:Y:S01]  /*8740*/  FMUL.FTZ R180, R172, UR37 ;  /* 0x00000025acb47c20 */ /* 0x000fe20008410000 */
[----:B------:R-:W-:Y:S01]  /*8750*/  FMUL.FTZ R170, R170, UR37 ;  /* 0x00000025aaaa7c20 */ /* 0x000fe20008410000 */
[----:B------:R-:W-:Y:S01]  /*8760*/  FMUL.FTZ R171, R171, UR37 ;  /* 0x00000025abab7c20 */ /* 0x000fe20008410000 */
[----:B------:R-:W-:Y:S01]  /*8770*/  FMUL.FTZ R174, R174, UR37 ;  /* 0x00000025aeae7c20 */ /* 0x000fe20008410000 */
[----:B------:R-:W-:Y:S01]  /*8780*/  @P1 IMAD.HI.U32 R179, R4, UR5, RZ ;  /* 0x0000000504b31c27 */ /* 0x000fe2000f8e00ff */
[----:B------:R-:W-:Y:S01]  /*8790*/  @UP0 ULDC UR5, c[0x0][0x450] ;  /* 0x0001140000050ab9 */ /* 0x000fe20000000800 */
[----:B------:R-:W3:Y:S02]  /*87a0*/  MUFU.TANH R187, R187 ;  /* 0x000000bb00bb7308 */ /* 0x000ee40000002400 */
[----:B------:R-:W-:Y:S01]  /*87b0*/  FMUL.FTZ R175, R175, UR37 ;  /* 0x00000025afaf7c20 */ /* 0x000fe20008410000 */
[----:B------:R-:W-:Y:S01]  /*87c0*/  FMUL.FTZ R162, R162, UR37 ;  /* 0x00000025a2a27c20 */ /* 0x000fe20008410000 */
[----:B------:R-:W-:Y:S01]  /*87d0*/  @P2 SHF.R.U32.HI R4, RZ, UR5, R179 ;  /* 0x00000005ff042c19 */ /* 0x000fe200080116b3 */
[----:B------:R-:W-:Y:S01]  /*87e0*/  UMOV UR5, 0x1 ;  /* 0x0000000100057882 */ /* 0x000fe20000000000 */
[----:B------:R-:W-:Y:S01]  /*87f0*/  FMUL.FTZ R179, R168, UR37 ;  /* 0x00000025a8b37c20 */ /* 0x000fe20008410000 */
[----:B------:R-:W-:Y:S01]  /*8800*/  UIMAD UR5, UR61, -0x50, UR5 ;  /* 0xffffffb03d0578a4 */ /* 0x000fe2000f8e0205 */
[----:B------:R-:W-:Y:S01]  /*8810*/  FMUL.FTZ R159, R159, UR37 ;  /* 0x000000259f9f7c20 */ /* 0x000fe20008410000 */
[----:B------:R-:W4:Y:S01]  /*8820*/  SHFL.IDX PT, R189, R4, RZ, 0x1c1f ;  /* 0x001c1fff04bd7589 */ /* 0x000f2200000e0000 */
[----:B------:R-:W5:Y:S01]  /*8830*/  MUFU.TANH R186, R186 ;  /* 0x000000ba00ba7308 */ /* 0x000f620000002400 */
[----:B------:R-:W-:Y:S01]  /*8840*/  FMUL.FTZ R163, R163, UR37 ;  /* 0x00000025a3a37c20 */ /* 0x000fe20008410000 */
[----:B------:R-:W-:Y:S01]  /*8850*/  FMUL.FTZ R166, R166, UR37 ;  /* 0x00000025a6a67c20 */ /* 0x000fe20008410000 */
[----:B------:R-:W-:Y:S01]  /*8860*/  IMAD R168, R214, R169, UR5 ;  /* 0x00000005d6a87e24 */ /* 0x000fe2000f8e02a9 */
[----:B------:R-:W-:Y:S01]  /*8870*/  ULDC UR5, c[0x0][0x988] ;  /* 0x0002620000057ab9 */ /* 0x000fe20000000800 */
[----:B------:R-:W-:Y:S01]  /*8880*/  FMUL.FTZ R167, R167, UR37 ;  /* 0x00000025a7a77c20 */ /* 0x000fe20008410000 */
[----:B------:R-:W-:Y:S01]  /*8890*/  FMUL.FTZ R154, R154, UR37 ;  /* 0x000000259a9a7c20 */ /* 0x000fe20008410000 */
[----:B-1----:R-:W-:-:S02]  /*88a0*/  IMAD R168, R193, UR7, R168 ;  /* 0x00000007c1a87c24 */ /* 0x002fc4000f8e02a8 */
[----:B------:R-:W-:Y:S01]  /*88b0*/  FMUL.FTZ R193, R173, UR37 ;  /* 0x00000025adc17c20 */ /* 0x000fe20008410000 */
[----:B------:R-:W1:Y:S01]  /*88c0*/  MUFU.TANH R190, R190 ;  /* 0x000000be00be7308 */ /* 0x000e620000002400 */
[----:B------:R-:W-:Y:S01]  /*88d0*/  FMUL.FTZ R173, R160, UR37 ;  /* 0x00000025a0ad7c20 */ /* 0x000fe20008410000 */
[----:B------:R-:W-:Y:S01]  /*88e0*/  FMUL.FTZ R155, R155, UR37 ;  /* 0x000000259b9b7c20 */ /* 0x000fe20008410000 */
[----:B------:R-:W-:Y:S01]  /*88f0*/  FMUL.FTZ R158, R158, UR37 ;  /* 0x000000259e9e7c20 */ /* 0x000fe20008410000 */
[----:B------:R-:W1:Y:S04]  /*8900*/  S2UR UR7, SR_CgaCtaId ;  /* 0x00000000000779c3 */ /* 0x000e680000008800 */
[----:B------:R-:W1:Y:S01]  /*8910*/  MUFU.TANH R188, R188 ;  /* 0x000000bc00bc7308 */ /* 0x000e620000002400 */
[----:B----4-:R-:W-:-:S07]  /*8920*/  IADD3 R189, R189, -UR6, R168 ;  /* 0x80000006bdbd7c10 */ /* 0x010fce000fffe0a8 */
[----:B------:R-:W4:Y:S01]  /*8930*/  MUFU.TANH R178, R178 ;  /* 0x000000b200b27308 */ /* 0x000f220000002400 */
[C---:B------:R-:W-:Y:S02]  /*8940*/  ISETP.GT.AND P1, PT, R189.reuse, RZ, PT ;  /* 0x000000ffbd00720c */ /* 0x040fe40003f24270 */
[C---:B------:R-:W-:Y:S02]  /*8950*/  ISETP.GT.AND P2, PT, R189.reuse, 0x1, PT ;  /* 0x00000001bd00780c */ /* 0x040fe40003f44270 */
[----:B0-----:R-:W-:Y:S02]  /*8960*/  FSEL R160, R192, -INF , P1 ;  /* 0xff800000c0a07808 */ /* 0x001fe40000800000 */
[----:B------:R-:W-:Y:S01]  /*8970*/  ISETP.GT.AND P1, PT, R189, 0x8, PT ;  /* 0x00000008bd00780c */ /* 0x000fe20003f24270 */
[----:B------:R-:W0:Y:S01]  /*8980*/  MUFU.TANH R191, R191 ;  /* 0x000000bf00bf7308 */ /* 0x000e220000002400 */
[----:B--2---:R-:W-:Y:S01]  /*8990*/  FSEL R169, R185, -INF , P2 ;  /* 0xff800000b9a97808 */ /* 0x004fe20001000000 */
[----:B------:R-:W-:Y:S01]  /*89a0*/  FMUL.FTZ R185, R161, UR37 ;  /* 0x00000025a1b97c20 */ /* 0x000fe20008410000 */
[----:B------:R-:W-:-:S02]  /*89b0*/  FMNMX.FTZ R172, R160, R21, !PT ;  /* 0x00000015a0ac7209 */ /* 0x000fc40007810000 */
[----:B------:R-:W-:Y:S02]  /*89c0*/  ISETP.GT.AND P2, PT, R189, 0x9, PT ;  /* 0x00000009bd00780c */ /* 0x000fe40003f44270 */
[----:B---3--:R-:W-:Y:S01]  /*89d0*/  FSEL R161, R187, -INF , P1 ;  /* 0xff800000bba17808 */ /* 0x008fe20000800000 */
[----:B------:R2:W-:Y:S01]  /*89e0*/  MUFU.TANH R192, R173 ;  /* 0x000000ad00c07308 */ /* 0x0005e20000002400 */
[----:B------:R-:W-:Y:S02]  /*89f0*/  FMNMX.FTZ R194, R169, R172, !PT ;  /* 0x000000aca9c27209 */ /* 0x000fe40007810000 */
[C---:B------:R-:W-:Y:S02]  /*8a00*/  ISETP.GT.AND P1, PT, R189.reuse, 0x10, PT ;  /* 0x00000010bd00780c */ /* 0x040fe40003f24270 */
[----:B-----5:R-:W-:Y:S01]  /*8a10*/  FSEL R172, R186, -INF , P2 ;  /* 0xff800000baac7808 */ /* 0x020fe20001000000 */
[----:B------:R-:W-:Y:S01]  /*8a20*/  FMUL.FTZ R186, R164, UR37 ;  /* 0x00000025a4ba7c20 */ /* 0x000fe20008410000 */
[----:B------:R-:W-:Y:S01]  /*8a30*/  ISETP.GT.AND P2, PT, R189, 0x11, PT ;  /* 0x00000011bd00780c */ /* 0x000fe20003f44270 */
[----:B------:R-:W3:Y:S01]  /*8a40*/  MUFU.TANH R179, R179 ;  /* 0x000000b300b37308 */ /* 0x000ee20000002400 */
[----:B--2---:R-:W-:-:S02]  /*8a50*/  FMNMX.FTZ R173, R161, R194, !PT ;  /* 0x000000c2a1ad7209 */ /* 0x004fc40007810000 */
[----:B-1----:R-:W-:Y:S02]  /*8a60*/  FSEL R164, R190, -INF , P1 ;  /* 0xff800000bea47808 */ /* 0x002fe40000800000 */
[----:B------:R-:W-:Y:S02]  /*8a70*/  FMNMX.FTZ R187, R172, R173, !PT ;  /* 0x000000adacbb7209 */ /* 0x000fe40007810000 */
[----:B------:R-:W-:Y:S01]  /*8a80*/  FSEL R173, R188, -INF , P2 ;  /* 0xff800000bcad7808 */ /* 0x000fe20001000000 */
[----:B------:R-:W1:Y:S01]  /*8a90*/  MUFU.TANH R181, R181 ;  /* 0x000000b500b57308 */ /* 0x000e620000002400 */
[----:B------:R-:W-:Y:S02]  /*8aa0*/  ISETP.GT.AND P1, PT, R189, 0x18, PT ;  /* 0x00000018bd00780c */ /* 0x000fe40003f24270 */
[----:B------:R-:W-:Y:S01]  /*8ab0*/  FMNMX.FTZ R188, R164, R187, !PT ;  /* 0x000000bba4bc7209 */ /* 0x000fe20007810000 */
[----:B------:R-:W-:Y:S01]  /*8ac0*/  FMUL.FTZ R187, R165, UR37 ;  /* 0x00000025a5bb7c20 */ /* 0x000fe20008410000 */
[----:B------:R-:W-:-:S02]  /*8ad0*/  ISETP.GT.AND P2, PT, R189, 0x19, PT ;  /* 0x00000019bd00780c */ /* 0x000fc40003f44270 */
[----:B----4-:R-:W-:Y:S01]  /*8ae0*/  FSEL R178, R178, -INF , P1 ;  /* 0xff800000b2b27808 */ /* 0x010fe20000800000 */
[----:B------:R-:W2:Y:S01]  /*8af0*/  MUFU.TANH R180, R180 ;  /* 0x000000b400b47308 */ /* 0x000ea20000002400 */
[----:B------:R-:W-:Y:S01]  /*8b00*/  FMNMX.FTZ R195, R173, R188, !PT ;  /* 0x000000bcadc37209 */ /* 0x000fe20007810000 */
[----:B------:R-:W-:Y:S01]  /*8b10*/  FMUL.FTZ R188, R152, UR37 ;  /* 0x0000002598bc7c20 */ /* 0x000fe20008410000 */
[----:B------:R-:W-:Y:S02]  /*8b20*/  ISETP.GT.AND P1, PT, R189, 0x20, PT ;  /* 0x00000020bd00780c */ /* 0x000fe40003f24270 */
[----:B0-----:R-:W-:Y:S02]  /*8b30*/  FSEL R165, R191, -INF , P2 ;  /* 0xff800000bfa57808 */ /* 0x001fe40001000000 */
[----:B------:R-:W-:Y:S01]  /*8b40*/  FMNMX.FTZ R190, R178, R195, !PT ;  /* 0x000000c3b2be7209 */ /* 0x000fe20007810000 */
[----:B------:R-:W0:Y:S01]  /*8b50*/  MUFU.TANH R193, R193 ;  /* 0x000000c100c17308 */ /* 0x000e220000002400 */
[----:B------:R-:W-:-:S02]  /*8b60*/  ISETP.GT.AND P2, PT, R189, 0x21, PT ;  /* 0x00000021bd00780c */ /* 0x000fc40003f44270 */
[----:B---3--:R-:W-:Y:S02]  /*8b70*/  FSEL R152, R179, -INF , P1 ;  /* 0xff800000b3987808 */ /* 0x008fe40000800000 */
[----:B------:R-:W-:Y:S01]  /*8b80*/  FMNMX.FTZ R191, R165, R190, !PT ;  /* 0x000000bea5bf7209 */ /* 0x000fe20007810000 */
[----:B------:R-:W-:Y:S01]  /*8b90*/  FMUL.FTZ R190, R153, UR37 ;  /* 0x0000002599be7c20 */ /* 0x000fe20008410000 */
[----:B------:R-:W-:Y:S01]  /*8ba0*/  ISETP.GT.AND P1, PT, R189, 0x28, PT ;  /* 0x00000028bd00780c */ /* 0x000fe20003f24270 */
[----:B------:R-:W3:Y:S01]  /*8bb0*/  MUFU.TANH R185, R185 ;  /* 0x000000b900b97308 */ /* 0x000ee20000002400 */
[----:B-1----:R-:W-:Y:S02]  /*8bc0*/  FSEL R179, R181, -INF , P2 ;  /* 0xff800000b5b37808 */ /* 0x002fe40001000000 */
[----:B------:R-:W-:Y:S01]  /*8bd0*/  FMNMX.FTZ R194, R152, R191, !PT ;  /* 0x000000bf98c27209 */ /* 0x000fe20007810000 */
[----:B------:R-:W-:Y:S01]  /*8be0*/  FMUL.FTZ R191, R156, UR37 ;  /* 0x000000259cbf7c20 */ /* 0x000fe20008410000 */
[----:B------:R-:W-:-:S02]  /*8bf0*/  ISETP.GT.AND P2, PT, R189, 0x29, PT ;  /* 0x00000029bd00780c */ /* 0x000fc40003f44270 */
[----:B--2---:R-:W-:Y:S01]  /*8c00*/  FSEL R153, R180, -INF , P1 ;  /* 0xff800000b4997808 */ /* 0x004fe20000800000 */
[----:B------:R-:W1:Y:S01]  /*8c10*/  MUFU.TANH R186, R186 ;  /* 0x000000ba00ba7308 */ /* 0x000e620000002400 */
[----:B------:R-:W-:Y:S02]  /*8c20*/  FMNMX.FTZ R194, R179, R194, !PT ;  /* 0x000000c2b3c27209 */ /* 0x000fe40007810000 */
[----:B------:R-:W-:Y:S02]  /*8c30*/  ISETP.GT.AND P1, PT, R189, 0x30, PT ;  /* 0x00000030bd00780c */ /* 0x000fe40003f24270 */
[----:B0-----:R-:W-:Y:S02]  /*8c40*/  FSEL R180, R193, -INF , P2 ;  /* 0xff800000c1b47808 */ /* 0x001fe40001000000 */
[----:B------:R-:W-:Y:S01]  /*8c50*/  FMNMX.FTZ R193, R153, R194, !PT ;  /* 0x000000c299c17209 */ /* 0x000fe20007810000 */
[----:B------:R-:W0:Y:S01]  /*8c60*/  MUFU.TANH R187, R187 ;  /* 0x000000bb00bb7308 */ /* 0x000e220000002400 */
[----:B------:R-:W-:-:S02]  /*8c70*/  ISETP.GT.AND P2, PT, R189, 0x31, PT ;  /* 0x00000031bd00780c */ /* 0x000fc40003f44270 */
[----:B------:R-:W-:Y:S02]  /*8c80*/  FSEL R181, R192, -INF , P1 ;  /* 0xff800000c0b57808 */ /* 0x000fe40000800000 */
[----:B------:R-:W-:Y:S01]  /*8c90*/  FMNMX.FTZ R192, R180, R193, !PT ;  /* 0x000000c1b4c07209 */ /* 0x000fe20007810000 */
[----:B------:R-:W-:Y:S01]  /*8ca0*/  FMUL.FTZ R193, R157, UR37 ;  /* 0x000000259dc17c20 */ /* 0x000fe20008410000 */
[----:B------:R-:W-:Y:S01]  /*8cb0*/  ISETP.GT.AND P1, PT, R189, 0x38, PT ;  /* 0x00000038bd00780c */ /* 0x000fe20003f24270 */
[----:B------:R-:W2:Y:S01]  /*8cc0*/  MUFU.TANH R188, R188 ;  /* 0x000000bc00bc7308 */ /* 0x000ea20000002400 */
[----:B---3--:R-:W-:Y:S02]  /*8cd0*/  FSEL R156, R185, -INF , P2 ;  /* 0xff800000b99c7808 */ /* 0x008fe40001000000 */
[----:B------:R-:W-:Y:S01]  /*8ce0*/  FMNMX.FTZ R185, R181, R192, !PT ;  /* 0x000000c0b5b97209 */ /* 0x000fe20007810000 */
[----:B------:R-:W-:Y:S01]  /*8cf0*/  FMUL.FTZ R192, R182, UR37 ;  /* 0x00000025b6c07c20 */ /* 0x000fe20008410000 */
[----:B-1----:R-:W-:-:S02]  /*8d00*/  FSEL R157, R186, -INF , P1 ;  /* 0xff800000ba9d7808 */ /* 0x002fc40000800000 */
[C---:B------:R-:W-:Y:S01]  /*8d10*/  ISETP.GT.AND P2, PT, R189.reuse, 0x39, PT ;  /* 0x00000039bd00780c */ /* 0x040fe20003f44270 */
[----:B------:R-:W1:Y:S01]  /*8d20*/  MUFU.TANH R190, R190 ;  /* 0x000000be00be7308 */ /* 0x000e620000002400 */
[----:B------:R-:W-:Y:S02]  /*8d30*/  FMNMX.FTZ R186, R156, R185, !PT ;  /* 0x000000b99cba7209 */ /* 0x000fe40007810000 */
[----:B------:R-:W-:Y:S02]  /*8d40*/  ISETP.GT.AND P1, PT, R189, 0x40, PT ;  /* 0x00000040bd00780c */ /* 0x000fe40003f24270 */
[----:B0-----:R-:W-:Y:S02]  /*8d50*/  FSEL R185, R187, -INF , P2 ;  /* 0xff800000bbb97808 */ /* 0x001fe40001000000 */
[----:B------:R-:W-:Y:S01]  /*8d60*/  FMNMX.FTZ R194, R157, R186, !PT ;  /* 0x000000ba9dc27209 */ /* 0x000fe20007810000 */
[----:B------:R-:W0:Y:S01]  /*8d70*/  MUFU.TANH R191, R191 ;  /* 0x000000bf00bf7308 */ /* 0x000e220000002400 */
[----:B------:R-:W-:-:S02]  /*8d80*/  ISETP.GT.AND P2, PT, R189, 0x41, PT ;  /* 0x00000041bd00780c */ /* 0x000fc40003f44270 */
[----:B--2---:R-:W-:Y:S02]  /*8d90*/  FSEL R186, R188, -INF , P1 ;  /* 0xff800000bcba7808 */ /* 0x004fe40000800000 */
[----:B------:R-:W-:Y:S02]  /*8da0*/  FMNMX.FTZ R195, R185, R194, !PT ;  /* 0x000000c2b9c37209 */ /* 0x000fe40007810000 */
[----:B------:R-:W-:Y:S01]  /*8db0*/  ISETP.GT.AND P1, PT, R189, 0x48, PT ;  /* 0x00000048bd00780c */ /* 0x000fe20003f24270 */
[----:B------:R-:W2:Y:S01]  /*8dc0*/  MUFU.TANH R193, R193 ;  /* 0x000000c100c17308 */ /* 0x000ea20000002400 */
[----:B-1----:R-:W-:Y:S01]  /*8dd0*/  FSEL R187, R190, -INF , P2 ;  /* 0xff800000bebb7808 */ /* 0x002fe20001000000 */
[----:B------:R-:W-:Y:S01]  /*8de0*/  FMUL.FTZ R190, R183, UR37 ;  /* 0x00000025b7be7c20 */ /* 0x000fe20008410000 */
[----:B------:R-:W-:Y:S02]  /*8df0*/  FMNMX.FTZ R182, R186, R195, !PT ;  /* 0x000000c3bab67209 */ /* 0x000fe40007810000 */
[----:B------:R-:W-:-:S02]  /*8e00*/  ISETP.GT.AND P2, PT, R189, 0x49, PT ;  /* 0x00000049bd00780c */ /* 0x000fc40003f44270 */
[----:B------:R-:W-:Y:S01]  /*8e10*/  FMNMX.FTZ R194, R187, R182, !PT ;  /* 0x000000b6bbc27209 */ /* 0x000fe20007810000 */
[----:B------:R1:W-:Y:S01]  /*8e20*/  MUFU.TANH R188, R192 ;  /* 0x000000c000bc7308 */ /* 0x0003e20000002400 */
[----:B0-----:R-:W-:-:S04]  /*8e30*/  FSEL R183, R191, -INF , P1 ;  /* 0xff800000bfb77808 */ /* 0x001fc80000800000 */
[----:B------:R-:W-:-:S03]  /*8e40*/  FMNMX.FTZ R191, R183, R194, !PT ;  /* 0x000000c2b7bf7209 */ /* 0x000fc60007810000 */
[----:B------:R-:W0:Y:S01]  /*8e50*/  MUFU.TANH R2, R2 ;  /* 0x0000000200027308 */ /* 0x000e220000002400 */
[----:B--2---:R-:W-:-:S04]  /*8e60*/  FSEL R182, R193, -INF , P2 ;  /* 0xff800000c1b67808 */ /* 0x004fc80001000000 */
[----:B-1----:R-:W-:Y:S02]  /*8e70*/  FMNMX.FTZ R192, R182, R191, !PT ;  /* 0x000000bfb6c07209 */ /* 0x002fe40007810000 */
[----:B------:R-:W1:Y:S01]  /*8e80*/  SHFL.IDX PT, R191, R4, 0x1, 0x1c1f ;  /* 0x003c1f0004bf7f89 */ /* 0x000e6200000e0000 */
[----:B------:R-:W2:Y:S03]  /*8e90*/  MUFU.TANH R0, R0 ;  /* 0x0000000000007308 */ /* 0x000ea60000002400 */
[----:B------:R-:W3:Y:S05]  /*8ea0*/  SHFL.BFLY PT, R193, R192, 0x2, 0x1f ;  /* 0x0c401f00c0c17f89 */ /* 0x000eea00000e0000 */
[----:B------:R3:W-:Y:S08]  /*8eb0*/  MUFU.TANH R189, R190 ;  /* 0x000000be00bd7308 */ /* 0x0007f00000002400 */
[----:B------:R-:W4:Y:S01]  /*8ec0*/  MUFU.TANH R20, R20 ;  /* 0x0000001400147308 */ /* 0x000f220000002400 */
[----:B-1----:R-:W-:-:S07]  /*8ed0*/  IADD3 R168, R191, -UR6, R168 ;  /* 0x80000006bfa87c10 */ /* 0x002fce000fffe0a8 */
[----:B------:R-:W1:Y:S01]  /*8ee0*/  MUFU.TANH R184, R184 ;  /* 0x000000b800b87308 */ /* 0x000e620000002400 */
[----:B------:R-:W-:Y:S02]  /*8ef0*/  R2UR UR6, R3 ;  /* 0x00000000030672ca */ /* 0x000fe400000e0000 */
[----:B---3--:R-:W-:Y:S02]  /*8f00*/  FMNMX.FTZ R190, R192, R193, !PT ;  /* 0x000000c1c0be7209 */ /* 0x008fe40007810000 */
[C---:B------:R-:W-:Y:S02]  /*8f10*/  ISETP.GT.AND P1, PT, R168.reuse, RZ, PT ;  /* 0x000000ffa800720c */ /* 0x040fe40003f24270 */
[----:B------:R-:W-:Y:S01]  /*8f20*/  ISETP.GT.AND P2, PT, R168, 0x1, PT ;  /* 0x00000001a800780c */ /* 0x000fe20003f44270 */
[----:B------:R-:W3:Y:S01]  /*8f30*/  SHFL.BFLY PT, R193, R190, 0x1, 0x1f ;  /* 0x0c201f00bec17f89 */ /* 0x000ee200000e0000 */
[----:B------:R-:W5:Y:S01]  /*8f40*/  MUFU.TANH R176, R176 ;  /* 0x000000b000b07308 */ /* 0x000f620000002400 */
[----:B0-----:R-:W-:-:S02]  /*8f50*/  FSEL R2, R2, -INF , P1 ;  /* 0xff80000002027808 */ /* 0x001fc40000800000 */
[----:B------:R-:W-:Y:S02]  /*8f60*/  ISETP.GT.AND P1, PT, R168, 0x8, PT ;  /* 0x00000008a800780c */ /* 0x000fe40003f24270 */
[----:B--2---:R-:W-:Y:S01]  /*8f70*/  FSEL R0, R0, -INF , P2 ;  /* 0xff80000000007808 */ /* 0x004fe20001000000 */
[----:B------:R-:W-:Y:S01]  /*8f80*/  UIADD3 UR6, UR6, 0x38840, URZ ;  /* 0x0003884006067890 */ /* 0x000fe2000fffe03f */
[----:B------:R-:W-:Y:S01]  /*8f90*/  FMNMX.FTZ R191, R2, R228, !PT ;  /* 0x000000e402bf7209 */ /* 0x000fe20007810000 */
[----:B------:R-:W0:Y:S01]  /*8fa0*/  MUFU.TANH R177, R177 ;  /* 0x000000b100b17308 */ /* 0x000e220000002400 */
[----:B------:R-:W-:Y:S01]  /*8fb0*/  ISETP.GT.AND P2, PT, R168, 0x9, PT ;  /* 0x00000009a800780c */ /* 0x000fe20003f44270 */
[----:B------:R-:W-:Y:S01]  /*8fc0*/  UPRMT UR6, UR7, 0x654, UR6 ;  /* 0x0000065407067896 */ /* 0x000fe20008000006 */
[----:B----4-:R-:W-:Y:S02]  /*8fd0*/  FSEL R20, R20, -INF , P1 ;  /* 0xff80000014147808 */ /* 0x010fe40000800000 */
[----:B------:R-:W-:-:S02]  /*8fe0*/  FMNMX.FTZ R191, R0, R191, !PT ;  /* 0x000000bf00bf7209 */ /* 0x000fc40007810000 */
[----:B------:R-:W-:Y:S01]  /*8ff0*/  ISETP.GT.AND P1, PT, R168, 0x10, PT ;  /* 0x00000010a800780c */ /* 0x000fe20003f24270 */
[----:B------:R-:W2:Y:S01]  /*9000*/  MUFU.TANH R170, R170 ;  /* 0x000000aa00aa7308 */ /* 0x000ea20000002400 */
[----:B-1----:R-:W-:Y:S02]  /*9010*/  FSEL R184, R184, -INF , P2 ;  /* 0xff800000b8b87808 */ /* 0x002fe40001000000 */
[----:B------:R-:W-:Y:S01]  /*9020*/  FMNMX.FTZ R191, R20, R191, !PT ;  /* 0x000000bf14bf7209 */ /* 0x000fe20007810000 */
[----:B------:R-:W-:Y:S01]  /*9030*/  SYNCS.ARRIVE.TRANS64.RED.A1T0 RZ, [UR6], RZ ;  /* 0x000000ffffff79a7 */ /* 0x000fe20008100406 */
[----:B------:R-:W-:Y:S02]  /*9040*/  ISETP.GT.AND P2, PT, R168, 0x11, PT ;  /* 0x00000011a800780c */ /* 0x000fe40003f44270 */
[----:B-----5:R-:W-:Y:S01]  /*9050*/  FSEL R176, R176, -INF , P1 ;  /* 0xff800000b0b07808 */ /* 0x020fe20000800000 */
[----:B------:R-:W1:Y:S01]  /*9060*/  MUFU.TANH R171, R171 ;  /* 0x000000ab00ab7308 */ /* 0x000e620000002400 */
[----:B------:R-:W-:-:S02]  /*9070*/  FMNMX.FTZ R191, R184, R191, !PT ;  /* 0x000000bfb8bf7209 */ /* 0x000fc40007810000 */
[----:B---3--:R-:W-:Y:S02]  /*9080*/  FMNMX.FTZ R4, R190, R193, !PT ;  /* 0x000000c1be047209 */ /* 0x008fe40007810000 */
[----:B------:R-:W-:Y:S02]  /*9090*/  ISETP.GT.AND P3, PT, R168, 0x18, PT ;  /* 0x00000018a800780c */ /* 0x000fe40003f64270 */
[----:B0-----:R-:W-:Y:S01]  /*90a0*/  FSEL R177, R177, -INF , P2 ;  /* 0xff800000b1b17808 */ /* 0x001fe20001000000 */
[----:B------:R-:W0:Y:S01]  /*90b0*/  MUFU.TANH R174, R174 ;  /* 0x000000ae00ae7308 */ /* 0x000e220000002400 */
[----:B------:R-:W-:Y:S01]  /*90c0*/  FMNMX.FTZ R190, R176, R191, !PT ;  /* 0x000000bfb0be7209 */ /* 0x000fe20007810000 */
[----:B------:R-:W-:Y:S01]  /*90d0*/  FMUL.FTZ R192, R4, UR5 ;  /* 0x0000000504c07c20 */ /* 0x000fe20008410000 */
[----:B------:R-:W-:Y:S02]  /*90e0*/  ISETP.GT.AND P4, PT, R168, 0x19, PT ;  /* 0x00000019a800780c */ /* 0x000fe40003f84270 */
[----:B------:R-:W-:-:S02]  /*90f0*/  FSEL R188, R188, -INF , P3 ;  /* 0xff800000bcbc7808 */ /* 0x000fc40001800000 */
[----:B------:R-:W-:Y:S01]  /*9100*/  FMNMX.FTZ R191, R177, R190, !PT ;  /* 0x000000beb1bf7209 */ /* 0x000fe20007810000 */
[----:B------:R-:W3:Y:S01]  /*9110*/  MUFU.TANH R175, R175 ;  /* 0x000000af00af7308 */ /* 0x000ee20000002400 */
[----:B------:R-:W-:Y:S02]  /*9120*/  FSETP.NEU.FTZ.AND P1, PT, R4, -INF , PT ;  /* 0xff8000000400780b */ /* 0x000fe40003f3d000 */
[----:B------:R-:W-:Y:S02]  /*9130*/  ISETP.GT.AND P2, PT, R168, 0x20, PT ;  /* 0x00000020a800780c */ /* 0x000fe40003f44270 */
[----:B------:R-:W-:Y:S02]  /*9140*/  FSEL R189, R189, -INF , P4 ;  /* 0xff800000bdbd7808 */ /* 0x000fe40002000000 */
[----:B------:R-:W-:Y:S01]  /*9150*/  FMNMX.FTZ R190, R188, R191, !PT ;  /* 0x000000bfbcbe7209 */ /* 0x000fe20007810000 */
[----:B------:R4:W-:Y:S01]  /*9160*/  MUFU.TANH R3, R159 ;  /* 0x0000009f00037308 */ /* 0x0009e20000002400 */
[----:B------:R-:W-:-:S02]  /*9170*/  ISETP.GT.AND P3, PT, R168, 0x21, PT ;  /* 0x00000021a800780c */ /* 0x000fc40003f64270 */
[----:B--2---:R-:W-:Y:S02]  /*9180*/  FSEL R170, R170, -INF , P2 ;  /* 0xff800000aaaa7808 */ /* 0x004fe40001000000 */
[----:B------:R-:W-:Y:S02]  /*9190*/  FMNMX.FTZ R191, R189, R190, !PT ;  /* 0x000000bebdbf7209 */ /* 0x000fe40007810000 */
[----:B------:R-:W-:Y:S01]  /*91a0*/  ISETP.GT.AND P2, PT, R168, 0x28, PT ;  /* 0x00000028a800780c */ /* 0x000fe20003f44270 */
[----:B------:R-:W2:Y:S01]  /*91b0*/  MUFU.TANH R162, R162 ;  /* 0x000000a200a27308 */ /* 0x000ea20000002400 */
[----:B----4-:R-:W-:Y:S02]  /*91c0*/  FSEL R159, R192, RZ, P1 ;  /* 0x000000ffc09f7208 */ /* 0x010fe40000800000 */
[----:B-1----:R-:W-:Y:S02]  /*91d0*/  FSEL R171, R171, -INF , P3 ;  /* 0xff800000abab7808 */ /* 0x002fe40001800000 */
[----:B------:R-:W-:Y:S01]  /*91e0*/  ISETP.GT.AND P3, PT, R168, 0x29, PT ;  /* 0x00000029a800780c */ /* 0x000fe20003f64270 */
[--C-:B------:R-:W-:Y:S01]  /*91f0*/  FFMA.FTZ R208, R160, UR5, -R159.reuse ;  /* 0x00000005a0d07c23 */ /* 0x100fe2000801089f */
[----:B------:R-:W-:Y:S01]  /*9200*/  FMNMX.FTZ R160, R170, R191, !PT ;  /* 0x000000bfaaa07209 */ /* 0x000fe20007810000 */
[----:B------:R-:W1:Y:S01]  /*9210*/  MUFU.TANH R163, R163 ;  /* 0x000000a300a37308 */ /* 0x000e620000002400 */
[--C-:B------:R-:W-:Y:S01]  /*9220*/  FFMA.FTZ R191, R169, UR5, -R159.reuse ;  /* 0x00000005a9bf7c23 */ /* 0x100fe2000801089f */
[----:B0-----:R-:W-:Y:S01]  /*9230*/  FSEL R174, R174, -INF , P2 ;  /* 0xff800000aeae7808 */ /* 0x001fe20001000000 */
[--C-:B------:R-:W-:Y:S01]  /*9240*/  FFMA.FTZ R210, R161, UR5, -R159.reuse ;  /* 0x00000005a1d27c23 */ /* 0x100fe2000801089f */
[----:B------:R-:W-:Y:S01]  /*9250*/  FMNMX.FTZ R169, R171, R160, !PT ;  /* 0x000000a0aba97209 */ /* 0x000fe20007810000 */
[--C-:B------:R-:W-:Y:S01]  /*9260*/  FFMA.FTZ R204, R164, UR5, -R159.reuse ;  /* 0x00000005a4cc7c23 */ /* 0x100fe2000801089f */
[----:B------:R-:W-:Y:S01]  /*9270*/  ISETP.GT.AND P2, PT, R168, 0x30, PT ;  /* 0x00000030a800780c */ /* 0x000fe20003f44270 */
[--C-:B------:R-:W-:Y:S01]  /*9280*/  FFMA.FTZ R206, R178, UR5, -R159.reuse ;  /* 0x00000005b2ce7c23 */ /* 0x100fe2000801089f */
[----:B------:R-:W0:Y:S01]  /*9290*/  MUFU.TANH R166, R166 ;  /* 0x000000a600a67308 */ /* 0x000e220000002400 */
[----:B---3--:R-:W-:Y:S01]  /*92a0*/  FSEL R175, R175, -INF , P3 ;  /* 0xff800000afaf7808 */ /* 0x008fe20001800000 */
[--C-:B------:R-:W-:Y:S01]  /*92b0*/  FFMA.FTZ R198, R157, UR5, -R159.reuse ;  /* 0x000000059dc67c23 */ /* 0x100fe2000801089f */
[----:B------:R-:W-:Y:S01]  /*92c0*/  FMNMX.FTZ R190, R174, R169, !PT ;  /* 0x000000a9aebe7209 */ /* 0x000fe20007810000 */
[--C-:B------:R-:W-:Y:S01]  /*92d0*/  FFMA.FTZ R200, R152, UR5, -R159.reuse ;  /* 0x0000000598c87c23 */ /* 0x100fe2000801089f */
[----:B------:R-:W-:Y:S01]  /*92e0*/  ISETP.GT.AND P3, PT, R168, 0x31, PT ;  /* 0x00000031a800780c */ /* 0x000fe20003f64270 */
[--C-:B------:R-:W-:Y:S01]  /*92f0*/  FFMA.FTZ R202, R153, UR5, -R159.reuse ;  /* 0x0000000599ca7c23 */ /* 0x100fe2000801089f */
[----:B--2---:R-:W-:Y:S01]  /*9300*/  FSEL R162, R162, -INF , P2 ;  /* 0xff800000a2a27808 */ /* 0x004fe20001000000 */
[----:B------:R-:W2:Y:S01]  /*9310*/  MUFU.TANH R167, R167 ;  /* 0x000000a700a77308 */ /* 0x000ea20000002400 */
[----:B------:R-:W-:Y:S01]  /*9320*/  FMNMX.FTZ R161, R175, R190, !PT ;  /* 0x000000beafa17209 */ /* 0x000fe20007810000 */
[--C-:B------:R-:W-:Y:S01]  /*9330*/  FFMA.FTZ R165, R165, UR5, -R159.reuse ;  /* 0x00000005a5a57c23 */ /* 0x100fe2000801089f */
[----:B------:R-:W-:Y:S01]  /*9340*/  ISETP.GT.AND P2, PT, R168, 0x38, PT ;  /* 0x00000038a800780c */ /* 0x000fe20003f44270 */
[--C-:B------:R-:W-:Y:S01]  /*9350*/  FFMA.FTZ R196, R181, UR5, -R159.reuse ;  /* 0x00000005b5c47c23 */ /* 0x100fe2000801089f */
[----:B-1----:R-:W-:Y:S01]  /*9360*/  FSEL R163, R163, -INF , P3 ;  /* 0xff800000a3a37808 */ /* 0x002fe20001800000 */
[--C-:B------:R-:W-:Y:S01]  /*9370*/  FFMA.FTZ R153, R185, UR5, -R159.reuse ;  /* 0x00000005b9997c23 */ /* 0x100fe2000801089f */
[----:B------:R-:W-:Y:S01]  /*9380*/  FMNMX.FTZ R190, R162, R161, !PT ;  /* 0x000000a1a2be7209 */ /* 0x000fe20007810000 */
[----:B------:R-:W1:Y:S01]  /*9390*/  MUFU.TANH R154, R154 ;  /* 0x0000009a009a7308 */ /* 0x000e620000002400 */
[----:B------:R-:W-:Y:S01]  /*93a0*/  ISETP.GT.AND P3, PT, R168, 0x39, PT ;  /* 0x00000039a800780c */ /* 0x000fe20003f64270 */
[--C-:B------:R-:W-:Y:S01]  /*93b0*/  FFMA.FTZ R161, R172, UR5, -R159.reuse ;  /* 0x00000005aca17c23 */ /* 0x100fe2000801089f */
[----:B0-----:R-:W-:Y:S01]  /*93c0*/  FSEL R166, R166, -INF , P2 ;  /* 0xff800000a6a67808 */ /* 0x001fe20001000000 */
[--C-:B------:R-:W-:Y:S01]  /*93d0*/  FFMA.FTZ R192, R186, UR5, -R159.reuse ;  /* 0x00000005bac07c23 */ /* 0x100fe2000801089f */
[----:B------:R-:W-:Y:S01]  /*93e0*/  FMNMX.FTZ R169, R163, R190, !PT ;  /* 0x000000bea3a97209 */ /* 0x000fe20007810000 */
[--C-:B------:R-:W-:Y:S01]  /*93f0*/  FFMA.FTZ R152, R187, UR5, -R159.reuse ;  /* 0x00000005bb987c23 */ /* 0x100fe2000801089f */
[----:B------:R-:W-:Y:S01]  /*9400*/  ISETP.GT.AND P2, PT, R168, 0x40, PT ;  /* 0x00000040a800780c */ /* 0x000fe20003f44270 */
[----:B------:R-:W0:Y:S01]  /*9410*/  MUFU.TANH R155, R155 ;  /* 0x0000009b009b7308 */ /* 0x000e220000002400 */
[----:B--2---:R-:W-:Y:S01]  /*9420*/  FSEL R167, R167, -INF , P3 ;  /* 0xff800000a7a77808 */ /* 0x004fe20001800000 */
[----:B------:R-:W-:Y:S01]  /*9430*/  FFMA.FTZ R194, R183, UR5, -R159 ;  /* 0x00000005b7c27c23 */ /* 0x000fe2000801089f */
[----:B------:R-:W-:-:S02]  /*9440*/  FMNMX.FTZ R172, R166, R169, !PT ;  /* 0x000000a9a6ac7209 */ /* 0x000fc40007810000 */
[----:B------:R-:W-:-:S03]  /*9450*/  ISETP.GT.AND P3, PT, R168, 0x41, PT ;  /* 0x00000041a800780c */ /* 0x000fc60003f64270 */
[----:B------:R-:W2:Y:S01]  /*9460*/  MUFU.TANH R158, R158 ;  /* 0x0000009e009e7308 */ /* 0x000ea20000002400 */
[----:B-1----:R-:W-:Y:S02]  /*9470*/  FSEL R154, R154, -INF , P2 ;  /* 0xff8000009a9a7808 */ /* 0x002fe40001000000 */
[----:B------:R-:W-:-:S05]  /*9480*/  ISETP.GT.AND P2, PT, R168, 0x48, PT ;  /* 0x00000048a800780c */ /* 0x000fca0003f44270 */
[----:B------:R1:W-:Y:S01]  /*9490*/  MUFU.EX2 R160, R191 ;  /* 0x000000bf00a07308 */ /* 0x0003e20000000800 */
[----:B0-----:R-:W-:Y:S02]  /*94a0*/  FSEL R169, R155, -INF , P3 ;  /* 0xff8000009ba97808 */ /* 0x001fe40001800000 */
[----:B------:R-:W-:Y:S01]  /*94b0*/  ISETP.GT.AND P3, PT, R168, 0x49, PT ;  /* 0x00000049a800780c */ /* 0x000fe20003f64270 */
[----:B------:R-:W-:-:S03]  /*94c0*/  FFMA.FTZ R168, R173, UR5, -R159 ;  /* 0x00000005ada87c23 */ /* 0x000fc6000801089f */
[----:B------:R-:W-:Y:S01]  /*94d0*/  FSEL R173, R3, -INF , P3 ;  /* 0xff80000003ad7808 */ /* 0x000fe20001800000 */
[----:B------:R-:W-:Y:S01]  /*94e0*/  MUFU.EX2 R208, R208 ;  /* 0x000000d000d07308 */ /* 0x000fe20000000800 */
[----:B-1----:R-:W-:Y:S02]  /*94f0*/  FMNMX.FTZ R191, R167, R172, !PT ;  /* 0x000000aca7bf7209 */ /* 0x002fe40007810000 */
[----:B--2---:R-:W-:Y:S02]  /*9500*/  FSEL R172, R158, -INF , P2 ;  /* 0xff8000009eac7808 */ /* 0x004fe40001000000 */
[----:B------:R-:W-:-:S03]  /*9510*/  FMNMX.FTZ R164, R154, R191, !PT ;  /* 0x000000bf9aa47209 */ /* 0x000fc60007810000 */
[----:B------:R-:W-:Y:S01]  /*9520*/  MUFU.EX2 R210, R210 ;  /* 0x000000d200d27308 */ /* 0x000fe20000000800 */
[----:B------:R-:W-:Y:S01]  /*9530*/  FMNMX.FTZ R155, R169, R164, !PT ;  /* 0x000000a4a99b7209 */ /* 0x000fe20007810000 */
[----:B------:R-:W-:-:S03]  /*9540*/  FFMA.FTZ R164, R179, UR5, -R159 ;  /* 0x00000005b3a47c23 */ /* 0x000fc6000801089f */
[----:B------:R-:W-:Y:S01]  /*9550*/  FMNMX.FTZ R158, R172, R155, !PT ;  /* 0x0000009bac9e7209 */ /* 0x000fe20007810000 */
[--C-:B------:R-:W-:Y:S01]  /*9560*/  FFMA.FTZ R155, R156, UR5, -R159.reuse ;  /* 0x000000059c9b7c23 */ /* 0x100fe2000801089f */
[--C-:B------:R-:W-:Y:S01]  /*9570*/  FFMA.FTZ R156, R182, UR5, -R159.reuse ;  /* 0x00000005b69c7c23 */ /* 0x100fe2000801089f */
[----:B------:R-:W-:Y:S01]  /*9580*/  MUFU.EX2 R161, R161 ;  /* 0x000000a100a17308 */ /* 0x000fe20000000800 */
[----:B------:R-:W-:Y:S01]  /*9590*/  FMNMX.FTZ R3, R173, R158, !PT ;  /* 0x0000009ead037209 */ /* 0x000fe20007810000 */
[----:B------:R-:W-:-:S04]  /*95a0*/  FFMA.FTZ R158, R180, UR5, -R159 ;  /* 0x00000005b49e7c23 */ /* 0x000fc8000801089f */
[----:B------:R-:W0:Y:S02]  /*95b0*/  SHFL.BFLY PT, R178, R3, 0x2, 0x1f ;  /* 0x0c401f0003b27f89 */ /* 0x000e2400000e0000 */
[----:B------:R-:W-:Y:S08]  /*95c0*/  MUFU.EX2 R204, R204 ;  /* 0x000000cc00cc7308 */ /* 0x000ff00000000800 */
[----:B------:R-:W-:Y:S08]  /*95d0*/  MUFU.EX2 R168, R168 ;  /* 0x000000a800a87308 */ /* 0x000ff00000000800 */
[----:B------:R-:W-:Y:S01]  /*95e0*/  MUFU.EX2 R206, R206 ;  /* 0x000000ce00ce7308 */ /* 0x000fe20000000800 */
[----:B0-----:R-:W-:-:S07]  /*95f0*/  FMNMX.FTZ R178, R3, R178, !PT ;  /* 0x000000b203b27209 */ /* 0x001fce0007810000 */
[----:B------:R-:W-:Y:S01]  /*9600*/  MUFU.EX2 R165, R165 ;  /* 0x000000a500a57308 */ /* 0x000fe20000000800 */
[----:B------:R-:W0:Y:S07]  /*9610*/  SHFL.BFLY PT, R3, R178, 0x1, 0x1f ;  /* 0x0c201f00b2037f89 */ /* 0x000e2e00000e0000 */
[----:B------:R-:W-:Y:S08]  /*9620*/  MUFU.EX2 R200, R200 ;  /* 0x000000c800c87308 */ /* 0x000ff00000000800 */
[----:B------:R-:W-:Y:S08]  /*9630*/  MUFU.EX2 R164, R164 ;  /* 0x000000a400a47308 */ /* 0x000ff00000000800 */
[----:B------:R-:W-:Y:S01]  /*9640*/  MUFU.EX2 R202, R202 ;  /* 0x000000ca00ca7308 */ /* 0x000fe20000000800 */
[----:B0-----:R-:W-:-:S04]  /*9650*/  FMNMX.FTZ R3, R178, R3, !PT ;  /* 0x00000003b2037209 */ /* 0x001fc80007810000 */
[C---:B------:R-:W-:Y:S01]  /*9660*/  FSETP.NEU.FTZ.AND P2, PT, R3.reuse, -INF , PT ;  /* 0xff8000000300780b */ /* 0x040fe20003f5d000 */
[----:B------:R-:W-:Y:S02]  /*9670*/  FMUL.FTZ R157, R3, UR5 ;  /* 0x00000005039d7c20 */ /* 0x000fe40008410000 */
[----:B------:R-:W-:Y:S03]  /*9680*/  MUFU.EX2 R158, R158 ;  /* 0x0000009e009e7308 */ /* 0x000fe60000000800 */
        /* <DEDUP_REMOVED lines=9> */
[----:B------:R-:W-:Y:S01]  /*9720*/  FSEL R21, R3, RZ, P2 ;  /* 0x000000ff03157208 */ /* 0x000fe20001000000 */
[----:B------:R-:W-:Y:S01]  /*9730*/  MUFU.EX2 R209, R209 ;  /* 0x000000d100d17308 */ /* 0x000fe20000000800 */
[--C-:B------:R-:W-:Y:S01]  /*9740*/  FFMA.FTZ R159, R177, UR5, -R157.reuse ;  /* 0x00000005b19f7c23 */ /* 0x100fe2000801089d */
[----:B------:R-:W-:Y:S01]  /*9750*/  FMUL.FTZ R0, R0, UR5 ;  /* 0x0000000500007c20 */ /* 0x000fe20008410000 */
[--C-:B------:R-:W-:Y:S01]  /*9760*/  FFMA.FTZ R201, R170, UR5, -R157.reuse ;  /* 0x00000005aac97c23 */ /* 0x100fe2000801089d */
[----:B------:R-:W-:Y:S01]  /*9770*/  FADD.FTZ R21, -R21, R228 ;  /* 0x000000e415157221 */ /* 0x000fe20000010100 */
[--C-:B------:R-:W-:Y:S01]  /*9780*/  FFMA.FTZ R170, R175, UR5, -R157.reuse ;  /* 0x00000005afaa7c23 */ /* 0x100fe2000801089d */
[--C-:B------:R-:W-:Y:S01]  /*9790*/  FFMA.FTZ R207, R188, UR5, -R157.reuse ;  /* 0x00000005bccf7c23 */ /* 0x100fe2000801089d */
[--C-:B------:R-:W-:Y:S01]  /*97a0*/  FFMA.FTZ R20, R189, UR5, -R157.reuse ;  /* 0x00000005bd147c23 */ /* 0x100fe2000801089d */
[----:B------:R-:W-:Y:S01]  /*97b0*/  FMUL.FTZ R21, R21, UR5 ;  /* 0x0000000515157c20 */ /* 0x000fe20008410000 */
[----:B------:R-:W0:Y:S01]  /*97c0*/  MUFU.EX2 R0, R0 ;  /* 0x0000000000007308 */ /* 0x000e220000000800 */
[--C-:B------:R-:W-:Y:S01]  /*97d0*/  FFMA.FTZ R197, R162, UR5, -R157.reuse ;  /* 0x00000005a2c57c23 */ /* 0x100fe2000801089d */
[--C-:B------:R-:W-:Y:S01]  /*97e0*/  FFMA.FTZ R171, R171, UR5, -R157.reuse ;  /* 0x00000005abab7c23 */ /* 0x100fe2000801089d */
[--C-:B------:R-:W-:Y:S01]  /*97f0*/  FFMA.FTZ R203, R174, UR5, -R157.reuse ;  /* 0x00000005aecb7c23 */ /* 0x100fe2000801089d */
[--C-:B------:R-:W-:Y:S01]  /*9800*/  FFMA.FTZ R199, R166, UR5, -R157.reuse ;  /* 0x00000005a6c77c23 */ /* 0x100fe2000801089d */
[--C-:B------:R-:W-:Y:S01]  /*9810*/  FFMA.FTZ R163, R163, UR5, -R157.reuse ;  /* 0x00000005a3a37c23 */ /* 0x100fe2000801089d */
[--C-:B------:R-:W-:Y:S01]  /*9820*/  FFMA.FTZ R193, R154, UR5, -R157.reuse ;  /* 0x000000059ac17c23 */ /* 0x100fe2000801089d */
[----:B------:R-:W-:Y:S01]  /*9830*/  FFMA.FTZ R195, R172, UR5, -R157 ;  /* 0x00000005acc37c23 */ /* 0x000fe2000801089d */
[----:B------:R-:W1:Y:S08]  /*9840*/  MUFU.EX2 R2, R21 ;  /* 0x0000001500027308 */ /* 0x000e700000000800 */
[----:B------:R-:W2:Y:S01]  /*9850*/  MUFU.EX2 R179, R179 ;  /* 0x000000b300b37308 */ /* 0x000ea20000000800 */
[----:B0-----:R-:W-:-:S04]  /*9860*/  FFMA.FTZ R175, R0, R18, R208 ;  /* 0x0000001200af7223 */ /* 0x001fc800000100d0 */
[----:B------:R-:W-:-:S03]  /*9870*/  FADD.FTZ R175, R160, R175 ;  /* 0x000000afa0af7221 */ /* 0x000fc60000010000 */
[----:B------:R-:W0:Y:S01]  /*9880*/  MUFU.EX2 R211, R211 ;  /* 0x000000d300d37308 */ /* 0x000e220000000800 */
[----:B-1----:R-:W-:Y:S01]  /*9890*/  FFMA.FTZ R18, R2, R5, R209 ;  /* 0x0000000502127223 */ /* 0x002fe200000100d1 */
[----:B------:R-:W-:-:S04]  /*98a0*/  FADD.FTZ R162, R210, R175 ;  /* 0x000000afd2a27221 */ /* 0x000fc80000010000 */
[----:B------:R-:W-:Y:S01]  /*98b0*/  FADD.FTZ R21, R161, R162 ;  /* 0x000000a2a1157221 */ /* 0x000fe20000010000 */
[----:B------:R-:W-:Y:S01]  /*98c0*/  FFMA.FTZ R162, R167, UR5, -R157 ;  /* 0x00000005a7a27c23 */ /* 0x000fe2000801089d */
        /* <DEDUP_REMOVED lines=19> */
[----:B------:R-:W-:Y:S01]  /*9a00*/  FADD.FTZ R5, R164, R21 ;  /* 0x00000015a4057221 */ /* 0x000fe20000010000 */
[----:B------:R-:W-:-:S03]  /*9a10*/  FFMA.FTZ R21, R169, UR5, -R157 ;  /* 0x00000005a9157c23 */ /* 0x000fc6000801089d */
[----:B------:R-:W-:Y:S02]  /*9a20*/  FADD.FTZ R5, R202, R5 ;  /* 0x00000005ca057221 */ /* 0x000fe40000010000 */
[----:B------:R-:W2:Y:S01]  /*9a30*/  MUFU.EX2 R203, R203 ;  /* 0x000000cb00cb7308 */ /* 0x000ea20000000800 */
[----:B0-----:R-:W-:Y:S01]  /*9a40*/  FADD.FTZ R18, R201, R18 ;  /* 0x00000012c9127221 */ /* 0x001fe20000010000 */
[----:B------:R-:W-:-:S04]  /*9a50*/  FADD.FTZ R5, R158, R5 ;  /* 0x000000059e057221 */ /* 0x000fc80000010000 */
[----:B------:R-:W-:Y:S02]  /*9a60*/  FADD.FTZ R154, R196, R5 ;  /* 0x00000005c49a7221 */ /* 0x000fe40000010000 */
        /* <DEDUP_REMOVED lines=37> */
.L_x_2220:
[----:B------:R-:W0:Y:S01]  /*9cc0*/  S2UR UR7, SR_CgaCtaId ;  /* 0x00000000000779c3 */ /* 0x000e220000008800 */
[----:B------:R-:W-:Y:S01]  /*9cd0*/  R2UR UR6, R229 ;  /* 0x00000000e50672ca */ /* 0x000fe200000e0000 */
[----:B------:R-:W-:Y:S01]  /*9ce0*/  UIADD3 UR4, UR4, 0x38860, URZ ;  /* 0x0003886004047890 */ /* 0x000fe2000fffe03f */
[----:B------:R-:W-:Y:S01]  /*9cf0*/  F2FP.F16.F32.PACK_AB R207, R20, R207 ;  /* 0x000000cf14cf723e */ /* 0x000fe200000000ff */
[----:B------:R-:W-:Y:S01]  /*9d00*/  UMOV UR60, UR36 ;  /* 0x00000024003c7c82 */ /* 0x000fe20008000000 */
[----:B------:R-:W-:Y:S01]  /*9d10*/  F2FP.F16.F32.PACK_AB R193, R21, R193 ;  /* 0x000000c115c1723e */ /* 0x000fe200000000ff */
[----:B------:R-:W-:Y:S01]  /*9d20*/  IMAD.MOV.U32 R228, RZ, RZ, R3 ;  /* 0x000000ffffe47224 */ /* 0x000fe200078e0003 */
[----:B------:R-:W-:Y:S02]  /*9d30*/  F2FP.F16.F32.PACK_AB R208, R160, R208 ;  /* 0x000000d0a0d0723e */ /* 0x000fe400000000ff */
[----:B------:R-:W-:Y:S02]  /*9d40*/  F2FP.F16.F32.PACK_AB R209, R179, R209 ;  /* 0x000000d1b3d1723e */ /* 0x000fe400000000ff */
[----:B------:R-:W-:-:S02]  /*9d50*/  F2FP.F16.F32.PACK_AB R210, R161, R210 ;  /* 0x000000d2a1d2723e */ /* 0x000fc400000000ff */
[----:B------:R-:W-:Y:S01]  /*9d60*/  F2FP.F16.F32.PACK_AB R211, R178, R211 ;  /* 0x000000d3b2d3723e */ /* 0x000fe200000000ff */
[----:B------:R-:W-:Y:S01]  /*9d70*/  UISETP.GT.AND UP0, UPT, UR61, UR6, UPT ;  /* 0x000000063d00728c */ /* 0x000fe2000bf04270 */
[----:B------:R-:W-:Y:S01]  /*9d80*/  F2FP.F16.F32.PACK_AB R204, R168, R204 ;  /* 0x000000cca8cc723e */ /* 0x000fe200000000ff */
[----:B------:R-:W-:Y:S01]  /*9d90*/  UIADD3 UR61, UR61, -0x1, URZ ;  /* 0xffffffff3d3d7890 */ /* 0x000fe2000fffe03f */
[----:B------:R-:W-:Y:S02]  /*9da0*/  F2FP.F16.F32.PACK_AB R205, R159, R205 ;  /* 0x000000cd9fcd723e */ /* 0x000fe400000000ff */
[----:B------:R-:W-:Y:S02]  /*9db0*/  F2FP.F16.F32.PACK_AB R206, R165, R206 ;  /* 0x000000cea5ce723e */ /* 0x000fe400000000ff */
[----:B------:R-:W-:Y:S02]  /*9dc0*/  PLOP3.LUT P1, PT, PT, PT, UP0, 0x80, 0x0 ;  /* 0x000000000000781c */ /* 0x000fe40003f2f008 */
[----:B------:R-:W-:Y:S01]  /*9dd0*/  F2FP.F16.F32.PACK_AB R200, R164, R200 ;  /* 0x000000c8a4c8723e */ /* 0x000fe200000000ff */
[----:B0-----:R-:W-:Y:S01]  /*9de0*/  UPRMT UR4, UR7, 0x654, UR4 ;  /* 0x0000065407047896 */ /* 0x001fe20008000004 */
[----:B------:R-:W-:-:S02]  /*9df0*/  F2FP.F16.F32.PACK_AB R201, R171, R201 ;  /* 0x000000c9abc9723e */ /* 0x000fc400000000ff */
[----:B------:R-:W-:Y:S02]  /*9e00*/  F2FP.F16.F32.PACK_AB R202, R158, R202 ;  /* 0x000000ca9eca723e */ /* 0x000fe400000000ff */
[----:B------:R-:W-:Y:S02]  /*9e10*/  F2FP.F16.F32.PACK_AB R203, R170, R203 ;  /* 0x000000cbaacb723e */ /* 0x000fe400000000ff */
[----:B------:R-:W-:Y:S02]  /*9e20*/  F2FP.F16.F32.PACK_AB R196, R155, R196 ;  /* 0x000000c49bc4723e */ /* 0x000fe400000000ff */
[----:B------:R-:W-:Y:S01]  /*9e30*/  SYNCS.ARRIVE.TRANS64.RED.A1T0 RZ, [UR4], RZ ;  /* 0x000000ffffff79a7 */ /* 0x000fe20008100404 */
[----:B------:R-:W-:Y:S02]  /*9e40*/  R2UR UR4, R17 ;  /* 0x00000000110472ca */ /* 0x000fe400000e0000 */
[----:B------:R-:W-:Y:S02]  /*9e50*/  F2FP.F16.F32.PACK_AB R197, R163, R197 ;  /* 0x000000c5a3c5723e */ /* 0x000fe400000000ff */
[----:B------:R-:W-:-:S02]  /*9e60*/  F2FP.F16.F32.PACK_AB R198, R153, R198 ;  /* 0x000000c699c6723e */ /* 0x000fc400000000ff */
[----:B------:R-:W-:Y:S02]  /*9e70*/  F2FP.F16.F32.PACK_AB R199, R162, R199 ;  /* 0x000000c7a2c7723e */ /* 0x000fe400000000ff */
[----:B------:R-:W-:Y:S02]  /*9e80*/  F2FP.F16.F32.PACK_AB R192, R152, R192 ;  /* 0x000000c098c0723e */ /* 0x000fe400000000ff */
[----:B------:R-:W-:Y:S02]  /*9e90*/  F2FP.F16.F32.PACK_AB R194, R156, R194 ;  /* 0x000000c29cc2723e */ /* 0x000fe400000000ff */
[----:B------:R-:W-:Y:S01]  /*9ea0*/  F2FP.F16.F32.PACK_AB R195, R154, R195 ;  /* 0x000000c39ac3723e */ /* 0x000fe200000000ff */
[----:B------:R-:W-:Y:S01]  /*9eb0*/  IMAD.U32 R20, RZ, RZ, UR4 ;  /* 0x00000004ff147e24 */ /* 0x000fe2000f8e00ff */
[----:B------:R-:W-:Y:S01]  /*9ec0*/  MOV R21, R4 ;  /* 0x0000000400157202 */ /* 0x000fe20000000f00 */
[----:B------:R-:W-:Y:S06]  /*9ed0*/  @P1 BRA `(.L_x_2221) ;  /* 0xffffffbc004c1947 */ /* 0x000fec000383ffff */
.L_x_2210:
[----:B------:R-:W-:-:S13]  /*9ee0*/  ISETP.LE.AND P1, PT, RZ, UR61, PT ;  /* 0x0000003dff007c0c */ /* 0x000fda000bf23270 */
[----:B------:R-:W-:Y:S05]  /*9ef0*/  @!P1 BRA `(.L_x_2222) ;  /* 0x0000004000089947 */ /* 0x000fea0003800000 */
[----:B------:R-:W-:Y:S01]  /*9f00*/  R2UR UR4, R17 ;  /* 0x00000000110472ca */ /* 0x000fe200000e0000 */
[----:B------:R-:W-:Y:S01]  /*9f10*/  IMAD.MOV.U32 R20, RZ, RZ, R3 ;  /* 0x000000ffff147224 */ /* 0x000fe200078e0003 */
[----:B------:R-:W-:Y:S01]  /*9f20*/  UMOV UR60, UR36 ;  /* 0x00000024003c7c82 */ /* 0x000fe20008000000 */
[----:B------:R-:W-:Y:S01]  /*9f30*/  IMAD.MOV.U32 R21, RZ, RZ, R4 ;  /* 0x000000ffff157224 */ /* 0x000fe200078e0004 */
[----:B------:R-:W-:-:S09]  /*9f40*/  ULDC UR37, c[0x0][0x9d8] ;  /* 0x0002760000257ab9 */ /* 0x000fd20000000800 */
[----:B------:R-:W-:-:S07]  /*9f50*/  IMAD.U32 R23, RZ, RZ, UR4 ;  /* 0x00000004ff177e24 */ /* 0x000fce000f8e00ff */
.L_x_2233:
[----:B------:R-:W-:Y:S01]  /*9f60*/  R2UR UR5, R23 ;  /* 0x00000000170572ca */ /* 0x000fe200000e0000 */
[----:B------:R-:W-:-:S04]  /*9f70*/  UIADD3 UR36, UR60, 0x1, URZ ;  /* 0x000000013c247890 */ /* 0x000fc8000fffe03f */
[----:B------:R-:W-:-:S04]  /*9f80*/  UISETP.NE.AND UP0, UPT, UR36, 0x2, UPT ;  /* 0x000000022400788c */ /* 0x000fc8000bf05270 */
[----:B------:R-:W-:Y:S02]  /*9f90*/  USEL UR4, URZ, 0x1, UP0 ;  /* 0x000000013f047887 */ /* 0x000fe40008000000 */
[----:B------:R-:W-:Y:S02]  /*9fa0*/  USEL UR36, UR36, URZ, UP0 ;  /* 0x0000003f24247287 */ /* 0x000fe40008000000 */
[----:B------:R-:W-:-:S06]  /*9fb0*/  ULOP3.LUT UR4, UR5, UR4, URZ, 0x3c, !UPT ;  /* 0x0000000405047292 */ /* 0x000fcc000f8e3c3f */
[----:B------:R-:W-:Y:S01]  /*9fc0*/  IMAD.U32 R17, RZ, RZ, UR4 ;  /* 0x00000004ff117e24 */ /* 0x000fe2000f8e00ff */
[----:B------:R-:W-:Y:S06]  /*9fd0*/  @!P0 BRA `(.L_x_2223) ;  /* 0x0000000000048947 */ /* 0x000fec0003800000 */
[----:B------:R-:W-:Y:S01]  /*9fe0*/  BPT.TRAP 0x1 ;  /* 0x000000040000795c */ /* 0x000fe20000300000 */
.L_x_2223:
[----:B------:R-:W-:Y:S02]  /*9ff0*/  R2UR UR4, R16 ;  /* 0x00000000100472ca */ /* 0x000fe400000e0000 */
[----:B------:R-:W-:-:S11]  /*a000*/  R2UR UR5, R17 ;  /* 0x00000000110572ca */ /* 0x000fd600000e0000 */
[----:B------:R-:W-:Y:S02]  /*a010*/  ULEA UR4, UR36, UR4, 0x3 ;  /* 0x0000000424047291 */ /* 0x000fe4000f8e183f */
[----:B------:R-:W-:-:S04]  /*a020*/  MOV R3, UR5 ;  /* 0x0000000500037c02 */ /* 0x000fc80008000f00 */
[----:B------:R-:W-:-:S04]  /*a030*/  SHF.L.U32 R3, R3, 0x1f, RZ ;  /* 0x0000001f03037819 */ /* 0x000fc800000006ff */
[----:B------:R0:W1:Y:S01]  /*a040*/  SYNCS.PHASECHK.TRANS64.TRYWAIT P1, [UR4+0x38830], R3 ;  /* 0x03883003ff0075a7 */ /* 0x0000620008020144 */
[----:B------:R-:W-:Y:S05]  /*a050*/  @!P0 BRA `(.L_x_2224) ;  /* 0x0000000000048947 */ /* 0x000fea0003800000 */
[----:B------:R-:W-:Y:S01]  /*a060*/  BPT.TRAP 0x1 ;  /* 0x000000040000795c */ /* 0x000fe20000300000 */
.L_x_2224:
[----:B-1----:R-:W-:Y:S05]  /*a070*/  @P1 BRA `(.L_x_2225) ;  /* 0x0000000000081947 */ /* 0x002fea0003800000 */
[----:B------:R-:W1:Y:S02]  /*a080*/  SYNCS.PHASECHK.TRANS64.TRYWAIT P1, [UR4+0x38830], R3 ;  /* 0x03883003ff0075a7 */ /* 0x000e640008020144 */
[----:B-1----:R-:W-:Y:S05]  /*a090*/  @!P1 BRA `(.L_x_2226) ;  /* 0x000000c400389947 */ /* 0x002fea0003800000 */
.L_x_2225:
        /* <DEDUP_REMOVED lines=655> */
.L_x_2227:
[----:B------:R-:W-:Y:S02]  /*c990*/  R2UR UR4, R16 ;  /* 0x00000000100472ca */ /* 0x000fe400000e0000 */
[----:B------:R-:W-:-:S11]  /*c9a0*/  R2UR UR5, R23 ;  /* 0x00000000170572ca */ /* 0x000fd600000e0000 */
[----:B------:R-:W-:Y:S02]  /*c9b0*/  ULEA UR4, UR60, UR4, 0x3 ;  /* 0x000000043c047291 */ /* 0x000fe4000f8e183f */
[----:B------:R-:W-:-:S05]  /*c9c0*/  IMAD.U32 R0, RZ, RZ, UR5 ;  /* 0x00000005ff007e24 */ /* 0x000fca000f8e00ff */
[----:B------:R-:W-:-:S04]  /*c9d0*/  SHF.L.U32 R0, R0, 0x1f, RZ ;  /* 0x0000001f00007819 */ /* 0x000fc800000006ff */
[----:B------:R2:W3:Y:S01]  /*c9e0*/  SYNCS.PHASECHK.TRANS64.TRYWAIT P1, [UR4+0x38850], R0 ;  /* 0x03885000ff0075a7 */ /* 0x0004e20008020144 */
[----:B------:R-:W-:Y:S05]  /*c9f0*/  @!P0 BRA `(.L_x_2228) ;  /* 0x0000000000048947 */ /* 0x000fea0003800000 */
[----:B------:R-:W-:Y:S01]  /*ca00*/  BPT.TRAP 0x1 ;  /* 0x000000040000795c */ /* 0x000fe20000300000 */
.L_x_2228:
[----:B---3--:R-:W-:Y:S05]  /*ca10*/  @P1 BRA `(.L_x_2229) ;  /* 0x0000000000081947 */ /* 0x008fea0003800000 */
[----:B------:R-:W3:Y:S02]  /*ca20*/  SYNCS.PHASECHK.TRANS64.TRYWAIT P1, [UR4+0x38850], R0 ;  /* 0x03885000ff0075a7 */ /* 0x000ee40008020144 */
[----:B---3--:R-:W-:Y:S05]  /*ca30*/  @!P1 BRA `(.L_x_2230) ;  /* 0x0000009800e89947 */ /* 0x008fea0003800000 */
.L_x_2229:
        /* <DEDUP_REMOVED lines=37> */
.L_x_2231:
[----:B------:R-:W-:Y:S01]  /*cc90*/  FMUL.FTZ R23, R184, UR37 ;  /* 0x00000025b8177c20 */ /* 0x000fe20008410000 */
        /* <DEDUP_REMOVED lines=23> */
[----:B01----:R-:W-:Y:S01]  /*ce10*/  FMNMX.FTZ R3, R23, R21, !PT ;  /* 0x0000001517037209 */ /* 0x003fe20007810000 */
[----:B------:R-:W-:Y:S01]  /*ce20*/  FMUL.FTZ R175, R175, UR37 ;  /* 0x00000025afaf7c20 */ /* 0x000fe20008410000 */
[----:B------:R-:W-:Y:S01]  /*ce30*/  FMUL.FTZ R172, R172, UR37 ;  /* 0x00000025acac7c20 */ /* 0x000fe20008410000 */
[----:B------:R-:W-:Y:S01]  /*ce40*/  FMUL.FTZ R162, R162, UR37 ;  /* 0x00000025a2a27c20 */ /* 0x000fe20008410000 */
[----:B------:R-:W-:Y:S01]  /*ce50*/  FMUL.FTZ R173, R173, UR37 ;  /* 0x00000025adad7c20 */ /* 0x000fe20008410000 */
[----:B------:R-:W-:Y:S01]  /*ce60*/  FMUL.FTZ R163, R163, UR37 ;  /* 0x00000025a3a37c20 */ /* 0x000fe20008410000 */
[----:B------:R-:W-:Y:S01]  /*ce70*/  FMUL.FTZ R160, R160, UR37 ;  /* 0x00000025a0a07c20 */ /* 0x000fe20008410000 */
[----:B------:R-:W0:Y:S01]  /*ce80*/  MUFU.TANH R189, R189 ;  /* 0x000000bd00bd7308 */ /* 0x000e220000002400 */
[----:B----4-:R-:W-:Y:S01]  /*ce90*/  FMNMX.FTZ R191, R185, R20, !PT ;  /* 0x00000014b9bf7209 */ /* 0x010fe20007810000 */
[----:B------:R-:W-:Y:S01]  /*cea0*/  FMUL.FTZ R166, R166, UR37 ;  /* 0x00000025a6a67c20 */ /* 0x000fe20008410000 */
[----:B------:R-:W-:Y:S01]  /*ceb0*/  FMUL.FTZ R161, R161, UR37 ;  /* 0x00000025a1a17c20 */ /* 0x000fe20008410000 */
[----:B------:R-:W-:Y:S01]  /*cec0*/  FMUL.FTZ R167, R167, UR37 ;  /* 0x00000025a7a77c20 */ /* 0x000fe20008410000 */
[----:B------:R-:W-:Y:S01]  /*ced0*/  FMUL.FTZ R164, R164, UR37 ;  /* 0x00000025a4a47c20 */ /* 0x000fe20008410000 */
[----:B------:R-:W-:Y:S01]  /*cee0*/  FMUL.FTZ R154, R154, UR37 ;  /* 0x000000259a9a7c20 */ /* 0x000fe20008410000 */
[----:B------:R-:W-:Y:S01]  /*cef0*/  FMUL.FTZ R165, R165, UR37 ;  /* 0x00000025a5a57c20 */ /* 0x000fe20008410000 */
[----:B------:R-:W2:Y:S01]  /*cf00*/  MUFU.TANH R184, R184 ;  /* 0x000000b800b87308 */ /* 0x000ea20000002400 */
[----:B---3--:R-:W-:Y:S01]  /*cf10*/  FMNMX.FTZ R2, R186, R191, !PT ;  /* 0x000000bfba027209 */ /* 0x008fe20007810000 */
[----:B------:R-:W-:Y:S01]  /*cf20*/  FMUL.FTZ R155, R155, UR37 ;  /* 0x000000259b9b7c20 */ /* 0x000fe20008410000 */
[----:B------:R-:W-:Y:S01]  /*cf30*/  FMUL.FTZ R152, R152, UR37 ;  /* 0x0000002598987c20 */ /* 0x000fe20008410000 */
[----:B------:R-:W-:Y:S01]  /*cf40*/  FMUL.FTZ R158, R158, UR37 ;  /* 0x000000259e9e7c20 */ /* 0x000fe20008410000 */
[----:B------:R-:W-:Y:S01]  /*cf50*/  FMUL.FTZ R153, R153, UR37 ;  /* 0x0000002599997c20 */ /* 0x000fe20008410000 */
[----:B------:R-:W-:Y:S01]  /*cf60*/  FMUL.FTZ R159, R159, UR37 ;  /* 0x000000259f9f7c20 */ /* 0x000fe20008410000 */
[----:B------:R-:W-:Y:S01]  /*cf70*/  FMUL.FTZ R156, R156, UR37 ;  /* 0x000000259c9c7c20 */ /* 0x000fe20008410000 */
[----:B------:R-:W1:Y:S01]  /*cf80*/  MUFU.TANH R190, R190 ;  /* 0x000000be00be7308 */ /* 0x000e620000002400 */
[----:B0-----:R-:W-:Y:S01]  /*cf90*/  FMNMX.FTZ R191, R189, R2, !PT ;  /* 0x00000002bdbf7209 */ /* 0x001fe20007810000 */
[----:B------:R-:W-:Y:S01]  /*cfa0*/  FMUL.FTZ R157, R157, UR37 ;  /* 0x000000259d9d7c20 */ /* 0x000fe20008410000 */
[----:B------:R-:W-:Y:S01]  /*cfb0*/  ULDC UR5, c[0x0][0x988] ;  /* 0x0002620000057ab9 */ /* 0x000fe20000000800 */
[----:B------:R-:W0:Y:S01]  /*cfc0*/  S2UR UR7, SR_CgaCtaId ;  /* 0x00000000000779c3 */ /* 0x000e220000008800 */
[----:B------:R-:W-:-:S03]  /*cfd0*/  R2UR UR6, R16 ;  /* 0x00000000100672ca */ /* 0x000fc600000e0000 */
[----:B------:R-:W3:Y:S01]  /*cfe0*/  MUFU.TANH R187, R187 ;  /* 0x000000bb00bb7308 */ /* 0x000ee20000002400 */
[----:B--2---:R-:W-:-:S07]  /*cff0*/  FMNMX.FTZ R0, R184, R3, !PT ;  /* 0x00000003b8007209 */ /* 0x004fce0007810000 */
[----:B------:R-:W2:Y:S01]  /*d000*/  MUFU.TANH R178, R178 ;  /* 0x000000b200b27308 */ /* 0x000ea20000002400 */
[----:B-1----:R-:W-:Y:S01]  /*d010*/  FMNMX.FTZ R191, R190, R191, !PT ;  /* 0x000000bfbebf7209 */ /* 0x002fe20007810000 */
[----:B------:R-:W-:-:S04]  /*d020*/  ULEA UR6, UR36, UR6, 0x3 ;  /* 0x0000000624067291 */ /* 0x000fc8000f8e183f */
[----:B------:R-:W-:Y:S02]  /*d030*/  UIADD3 UR6, UR6, 0x38840, URZ ;  /* 0x0003884006067890 */ /* 0x000fe4000fffe03f */
[----:B------:R-:W1:Y:S01]  /*d040*/  MUFU.TANH R188, R188 ;  /* 0x000000bc00bc7308 */ /* 0x000e620000002400 */
[----:B---3--:R-:W-:Y:S01]  /*d050*/  FMNMX.FTZ R3, R187, R0, !PT ;  /* 0x00000000bb037209 */ /* 0x008fe20007810000 */
[----:B0-----:R-:W-:-:S06]  /*d060*/  UPRMT UR6, UR7, 0x654, UR6 ;  /* 0x0000065407067896 */ /* 0x001fcc0008000006 */
[----:B------:R-:W0:Y:S01]  /*d070*/  MUFU.TANH R179, R179 ;  /* 0x000000b300b37308 */ /* 0x000e220000002400 */
[----:B--2---:R-:W-:Y:S02]  /*d080*/  FMNMX.FTZ R2, R178, R191, !PT ;  /* 0x000000bfb2027209 */ /* 0x004fe40007810000 */
[----:B------:R-:W-:Y:S05]  /*d090*/  SYNCS.ARRIVE.TRANS64.RED.A1T0 RZ, [UR6], RZ ;  /* 0x000000ffffff79a7 */ /* 0x000fea0008100406 */
[----:B------:R-:W2:Y:S01]  /*d0a0*/  MUFU.TANH R176, R176 ;  /* 0x000000b000b07308 */ /* 0x000ea20000002400 */
[----:B-1----:R-:W-:-:S07]  /*d0b0*/  FMNMX.FTZ R3, R188, R3, !PT ;  /* 0x00000003bc037209 */ /* 0x002fce0007810000 */
[----:B------:R-:W1:Y:S01]  /*d0c0*/  MUFU.TANH R182, R182 ;  /* 0x000000b600b67308 */ /* 0x000e620000002400 */
[----:B0-----:R-:W-:-:S07]  /*d0d0*/  FMNMX.FTZ R191, R179, R2, !PT ;  /* 0x00000002b3bf7209 */ /* 0x001fce0007810000 */
[----:B------:R-:W0:Y:S01]  /*d0e0*/  MUFU.TANH R177, R177 ;  /* 0x000000b100b17308 */ /* 0x000e220000002400 */
[----:B--2---:R-:W-:-:S07]  /*d0f0*/  FMNMX.FTZ R0, R176, R3, !PT ;  /* 0x00000003b0007209 */ /* 0x004fce0007810000 */
        /* <DEDUP_REMOVED lines=53> */
[----:B--2---:R-:W-:-:S05]  /*d450*/  FMNMX.FTZ R2, R159, R2, !PT ;  /* 0x000000029f027209 */ /* 0x004fca0007810000 */
[----:B------:R-:W2:Y:S01]  /*d460*/  SHFL.BFLY PT, R193, R2, 0x2, 0x1f ;  /* 0x0c401f0002c17f89 */ /* 0x000ea200000e0000 */
[----:B-1----:R-:W-:-:S04]  /*d470*/  FMNMX.FTZ R0, R156, R3, !PT ;  /* 0x000000039c007209 */ /* 0x002fc80007810000 */
[----:B0-----:R-:W-:-:S05]  /*d480*/  FMNMX.FTZ R0, R157, R0, !PT ;  /* 0x000000009d007209 */ /* 0x001fca0007810000 */
[----:B------:R-:W0:Y:S01]  /*d490*/  SHFL.BFLY PT, R3, R0, 0x2, 0x1f ;  /* 0x0c401f0000037f89 */ /* 0x000e2200000e0000 */
[----:B--2---:R-:W-:-:S05]  /*d4a0*/  FMNMX.FTZ R193, R2, R193, !PT ;  /* 0x000000c102c17209 */ /* 0x004fca0007810000 */
[----:B------:R-:W1:Y:S01]  /*d4b0*/  SHFL.BFLY PT, R192, R193, 0x1, 0x1f ;  /* 0x0c201f00c1c07f89 */ /* 0x000e6200000e0000 */
[----:B0-----:R-:W-:-:S05]  /*d4c0*/  FMNMX.FTZ R191, R0, R3, !PT ;  /* 0x0000000300bf7209 */ /* 0x001fca0007810000 */
[----:B------:R-:W0:Y:S01]  /*d4d0*/  SHFL.BFLY PT, R4, R191, 0x1, 0x1f ;  /* 0x0c201f00bf047f89 */ /* 0x000e2200000e0000 */
[----:B-1----:R-:W-:-:S05]  /*d4e0*/  FMNMX.FTZ R3, R193, R192, !PT ;  /* 0x000000c0c1037209 */ /* 0x002fca0007810000 */
[----:B------:R-:W-:-:S04]  /*d4f0*/  FADD.FTZ R20, -R3, R20 ;  /* 0x0000001403147221 */ /* 0x000fc80000010100 */
[----:B------:R-:W-:-:S06]  /*d500*/  FMUL.FTZ R2, R20, UR5 ;  /* 0x0000000514027c20 */ /* 0x000fcc0008410000 */
[----:B------:R-:W-:Y:S01]  /*d510*/  MUFU.EX2 R2, R2 ;  /* 0x0000000200027308 */ /* 0x000fe20000000800 */
[----:B0-----:R-:W-:-:S05]  /*d520*/  FMNMX.FTZ R4, R191, R4, !PT ;  /* 0x00000004bf047209 */ /* 0x001fca0007810000 */
[C---:B------:R-:W-:Y:S01]  /*d530*/  FMUL.FTZ R20, R4.reuse, UR5 ;  /* 0x0000000504147c20 */ /* 0x040fe20008410000 */
[----:B------:R-:W-:-:S03]  /*d540*/  FADD.FTZ R21, -R4, R21 ;  /* 0x0000001504157221 */ /* 0x000fc60000010100 */
[--C-:B------:R-:W-:Y:S01]  /*d550*/  FFMA.FTZ R192, R152, UR5, -R20.reuse ;  /* 0x0000000598c07c23 */ /* 0x100fe20008010814 */
[----:B------:R-:W-:Y:S01]  /*d560*/  FMUL.FTZ R152, R3, UR5 ;  /* 0x0000000503987c20 */ /* 0x000fe20008410000 */
[--C-:B------:R-:W-:Y:S01]  /*d570*/  FFMA.FTZ R208, R23, UR5, -R20.reuse ;  /* 0x0000000517d07c23 */ /* 0x100fe20008010814 */
[----:B------:R-:W-:Y:S01]  /*d580*/  FMUL.FTZ R21, R21, UR5 ;  /* 0x0000000515157c20 */ /* 0x000fe20008410000 */
[----:B------:R-:W-:Y:S01]  /*d590*/  FFMA.FTZ R191, R184, UR5, -R20 ;  /* 0x00000005b8bf7c23 */ /* 0x000fe20008010814 */
[----:B------:R-:W-:Y:S01]  /*d5a0*/  FFMA.FTZ R209, R185, UR5, -R152 ;  /* 0x00000005b9d17c23 */ /* 0x000fe20008010898 */
[----:B------:R-:W-:Y:S01]  /*d5b0*/  FFMA.FTZ R206, R180, UR5, -R20 ;  /* 0x00000005b4ce7c23 */ /* 0x000fe20008010814 */
[----:B------:R-:W-:Y:S01]  /*d5c0*/  FFMA.FTZ R180, R186, UR5, -R152 ;  /* 0x00000005bab47c23 */ /* 0x000fe20008010898 */
[----:B------:R0:W-:Y:S01]  /*d5d0*/  MUFU.EX2 R0, R21 ;  /* 0x0000001500007308 */ /* 0x0001e20000000800 */
[----:B------:R-:W-:Y:S01]  /*d5e0*/  FFMA.FTZ R210, R187, UR5, -R20 ;  /* 0x00000005bbd27c23 */ /* 0x000fe20008010814 */
[----:B------:R-:W-:Y:S01]  /*d5f0*/  FFMA.FTZ R211, R189, UR5, -R152 ;  /* 0x00000005bdd37c23 */ /* 0x000fe20008010898 */
[--C-:B------:R-:W-:Y:S01]  /*d600*/  FFMA.FTZ R200, R168, UR5, -R20.reuse ;  /* 0x00000005a8c87c23 */ /* 0x100fe20008010814 */
[--C-:B------:R-:W-:Y:S01]  /*d610*/  FFMA.FTZ R184, R188, UR5, -R20.reuse ;  /* 0x00000005bcb87c23 */ /* 0x100fe20008010814 */
[----:B------:R-:W-:Y:S01]  /*d620*/  FFMA.FTZ R168, R173, UR5, -R20 ;  /* 0x00000005ada87c23 */ /* 0x000fe20008010814 */
[----:B------:R-:W-:Y:S01]  /*d630*/  FFMA.FTZ R173, R190, UR5, -R152 ;  /* 0x00000005bead7c23 */ /* 0x000fe20008010898 */
[----:B------:R-:W-:Y:S01]  /*d640*/  FFMA.FTZ R204, R176, UR5, -R20 ;  /* 0x00000005b0cc7c23 */ /* 0x000fe20008010814 */
[----:B------:R-:W1:Y:S01]  /*d650*/  MUFU.EX2 R208, R208 ;  /* 0x000000d000d07308 */ /* 0x000e620000000800 */
[----:B------:R-:W-:Y:S01]  /*d660*/  FFMA.FTZ R205, R178, UR5, -R152 ;  /* 0x00000005b2cd7c23 */ /* 0x000fe20008010898 */
[--C-:B------:R-:W-:Y:S01]  /*d670*/  FFMA.FTZ R177, R177, UR5, -R20.reuse ;  /* 0x00000005b1b17c23 */ /* 0x100fe20008010814 */
[----:B------:R-:W-:Y:S01]  /*d680*/  FFMA.FTZ R202, R172, UR5, -R20 ;  /* 0x00000005acca7c23 */ /* 0x000fe20008010814 */
[--C-:B------:R-:W-:Y:S01]  /*d690*/  FFMA.FTZ R172, R179, UR5, -R152.reuse ;  /* 0x00000005b3ac7c23 */ /* 0x100fe20008010898 */
[----:B------:R-:W-:Y:S01]  /*d6a0*/  FFMA.FTZ R207, R182, UR5, -R152 ;  /* 0x00000005b6cf7c23 */ /* 0x000fe20008010898 */
[--C-:B0-----:R-:W-:Y:S01]  /*d6b0*/  FFMA.FTZ R21, R153, UR5, -R20.reuse ;  /* 0x0000000599157c23 */ /* 0x101fe20008010814 */
[--C-:B------:R-:W-:Y:S01]  /*d6c0*/  FFMA.FTZ R176, R181, UR5, -R20.reuse ;  /* 0x00000005b5b07c23 */ /* 0x100fe20008010814 */
[----:B------:R-:W0:Y:S01]  /*d6d0*/  MUFU.EX2 R209, R209 ;  /* 0x000000d100d17308 */ /* 0x000e220000000800 */
[----:B------:R-:W-:Y:S01]  /*d6e0*/  FFMA.FTZ R23, R165, UR5, -R20 ;  /* 0x00000005a5177c23 */ /* 0x000fe20008010814 */
[--C-:B------:R-:W-:Y:S01]  /*d6f0*/  FFMA.FTZ R165, R183, UR5, -R152.reuse ;  /* 0x00000005b7a57c23 */ /* 0x100fe20008010898 */
[----:B------:R-:W-:Y:S01]  /*d700*/  FFMA.FTZ R201, R170, UR5, -R152 ;  /* 0x00000005aac97c23 */ /* 0x000fe20008010898 */
[--C-:B------:R-:W-:Y:S01]  /*d710*/  FFMA.FTZ R169, R169, UR5, -R20.reuse ;  /* 0x00000005a9a97c23 */ /* 0x100fe20008010814 */
[----:B------:R-:W-:Y:S01]  /*d720*/  FFMA.FTZ R198, R164, UR5, -R20 ;  /* 0x00000005a4c67c23 */ /* 0x000fe20008010814 */
[----:B------:R-:W-:Y:S01]  /*d730*/  FFMA.FTZ R164, R171, UR5, -R152 ;  /* 0x00000005aba47c23 */ /* 0x000fe20008010898 */
[----:B------:R-:W-:Y:S01]  /*d740*/  FFMA.FTZ R194, R156, UR5, -R20 ;  /* 0x000000059cc27c23 */ /* 0x000fe20008010814 */
[----:B------:R-:W2:Y:S01]  /*d750*/  MUFU.EX2 R191, R191 ;  /* 0x000000bf00bf7308 */ /* 0x000ea20000000800 */
[----:B-1----:R-:W-:Y:S01]  /*d760*/  FFMA.FTZ R18, R0, R18, R208 ;  /* 0x0000001200127223 */ /* 0x002fe200000100d0 */
[----:B------:R-:W-:Y:S01]  /*d770*/  FFMA.FTZ R203, R174, UR5, -R152 ;  /* 0x00000005aecb7c23 */ /* 0x000fe20008010898 */
[--C-:B------:R-:W-:Y:S01]  /*d780*/  FFMA.FTZ R196, R160, UR5, -R20.reuse ;  /* 0x00000005a0c47c23 */ /* 0x100fe20008010814 */
[----:B------:R-:W-:Y:S01]  /*d790*/  FFMA.FTZ R160, R161, UR5, -R20 ;  /* 0x00000005a1a07c23 */ /* 0x000fe20008010814 */
[--C-:B------:R-:W-:Y:S01]  /*d7a0*/  FFMA.FTZ R161, R175, UR5, -R152.reuse ;  /* 0x00000005afa17c23 */ /* 0x100fe20008010898 */
[----:B------:R-:W-:Y:S01]  /*d7b0*/  FFMA.FTZ R197, R162, UR5, -R152 ;  /* 0x00000005a2c57c23 */ /* 0x000fe20008010898 */
[----:B------:R-:W-:Y:S01]  /*d7c0*/  FFMA.FTZ R20, R157, UR5, -R20 ;  /* 0x000000059d147c23 */ /* 0x000fe20008010814 */
[----:B------:R-:W1:Y:S01]  /*d7d0*/  MUFU.EX2 R180, R180 ;  /* 0x000000b400b47308 */ /* 0x000e620000000800 */
[----:B0-----:R-:W-:Y:S01]  /*d7e0*/  FFMA.FTZ R5, R2, R5, R209 ;  /* 0x0000000502057223 */ /* 0x001fe200000100d1 */
[--C-:B------:R-:W-:Y:S01]  /*d7f0*/  FFMA.FTZ R157, R163, UR5, -R152.reuse ;  /* 0x00000005a39d7c23 */ /* 0x100fe20008010898 */
[--C-:B------:R-:W-:Y:S01]  /*d800*/  FFMA.FTZ R193, R154, UR5, -R152.reuse ;  /* 0x000000059ac17c23 */ /* 0x100fe20008010898 */
[--C-:B------:R-:W-:Y:S01]  /*d810*/  FFMA.FTZ R199, R166, UR5, -R152.reuse ;  /* 0x00000005a6c77c23 */ /* 0x100fe20008010898 */
[----:B------:R-:W-:-:S03]  /*d820*/  FFMA.FTZ R195, R158, UR5, -R152 ;  /* 0x000000059ec37c23 */ /* 0x000fc60008010898 */
        /* <DEDUP_REMOVED lines=18> */
[----:B------:R-:W-:-:S06]  /*d950*/  FFMA.FTZ R156, R167, UR5, -R152 ;  /* 0x00000005a79c7c23 */ /* 0x000fcc0008010898 */
        /* <DEDUP_REMOVED lines=12> */
[--C-:B------:R-:W-:Y:S01]  /*da20*/  FFMA.FTZ R153, R155, UR5, -R152.reuse ;  /* 0x000000059b997c23 */ /* 0x100fe20008010898 */
[----:B------:R-:W-:-:S05]  /*da30*/  FFMA.FTZ R152, R159, UR5, -R152 ;  /* 0x000000059f987c23 */ /* 0x000fca0008010898 */
        /* <DEDUP_REMOVED lines=46> */
.L_x_2232:
[----:B------:R-:W0:Y:S01]  /*dd20*/  S2UR UR6, SR_CgaCtaId ;  /* 0x00000000000679c3 */ /* 0x000e220000008800 */
[----:B------:R-:W-:Y:S01]  /*dd30*/  UIADD3 UR4, UR4, 0x38860, URZ ;  /* 0x0003886004047890 */ /* 0x000fe2000fffe03f */
[----:B------:R-:W-:Y:S01]  /*dd40*/  ISETP.LT.AND P1, PT, RZ, UR61, PT ;  /* 0x0000003dff007c0c */ /* 0x000fe2000bf21270 */
[----:B------:R-:W-:Y:S01]  /*dd50*/  UIADD3 UR61, UR61, -0x1, URZ ;  /* 0xffffffff3d3d7890 */ /* 0x000fe2000fffe03f */
[----:B------:R-:W-:Y:S01]  /*dd60*/  F2FP.F16.F32.PACK_AB R198, R23, R198 ;  /* 0x000000c617c6723e */ /* 0x000fe200000000ff */
[----:B------:R-:W-:Y:S01]  /*dd70*/  UMOV UR60, UR36 ;  /* 0x00000024003c7c82 */ /* 0x000fe20008000000 */
        /* <DEDUP_REMOVED lines=25> */
[----:B------:R-:W-:Y:S06]  /*df10*/  @P1 BRA `(.L_x_2233) ;  /* 0xffffffc000101947 */ /* 0x000fec000383ffff */
.L_x_2222:
        /* <DEDUP_REMOVED lines=131> */
.L_x_2234:
[----:B------:R-:W-:Y:S02]  /*e750*/  R2UR UR6, R16 ;  /* 0x00000000100672ca */ /* 0x000fe400000e0000 */
[----:B------:R-:W-:-:S11]  /*e760*/  R2UR UR4, R17 ;  /* 0x00000000110472ca */ /* 0x000fd600000e0000 */
[----:B------:R-:W-:Y:S02]  /*e770*/  ULEA UR7, UR36, UR6, 0x3 ;  /* 0x0000000624077291 */ /* 0x000fe4000f8e183f */
[----:B------:R-:W-:-:S05]  /*e780*/  IMAD.U32 R0, RZ, RZ, UR4 ;  /* 0x00000004ff007e24 */ /* 0x000fca000f8e00ff */
[----:B------:R-:W-:-:S04]  /*e790*/  SHF.L.U32 R0, R0, 0x1f, RZ ;  /* 0x0000001f00007819 */ /* 0x000fc800000006ff */
[----:B------:R0:W1:Y:S01]  /*e7a0*/  SYNCS.PHASECHK.TRANS64.TRYWAIT P1, [UR7+0x38850], R0 ;  /* 0x03885000ff0075a7 */ /* 0x0000620008020147 */
[----:B------:R-:W-:Y:S05]  /*e7b0*/  @!P0 BRA `(.L_x_2235) ;  /* 0x0000000000048947 */ /* 0x000fea0003800000 */
[----:B------:R-:W-:Y:S01]  /*e7c0*/  BPT.TRAP 0x1 ;  /* 0x000000040000795c */ /* 0x000fe20000300000 */
.L_x_2235:
[----:B-1----:R-:W-:Y:S05]  /*e7d0*/  @P1 BRA `(.L_x_2236) ;  /* 0x0000000000081947 */ /* 0x002fea0003800000 */
[----:B------:R-:W1:Y:S02]  /*e7e0*/  SYNCS.PHASECHK.TRANS64.TRYWAIT P1, [UR7+0x38850], R0 ;  /* 0x03885000ff0075a7 */ /* 0x000e640008020147 */
[----:B-1----:R-:W-:Y:S05]  /*e7f0*/  @!P1 BRA `(.L_x_2237) ;  /* 0x0000007c00909947 */ /* 0x002fea0003800000 */
.L_x_2236:
[----:B------:R-:W-:Y:S01]  /*e800*/  R2UR UR4, R16 ;  /* 0x00000000100472ca */ /* 0x000fe200000e0000 */
[----:B------:R-:W-:Y:S01]  /*e810*/  WARPGROUP.ARRIVE ;  /* 0x00000000000079c5 */ /* 0x000fe20000000000 */
[----:B------:R-:W-:Y:S01]  /*e820*/  UMOV UR11, 0x40000040 ;  /* 0x40000040000b7882 */ /* 0x000fe20000000000 */
[----:B-1----:R-:W1:Y:S01]  /*e830*/  SHFL.BFLY PT, R7, R18, 0x2, 0x1f ;  /* 0x0c401f0012077f89 */ /* 0x002e6200000e0000 */
[----:B------:R-:W-:Y:S01]  /*e840*/  MOV R6, RZ ;  /* 0x000000ff00067202 */ /* 0x000fe20000000f00 */
[----:B------:R-:W-:Y:S02]  /*e850*/  IMAD.U32 R13, RZ, RZ, UR5 ;  /* 0x00000005ff0d7e24 */ /* 0x000fe4000f8e00ff */
[----:B0-----:R-:W0:Y:S06]  /*e860*/  SHFL.BFLY PT, R0, R5, 0x2, 0x1f ;  /* 0x0c401f0005007f89 */ /* 0x001e2c00000e0000 */
[----:B------:R-:W-:-:S04]  /*e870*/  UIADD3 UR4, UR4, 0x400, URZ ;  /* 0x0000040004047890 */ /* 0x000fc8000fffe03f */
[----:B------:R-:W-:-:S04]  /*e880*/  USHF.R.U32.HI UR4, URZ, 0x4, UR4 ;  /* 0x000000043f047899 */ /* 0x000fc80008011604 */
[----:B------:R-:W-:-:S04]  /*e890*/  ULOP3.LUT UR4, UR4, 0x3fff, URZ, 0xc0, !UPT ;  /* 0x00003fff04047892 */ /* 0x000fc8000f8ec03f */
[----:B------:R-:W-:Y:S01]  /*e8a0*/  ULOP3.LUT UR4, UR4, 0x2800000, URZ, 0xfc, !UPT ;  /* 0x0280000004047892 */ /* 0x000fe2000f8efc3f */
[----:B-1----:R-:W-:-:S03]  /*e8b0*/  FADD.FTZ R7, R7, R18 ;  /* 0x0000001207077221 */ /* 0x002fc60000010000 */
[----:B------:R-:W-:Y:S01]  /*e8c0*/  UIMAD UR4, UR36, 0xa00, UR4 ;  /* 0x00000a00240478a4 */ /* 0x000fe2000f8e0204 */
[----:B0-----:R-:W-:Y:S01]  /*e8d0*/  FADD.FTZ R2, R0, R5 ;  /* 0x0000000500027221 */ /* 0x001fe20000010000 */
[----:B------:R-:W-:Y:S02]  /*e8e0*/  IMAD.MOV.U32 R5, RZ, RZ, RZ ;  /* 0x000000ffff057224 */ /* 0x000fe400078e00ff */
[----:B------:R-:W-:Y:S01]  /*e8f0*/  UIADD3 UR6, UR4, 0x80, URZ ;  /* 0x0000008004067890 */ /* 0x000fe2000fffe03f */
[----:B------:R-:W0:Y:S02]  /*e900*/  SHFL.BFLY PT, R0, R7, 0x1, 0x1f ;  /* 0x0c201f0007007f89 */ /* 0x000e2400000e0000 */
[----:B------:R-:W-:Y:S02]  /*e910*/  UMOV UR10, UR4 ;  /* 0x00000004000a7c82 */ /* 0x000fe40008000000 */
[----:B------:R-:W-:Y:S01]  /*e920*/  HGMMA.64x256x16.F32 R24, R208, gdesc[UR8].tnspB, R24, gsb0 ;  /* 0x43e00008d0187df0 */ /* 0x000fe20008000818 */
[----:B------:R-:W-:Y:S01]  /*e930*/  UMOV UR11, 0x40000040 ;  /* 0x40000040000b7882 */ /* 0x000fe20000000000 */
[----:B------:R-:W-:Y:S01]  /*e940*/  UMOV UR10, UR6 ;  /* 0x00000006000a7c82 */ /* 0x000fe20008000000 */
[----:B------:R-:W-:Y:S01]  /*e950*/  UIADD3 UR6, UR4, 0x100, URZ ;  /* 0x0000010004067890 */ /* 0x000fe2000fffe03f */
[----:B------:R-:W1:Y:S01]  /*e960*/  SHFL.BFLY PT, R9, R2, 0x1, 0x1f ;  /* 0x0c201f0002097f89 */ /* 0x000e6200000e0000 */
[----:B0-----:R-:W-:Y:S01]  /*e970*/  FADD.FTZ R11, R7, R0 ;  /* 0x00000000070b7221 */ /* 0x001fe20000010000 */
[----:B------:R-:W-:-:S02]  /*e980*/  IMAD.U32 R7, RZ, RZ, UR5 ;  /* 0x00000005ff077e24 */ /* 0x000fc4000f8e00ff */
[----:B------:R-:W-:Y:S02]  /*e990*/  IMAD.MOV.U32 R0, RZ, RZ, -0x800000 ;  /* 0xff800000ff007424 */ /* 0x000fe400078e00ff */
[----:B------:R-:W-:Y:S01]  /*e9a0*/  FSETP.NE.FTZ.AND P1, PT, R11, RZ, PT ;  /* 0x000000ff0b00720b */ /* 0x000fe20003f35000 */
[----:B-1----:R-:W-:Y:S01]  /*e9b0*/  FADD.FTZ R12, R2, R9 ;  /* 0x00000009020c7221 */ /* 0x002fe20000010000 */
[----:B------:R-:W-:-:S04]  /*e9c0*/  IMAD.MOV.U32 R2, RZ, RZ, -0x800000 ;  /* 0xff800000ff027424 */ /* 0x000fc800078e00ff */
[----:B------:R-:W-:-:S07]  /*e9d0*/  FSETP.NE.FTZ.AND P2, PT, R12, RZ, PT ;  /* 0x000000ff0c00720b */ /* 0x000fce0003f55000 */
[----:B------:R-:W0:Y:S01]  /*e9e0*/  @P1 MUFU.LG2 R8, R11 ;  /* 0x0000000b00081308 */ /* 0x000e220000000c00 */
[----:B------:R-:W-:-:S07]  /*e9f0*/  @P1 FMUL.FTZ R7, R7, 0.69314718246459960938 ;  /* 0x3f31721807071820 */ /* 0x000fce0000410000 */
[----:B------:R-:W1:Y:S01]  /*ea00*/  @P2 MUFU.LG2 R9, R12 ;  /* 0x0000000c00092308 */ /* 0x000e620000000c00 */
[----:B------:R-:W-:-:S07]  /*ea10*/  @P2 FMUL.FTZ R13, R13, 0.69314718246459960938 ;  /* 0x3f3172180d0d2820 */ /* 0x000fce0000410000 */
        /* <DEDUP_REMOVED lines=32> */
.L_x_2238:
[----:B------:R-:W0:Y:S01]  /*ec20*/  S2UR UR8, SR_CgaCtaId ;  /* 0x00000000000879c3 */ /* 0x000e220000008800 */
[----:B------:R-:W-:Y:S01]  /*ec30*/  UIADD3 UR4, UR7, 0x38860, URZ ;  /* 0x0003886007047890 */ /* 0x000fe2000fffe03f */
[----:B------:R-:W-:Y:S01]  /*ec40*/  R2UR UR6, R223 ;  /* 0x00000000df0672ca */ /* 0x000fe200000e0000 */
[----:B------:R-:W-:Y:S01]  /*ec50*/  UIADD3 UR36, UR36, 0x1, URZ ;  /* 0x0000000124247890 */ /* 0x000fe2000fffe03f */
[----:B------:R-:W-:Y:S01]  /*ec60*/  R2UR UR5, R17 ;  /* 0x00000000110572ca */ /* 0x000fe200000e0000 */
        /* <DEDUP_REMOVED lines=133> */
[----:B------:R-:W-:Y:S01]  /*f4c0*/  FMUL.FTZ R162, R147, R5 ;  /* 0x0000000593a27220 */ /* 0x000fe20000410000 */
[----:B------:R-:W-:-:S02]  /*f4d0*/  IMAD.U32 R17, RZ, RZ, UR5 ;  /* 0x00000005ff117e24 */ /* 0x000fc4000f8e00ff */
[-C--:B------:R-:W-:Y:S01]  /*f4e0*/  FMUL.FTZ R163, R150, R5.reuse ;  /* 0x0000000596a37220 */ /* 0x080fe20000410000 */
[----:B------:R-:W-:Y:S01]  /*f4f0*/  FMUL.FTZ R165, R151, R5 ;  /* 0x0000000597a57220 */ /* 0x000fe20000410000 */
[----:B------:R-:W-:-:S12]  /*f500*/  USEL UR36, UR36, URZ, UP0 ;  /* 0x0000003f24247287 */ /* 0x000fd80008000000 */
.L_x_2202:
[----:B------:R-:W0:Y:S08]  /*f510*/  S2UR UR5, SR_CgaCtaId ;  /* 0x00000000000579c3 */ /* 0x000e300000008800 */
[----:B------:R-:W-:Y:S06]  /*f520*/  BAR.SYNC.DEFER_BLOCKING 0x5, 0x180 ;  /* 0x0146000000007b1d */ /* 0x000fec0000010000 */
[----:B------:R-:W-:Y:S01]  /*f530*/  UMOV UR4, 0x400 ;  /* 0x0000040000047882 */ /* 0x000fe20000000000 */
[----:B------:R-:W-:Y:S01]  /*f540*/  BSSY B0, `(.L_x_2239) ;  /* 0x00002a5000007945 */ /* 0x000fe20003800000 */
[----:B0-----:R-:W-:-:S09]  /*f550*/  ULEA UR13, UR5, UR4, 0x18 ;  /* 0x00000004050d7291 */ /* 0x001fd2000f8ec03f */
[----:B------:R-:W0:Y:S02]  /*f560*/  LDS R4, [UR13+0x388d0] ;  /* 0x0388d00dff047984 */ /* 0x000e240008000800 */
[----:B0-----:R-:W-:Y:S01]  /*f570*/  R2UR UR4, R4 ;  /* 0x00000000040472ca */ /* 0x001fe200000e0000 */
[----:B------:R-:W-:Y:S06]  /*f580*/  BAR.ARV 0x4, 0x180 ;  /* 0x0106000000007b1d */ /* 0x000fec0000002000 */
[----:B------:R-:W-:Y:S08]  /*f590*/  @P0 BRA `(.L_x_2240) ;  /* 0x0000001c00700947 */ /* 0x000ff00003800000 */
[----:B------:R-:W0:Y:S01]  /*f5a0*/  S2UR UR5, SR_SWINHI ;  /* 0x00000000000579c3 */ /* 0x000e220000002f00 */
[----:B------:R-:W-:Y:S01]  /*f5b0*/  IMAD.MOV.U32 R18, RZ, RZ, 0x2 ;  /* 0x00000002ff127424 */ /* 0x000fe200078e00ff */
[----:B------:R-:W-:Y:S01]  /*f5c0*/  R2UR UR11, R220 ;  /* 0x00000000dc0b72ca */ /* 0x000fe200000e0000 */
[----:B------:R-:W-:Y:S01]  /*f5d0*/  IMAD R156, R222, 0x40, R22 ;  /* 0x00000040de9c7824 */ /* 0x000fe200078e0216 */
[----:B------:R-:W-:Y:S01]  /*f5e0*/  R2UR UR14, R213 ;  /* 0x00000000d50e72ca */ /* 0x000fe200000e0000 */
[----:B------:R-:W-:-:S03]  /*f5f0*/  IMAD.MOV.U32 R157, RZ, RZ, 0x2 ;  /* 0x00000002ff9d7424 */ /* 0x000fc600078e00ff */
[----:B------:R-:W-:Y:S01]  /*f600*/  BAR.SYNC.DEFER_BLOCKING 0x1, 0x100 ;  /* 0x0044000000007b1d */ /* 0x000fe20000010000 */
[----:B------:R-:W-:Y:S02]  /*f610*/  F2FP.F16.F32.PACK_AB R24, R25, R24 ;  /* 0x000000181918723e */ /* 0x000fe400000000ff */
[----:B------:R-:W-:Y:S02]  /*f620*/  R2UR UR15, R221 ;  /* 0x00000000dd0f72ca */ /* 0x000fe400000e0000 */
[----:B------:R-:W-:Y:S01]  /*f630*/  F2FP.F16.F32.PACK_AB R25, R27, R26 ;  /* 0x0000001a1b19723e */ /* 0x000fe200000000ff */
[----:B------:R-:W-:Y:S01]  /*f640*/  ULDC.64 UR8, c[0x0][0xb90] ;  /* 0x0002e40000087ab9 */ /* 0x000fe20000000a00 */
[----:B------:R-:W-:Y:S01]  /*f650*/  F2FP.F16.F32.PACK_AB R27, R31, R30 ;  /* 0x0000001e1f1b723e */ /* 0x000fe200000000ff */
[----:B------:R-:W-:Y:S01]  /*f660*/  USHF.R.S32.HI UR10, URZ, 0x1f, UR11 ;  /* 0x0000001f3f0a7899 */ /* 0x000fe2000801140b */
[----:B------:R-:W-:Y:S02]  /*f670*/  F2FP.F16.F32.PACK_AB R26, R29, R28 ;  /* 0x0000001c1d1a723e */ /* 0x000fe400000000ff */
[----:B------:R-:W-:-:S02]  /*f680*/  F2FP.F16.F32.PACK_AB R161, R162, R161 ;  /* 0x000000a1a2a1723e */ /* 0x000fc400000000ff */
[----:B------:R-:W-:-:S03]  /*f690*/  F2FP.F16.F32.PACK_AB R162, R149, R148 ;  /* 0x0000009495a2723e */ /* 0x000fc600000000ff */
[----:B------:R-:W-:Y:S01]  /*f6a0*/  USHF.R.S32.HI UR12, URZ, 0x1f, UR15 ;  /* 0x0000001f3f0c7899 */ /* 0x000fe2000801140f */
[----:B------:R-:W-:Y:S01]  /*f6b0*/  F2FP.F16.F32.PACK_AB R163, R165, R163 ;  /* 0x000000a3a5a3723e */ /* 0x000fe200000000ff */
[----:B------:R-:W-:Y:S01]  /*f6c0*/  UMOV UR6, UR13 ;  /* 0x0000000d00067c82 */ /* 0x000fe20008000000 */
[----:B0-----:R-:W-:Y:S01]  /*f6d0*/  UMOV UR7, UR5 ;  /* 0x0000000500077c82 */ /* 0x001fe20008000000 */
[----:B------:R-:W-:Y:S01]  /*f6e0*/  UIMAD UR5, UR10, UR8, URZ ;  /* 0x000000080a0572a4 */ /* 0x000fe2000f8e023f */
[----:B------:R-:W-:-:S03]  /*f6f0*/  IMAD.WIDE R18, R227, R18, UR6 ;  /* 0x00000006e3127e25 */ /* 0x000fc6000f8e0212 */
[----:B------:R-:W-:Y:S01]  /*f700*/  UIMAD UR5, UR11, UR9, UR5 ;  /* 0x000000090b0572a4 */ /* 0x000fe2000f8e0205 */
[----:B------:R-:W-:Y:S01]  /*f710*/  IMAD.WIDE R156, R156, R157, UR6 ;  /* 0x000000069c9c7e25 */ /* 0x000fe2000f8e029d */
[C---:B------:R-:W-:Y:S01]  /*f720*/  IADD3 R109, P2, R18.reuse, 0x8020, RZ ;  /* 0x00008020126d7810 */ /* 0x040fe20007f5e0ff */
[----:B------:R-:W-:Y:S01]  /*f730*/  UIMAD.WIDE.U32 UR6, UR11, UR8, URZ ;  /* 0x000000080b0672a5 */ /* 0x000fe2000f8e003f */
[C---:B------:R-:W-:Y:S02]  /*f740*/  IADD3 R135, P4, R18.reuse, 0xc040, RZ ;  /* 0x0000c04012877810 */ /* 0x040fe40007f9e0ff */
[C---:B------:R-:W-:Y:S01]  /*f750*/  LOP3.LUT R159, R18.reuse, 0x380, RZ, 0xc0, !PT ;  /* 0x00000380129f7812 */ /* 0x040fe200078ec0ff */
[--C-:B------:R-:W-:Y:S01]  /*f760*/  IMAD.X R147, RZ, RZ, R19.reuse, P2 ;  /* 0x000000ffff937224 */ /* 0x100fe200010e0613 */
[C---:B------:R-:W-:Y:S01]  /*f770*/  IADD3 R15, P3, R18.reuse, 0xc060, RZ ;  /* 0x0000c060120f7810 */ /* 0x040fe20007f7e0ff */
[----:B------:R-:W-:Y:S01]  /*f780*/  ULDC.64 UR8, c[0x0][0xb98] ;  /* 0x0002e60000087ab9 */ /* 0x000fe20000000a00 */
[----:B------:R-:W-:Y:S01]  /*f790*/  LOP3.LUT R10, R109, 0x380, RZ, 0xc0, !PT ;  /* 0x000003806d0a7812 */ /* 0x000fe200078ec0ff */
[----:B------:R-:W-:Y:S01]  /*f7a0*/  UIADD3 UR7, UR7, UR5, URZ ;  /* 0x0000000507077290 */ /* 0x000fe2000fffe03f */
[----:B------:R-:W-:Y:S01]  /*f7b0*/  LOP3.LUT R134, R135, 0x380, RZ, 0xc0, !PT ;  /* 0x0000038087867812 */ /* 0x000fe200078ec0ff */
[----:B------:R-:W-:Y:S01]  /*f7c0*/  UIMAD UR5, UR12, UR8, URZ ;  /* 0x000000080c0572a4 */ /* 0x000fe2000f8e023f */
[C---:B------:R-:W-:Y:S01]  /*f7d0*/  IADD3 R4, P2, R18.reuse, 0x4000, RZ ;  /* 0x0000400012047810 */ /* 0x040fe20007f5e0ff */
[----:B------:R-:W-:Y:S01]  /*f7e0*/  UIMAD.WIDE.U32 UR6, UR15, UR8, UR6 ;  /* 0x000000080f0672a5 */ /* 0x000fe2000f8e0006 */
[----:B------:R-:W-:Y:S01]  /*f7f0*/  SHF.R.U64 R159, R159, 0x3, RZ ;  /* 0x000000039f9f7819 */ /* 0x000fe200000012ff */
[----:B------:R-:W-:Y:S01]  /*f800*/  UIMAD UR5, UR15, UR9, UR5 ;  /* 0x000000090f0572a4 */ /* 0x000fe2000f8e0205 */
[----:B------:R-:W-:Y:S01]  /*f810*/  LOP3.LUT R14, R15, 0x380, RZ, 0xc0, !PT ;  /* 0x000003800f0e7812 */ /* 0x000fe200078ec0ff */
[----:B------:R-:W-:Y:S01]  /*f820*/  IMAD.X R127, RZ, RZ, R19, P2 ;  /* 0x000000ffff7f7224 */ /* 0x000fe200010e0613 */
[----:B------:R-:W-:Y:S01]  /*f830*/  IADD3 R115, P6, R18, 0xc000, RZ ;  /* 0x0000c00012737810 */ /* 0x000fe20007fde0ff */
[----:B------:R-:W-:Y:S01]  /*f840*/  ULDC.64 UR8, c[0x0][0xae8] ;  /* 0x0002ba0000087ab9 */ /* 0x000fe20000000a00 */
[----:B------:R-:W-:-:S02]  /*f850*/  SHF.R.U64 R10, R10, 0x3, RZ ;  /* 0x000000030a0a7819 */ /* 0x000fc400000012ff */
[----:B------:R-:W-:Y:S02]  /*f860*/  IADD3 R113, P0, R18, 0x8060, RZ ;  /* 0x0000806012717810 */ /* 0x000fe40007f1e0ff */
[----:B------:R-:W-:Y:S02]  /*f870*/  SHF.R.U64 R134, R134, 0x3, RZ ;  /* 0x0000000386867819 */ /* 0x000fe400000012ff */
[----:B------:R-:W-:Y:S01]  /*f880*/  LOP3.LUT R158, R159, R18, RZ, 0x3c, !PT ;  /* 0x000000129f9e7212 */ /* 0x000fe200078e3cff */
[----:B------:R-:W-:Y:S01]  /*f890*/  IMAD.X R151, RZ, RZ, R19, P0 ;  /* 0x000000ffff977224 */ /* 0x000fe200000e0613 */
[----:B------:R-:W-:Y:S02]  /*f8a0*/  SHF.R.U64 R14, R14, 0x3, RZ ;  /* 0x000000030e0e7819 */ /* 0x000fe400000012ff */
[----:B------:R-:W-:Y:S02]  /*f8b0*/  LOP3.LUT R8, R115, 0x380, RZ, 0xc0, !PT ;  /* 0x0000038073087812 */ /* 0x000fe400078ec0ff */
[----:B------:R-:W-:-:S02]  /*f8c0*/  MOV R159, R19 ;  /* 0x00000013009f7202 */ /* 0x000fc40000000f00 */
[----:B------:R-:W-:Y:S02]  /*f8d0*/  LOP3.LUT R146, R10, R109, RZ, 0x3c, !PT ;  /* 0x0000006d0a927212 */ /* 0x000fe400078e3cff */
[----:B------:R-:W-:Y:S02]  /*f8e0*/  LOP3.LUT R6, R113, 0x380, RZ, 0xc0, !PT ;  /* 0x0000038071067812 */ /* 0x000fe400078ec0ff */
[----:B------:R-:W-:Y:S02]  /*f8f0*/  IADD3 R109, P2, R156, 0x7000, RZ ;  /* 0x000070009c6d7810 */ /* 0x000fe40007f5e0ff */
[----:B------:R-:W-:Y:S01]  /*f900*/  LOP3.LUT R134, R134, R135, RZ, 0x3c, !PT ;  /* 0x0000008786867212 */ /* 0x000fe200078e3cff */
[--C-:B------:R-:W-:Y:S01]  /*f910*/  IMAD.X R135, RZ, RZ, R19.reuse, P4 ;  /* 0x000000ffff877224 */ /* 0x100fe200020e0613 */
[----:B------:R-:W-:Y:S01]  /*f920*/  LOP3.LUT R14, R14, R15, RZ, 0x3c, !PT ;  /* 0x0000000f0e0e7212 */ /* 0x000fe200078e3cff */
[----:B------:R-:W-:Y:S01]  /*f930*/  IMAD.X R15, RZ, RZ, R19, P3 ;  /* 0x000000ffff0f7224 */ /* 0x000fe200018e0613 */
[----:B------:R-:W-:-:S02]  /*f940*/  SHF.R.U64 R8, R8, 0x3, RZ ;  /* 0x0000000308087819 */ /* 0x000fc400000012ff */
[----:B------:R-:W-:Y:S02]  /*f950*/  MOV R159, R158 ;  /* 0x0000009e009f7202 */ /* 0x000fe40000000f00 */
[----:B------:R-:W-:Y:S01]  /*f960*/  IADD3 R107, P4, R18, 0x8000, RZ ;  /* 0x00008000126b7810 */ /* 0x000fe20007f9e0ff */
[----:B------:R-:W0:Y:S01]  /*f970*/  LDC R158, c[0x0][0xbe8] ;  /* 0x0002fa00ff9e7b82 */ /* 0x000e220000000800 */
[----:B------:R-:W-:Y:S01]  /*f980*/  SHF.R.U64 R6, R6, 0x3, RZ ;  /* 0x0000000306067819 */ /* 0x000fe200000012ff */
[----:B------:R1:W-:Y:S01]  /*f990*/  STSM.16.M88.4 [R159], R24 ;  /* 0x000000189f007844 */ /* 0x0003e20000000200 */
[----:B------:R-:W-:Y:S01]  /*f9a0*/  LOP3.LUT R108, R109, 0x380, RZ, 0xc0, !PT ;  /* 0x000003806d6c7812 */ /* 0x000fe200078ec0ff */
[----:B------:R-:W-:Y:S01]  /*f9b0*/  IMAD.X R155, RZ, RZ, R19, P4 ;  /* 0x000000ffff9b7224 */ /* 0x000fe200020e0613 */
[----:B------:R-:W-:Y:S02]  /*f9c0*/  IADD3 R21, P3, R18, 0x20, RZ ;  /* 0x0000002012157810 */ /* 0x000fe40007f7e0ff */
[----:B------:R-:W-:-:S02]  /*f9d0*/  LOP3.LUT R142, R8, R115, RZ, 0x3c, !PT ;  /* 0x00000073088e7212 */ /* 0x000fc400078e3cff */
[----:B------:R-:W-:Y:S01]  /*f9e0*/  IADD3 R111, P1, R18, 0x8040, RZ ;  /* 0x00008040126f7810 */ /* 0x000fe20007f3e0ff */
[--C-:B------:R-:W-:Y:S01]  /*f9f0*/  IMAD.X R153, RZ, RZ, R19.reuse, P3 ;  /* 0x000000ffff997224 */ /* 0x100fe200018e0613 */
[----:B------:R-:W-:Y:S02]  /*fa00*/  LOP3.LUT R150, R6, R113, RZ, 0x3c, !PT ;  /* 0x0000007106967212 */ /* 0x000fe400078e3cff */
[----:B------:R-:W-:Y:S01]  /*fa10*/  LOP3.LUT R8, R107, 0x380, RZ, 0xc0, !PT ;  /* 0x000003806b087812 */ /* 0x000fe200078ec0ff */
[----:B------:R-:W-:Y:S01]  /*fa20*/  IMAD.X R131, RZ, RZ, R19, P1 ;  /* 0x000000ffff837224 */ /* 0x000fe200008e0613 */
[----:B------:R-:W-:Y:S02]  /*fa30*/  SHF.R.U64 R108, R108, 0x3, RZ ;  /* 0x000000036c6c7819 */ /* 0x000fe400000012ff */
[----:B------:R-:W-:Y:S02]  /*fa40*/  IADD3 R139, P5, R18, 0xc020, RZ ;  /* 0x0000c020128b7810 */ /* 0x000fe40007fbe0ff */
[----:B------:R-:W-:-:S02]  /*fa50*/  LOP3.LUT R6, R21, 0x380, RZ, 0xc0, !PT ;  /* 0x0000038015067812 */ /* 0x000fc400078ec0ff */
[----:B------:R-:W-:Y:S02]  /*fa60*/  SHF.R.U64 R8, R8, 0x3, RZ ;  /* 0x0000000308087819 */ /* 0x000fe400000012ff */
[----:B------:R-:W-:Y:S01]  /*fa70*/  LOP3.LUT R108, R108, R109, RZ, 0x3c, !PT ;  /* 0x0000006d6c6c7212 */ /* 0x000fe200078e3cff */
[----:B------:R-:W-:Y:S01]  /*fa80*/  IMAD.X R109, RZ, RZ, R157, P2 ;  /* 0x000000ffff6d7224 */ /* 0x000fe200010e069d */
[----:B------:R-:W-:Y:S02]  /*fa90*/  LOP3.LUT R138, R139, 0x380, RZ, 0xc0, !PT ;  /* 0x000003808b8a7812 */ /* 0x000fe400078ec0ff */
[----:B------:R-:W-:Y:S02]  /*faa0*/  IADD3 R101, P0, R18, 0x4020, RZ ;  /* 0x0000402012657810 */ /* 0x000fe40007f1e0ff */
[----:B------:R-:W-:Y:S02]  /*fab0*/  SHF.R.U64 R6, R6, 0x3, RZ ;  /* 0x0000000306067819 */ /* 0x000fe400000012ff */
[----:B------:R-:W-:Y:S01]  /*fac0*/  IADD3 R23, P1, R18, 0x40, RZ ;  /* 0x0000004012177810 */ /* 0x000fe20007f3e0ff */
[----:B------:R-:W-:Y:S01]  /*fad0*/  IMAD.X R9, RZ, RZ, R19, P0 ;  /* 0x000000ffff097224 */ /* 0x000fe200000e0613 */
[----:B------:R-:W-:-:S02]  /*fae0*/  IADD3 R123, P2, R156, 0xe000, RZ ;  /* 0x0000e0009c7b7810 */ /* 0x000fc40007f5e0ff */
[----:B------:R-:W-:Y:S01]  /*faf0*/  LOP3.LUT R154, R8, R107, RZ, 0x3c, !PT ;  /* 0x0000006b089a7212 */ /* 0x000fe200078e3cff */
[----:B------:R-:W-:Y:S01]  /*fb00*/  IMAD.X R7, RZ, RZ, R19, P1 ;  /* 0x000000ffff077224 */ /* 0x000fe200008e0613 */
[----:B------:R-:W-:Y:S02]  /*fb10*/  SHF.R.U64 R138, R138, 0x3, RZ ;  /* 0x000000038a8a7819 */ /* 0x000fe400000012ff */
[----:B------:R-:W-:Y:S02]  /*fb20*/  LOP3.LUT R152, R6, R21, RZ, 0x3c, !PT ;  /* 0x0000001506987212 */ /* 0x000fe400078e3cff */
[----:B------:R-:W-:Y:S02]  /*fb30*/  LOP3.LUT R8, R101, 0x380, RZ, 0xc0, !PT ;  /* 0x0000038065087812 */ /* 0x000fe400078ec0ff */
[----:B------:R-:W-:Y:S02]  /*fb40*/  LOP3.LUT R6, R23, 0x380, RZ, 0xc0, !PT ;  /* 0x0000038017067812 */ /* 0x000fe400078ec0ff */
[----:B------:R-:W-:-:S02]  /*fb50*/  LOP3.LUT R122, R123, 0x380, RZ, 0xc0, !PT ;  /* 0x000003807b7a7812 */ /* 0x000fc400078ec0ff */
[----:B------:R-:W-:Y:S01]  /*fb60*/  LOP3.LUT R138, R138, R139, RZ, 0x3c, !PT ;  /* 0x0000008b8a8a7212 */ /* 0x000fe200078e3cff */
[--C-:B------:R-:W-:Y:S01]  /*fb70*/  IMAD.X R139, RZ, RZ, R19.reuse, P5 ;  /* 0x000000ffff8b7224 */ /* 0x100fe200028e0613 */
[----:B------:R-:W-:Y:S02]  /*fb80*/  IADD3.X R143, RZ, R19, RZ, P6, !PT ;  /* 0x00000013ff8f7210 */ /* 0x000fe400037fe4ff */
[----:B------:R-:W-:Y:S02]  /*fb90*/  SHF.R.U64 R8, R8, 0x3, RZ ;  /* 0x0000000308087819 */ /* 0x000fe400000012ff */
[C---:B------:R-:W-:Y:S02]  /*fba0*/  IADD3 R103, P6, R18.reuse, 0x4040, RZ ;  /* 0x0000404012677810 */ /* 0x040fe40007fde0ff */
[----:B------:R-:W-:Y:S02]  /*fbb0*/  IADD3 R20, P3, R18, 0x60, RZ ;  /* 0x0000006012147810 */ /* 0x000fe40007f7e0ff */
[----:B------:R-:W-:Y:S01]  /*fbc0*/  SHF.R.U64 R6, R6, 0x3, RZ ;  /* 0x0000000306067819 */ /* 0x000fe200000012ff */
[--C-:B------:R-:W-:Y:S01]  /*fbd0*/  IMAD.X R11, RZ, RZ, R19.reuse, P6 ;  /* 0x000000ffff0b7224 */ /* 0x100fe200030e0613 */
[----:B------:R-:W-:Y:S01]  /*fbe0*/  SHF.R.U64 R122, R122, 0x3, RZ ;  /* 0x000000037a7a7819 */ /* 0x000fe200000012ff */
[----:B------:R-:W-:Y:S01]  /*fbf0*/  IMAD.X R5, RZ, RZ, R19, P3 ;  /* 0x000000ffff057224 */ /* 0x000fe200018e0613 */
[----:B------:R-:W-:-:S02]  /*fc00*/  IADD3 R105, P5, R18, 0x4060, RZ ;  /* 0x0000406012697810 */ /* 0x000fc40007fbe0ff */
[----:B------:R-:W-:Y:S02]  /*fc10*/  LOP3.LUT R8, R8, R101, RZ, 0x3c, !PT ;  /* 0x0000006508087212 */ /* 0x000fe400078e3cff */
[----:B------:R-:W-:Y:S02]  /*fc20*/  LOP3.LUT R6, R6, R23, RZ, 0x3c, !PT ;  /* 0x0000001706067212 */ /* 0x000fe400078e3cff */
[----:B------:R-:W-:Y:S02]  /*fc30*/  LOP3.LUT R101, R4, 0x380, RZ, 0xc0, !PT ;  /* 0x0000038004657812 */ /* 0x000fe400078ec0ff */
[----:B------:R-:W-:Y:S01]  /*fc40*/  LOP3.LUT R122, R122, R123, RZ, 0x3c, !PT ;  /* 0x0000007b7a7a7212 */ /* 0x000fe200078e3cff */
[----:B------:R-:W-:Y:S01]  /*fc50*/  IMAD.X R123, RZ, RZ, R157, P2 ;  /* 0x000000ffff7b7224 */ /* 0x000fe200010e069d */
[----:B------:R-:W-:Y:S02]  /*fc60*/  IADD3.X R13, RZ, R19, RZ, P5, !PT ;  /* 0x00000013ff0d7210 */ /* 0x000fe40002ffe4ff */
[----:B------:R-:W-:-:S02]  /*fc70*/  LOP3.LUT R23, R20, 0x380, RZ, 0xc0, !PT ;  /* 0x0000038014177812 */ /* 0x000fc400078ec0ff */
[----:B------:R-:W-:Y:S02]  /*fc80*/  IADD3 R19, P3, R156, 0x1000, RZ ;  /* 0x000010009c137810 */ /* 0x000fe40007f7e0ff */
[----:B0-----:R-:W-:Y:S02]  /*fc90*/  ISETP.NE.AND P2, PT, R158, 0x1, PT ;  /* 0x000000019e00780c */ /* 0x001fe40003f45270 */
[----:B------:R-:W-:Y:S02]  /*fca0*/  SHF.R.U64 R101, R101, 0x3, RZ ;  /* 0x0000000365657819 */ /* 0x000fe400000012ff */
[----:B------:R-:W-:Y:S02]  /*fcb0*/  SHF.R.U64 R23, R23, 0x3, RZ ;  /* 0x0000000317177819 */ /* 0x000fe400000012ff */
[----:B------:R-:W-:Y:S02]  /*fcc0*/  LOP3.LUT R18, R19, 0x380, RZ, 0xc0, !PT ;  /* 0x0000038013127812 */ /* 0x000fe400078ec0ff */
[----:B------:R-:W-:-:S02]  /*fcd0*/  LOP3.LUT R12, R111, 0x380, RZ, 0xc0, !PT ;  /* 0x000003806f0c7812 */ /* 0x000fc400078ec0ff */
[----:B------:R-:W-:Y:S02]  /*fce0*/  LOP3.LUT R126, R101, R4, RZ, 0x3c, !PT ;  /* 0x00000004657e7212 */ /* 0x000fe400078e3cff */
[----:B------:R-:W-:Y:S02]  /*fcf0*/  LOP3.LUT R4, R23, R20, RZ, 0x3c, !PT ;  /* 0x0000001417047212 */ /* 0x000fe400078e3cff */
[----:B------:R-:W-:Y:S02]  /*fd00*/  SHF.R.U64 R18, R18, 0x3, RZ ;  /* 0x0000000312127819 */ /* 0x000fe400000012ff */
[----:B------:R-:W-:Y:S02]  /*fd10*/  SHF.R.U64 R12, R12, 0x3, RZ ;  /* 0x000000030c0c7819 */ /* 0x000fe400000012ff */
[----:B------:R-:W-:Y:S02]  /*fd20*/  MOV R142, R142 ;  /* 0x0000008e008e7202 */ /* 0x000fe40000000f00 */
[----:B------:R-:W-:-:S02]  /*fd30*/  MOV R143, R4 ;  /* 0x00000004008f7202 */ /* 0x000fc40000000f00 */
[----:B------:R-:W-:Y:S01]  /*fd40*/  LOP3.LUT R18, R18, R19, RZ, 0x3c, !PT ;  /* 0x0000001312127212 */ /* 0x000fe200078e3cff */
[----:B------:R-:W-:Y:S01]  /*fd50*/  IMAD.X R19, RZ, RZ, R157, P3 ;  /* 0x000000ffff137224 */ /* 0x000fe200018e069d */
[----:B------:R-:W-:Y:S02]  /*fd60*/  F2FP.F16.F32.PACK_AB R5, R35, R34 ;  /* 0x000000222305723e */ /* 0x000fe400000000ff */
[----:B------:R-:W-:Y:S01]  /*fd70*/  LOP3.LUT R130, R12, R111, RZ, 0x3c, !PT ;  /* 0x0000006f0c827212 */ /* 0x000fe200078e3cff */
[----:B------:R-:W0:Y:S01]  /*fd80*/  @P2 LDC R34, c[0x0][0xbec] ;  /* 0x0002fb00ff222b82 */ /* 0x000e220000000800 */
[----:B------:R-:W-:Y:S02]  /*fd90*/  IADD3 R111, P3, R156, 0x8000, RZ ;  /* 0x000080009c6f7810 */ /* 0x000fe40007f7e0ff */
[----:B------:R-:W-:Y:S02]  /*fda0*/  LOP3.LUT R12, R105, 0x380, RZ, 0xc0, !PT ;  /* 0x00000380690c7812 */ /* 0x000fe400078ec0ff */
[----:B------:R-:W-:-:S02]  /*fdb0*/  LOP3.LUT R110, R111, 0x380, RZ, 0xc0, !PT ;  /* 0x000003806f6e7812 */ /* 0x000fc400078ec0ff */
[----:B------:R-:W-:Y:S01]  /*fdc0*/  SHF.R.U64 R12, R12, 0x3, RZ ;  /* 0x000000030c0c7819 */ /* 0x000fe200000012ff */
[----:B------:R-:W2:Y:S01]  /*fdd0*/  @P2 LDC R35, c[0x0][0xbf0] ;  /* 0x0002fc00ff232b82 */ /* 0x000ea20000000800 */
[----:B------:R-:W-:Y:S02]  /*fde0*/  SHF.R.U64 R110, R110, 0x3, RZ ;  /* 0x000000036e6e7819 */ /* 0x000fe400000012ff */
[----:B------:R-:W-:Y:S02]  /*fdf0*/  LOP3.LUT R12, R12, R105, RZ, 0x3c, !PT ;  /* 0x000000690c0c7212 */ /* 0x000fe400078e3cff */
[----:B------:R-:W-:Y:S02]  /*fe00*/  IADD3 R105, P0, R156, 0x5000, RZ ;  /* 0x000050009c697810 */ /* 0x000fe40007f1e0ff */
[----:B------:R-:W-:Y:S01]  /*fe10*/  LOP3.LUT R110, R110, R111, RZ, 0x3c, !PT ;  /* 0x0000006f6e6e7212 */ /* 0x000fe200078e3cff */
[----:B------:R-:W-:Y:S01]  /*fe20*/  IMAD.X R111, RZ, RZ, R157, P3 ;  /* 0x000000ffff6f7224 */ /* 0x000fe200018e069d */
[----:B------:R-:W-:-:S02]  /*fe30*/  LOP3.LUT R10, R103, 0x380, RZ, 0xc0, !PT ;  /* 0x00000380670a7812 */ /* 0x000fc400078ec0ff */
[----:B------:R-:W-:Y:S02]  /*fe40*/  IADD3 R30, P3, R156, 0xf000, RZ ;  /* 0x0000f0009c1e7810 */ /* 0x000fe40007f7e0ff */
[----:B------:R-:W-:Y:S02]  /*fe50*/  LOP3.LUT R104, R105, 0x380, RZ, 0xc0, !PT ;  /* 0x0000038069687812 */ /* 0x000fe400078ec0ff */
[----:B------:R-:W-:Y:S01]  /*fe60*/  MOV R146, R146 ;  /* 0x0000009200927202 */ /* 0x000fe20000000f00 */
[----:B------:R-:W-:Y:S01]  /*fe70*/  IMAD.X R31, RZ, RZ, R157, P3 ;  /* 0x000000ffff1f7224 */ /* 0x000fe200018e069d */
[----:B------:R-:W-:Y:S02]  /*fe80*/  MOV R147, R6 ;  /* 0x0000000600937202 */ /* 0x000fe40000000f00 */
[----:B------:R-:W-:Y:S02]  /*fe90*/  SHF.R.U64 R10, R10, 0x3, RZ ;  /* 0x000000030a0a7819 */ /* 0x000fe400000012ff */
[----:B------:R-:W-:-:S02]  /*fea0*/  LOP3.LUT R23, R30, 0x380, RZ, 0xc0, !PT ;  /* 0x000003801e177812 */ /* 0x000fc400078ec0ff */
[----:B------:R-:W-:Y:S01]  /*feb0*/  F2FP.F16.F32.PACK_AB R6, R37, R172 ;  /* 0x000000ac2506723e */ /* 0x000fe200000000ff */
[----:B------:R-:W-:Y:S01]  /*fec0*/  VIADD R37, R215, UR14 ;  /* 0x0000000ed7257c36 */ /* 0x000fe20008000000 */
[----:B------:R-:W-:Y:S02]  /*fed0*/  SHF.R.U64 R104, R104, 0x3, RZ ;  /* 0x0000000368687819 */ /* 0x000fe400000012ff */
[----:B------:R-:W-:Y:S01]  /*fee0*/  LOP3.LUT R10, R10, R103, RZ, 0x3c, !PT ;  /* 0x000000670a0a7212 */ /* 0x000fe200078e3cff */
[----:B0-----:R-:W-:Y:S01]  /*fef0*/  @P2 IMAD.HI.U32 R34, R37, R34, RZ ;  /* 0x0000002225222227 */ /* 0x001fe200078e00ff */
[----:B------:R-:W-:Y:S02]  /*ff00*/  SHF.R.U64 R23, R23, 0x3, RZ ;  /* 0x0000000317177819 */ /* 0x000fe400000012ff */
[----:B------:R-:W-:Y:S01]  /*ff10*/  LOP3.LUT R104, R104, R105, RZ, 0x3c, !PT ;  /* 0x0000006968687212 */ /* 0x000fe200078e3cff */
[----:B------:R-:W-:Y:S01]  /*ff20*/  IMAD.X R105, RZ, RZ, R157, P0 ;  /* 0x000000ffff697224 */ /* 0x000fe200000e069d */
[----:B------:R-:W-:-:S02]  /*ff30*/  MOV R134, R134 ;  /* 0x0000008600867202 */ /* 0x000fc40000000f00 */
[----:B------:R-:W-:Y:S02]  /*ff40*/  MOV R138, R138 ;  /* 0x0000008a008a7202 */ /* 0x000fe40000000f00 */
[----:B------:R-:W-:Y:S02]  /*ff50*/  IADD3 R119, P0, R156, 0xc000, RZ ;  /* 0x0000c0009c777810 */ /* 0x000fe40007f1e0ff */
[----:B------:R-:W-:Y:S02]  /*ff60*/  LOP3.LUT R30, R23, R30, RZ, 0x3c, !PT ;  /* 0x0000001e171e7212 */ /* 0x000fe400078e3cff */
[----:B------:R-:W-:Y:S02]  /*ff70*/  MOV R130, R130 ;  /* 0x0000008200827202 */ /* 0x000fe40000000f00 */
[----:B------:R-:W-:Y:S02]  /*ff80*/  MOV R152, R152 ;  /* 0x0000009800987202 */ /* 0x000fe40000000f00 */
[----:B------:R-:W-:-:S02]  /*ff90*/  MOV R135, R10 ;  /* 0x0000000a00877202 */ /* 0x000fc40000000f00 */
[----:B------:R-:W-:Y:S02]  /*ffa0*/  MOV R139, R8 ;  /* 0x00000008008b7202 */ /* 0x000fe40000000f00 */
[----:B------:R-:W-:Y:S01]  /*ffb0*/  F2FP.F16.F32.PACK_AB R4, R33, R171 ;  /* 0x000000ab2104723e */ /* 0x000fe200000000ff */
[----:B------:R-:W-:Y:S01]  /*ffc0*/  IMAD.MOV.U32 R33, RZ, RZ, R37 ;  /* 0x000000ffff217224 */ /* 0x000fe200078e0025 */
[----:B------:R-:W-:Y:S02]  /*ffd0*/  F2FP.F16.F32.PACK_AB R7, R39, R38 ;  /* 0x000000262707723e */ /* 0x000fe400000000ff */
[----:B------:R-:W-:Y:S02]  /*ffe0*/  MOV R23, R14 ;  /* 0x0000000e00177202 */ /* 0x000fe40000000f00 */
[----:B------:R-:W-:Y:S01]  /*fff0*/  MOV R131, R12 ;  /* 0x0000000c00837202 */ /* 0x000fe20000000f00 */
[----:B------:R0:W-:Y:S01]  /*10000*/  STSM.16.M88.4 [R152], R4 ;  /* 0x0000000498007844 */ /* 0x0001e20000000200 */
[----:B------:R-:W-:-:S02]  /*10010*/  F2FP.F16.F32.PACK_AB R8, R41, R173 ;  /* 0x000000ad2908723e */ /* 0x000fc400000000ff */
[----:B------:R-:W-:Y:S02]  /*10020*/  F2FP.F16.F32.PACK_AB R9, R43, R42 ;  /* 0x0000002a2b09723e */ /* 0x000fe400000000ff */
[----:B------:R-:W-:Y:S02]  /*10030*/  F2FP.F16.F32.PACK_AB R10, R45, R174 ;  /* 0x000000ae2d0a723e */ /* 0x000fe400000000ff */
[----:B------:R-:W-:Y:S02]  /*10040*/  F2FP.F16.F32.PACK_AB R11, R47, R46 ;  /* 0x0000002e2f0b723e */ /* 0x000fe400000000ff */
[----:B------:R-:W-:Y:S02]  /*10050*/  F2FP.F16.F32.PACK_AB R12, R49, R175 ;  /* 0x000000af310c723e */ /* 0x000fe400000000ff */
[----:B------:R-:W-:Y:S01]  /*10060*/  F2FP.F16.F32.PACK_AB R13, R51, R50 ;  /* 0x00000032330d723e */ /* 0x000fe200000000ff */
[----:B------:R3:W-:Y:S01]  /*10070*/  STSM.16.M88.4 [R147], R8 ;  /* 0x0000000893007844 */ /* 0x0007e20000000200 */
[----:B------:R-:W-:-:S02]  /*10080*/  F2FP.F16.F32.PACK_AB R14, R53, R176 ;  /* 0x000000b0350e723e */ /* 0x000fc400000000ff */
[----:B------:R-:W-:Y:S02]  /*10090*/  F2FP.F16.F32.PACK_AB R15, R55, R54 ;  /* 0x00000036370f723e */ /* 0x000fe400000000ff */
[----:B--2---:R-:W-:Y:S02]  /*100a0*/  @P2 SHF.R.U32.HI R33, RZ, R35, R34 ;  /* 0x00000023ff212219 */ /* 0x004fe40000011622 */
[----:B------:R-:W-:Y:S01]  /*100b0*/  LOP3.LUT R118, R119, 0x380, RZ, 0xc0, !PT ;  /* 0x0000038077767812 */ /* 0x000fe200078ec0ff */
[----:B------:R2:W-:Y:S01]  /*100c0*/  STSM.16.M88.4 [R143], R12 ;  /* 0x0000000c8f007844 */ /* 0x0005e20000000200 */
[----:B------:R-:W-:Y:S01]  /*100d0*/  MOV R126, R126 ;  /* 0x0000007e007e7202 */ /* 0x000fe20000000f00 */
[----:B------:R-:W-:Y:S01]  /*100e0*/  IMAD.MOV R35, RZ, RZ, -R33 ;  /* 0x000000ffff237224 */ /* 0x000fe200078e0a21 */
[----:B-1----:R-:W-:Y:S02]  /*100f0*/  F2FP.F16.F32.PACK_AB R24, R57, R177 ;  /* 0x000000b13918723e */ /* 0x002fe400000000ff */
[----:B------:R-:W-:Y:S01]  /*10100*/  F2FP.F16.F32.PACK_AB R25, R59, R58 ;  /* 0x0000003a3b19723e */ /* 0x000fe200000000ff */
[----:B------:R-:W-:Y:S01]  /*10110*/  IMAD R35, R158, R35, R37 ;  /* 0x000000239e237224 */ /* 0x000fe200078e0225 */
[----:B------:R-:W-:-:S02]  /*10120*/  F2FP.F16.F32.PACK_AB R26, R61, R178 ;  /* 0x000000b23d1a723e */ /* 0x000fc400000000ff */
[----:B------:R-:W-:Y:S02]  /*10130*/  F2FP.F16.F32.PACK_AB R27, R63, R62 ;  /* 0x0000003e3f1b723e */ /* 0x000fe400000000ff */
[----:B0-----:R-:W-:Y:S02]  /*10140*/  F2FP.F16.F32.PACK_AB R4, R65, R179 ;  /* 0x000000b34104723e */ /* 0x001fe400000000ff */
[----:B------:R-:W-:Y:S01]  /*10150*/  F2FP.F16.F32.PACK_AB R5, R67, R66 ;  /* 0x000000424305723e */ /* 0x000fe200000000ff */
[----:B------:R-:W-:Y:S01]  /*10160*/  STSM.16.M88.4 [R126], R24 ;  /* 0x000000187e007844 */ /* 0x000fe20000000200 */
[----:B------:R-:W-:Y:S02]  /*10170*/  F2FP.F16.F32.PACK_AB R6, R69, R180 ;  /* 0x000000b44506723e */ /* 0x000fe400000000ff */
[----:B------:R-:W-:Y:S02]  /*10180*/  F2FP.F16.F32.PACK_AB R7, R71, R70 ;  /* 0x000000464707723e */ /* 0x000fe400000000ff */
[----:B------:R-:W-:-:S02]  /*10190*/  IADD3 R107, P1, R156, 0x6000, RZ ;  /* 0x000060009c6b7810 */ /* 0x000fc40007f3e0ff */
[----:B---3--:R-:W-:Y:S01]  /*101a0*/  F2FP.F16.F32.PACK_AB R8, R73, R181 ;  /* 0x000000b54908723e */ /* 0x008fe200000000ff */
[----:B------:R-:W-:Y:S01]  /*101b0*/  STSM.16.M88.4 [R139], R4 ;  /* 0x000000048b007844 */ /* 0x000fe20000000200 */
[----:B------:R-:W-:Y:S02]  /*101c0*/  F2FP.F16.F32.PACK_AB R9, R75, R74 ;  /* 0x0000004a4b09723e */ /* 0x000fe400000000ff */
[----:B------:R-:W-:Y:S02]  /*101d0*/  F2FP.F16.F32.PACK_AB R10, R77, R182 ;  /* 0x000000b64d0a723e */ /* 0x000fe400000000ff */
[----:B------:R-:W-:Y:S02]  /*101e0*/  F2FP.F16.F32.PACK_AB R11, R79, R78 ;  /* 0x0000004e4f0b723e */ /* 0x000fe400000000ff */
[----:B------:R-:W-:Y:S02]  /*101f0*/  SHF.R.U64 R118, R118, 0x3, RZ ;  /* 0x0000000376767819 */ /* 0x000fe400000012ff */
[----:B--2---:R-:W-:Y:S01]  /*10200*/  F2FP.F16.F32.PACK_AB R12, R81, R183 ;  /* 0x000000b7510c723e */ /* 0x004fe200000000ff */
[----:B------:R0:W-:Y:S01]  /*10210*/  STSM.16.M88.4 [R135], R8 ;  /* 0x0000000887007844 */ /* 0x0001e20000000200 */
[----:B------:R-:W-:-:S02]  /*10220*/  F2FP.F16.F32.PACK_AB R13, R83, R82 ;  /* 0x00000052530d723e */ /* 0x000fc400000000ff */
[----:B------:R-:W-:Y:S02]  /*10230*/  F2FP.F16.F32.PACK_AB R14, R85, R184 ;  /* 0x000000b8550e723e */ /* 0x000fe400000000ff */
[----:B------:R-:W-:Y:S02]  /*10240*/  F2FP.F16.F32.PACK_AB R15, R87, R86 ;  /* 0x00000056570f723e */ /* 0x000fe400000000ff */
[----:B------:R-:W-:Y:S02]  /*10250*/  LOP3.LUT R106, R107, 0x380, RZ, 0xc0, !PT ;  /* 0x000003806b6a7812 */ /* 0x000fe400078ec0ff */
[----:B------:R-:W-:Y:S01]  /*10260*/  LOP3.LUT R118, R118, R119, RZ, 0x3c, !PT ;  /* 0x0000007776767212 */ /* 0x000fe200078e3cff */
[----:B------:R-:W-:Y:S01]  /*10270*/  IMAD.X R119, RZ, RZ, R157, P0 ;  /* 0x000000ffff777224 */ /* 0x000fe200000e069d */
[----:B------:R1:W-:Y:S01]  /*10280*/  STSM.16.M88.4 [R131], R12 ;  /* 0x0000000c83007844 */ /* 0x0003e20000000200 */
[----:B------:R-:W-:Y:S02]  /*10290*/  SHF.R.U64 R106, R106, 0x3, RZ ;  /* 0x000000036a6a7819 */ /* 0x000fe400000012ff */
[----:B------:R-:W-:Y:S01]  /*102a0*/  MOV R154, R154 ;  /* 0x0000009a009a7202 */ /* 0x000fe20000000f00 */
[----:B0-----:R-:W-:Y:S01]  /*102b0*/  IMAD.U32 R10, RZ, RZ, UR5 ;  /* 0x00000005ff0a7e24 */ /* 0x001fe2000f8e00ff */
[----:B------:R-:W-:Y:S01]  /*102c0*/  SHF.R.S32.HI R9, RZ, 0x1f, R33 ;  /* 0x0000001fff097819 */ /* 0x000fe20000011421 */
[----:B------:R-:W-:Y:S01]  /*102d0*/  ULDC UR5, c[0x0][0xa88] ;  /* 0x0002a20000057ab9 */ /* 0x000fe20000000800 */
[----:B------:R-:W-:-:S02]  /*102e0*/  SHF.R.S32.HI R8, RZ, 0x1f, R35 ;  /* 0x0000001fff087819 */ /* 0x000fc40000011423 */
[----:B------:R-:W-:Y:S01]  /*102f0*/  LOP3.LUT R106, R106, R107, RZ, 0x3c, !PT ;  /* 0x0000006b6a6a7212 */ /* 0x000fe200078e3cff */
[----:B------:R-:W-:Y:S01]  /*10300*/  IMAD.X R107, RZ, RZ, R157, P1 ;  /* 0x000000ffff6b7224 */ /* 0x000fe200008e069d */
[----:B------:R-:W-:Y:S02]  /*10310*/  IADD3 R121, P1, R156, 0xd000, RZ ;  /* 0x0000d0009c797810 */ /* 0x000fe40007f3e0ff */
[----:B------:R-:W-:Y:S02]  /*10320*/  F2FP.F16.F32.PACK_AB R24, R89, R185 ;  /* 0x000000b95918723e */ /* 0x000fe400000000ff */
[----:B-1----:R-:W-:Y:S01]  /*10330*/  IADD3 R12, P0, R33, UR6, RZ ;  /* 0x00000006210c7c10 */ /* 0x002fe2000ff1e0ff */
[----:B------:R-:W-:Y:S01]  /*10340*/  VIADD R14, R226, UR14 ;  /* 0x0000000ee20e7c36 */ /* 0x000fe20008000000 */
[----:B------:R-:W-:Y:S02]  /*10350*/  F2FP.F16.F32.PACK_AB R25, R91, R90 ;  /* 0x0000005a5b19723e */ /* 0x000fe400000000ff */
[----:B------:R-:W-:Y:S01]  /*10360*/  IADD3.X R13, R9, UR7, R10, P0, !PT ;  /* 0x00000007090d7c10 */ /* 0x000fe200087fe40a */
[----:B------:R-:W-:Y:S01]  /*10370*/  ULDC.64 UR6, c[0x0][0xb88] ;  /* 0x0002e20000067ab9 */ /* 0x000fe20000000a00 */
[----:B------:R-:W-:Y:S01]  /*10380*/  F2FP.F16.F32.PACK_AB R26, R93, R186 ;  /* 0x000000ba5d1a723e */ /* 0x000fe200000000ff */
[----:B------:R-:W-:Y:S01]  /*10390*/  IMAD R8, R8, UR6, RZ ;  /* 0x0000000608087c24 */ /* 0x000fe2000f8e02ff */
[----:B------:R-:W-:Y:S01]  /*103a0*/  F2FP.F16.F32.PACK_AB R27, R95, R94 ;  /* 0x0000005e5f1b723e */ /* 0x000fe200000000ff */
[----:B------:R-:W-:Y:S01]  /*103b0*/  IMAD.WIDE.U32 R12, R35, UR6, R12 ;  /* 0x00000006230c7c25 */ /* 0x000fe2000f8e000c */
[----:B------:R-:W-:-:S02]  /*103c0*/  F2FP.F16.F32.PACK_AB R4, R97, R187 ;  /* 0x000000bb6104723e */ /* 0x000fc400000000ff */
[----:B------:R-:W-:Y:S01]  /*103d0*/  F2FP.F16.F32.PACK_AB R5, R99, R98 ;  /* 0x000000626305723e */ /* 0x000fe200000000ff */
[----:B------:R-:W-:Y:S01]  /*103e0*/  IMAD R35, R35, UR7, R8 ;  /* 0x0000000723237c24 */ /* 0x000fe2000f8e0208 */
[----:B------:R-:W-:Y:S01]  /*103f0*/  F2FP.F16.F32.PACK_AB R6, R164, R188 ;  /* 0x000000bca406723e */ /* 0x000fe200000000ff */
[----:B------:R-:W-:Y:S01]  /*10400*/  STSM.16.M88.4 [R154], R24 ;  /* 0x000000189a007844 */ /* 0x000fe20000000200 */
[----:B------:R-:W-:Y:S01]  /*10410*/  F2FP.F16.F32.PACK_AB R7, R16, R3 ;  /* 0x000000031007723e */ /* 0x000fe200000000ff */
[----:B------:R-:W-:Y:S01]  /*10420*/  ULDC.64 UR6, c[0x0][0xb50] ;  /* 0x0002d40000067ab9 */ /* 0x000fe20000000a00 */
[----:B------:R-:W-:Y:S01]  /*10430*/  LOP3.LUT R120, R121, 0x380, RZ, 0xc0, !PT ;  /* 0x0000038079787812 */ /* 0x000fe200078ec0ff */
[----:B------:R-:W-:Y:S01]  /*10440*/  IMAD R3, R158, UR5, RZ ;  /* 0x000000059e037c24 */ /* 0x000fe2000f8e02ff */
[----:B------:R-:W-:Y:S01]  /*10450*/  LEA R16, P3, R12, UR6, 0x2 ;  /* 0x000000060c107c11 */ /* 0x000fe2000f8610ff */
[----:B------:R0:W-:Y:S01]  /*10460*/  STSM.16.M88.4 [R146], R4 ;  /* 0x0000000492007844 */ /* 0x0001e20000000200 */
[----:B------:R-:W-:-:S02]  /*10470*/  SHF.R.U64 R120, R120, 0x3, RZ ;  /* 0x0000000378787819 */ /* 0x000fc400000012ff */
[----:B------:R-:W-:Y:S02]  /*10480*/  LOP3.LUT P0, RZ, R224, 0x3, RZ, 0xc0, !PT ;  /* 0x00000003e0ff7812 */ /* 0x000fe4000780c0ff */
[----:B------:R-:W-:Y:S02]  /*10490*/  F2FP.F16.F32.PACK_AB R8, R166, R189 ;  /* 0x000000bda608723e */ /* 0x000fe400000000ff */
[----:B------:R-:W-:Y:S02]  /*104a0*/  F2FP.F16.F32.PACK_AB R9, R36, R32 ;  /* 0x000000202409723e */ /* 0x000fe400000000ff */
[----:B------:R-:W-:Y:S02]  /*104b0*/  F2FP.F16.F32.PACK_AB R10, R167, R190 ;  /* 0x000000bea70a723e */ /* 0x000fe400000000ff */
[----:B------:R-:W-:Y:S02]  /*104c0*/  F2FP.F16.F32.PACK_AB R11, R44, R40 ;  /* 0x000000282c0b723e */ /* 0x000fe400000000ff */
[----:B------:R-:W-:Y:S01]  /*104d0*/  LOP3.LUT R120, R120, R121, RZ, 0x3c, !PT ;  /* 0x0000007978787212 */ /* 0x000fe200078e3cff */
[----:B------:R-:W-:Y:S01]  /*104e0*/  IMAD.X R121, RZ, RZ, R157, P1 ;  /* 0x000000ffff797224 */ /* 0x000fe200008e069d */
[C---:B------:R-:W-:Y:S01]  /*104f0*/  ISETP.GE.OR P1, PT, R14.reuse, R3, P0 ;  /* 0x000000030e00720c */ /* 0x040fe20000726670 */
[----:B0-----:R-:W-:Y:S01]  /*10500*/  IMAD.IADD R5, R13, 0x1, R35 ;  /* 0x000000010d057824 */ /* 0x001fe200078e0223 */
[----:B------:R-:W-:Y:S01]  /*10510*/  IADD3 R4, R14, 0x8, RZ ;  /* 0x000000080e047810 */ /* 0x000fe20007ffe0ff */
[----:B------:R0:W-:Y:S01]  /*10520*/  STSM.16.M88.4 [R130], R8 ;  /* 0x0000000882007844 */ /* 0x0001e20000000200 */
[----:B------:R-:W-:-:S02]  /*10530*/  MOV R150, R150 ;  /* 0x0000009600967202 */ /* 0x000fc40000000f00 */
[----:B------:R-:W-:Y:S02]  /*10540*/  LEA.HI.X R27, R12, UR7, R5, 0x2, P3 ;  /* 0x000000070c1b7c11 */ /* 0x000fe400098f1405 */
[----:B------:R-:W-:Y:S02]  /*10550*/  ISETP.GE.OR P0, PT, R4, R3, P0 ;  /* 0x000000030400720c */ /* 0x000fe40000706670 */
[----:B------:R-:W-:Y:S01]  /*10560*/  F2FP.F16.F32.PACK_AB R4, R168, R191 ;  /* 0x000000bfa804723e */ /* 0x000fe200000000ff */
[----:B------:R-:W-:Y:S01]  /*10570*/  SHFL.IDX PT, R49, R27, RZ, 0x1c1f ;  /* 0x001c1fff1b317589 */ /* 0x000fe200000e0000 */
[----:B------:R-:W-:Y:S02]  /*10580*/  F2FP.F16.F32.PACK_AB R5, R52, R48 ;  /* 0x000000303405723e */ /* 0x000fe400000000ff */
[----:B------:R-:W-:Y:S01]  /*10590*/  F2FP.F16.F32.PACK_AB R6, R169, R192 ;  /* 0x000000c0a906723e */ /* 0x000fe200000000ff */
[----:B------:R1:W-:Y:S01]  /*105a0*/  SHFL.IDX PT, R53, R27, 0x1, 0x1c1f ;  /* 0x003c1f001b357f89 */ /* 0x0003e200000e0000 */
[----:B------:R-:W-:-:S02]  /*105b0*/  F2FP.F16.F32.PACK_AB R7, R60, R56 ;  /* 0x000000383c07723e */ /* 0x000fc400000000ff */
[----:B------:R-:W-:Y:S01]  /*105c0*/  F2FP.F16.F32.PACK_AB R12, R129, R195 ;  /* 0x000000c3810c723e */ /* 0x000fe200000000ff */
[----:B------:R-:W2:Y:S01]  /*105d0*/  SHFL.IDX PT, R48, R16, RZ, 0x1c1f ;  /* 0x001c1fff10307589 */ /* 0x000ea200000e0000 */
[----:B0-----:R-:W-:Y:S02]  /*105e0*/  F2FP.F16.F32.PACK_AB R8, R170, R193 ;  /* 0x000000c1aa08723e */ /* 0x001fe400000000ff */
[----:B------:R-:W-:Y:S01]  /*105f0*/  F2FP.F16.F32.PACK_AB R9, R68, R64 ;  /* 0x000000404409723e */ /* 0x000fe200000000ff */
[----:B------:R-:W-:Y:S01]  /*10600*/  STSM.16.M88.4 [R150], R4 ;  /* 0x0000000496007844 */ /* 0x000fe20000000200 */
[----:B------:R-:W-:Y:S02]  /*10610*/  F2FP.F16.F32.PACK_AB R10, R125, R194 ;  /* 0x000000c27d0a723e */ /* 0x000fe400000000ff */
[----:B------:R-:W-:Y:S01]  /*10620*/  F2FP.F16.F32.PACK_AB R11, R76, R72 ;  /* 0x000000484c0b723e */ /* 0x000fe200000000ff */
[----:B------:R-:W0:Y:S01]  /*10630*/  SHFL.IDX PT, R52, R16, 0x1, 0x1c1f ;  /* 0x003c1f0010347f89 */ /* 0x000e2200000e0000 */
[----:B------:R-:W-:-:S02]  /*10640*/  F2FP.F16.F32.PACK_AB R13, R84, R80 ;  /* 0x00000050540d723e */ /* 0x000fc400000000ff */
[----:B------:R-:W-:Y:S01]  /*10650*/  F2FP.F16.F32.PACK_AB R14, R133, R132 ;  /* 0x00000084850e723e */ /* 0x000fe200000000ff */
[----:B------:R-:W-:Y:S01]  /*10660*/  STSM.16.M88.4 [R142], R8 ;  /* 0x000000088e007844 */ /* 0x000fe20000000200 */
[----:B------:R-:W-:Y:S02]  /*10670*/  F2FP.F16.F32.PACK_AB R15, R92, R88 ;  /* 0x000000585c0f723e */ /* 0x000fe400000000ff */
[----:B------:R-:W-:Y:S02]  /*10680*/  F2FP.F16.F32.PACK_AB R24, R137, R136 ;  /* 0x000000888918723e */ /* 0x000fe400000000ff */
[----:B------:R-:W-:Y:S01]  /*10690*/  F2FP.F16.F32.PACK_AB R25, R124, R96 ;  /* 0x000000607c19723e */ /* 0x000fe200000000ff */
[----:B------:R-:W-:Y:S01]  /*106a0*/  STSM.16.M88.4 [R138], R12 ;  /* 0x0000000c8a007844 */ /* 0x000fe20000000200 */
[----:B------:R-:W-:Y:S02]  /*106b0*/  F2FP.F16.F32.PACK_AB R26, R141, R140 ;  /* 0x0000008c8d1a723e */ /* 0x000fe400000000ff */
[----:B-1----:R-:W-:-:S02]  /*106c0*/  F2FP.F16.F32.PACK_AB R27, R160, R128 ;  /* 0x00000080a01b723e */ /* 0x002fc400000000ff */
[----:B------:R-:W-:Y:S02]  /*106d0*/  F2FP.F16.F32.PACK_AB R160, R145, R144 ;  /* 0x0000009091a0723e */ /* 0x000fe400000000ff */
[C---:B------:R-:W-:Y:S01]  /*106e0*/  IADD3 R100, P4, R156.reuse, 0x2000, RZ ;  /* 0x000020009c647810 */ /* 0x040fe20007f9e0ff */
[----:B------:R-:W-:Y:S01]  /*106f0*/  STSM.16.M88.4 [R134], R24 ;  /* 0x0000001886007844 */ /* 0x000fe20000000200 */
[----:B------:R-:W-:Y:S02]  /*10700*/  IADD3 R101, P5, R156, 0x3000, RZ ;  /* 0x000030009c657810 */ /* 0x000fe40007fbe0ff */
[----:B------:R-:W-:Y:S01]  /*10710*/  LOP3.LUT R21, R100, 0x380, RZ, 0xc0, !PT ;  /* 0x0000038064157812 */ /* 0x000fe200078ec0ff */
[----:B------:R1:W-:Y:S01]  /*10720*/  STSM.16.M88.4 [R23], R160 ;  /* 0x000000a017007844 */ /* 0x0003e20000000200 */
[----:B------:R-:W-:Y:S02]  /*10730*/  IADD3 R103, P6, R156, 0x4000, RZ ;  /* 0x000040009c677810 */ /* 0x000fe40007fde0ff */
[----:B------:R-:W-:Y:S01]  /*10740*/  SHF.R.U64 R21, R21, 0x3, RZ ;  /* 0x0000000315157819 */ /* 0x000fe200000012ff */
[----:B------:R-:W-:Y:S01]  /*10750*/  BAR.SYNC.DEFER_BLOCKING 0x1, 0x100 ;  /* 0x0044000000007b1d */ /* 0x000fe20000010000 */
[----:B------:R-:W-:-:S02]  /*10760*/  LOP3.LUT R102, R103, 0x380, RZ, 0xc0, !PT ;  /* 0x0000038067667812 */ /* 0x000fc400078ec0ff */
[----:B------:R-:W-:Y:S01]  /*10770*/  LOP3.LUT R20, R21, R100, RZ, 0x3c, !PT ;  /* 0x0000006415147212 */ /* 0x000fe200078e3cff */
[----:B------:R-:W-:Y:S01]  /*10780*/  UIMAD UR5, UR10, UR8, URZ ;  /* 0x000000080a0572a4 */ /* 0x000fe2000f8e023f */
[----:B------:R-:W-:Y:S01]  /*10790*/  LOP3.LUT R100, R101, 0x380, RZ, 0xc0, !PT ;  /* 0x0000038065647812 */ /* 0x000fe200078ec0ff */
[--C-:B------:R-:W-:Y:S01]  /*107a0*/  IMAD.X R21, RZ, RZ, R157.reuse, P4 ;  /* 0x000000ffff157224 */ /* 0x100fe200020e069d */
[----:B------:R-:W-:Y:S02]  /*107b0*/  SHF.R.U64 R102, R102, 0x3, RZ ;  /* 0x0000000366667819 */ /* 0x000fe400000012ff */
[----:B------:R-:W-:Y:S02]  /*107c0*/  SHF.R.U64 R100, R100, 0x3, RZ ;  /* 0x0000000364647819 */ /* 0x000fe400000012ff */
[----:B------:R-:W-:Y:S01]  /*107d0*/  LOP3.LUT R29, R156, 0x380, RZ, 0xc0, !PT ;  /* 0x000003809c1d7812 */ /* 0x000fe200078ec0ff */
[----:B-1----:R-:W1:Y:S01]  /*107e0*/  @P2 LDC R23, c[0x0][0xbf0] ;  /* 0x0002fc00ff172b82 */ /* 0x002e620000000800 */
[----:B------:R-:W-:Y:S01]  /*107f0*/  LOP3.LUT R100, R100, R101, RZ, 0x3c, !PT ;  /* 0x0000006564647212 */ /* 0x000fe200078e3cff */
[----:B------:R-:W-:Y:S01]  /*10800*/  IMAD.X R101, RZ, RZ, R157, P5 ;  /* 0x000000ffff657224 */ /* 0x000fe200028e069d */
[----:B------:R-:W-:Y:S01]  /*10810*/  LOP3.LUT R102, R102, R103, RZ, 0x3c, !PT ;  /* 0x0000006766667212 */ /* 0x000fe200078e3cff */
[----:B--2---:R2:W-:Y:S01]  /*10820*/  @!P1 ST.E desc[UR38][R48.64], R0 ;  /* 0x0000000030009985 */ /* 0x0045e2000c101926 */
[----:B------:R-:W-:Y:S01]  /*10830*/  IADD3.X R103, RZ, R157, RZ, P6, !PT ;  /* 0x0000009dff677210 */ /* 0x000fe200037fe4ff */
[----:B------:R-:W-:Y:S01]  /*10840*/  UIMAD.WIDE.U32 UR6, UR11, UR8, URZ ;  /* 0x000000080b0672a5 */ /* 0x000fe2000f8e003f */
[C---:B------:R-:W-:Y:S01]  /*10850*/  IADD3 R113, P4, R156.reuse, 0x9000, RZ ;  /* 0x000090009c717810 */ /* 0x040fe20007f9e0ff */
[----:B0-----:R0:W-:Y:S01]  /*10860*/  @!P0 ST.E desc[UR38][R52.64], R2 ;  /* 0x0000000234008985 */ /* 0x0011e2000c101926 */
[----:B------:R-:W-:Y:S01]  /*10870*/  UIMAD UR5, UR11, UR9, UR5 ;  /* 0x000000090b0572a4 */ /* 0x000fe2000f8e0205 */
[----:B------:R-:W-:-:S02]  /*10880*/  IADD3 R115, P5, R156, 0xa000, RZ ;  /* 0x0000a0009c737810 */ /* 0x000fc40007fbe0ff */
[----:B------:R3:W5:Y:S01]  /*10890*/  LD.E.128 R36, desc[UR38][R18.64] ;  /* 0x0000002612247980 */ /* 0x000762000c101d00 */
[----:B------:R-:W-:Y:S01]  /*108a0*/  IADD3 R117, P6, R156, 0xb000, RZ ;  /* 0x0000b0009c757810 */ /* 0x000fe20007fde0ff */
[----:B------:R-:W-:Y:S01]  /*108b0*/  ULDC.64 UR10, c[0x0][0xaf0] ;  /* 0x0002bc00000a7ab9 */ /* 0x000fe20000000a00 */
[----:B------:R-:W-:Y:S01]  /*108c0*/  SHF.R.U64 R29, R29, 0x3, RZ ;  /* 0x000000031d1d7819 */ /* 0x000fe200000012ff */
[----:B--2---:R-:W-:Y:S01]  /*108d0*/  IMAD R0, R219, 0x20, R222 ;  /* 0x00000020db007824 */ /* 0x004fe200078e02de */
[----:B------:R-:W-:Y:S01]  /*108e0*/  UIADD3 UR7, UR7, UR5, URZ ;  /* 0x0000000507077290 */ /* 0x000fe2000fffe03f */
[----:B------:R-:W-:Y:S01]  /*108f0*/  LOP3.LUT R112, R113, 0x380, RZ, 0xc0, !PT ;  /* 0x0000038071707812 */ /* 0x000fe200078ec0ff */
[----:B------:R2:W5:Y:S01]  /*10900*/  LD.E.128 R40, desc[UR38][R20.64] ;  /* 0x0000002614287980 */ /* 0x000562000c101d00 */
[----:B------:R-:W-:Y:S01]  /*10910*/  LOP3.LUT R114, R115, 0x380, RZ, 0xc0, !PT ;  /* 0x0000038073727812 */ /* 0x000fe200078ec0ff */
[----:B---3--:R-:W3:Y:S01]  /*10920*/  @P2 LDC R19, c[0x0][0xbec] ;  /* 0x0002fb00ff132b82 */ /* 0x008ee20000000800 */
[----:B0-----:R-:W-:Y:S01]  /*10930*/  VIADD R2, R0, UR14 ;  /* 0x0000000e00027c36 */ /* 0x001fe20008000000 */
[----:B------:R-:W-:Y:S01]  /*10940*/  UIMAD UR8, UR12, UR10, URZ ;  /* 0x0000000a0c0872a4 */ /* 0x000fe2000f8e023f */
[----:B------:R-:W-:Y:S01]  /*10950*/  LOP3.LUT R116, R117, 0x380, RZ, 0xc0, !PT ;  /* 0x0000038075747812 */ /* 0x000fe200078ec0ff */
[----:B------:R-:W-:Y:S01]  /*10960*/  UIMAD.WIDE.U32 UR6, UR15, UR10, UR6 ;  /* 0x0000000a0f0672a5 */ /* 0x000fe2000f8e0006 */
[----:B------:R-:W-:Y:S01]  /*10970*/  SHF.R.U64 R112, R112, 0x3, RZ ;  /* 0x0000000370707819 */ /* 0x000fe200000012ff */
[----:B------:R0:W5:Y:S01]  /*10980*/  LD.E.128 R4, desc[UR38][R100.64] ;  /* 0x0000002664047980 */ /* 0x000162000c101d00 */
[----:B--2---:R-:W-:Y:S01]  /*10990*/  IMAD.MOV.U32 R21, RZ, RZ, R2 ;  /* 0x000000ffff157224 */ /* 0x004fe200078e0002 */
[----:B------:R-:W-:Y:S01]  /*109a0*/  UIMAD UR5, UR15, UR11, UR8 ;  /* 0x0000000b0f0572a4 */ /* 0x000fe2000f8e0208 */
[----:B------:R-:W-:Y:S01]  /*109b0*/  SHF.R.U64 R114, R114, 0x3, RZ ;  /* 0x0000000372727819 */ /* 0x000fe200000012ff */
[----:B------:R0:W5:Y:S01]  /*109c0*/  LD.E.128 R8, desc[UR38][R102.64] ;  /* 0x0000002666087980 */ /* 0x000162000c101d00 */
[----:B------:R-:W-:Y:S01]  /*109d0*/  SHF.R.U64 R116, R116, 0x3, RZ ;  /* 0x0000000374747819 */ /* 0x000fe200000012ff */
[----:B------:R-:W-:Y:S01]  /*109e0*/  UIADD3 UR5, UR7, UR5, URZ ;  /* 0x0000000507057290 */ /* 0x000fe2000fffe03f */
[----:B------:R-:W-:Y:S01]  /*109f0*/  LOP3.LUT R28, R29, R156, RZ, 0x3c, !PT ;  /* 0x0000009c1d1c7212 */ /* 0x000fe200078e3cff */
[----:B------:R-:W-:Y:S01]  /*10a00*/  ULDC.64 UR8, c[0x0][0xae0] ;  /* 0x0002b80000087ab9 */ /* 0x000fe20000000a00 */
[----:B------:R-:W-:Y:S01]  /*10a10*/  LOP3.LUT R112, R112, R113, RZ, 0x3c, !PT ;  /* 0x0000007170707212 */ /* 0x000fe200078e3cff */
[--C-:B------:R-:W-:Y:S01]  /*10a20*/  IMAD.X R113, RZ, RZ, R157.reuse, P4 ;  /* 0x000000ffff717224 */ /* 0x100fe200020e069d */
[----:B------:R-:W-:Y:S01]  /*10a30*/  LOP3.LUT R114, R114, R115, RZ, 0x3c, !PT ;  /* 0x0000007372727212 */ /* 0x000fe200078e3cff */
[----:B------:R0:W5:Y:S01]  /*10a40*/  LD.E.128 R12, desc[UR38][R104.64] ;  /* 0x00000026680c7980 */ /* 0x000162000c101d00 */
[----:B------:R-:W-:Y:S01]  /*10a50*/  LOP3.LUT R116, R116, R117, RZ, 0x3c, !PT ;  /* 0x0000007574747212 */ /* 0x000fe200078e3cff */
[----:B------:R-:W-:Y:S01]  /*10a60*/  IMAD.X R117, RZ, RZ, R157, P6 ;  /* 0x000000ffff757224 */ /* 0x000fe200030e069d */
[-C--:B------:R-:W-:Y:S01]  /*10a70*/  MOV R29, R157.reuse ;  /* 0x0000009d001d7202 */ /* 0x080fe20000000f00 */
[----:B------:R0:W5:Y:S01]  /*10a80*/  LD.E.128 R24, desc[UR38][R106.64] ;  /* 0x000000266a187980 */ /* 0x000162000c101d00 */
[----:B------:R-:W-:Y:S01]  /*10a90*/  IADD3.X R115, RZ, R157, RZ, P5, !PT ;  /* 0x0000009dff737210 */ /* 0x000fe20002ffe4ff */
[----:B---3--:R-:W-:Y:S01]  /*10aa0*/  @P2 IMAD.HI.U32 R0, R2, R19, RZ ;  /* 0x0000001302002227 */ /* 0x008fe200078e00ff */
[----:B------:R-:W-:Y:S01]  /*10ab0*/  MOV R18, UR6 ;  /* 0x0000000600127c02 */ /* 0x000fe20008000f00 */
[----:B------:R0:W5:Y:S03]  /*10ac0*/  LD.E.128 R32, desc[UR38][R28.64] ;  /* 0x000000261c207980 */ /* 0x000166000c101d00 */
[----:B-1----:R-:W-:Y:S01]  /*10ad0*/  @P2 SHF.R.U32.HI R21, RZ, R23, R0 ;  /* 0x00000017ff152219 */ /* 0x002fe20000011600 */
[----:B------:R0:W5:Y:S03]  /*10ae0*/  LD.E.128 R44, desc[UR38][R108.64] ;  /* 0x000000266c2c7980 */ /* 0x000166000c101d00 */
[--C-:B------:R-:W-:Y:S01]  /*10af0*/  SHF.R.S32.HI R0, RZ, 0x1f, R21.reuse ;  /* 0x0000001fff007819 */ /* 0x100fe20000011415 */
[----:B------:R-:W-:Y:S01]  /*10b00*/  IMAD.MOV R23, RZ, RZ, -R21 ;  /* 0x000000ffff177224 */ /* 0x000fe200078e0a15 */
[----:B------:R0:W5:Y:S01]  /*10b10*/  LD.E.128 R64, desc[UR38][R110.64] ;  /* 0x000000266e407980 */ /* 0x000162000c101d00 */
[----:B------:R-:W-:Y:S01]  /*10b20*/  IMAD.U32 R19, RZ, RZ, UR7 ;  /* 0x00000007ff137e24 */ /* 0x000fe2000f8e00ff */
[----:B------:R-:W-:Y:S01]  /*10b30*/  ULDC.64 UR6, c[0x0][0xad8] ;  /* 0x0002b60000067ab9 */ /* 0x000fe20000000a00 */
[----:B------:R-:W-:Y:S01]  /*10b40*/  IMAD R0, R0, UR8, RZ ;  /* 0x0000000800007c24 */ /* 0x000fe2000f8e02ff */
[----:B------:R0:W5:Y:S01]  /*10b50*/  LD.E.128 R48, desc[UR38][R112.64] ;  /* 0x0000002670307980 */ /* 0x000162000c101d00 */
[----:B------:R-:W-:-:S02]  /*10b60*/  IMAD R23, R158, R23, R2 ;  /* 0x000000179e177224 */ /* 0x000fc400078e0202 */
[----:B------:R-:W-:Y:S01]  /*10b70*/  IMAD.U32 R19, RZ, RZ, UR5 ;  /* 0x00000005ff137e24 */ /* 0x000fe2000f8e00ff */
[----:B------:R0:W5:Y:S01]  /*10b80*/  LD.E.128 R52, desc[UR38][R114.64] ;  /* 0x0000002672347980 */ /* 0x000162000c101d00 */
[C---:B------:R-:W-:Y:S01]  /*10b90*/  IMAD R77, R21.reuse, UR9, R0 ;  /* 0x00000009154d7c24 */ /* 0x040fe2000f8e0200 */
[----:B------:R-:W-:Y:S02]  /*10ba0*/  SHF.R.S32.HI R0, RZ, 0x1f, R23 ;  /* 0x0000001fff007819 */ /* 0x000fe40000011417 */
[----:B------:R0:W5:Y:S01]  /*10bb0*/  LD.E.128 R56, desc[UR38][R116.64] ;  /* 0x0000002674387980 */ /* 0x000162000c101d00 */
[----:B------:R-:W-:-:S03]  /*10bc0*/  IMAD.WIDE.U32 R18, R21, UR8, R18 ;  /* 0x0000000815127c25 */ /* 0x000fc6000f8e0012 */
[----:B------:R0:W5:Y:S04]  /*10bd0*/  LD.E.128 R72, desc[UR38][R118.64] ;  /* 0x0000002676487980 */ /* 0x000168000c101d00 */
[----:B------:R0:W5:Y:S04]  /*10be0*/  LD.E.128 R68, desc[UR38][R120.64] ;  /* 0x0000002678447980 */ /* 0x000168000c101d00 */
[----:B------:R0:W5:Y:S04]  /*10bf0*/  LD.E.128 R60, desc[UR38][R122.64] ;  /* 0x000000267a3c7980 */ /* 0x000168000c101d00 */
[----:B------:R-:W5:Y:S01]  /*10c00*/  LD.E.128 R28, desc[UR38][R30.64] ;  /* 0x000000261e1c7980 */ /* 0x000f62000c101d00 */
[----:B------:R-:W-:Y:S01]  /*10c10*/  @!PT LDS RZ, [RZ] ;  /* 0x00000000fffff984 */ /* 0x000fe20000000800 */
[----:B------:R-:W-:Y:S01]  /*10c20*/  @!PT LDS RZ, [RZ] ;  /* 0x00000000fffff984 */ /* 0x000fe20000000800 */
[----:B------:R-:W-:Y:S01]  /*10c30*/  @!PT LDS RZ, [RZ] ;  /* 0x00000000fffff984 */ /* 0x000fe20000000800 */
[----:B------:R-:W-:Y:S01]  /*10c40*/  @!PT LDS RZ, [RZ] ;  /* 0x00000000fffff984 */ /* 0x000fe20000000800 */
[----:B------:R1:W-:Y:S06]  /*10c50*/  MEMBAR.ALL.CTA ;  /* 0x0000000000007992 */ /* 0x0003ec0000008000 */
[----:B-1----:R-:W1:Y:S01]  /*10c60*/  FENCE.VIEW.ASYNC.S ;  /* 0x00000000000073c6 */ /* 0x002e620000000000 */
[----:B------:R-:W-:-:S02]  /*10c70*/  IMAD.IADD R19, R19, 0x1, R77 ;  /* 0x0000000113137824 */ /* 0x000fc400078e024d */
[----:B------:R-:W-:Y:S02]  /*10c80*/  IMAD R2, R0, UR6, RZ ;  /* 0x0000000600027c24 */ /* 0x000fe4000f8e02ff */
[----:B------:R-:W-:Y:S01]  /*10c90*/  VIADD R80, R222, UR14 ;  /* 0x0000000ede507c36 */ /* 0x000fe20008000000 */
[----:B------:R-:W-:Y:S01]  /*10ca0*/  UIADD3 UR5, UR13, 0x38820, URZ ;  /* 0x000388200d057890 */ /* 0x000fe2000fffe03f */
[C---:B------:R-:W-:Y:S02]  /*10cb0*/  IMAD R21, R23.reuse, UR7, R2 ;  /* 0x0000000717157c24 */ /* 0x040fe4000f8e0202 */
[----:B------:R-:W-:Y:S01]  /*10cc0*/  IMAD.WIDE.U32 R18, R23, UR6, R18 ;  /* 0x0000000617127c25 */ /* 0x000fe2000f8e0012 */
[----:B------:R-:W-:Y:S01]  /*10cd0*/  ISETP.GE.AND P2, PT, R80, R3, PT ;  /* 0x000000035000720c */ /* 0x000fe20003f46270 */
[----:B------:R-:W-:Y:S01]  /*10ce0*/  ULDC.64 UR6, c[0x0][0xa80] ;  /* 0x0002a00000067ab9 */ /* 0x000fe20000000a00 */
[----:B------:R-:W-:Y:S01]  /*10cf0*/  UPRMT UR5, URZ, 0x654, UR5 ;  /* 0x000006543f057896 */ /* 0x000fe20008000005 */
[----:B------:R-:W-:Y:S01]  /*10d00*/  IMAD.IADD R19, R19, 0x1, R21 ;  /* 0x0000000113137824 */ /* 0x000fe200078e0215 */
[----:B------:R-:W-:Y:S01]  /*10d10*/  LEA R2, P3, R18, UR6, 0x1 ;  /* 0x0000000612027c11 */ /* 0x000fe2000f8608ff */
[----:B------:R-:W-:-:S03]  /*10d20*/  VIADD R0, R80, 0x20 ;  /* 0x0000002050007836 */ /* 0x000fc60000000000 */
[----:B------:R-:W-:Y:S02]  /*10d30*/  LEA.HI.X R16, R18, UR7, R19, 0x1, P3 ;  /* 0x0000000712107c11 */ /* 0x000fe400098f0c13 */
[-C--:B------:R-:W-:Y:S01]  /*10d40*/  ISETP.GE.AND P1, PT, R0, R3.reuse, PT ;  /* 0x000000030000720c */ /* 0x080fe20003f26270 */
[----:B-1----:R0:W1:Y:S01]  /*10d50*/  SHFL.IDX PT, R79, R2, RZ, 0x181f ;  /* 0x00181fff024f7589 */ /* 0x00206200000e0000 */
[----:B------:R-:W-:Y:S01]  /*10d60*/  IADD3 R0, R80, 0x40, RZ ;  /* 0x0000004050007810 */ /* 0x000fe20007ffe0ff */
[----:B------:R-:W-:Y:S01]  /*10d70*/  BSSY B1, `(.L_x_2241) ;  /* 0x000001a000017945 */ /* 0x000fe20003800000 */
[----:B------:R-:W-:Y:S01]  /*10d80*/  SYNCS.ARRIVE.TRANS64.RED.A1T0 RZ, [UR5], RZ ;  /* 0x000000ffffff79a7 */ /* 0x000fe20008100405 */
[----:B------:R0:W2:Y:S01]  /*10d90*/  SHFL.IDX PT, R23, R16, RZ, 0x181f ;  /* 0x00181fff10177589 */ /* 0x0000a200000e0000 */
[----:B------:R-:W-:Y:S02]  /*10da0*/  ISETP.GE.AND P0, PT, R0, R3, PT ;  /* 0x000000030000720c */ /* 0x000fe40003f06270 */
[----:B------:R-:W-:-:S02]  /*10db0*/  SHF.R.S32.HI R196, RZ, 0x1f, R218 ;  /* 0x0000001fffc47819 */ /* 0x000fc400000114da */
[----:B------:R-:W-:Y:S02]  /*10dc0*/  SHF.R.S32.HI R197, RZ, 0x1f, R216 ;  /* 0x0000001fffc57819 */ /* 0x000fe400000114d8 */
[----:B------:R-:W-:Y:S02]  /*10dd0*/  SHF.R.S32.HI R198, RZ, 0x1f, R217 ;  /* 0x0000001fffc67819 */ /* 0x000fe400000114d9 */
[----:B------:R-:W-:Y:S01]  /*10de0*/  SHF.R.S32.HI R199, RZ, 0x1f, R22 ;  /* 0x0000001fffc77819 */ /* 0x000fe20000011416 */
[----:B0-----:R-:W-:Y:S06]  /*10df0*/  @P2 BRA `(.L_x_2242) ;  /* 0x0000000000442947 */ /* 0x001fec0003800000 */
        /* <DEDUP_REMOVED lines=17> */
.L_x_2242:
[----:B------:R-:W-:Y:S05]  /*10f10*/  BSYNC B1 ;  /* 0x0000000000017941 */ /* 0x000fea0003800000 */
.L_x_2241:
[----:B0-----:R0:W3:Y:S01]  /*10f20*/  SHFL.IDX PT, R21, R16, 0x1, 0x181f ;  /* 0x00381f0010157f89 */ /* 0x0010e200000e0000 */
[----:B------:R-:W-:Y:S03]  /*10f30*/  BSSY B1, `(.L_x_2243) ;  /* 0x0000014000017945 */ /* 0x000fe60003800000 */
[----:B------:R0:W4:Y:S01]  /*10f40*/  SHFL.IDX PT, R19, R2, 0x1, 0x181f ;  /* 0x00381f0002137f89 */ /* 0x00012200000e0000 */
[----:B------:R-:W-:Y:S05]  /*10f50*/  @P1 BRA `(.L_x_2244) ;  /* 0x0000000000441947 */ /* 0x000fea0003800000 */
[----:B------:R-:W-:Y:S02]  /*10f60*/  ULDC UR5, c[0x0][0xac8] ;  /* 0x0002b20000057ab9 */ /* 0x000fe40000000800 */
[----:B------:R-:W-:Y:S02]  /*10f70*/  ISETP.GE.AND P4, PT, R22, UR5, PT ;  /* 0x0000000516007c0c */ /* 0x000fe4000bf86270 */
[----:B------:R-:W-:Y:S02]  /*10f80*/  ISETP.GE.AND P3, PT, R217, UR5, PT ;  /* 0x00000005d9007c0c */ /* 0x000fe4000bf66270 */
[----:B------:R-:W-:Y:S02]  /*10f90*/  ISETP.GE.AND P2, PT, R216, UR5, PT ;  /* 0x00000005d8007c0c */ /* 0x000fe4000bf46270 */
[----:B------:R-:W-:-:S07]  /*10fa0*/  ISETP.GE.AND P1, PT, R218, UR5, PT ;  /* 0x00000005da007c0c */ /* 0x000fce000bf26270 */
[CC--:B----45:R-:W-:Y:S02]  /*10fb0*/  @!P4 LEA R8, P6, R22.reuse, R19.reuse, 0x1 ;  /* 0x000000131608c211 */ /* 0x0f0fe400078c08ff */
[C---:B------:R-:W-:Y:S02]  /*10fc0*/  @!P3 LEA R10, P5, R217.reuse, R19, 0x1 ;  /* 0x00000013d90ab211 */ /* 0x040fe400078a08ff */
        /* <DEDUP_REMOVED lines=10> */
.L_x_2244:
[----:B------:R-:W-:Y:S05]  /*11070*/  BSYNC B1 ;  /* 0x0000000000017941 */ /* 0x000fea0003800000 */
.L_x_2243:
[----:B---3-5:R3:W0:Y:S01]  /*11080*/  SHFL.IDX PT, R15, R16, 0x2, 0x181f ;  /* 0x00581f00100f7f89 */ /* 0x02862200000e0000 */
        /* <DEDUP_REMOVED lines=8> */
[-C--:B0-----:R-:W-:Y:S02]  /*11110*/  @!P3 LEA R8, P6, R22, R11.reuse, 0x1 ;  /* 0x0000000b1608b211 */ /* 0x081fe400078c08ff */
[CC--:B------:R-:W-:Y:S02]  /*11120*/  @!P2 LEA R10, P5, R217.reuse, R11.reuse, 0x1 ;  /* 0x0000000bd90aa211 */ /* 0x0c0fe400078a08ff */
[----:B------:R-:W-:Y:S02]  /*11130*/  @!P1 LEA R12, P4, R216, R11, 0x1 ;  /* 0x0000000bd80c9211 */ /* 0x000fe400078808ff */
[----:B------:R-:W-:Y:S02]  /*11140*/  @!P3 LEA.HI.X R9, R22, R15, R199, 0x1, P6 ;  /* 0x0000000f1609b211 */ /* 0x000fe400030f0cc7 */
        /* <DEDUP_REMOVED lines=8> */
.L_x_2246:
[----:B------:R-:W-:Y:S05]  /*111d0*/  BSYNC B1 ;  /* 0x0000000000017941 */ /* 0x000fea0003800000 */
.L_x_2245:
[----:B------:R-:W-:Y:S01]  /*111e0*/  VIADD R0, R80, 0x60 ;  /* 0x0000006050007836 */ /* 0x000fe20000000000 */
[----:B0-----:R0:W0:Y:S04]  /*111f0*/  SHFL.IDX PT, R13, R16, 0x3, 0x181f ;  /* 0x00781f00100d7f89 */ /* 0x00102800000e0000 */
[----:B------:R-:W-:Y:S01]  /*11200*/  ISETP.GE.AND P0, PT, R0, R3, PT ;  /* 0x000000030000720c */ /* 0x000fe20003f06270 */
[----:B------:R0:W0:-:S12]  /*11210*/  SHFL.IDX PT, R15, R2, 0x3, 0x181f ;  /* 0x00781f00020f7f89 */ /* 0x00001800000e0000 */
[----:B------:R-:W-:Y:S05]  /*11220*/  @P0 BRA `(.L_x_2247) ;  /* 0x0000000c00580947 */ /* 0x000fea0003800000 */
[----:B------:R-:W-:Y:S02]  /*11230*/  ULDC UR5, c[0x0][0xac8] ;  /* 0x0002b20000057ab9 */ /* 0x000fe40000000800 */
[----:B------:R-:W-:Y:S02]  /*11240*/  ISETP.GE.AND P3, PT, R22, UR5, PT ;  /* 0x0000000516007c0c */ /* 0x000fe4000bf66270 */
[----:B------:R-:W-:Y:S02]  /*11250*/  ISETP.GE.AND P4, PT, R217, UR5, PT ;  /* 0x00000005d9007c0c */ /* 0x000fe4000bf86270 */
[----:B------:R-:W-:-:S09]  /*11260*/  ISETP.GE.AND P5, PT, R216, UR5, PT ;  /* 0x00000005d8007c0c */ /* 0x000fd2000bfa6270 */
[-C--:B0--3--:R-:W-:Y:S02]  /*11270*/  @!P3 LEA R2, P0, R22, R15.reuse, 0x1 ;  /* 0x0000000f1602b211 */ /* 0x089fe400078008ff */
[CC--:B------:R-:W-:Y:S02]  /*11280*/  @!P4 LEA R8, P1, R217.reuse, R15.reuse, 0x1 ;  /* 0x0000000fd908c211 */ /* 0x0c0fe400078208ff */
[----:B------:R-:W-:Y:S02]  /*11290*/  @!P5 LEA R10, P2, R216, R15, 0x1 ;  /* 0x0000000fd80ad211 */ /* 0x000fe400078408ff */
[-C--:B------:R-:W-:Y:S02]  /*112a0*/  @!P3 LEA.HI.X R3, R22, R13.reuse, R199, 0x1, P0 ;  /* 0x0000000d1603b211 */ /* 0x080fe400000f0cc7 */
        /* <DEDUP_REMOVED lines=11> */
.L_x_2240:
[----:B------:R-:W0:Y:S01]  /*11360*/  LDC R8, c[0x0][0xbe8] ;  /* 0x0002fa00ff087b82 */ /* 0x000e220000000800 */
[----:B------:R-:W1:Y:S01]  /*11370*/  S2R R0, SR_TID.X ;  /* 0x0000000000007919 */ /* 0x000e620000002100 */
[----:B------:R-:W-:Y:S01]  /*11380*/  R2UR UR6, R220 ;  /* 0x00000000dc0672ca */ /* 0x000fe200000e0000 */
[----:B------:R-:W-:Y:S01]  /*11390*/  BSSY B1, `(.L_x_2248) ;  /* 0x0000036000017945 */ /* 0x000fe20003800000 */
[----:B------:R-:W-:Y:S01]  /*113a0*/  R2UR UR5, R221 ;  /* 0x00000000dd0572ca */ /* 0x000fe200000e0000 */
[----:B------:R-:W-:-:S10]  /*113b0*/  IMAD R6, R219, 0x20, R222 ;  /* 0x00000020db067824 */ /* 0x000fd400078e02de */
[----:B------:R-:W-:Y:S02]  /*113c0*/  USHF.R.S32.HI UR8, URZ, 0x1f, UR6 ;  /* 0x0000001f3f087899 */ /* 0x000fe40008011406 */
[----:B------:R-:W-:Y:S01]  /*113d0*/  USHF.R.S32.HI UR9, URZ, 0x1f, UR5 ;  /* 0x0000001f3f097899 */ /* 0x000fe20008011405 */
[----:B0-----:R-:W-:Y:S01]  /*113e0*/  ISETP.NE.AND P1, PT, R8, 0x1, PT ;  /* 0x000000010800780c */ /* 0x001fe20003f25270 */
[----:B-1----:R-:W-:-:S12]  /*113f0*/  VIADD R0, R0, 0xffffff80 ;  /* 0xffffff8000007836 */ /* 0x002fd80000000000 */
[----:B------:R-:W0:Y:S01]  /*11400*/  @P1 LDC R9, c[0x0][0xbec] ;  /* 0x0002fb00ff091b82 */ /* 0x000e220000000800 */
[----:B------:R-:W-:-:S07]  /*11410*/  ISETP.GE.AND P0, PT, R0, 0x80, PT ;  /* 0x000000800000780c */ /* 0x000fce0003f06270 */
[----:B------:R-:W1:Y:S06]  /*11420*/  @P1 LDC R11, c[0x0][0xbf0] ;  /* 0x0002fc00ff0b1b82 */ /* 0x000e6c0000000800 */
[----:B------:R-:W-:Y:S05]  /*11430*/  @P0 BRA `(.L_x_2249) ;  /* 0x0000000000ac0947 */ /* 0x000fea0003800000 */
[----:B------:R-:W2:Y:S01]  /*11440*/  S2R R0, SR_TID.X ;  /* 0x0000000000007919 */ /* 0x000ea20000002100 */
[----:B------:R-:W3:Y:S01]  /*11450*/  LDC R3, c[0x0][0xbe8] ;  /* 0x0002fa00ff037b82 */ /* 0x000ee20000000800 */
[----:B------:R-:W-:-:S13]  /*11460*/  R2UR UR5, R213 ;  /* 0x00000000d50572ca */ /* 0x000fda00000e0000 */
[----:B------:R-:W-:Y:S01]  /*11470*/  IMAD.U32 R4, RZ, RZ, UR5 ;  /* 0x00000005ff047e24 */ /* 0x000fe2000f8e00ff */
[----:B------:R-:W-:Y:S02]  /*11480*/  ULDC UR5, c[0x0][0xa88] ;  /* 0x0002a20000057ab9 */ /* 0x000fe40000000800 */
[----:B---3--:R-:W-:Y:S02]  /*11490*/  IMAD R5, R3, UR5, RZ ;  /* 0x0000000503057c24 */ /* 0x008fe4000f8e02ff */
[----:B--2---:R-:W-:-:S04]  /*114a0*/  IADD3 R4, R4, -0x80, R0 ;  /* 0xffffff8004047810 */ /* 0x004fc80007ffe000 */
[----:B------:R-:W-:-:S13]  /*114b0*/  ISETP.GE.AND P0, PT, R4, R5, PT ;  /* 0x000000050400720c */ /* 0x000fda0003f06270 */
[----:B------:R-:W-:Y:S05]  /*114c0*/  @P0 BRA `(.L_x_2249) ;  /* 0x0000000000880947 */ /* 0x000fea0003800000 */
[----:B------:R-:W-:Y:S01]  /*114d0*/  ISETP.NE.AND P0, PT, R3, 0x1, PT ;  /* 0x000000010300780c */ /* 0x000fe20003f05270 */
[----:B------:R-:W-:Y:S01]  /*114e0*/  ULDC.64 UR10, c[0x0][0xb90] ;  /* 0x0002e400000a7ab9 */ /* 0x000fe20000000a00 */
[----:B------:R-:W-:Y:S01]  /*114f0*/  R2UR UR13, R220 ;  /* 0x00000000dc0d72ca */ /* 0x000fe200000e0000 */
[----:B------:R-:W-:Y:S01]  /*11500*/  UIMAD UR5, UR8, UR10, URZ ;  /* 0x0000000a080572a4 */ /* 0x000fe2000f8e023f */
[----:B------:R-:W-:Y:S02]  /*11510*/  R2UR UR12, R221 ;  /* 0x00000000dd0c72ca */ /* 0x000fe400000e0000 */
[----:B------:R-:W-:-:S07]  /*11520*/  MOV R2, R4 ;  /* 0x0000000400027202 */ /* 0x000fce0000000f00 */
        /* <DEDUP_REMOVED lines=28> */
.L_x_2249:
[----:B------:R-:W-:Y:S05]  /*116f0*/  BSYNC B1 ;  /* 0x0000000000017941 */ /* 0x000fea0003800000 */
.L_x_2248:
[----:B------:R-:W-:Y:S01]  /*11700*/  R2UR UR12, R213 ;  /* 0x00000000d50c72ca */ /* 0x000fe200000e0000 */
[----:B------:R-:W-:Y:S01]  /*11710*/  ULDC.64 UR10, c[0x0][0xae8] ;  /* 0x0002ba00000a7ab9 */ /* 0x000fe20000000a00 */
[----:B------:R-:W-:Y:S01]  /*11720*/  R2UR UR14, R220 ;  /* 0x00000000dc0e72ca */ /* 0x000fe200000e0000 */
[----:B------:R-:W-:Y:S01]  /*11730*/  UIMAD UR5, UR8, UR10, URZ ;  /* 0x0000000a080572a4 */ /* 0x000fe2000f8e023f */
[----:B------:R-:W-:Y:S01]  /*11740*/  R2UR UR13, R221 ;  /* 0x00000000dd0d72ca */ /* 0x000fe200000e0000 */
[----:B------:R-:W-:Y:S01]  /*11750*/  BSSY B1, `(.L_x_2250) ;  /* 0x0000041000017945 */ /* 0x000fe20003800000 */
[----:B------:R-:W-:Y:S02]  /*11760*/  SHF.R.S32.HI R16, RZ, 0x1f, R218 ;  /* 0x0000001fff107819 */ /* 0x000fe400000114da */
[----:B------:R-:W-:Y:S02]  /*11770*/  SHF.R.S32.HI R18, RZ, 0x1f, R216 ;  /* 0x0000001fff127819 */ /* 0x000fe400000114d8 */
[----:B------:R-:W-:-:S02]  /*11780*/  SHF.R.S32.HI R19, RZ, 0x1f, R217 ;  /* 0x0000001fff137819 */ /* 0x000fc400000114d9 */
[----:B------:R-:W-:Y:S01]  /*11790*/  SHF.R.S32.HI R20, RZ, 0x1f, R22 ;  /* 0x0000001fff147819 */ /* 0x000fe20000011416 */
[----:B------:R-:W-:Y:S02]  /*117a0*/  VIADD R6, R6, UR12 ;  /* 0x0000000c06067c36 */ /* 0x000fe40008000000 */
[----:B------:R-:W-:Y:S02]  /*117b0*/  UIMAD.WIDE.U32 UR6, UR14, UR10, URZ ;  /* 0x0000000a0e0672a5 */ /* 0x000fe4000f8e003f */
[----:B------:R-:W-:Y:S01]  /*117c0*/  UIMAD UR5, UR14, UR11, UR5 ;  /* 0x0000000b0e0572a4 */ /* 0x000fe2000f8e0205 */
[----:B0-----:R-:W-:Y:S01]  /*117d0*/  @P1 IMAD.HI.U32 R0, R6, R9, RZ ;  /* 0x0000000906001227 */ /* 0x001fe200078e00ff */
[----:B--2---:R-:W-:Y:S01]  /*117e0*/  MOV R5, R6 ;  /* 0x0000000600057202 */ /* 0x004fe20000000f00 */
[----:B------:R-:W-:Y:S01]  /*117f0*/  ULDC.64 UR10, c[0x0][0xaf0] ;  /* 0x0002bc00000a7ab9 */ /* 0x000fe20000000a00 */
[----:B------:R-:W-:Y:S02]  /*11800*/  UIADD3 UR7, UR7, UR5, URZ ;  /* 0x0000000507077290 */ /* 0x000fe4000fffe03f */
[----:B------:R-:W-:Y:S01]  /*11810*/  UIMAD UR5, UR9, UR10, URZ ;  /* 0x0000000a090572a4 */ /* 0x000fe2000f8e023f */
[----:B-1----:R-:W-:Y:S01]  /*11820*/  @P1 SHF.R.U32.HI R5, RZ, R11, R0 ;  /* 0x0000000bff051219 */ /* 0x002fe20000011600 */
        /* <DEDUP_REMOVED lines=9> */
[----:B------:R-:W-:Y:S01]  /*118c0*/  IADD3 R6, R222, UR12, RZ ;  /* 0x0000000cde067c10 */ /* 0x000fe2000fffe0ff */
        /* <DEDUP_REMOVED lines=8> */
[----:B------:R-:W-:Y:S02]  /*11950*/  IMAD R4, R0, UR6, RZ ;  /* 0x0000000600047c24 */ /* 0x000fe4000f8e02ff */
[----:B------:R-:W-:Y:S02]  /*11960*/  IMAD R9, R8, UR5, RZ ;  /* 0x0000000508097c24 */ /* 0x000fe4000f8e02ff */
[C---:B------:R-:W-:Y:S02]  /*11970*/  IMAD R5, R7.reuse, UR7, R4 ;  /* 0x0000000707057c24 */ /* 0x040fe4000f8e0204 */
[----:B------:R-:W-:Y:S01]  /*11980*/  IMAD.WIDE.U32 R2, R7, UR6, R2 ;  /* 0x0000000607027c25 */ /* 0x000fe2000f8e0002 */
[----:B------:R-:W-:Y:S01]  /*11990*/  ISETP.GE.AND P2, PT, R6, R9, PT ;  /* 0x000000090600720c */ /* 0x000fe20003f46270 */
[----:B------:R-:W-:-:S02]  /*119a0*/  ULDC.64 UR6, c[0x0][0xa80] ;  /* 0x0002a00000067ab9 */ /* 0x000fc40000000a00 */
[----:B------:R-:W-:Y:S01]  /*119b0*/  IMAD.IADD R3, R3, 0x1, R5 ;  /* 0x0000000103037824 */ /* 0x000fe200078e0205 */
[----:B------:R-:W-:Y:S01]  /*119c0*/  LEA R4, P3, R2, UR6, 0x1 ;  /* 0x0000000602047c11 */ /* 0x000fe2000f8608ff */
[----:B------:R-:W-:-:S03]  /*119d0*/  VIADD R0, R6, 0x20 ;  /* 0x0000002006007836 */ /* 0x000fc60000000000 */
[----:B------:R-:W-:Y:S01]  /*119e0*/  LEA.HI.X R5, R2, UR7, R3, 0x1, P3 ;  /* 0x0000000702057c11 */ /* 0x000fe200098f0c03 */
[----:B------:R0:W1:Y:S01]  /*119f0*/  SHFL.IDX PT, R7, R4, RZ, 0x181f ;  /* 0x00181fff04077589 */ /* 0x00006200000e0000 */
[-C--:B------:R-:W-:Y:S01]  /*11a00*/  ISETP.GE.AND P1, PT, R0, R9.reuse, PT ;  /* 0x000000090000720c */ /* 0x080fe20003f26270 */
[----:B------:R-:W-:Y:S02]  /*11a10*/  VIADD R0, R6, 0x40 ;  /* 0x0000004006007836 */ /* 0x000fe40000000000 */
[----:B------:R0:W2:Y:S03]  /*11a20*/  SHFL.IDX PT, R3, R5, RZ, 0x181f ;  /* 0x00181fff05037589 */ /* 0x0000a600000e0000 */
[----:B------:R-:W-:Y:S01]  /*11a30*/  ISETP.GE.AND P0, PT, R0, R9, PT ;  /* 0x000000090000720c */ /* 0x000fe20003f06270 */
[----:B------:R-:W-:-:S12]  /*11a40*/  @P2 BRA `(.L_x_2251) ;  /* 0x0000000000442947 */ /* 0x000fd80003800000 */
        /* <DEDUP_REMOVED lines=17> */
.L_x_2251:
[----:B------:R-:W-:Y:S05]  /*11b60*/  BSYNC B1 ;  /* 0x0000000000017941 */ /* 0x000fea0003800000 */
.L_x_2250:
[----:B--23--:R2:W3:Y:S01]  /*11b70*/  SHFL.IDX PT, R3, R5, 0x1, 0x181f ;  /* 0x00381f0005037f89 */ /* 0x00c4e200000e0000 */
[----:B------:R-:W-:Y:S03]  /*11b80*/  BSSY B1, `(.L_x_2252) ;  /* 0x0000014000017945 */ /* 0x000fe60003800000 */
[----:B-1----:R2:W1:Y:S01]  /*11b90*/  SHFL.IDX PT, R7, R4, 0x1, 0x181f ;  /* 0x00381f0004077f89 */ /* 0x00246200000e0000 */
[----:B------:R-:W-:Y:S05]  /*11ba0*/  @P1 BRA `(.L_x_2253) ;  /* 0x0000000000441947 */ /* 0x000fea0003800000 */
[----:B------:R-:W-:Y:S02]  /*11bb0*/  ULDC UR5, c[0x0][0xac8] ;  /* 0x0002b20000057ab9 */ /* 0x000fe40000000800 */
[----:B------:R-:W-:Y:S02]  /*11bc0*/  ISETP.GE.AND P4, PT, R22, UR5, PT ;  /* 0x0000000516007c0c */ /* 0x000fe4000bf86270 */
[----:B------:R-:W-:Y:S02]  /*11bd0*/  ISETP.GE.AND P3, PT, R217, UR5, PT ;  /* 0x00000005d9007c0c */ /* 0x000fe4000bf66270 */
[----:B------:R-:W-:Y:S02]  /*11be0*/  ISETP.GE.AND P2, PT, R216, UR5, PT ;  /* 0x00000005d8007c0c */ /* 0x000fe4000bf46270 */
[----:B------:R-:W-:-:S07]  /*11bf0*/  ISETP.GE.AND P1, PT, R218, UR5, PT ;  /* 0x00000005da007c0c */ /* 0x000fce000bf26270 */
[CC--:B-1----:R-:W-:Y:S02]  /*11c00*/  @!P4 LEA R10, P6, R22.reuse, R7.reuse, 0x1 ;  /* 0x00000007160ac211 */ /* 0x0c2fe400078c08ff */
[C---:B------:R-:W-:Y:S02]  /*11c10*/  @!P3 LEA R12, P5, R217.reuse, R7, 0x1 ;  /* 0x00000007d90cb211 */ /* 0x040fe400078a08ff */
[----:B---3--:R-:W-:Y:S02]  /*11c20*/  @!P4 LEA.HI.X R11, R22, R3, R20, 0x1, P6 ;  /* 0x00000003160bc211 */ /* 0x008fe400030f0c14 */
        /* <DEDUP_REMOVED lines=9> */
.L_x_2253:
[----:B------:R-:W-:Y:S05]  /*11cc0*/  BSYNC B1 ;  /* 0x0000000000017941 */ /* 0x000fea0003800000 */
.L_x_2252:
[----:B---34-:R3:W4:Y:S01]  /*11cd0*/  SHFL.IDX PT, R3, R5, 0x2, 0x181f ;  /* 0x00581f0005037f89 */ /* 0x01872200000e0000 */
        /* <DEDUP_REMOVED lines=8> */
[-C--:B-1----:R-:W-:Y:S02]  /*11d60*/  @!P3 LEA R10, P6, R22, R7.reuse, 0x1 ;  /* 0x00000007160ab211 */ /* 0x082fe400078c08ff */
[CC--:B------:R-:W-:Y:S02]  /*11d70*/  @!P2 LEA R12, P5, R217.reuse, R7.reuse, 0x1 ;  /* 0x00000007d90ca211 */ /* 0x0c0fe400078a08ff */
[----:B------:R-:W-:Y:S02]  /*11d80*/  @!P1 LEA R14, P4, R216, R7, 0x1 ;  /* 0x00000007d80e9211 */ /* 0x000fe400078808ff */
[----:B----4-:R-:W-:Y:S02]  /*11d90*/  @!P3 LEA.HI.X R11, R22, R3, R20, 0x1, P6 ;  /* 0x00000003160bb211 */ /* 0x010fe400030f0c14 */
        /* <DEDUP_REMOVED lines=8> */
.L_x_2255:
[----:B------:R-:W-:Y:S05]  /*11e20*/  BSYNC B1 ;  /* 0x0000000000017941 */ /* 0x000fea0003800000 */
.L_x_2254:
[----:B------:R-:W-:Y:S01]  /*11e30*/  VIADD R0, R6, 0x60 ;  /* 0x0000006006007836 */ /* 0x000fe20000000000 */
[----:B0-23--:R-:W0:Y:S04]  /*11e40*/  SHFL.IDX PT, R5, R5, 0x3, 0x181f ;  /* 0x00781f0005057f89 */ /* 0x00de2800000e0000 */
[----:B------:R-:W-:Y:S01]  /*11e50*/  ISETP.GE.AND P0, PT, R0, R9, PT ;  /* 0x000000090000720c */ /* 0x000fe20003f06270 */
[----:B-1--4-:R1:W2:-:S12]  /*11e60*/  SHFL.IDX PT, R3, R4, 0x3, 0x181f ;  /* 0x00781f0004037f89 */ /* 0x01229800000e0000 */
[----:B-1----:R-:W-:Y:S05]  /*11e70*/  @P0 BRA `(.L_x_2247) ;  /* 0x0000000000440947 */ /* 0x002fea0003800000 */
[----:B------:R-:W-:Y:S02]  /*11e80*/  ULDC UR5, c[0x0][0xac8] ;  /* 0x0002b20000057ab9 */ /* 0x000fe40000000800 */
[----:B------:R-:W-:Y:S02]  /*11e90*/  ISETP.GE.AND P3, PT, R22, UR5, PT ;  /* 0x0000000516007c0c */ /* 0x000fe4000bf66270 */
[----:B------:R-:W-:Y:S02]  /*11ea0*/  ISETP.GE.AND P2, PT, R217, UR5, PT ;  /* 0x00000005d9007c0c */ /* 0x000fe4000bf46270 */
[----:B------:R-:W-:Y:S02]  /*11eb0*/  ISETP.GE.AND P1, PT, R216, UR5, PT ;  /* 0x00000005d8007c0c */ /* 0x000fe4000bf26270 */
[----:B------:R-:W-:-:S07]  /*11ec0*/  ISETP.GE.AND P0, PT, R218, UR5, PT ;  /* 0x00000005da007c0c */ /* 0x000fce000bf06270 */
[-C--:B--2---:R-:W-:Y:S02]  /*11ed0*/  @!P3 LEA R6, P6, R22, R3.reuse, 0x1 ;  /* 0x000000031606b211 */ /* 0x084fe400078c08ff */
[CC--:B------:R-:W-:Y:S02]  /*11ee0*/  @!P2 LEA R8, P5, R217.reuse, R3.reuse, 0x1 ;  /* 0x00000003d908a211 */ /* 0x0c0fe400078a08ff */
        /* <DEDUP_REMOVED lines=10> */
.L_x_2247:
[----:B------:R-:W-:Y:S05]  /*11f90*/  BSYNC B0 ;  /* 0x0000000000007941 */ /* 0x000fea0003800000 */
.L_x_2239:
[----:B------:R-:W-:Y:S02]  /*11fa0*/  ULDC UR5, c[0x0][0xc38] ;  /* 0x00030e0000057ab9 */ /* 0x000fe40000000800 */
[----:B------:R-:W-:-:S06]  /*11fb0*/  UISETP.GE.AND UP0, UPT, UR4, UR5, UPT ;  /* 0x000000050400728c */ /* 0x000fcc000bf06270 */
[----:B------:R-:W-:-:S13]  /*11fc0*/  PLOP3.LUT P0, PT, PT, PT, UP0, 0x80, 0x0 ;  /* 0x000000000000781c */ /* 0x000fda0003f0f008 */
[----:B------:R-:W-:Y:S05]  /*11fd0*/  @!P0 BRA `(.L_x_2256) ;  /* 0xfffffeec005c8947 */ /* 0x000fea000383ffff */
[----:B------:R-:W-:Y:S05]  /*11fe0*/  EXIT ;  /* 0x000000000000794d */ /* 0x000fea0003800000 */
.L_x_2198:
[----:B------:R-:W-:-:S08]  /*11ff0*/  NOP ;  /* 0x0000000000007918 */ /* 0x000fd00000000000 */
[----:B0-----:R-:W0:-:S00]  /*12000*/  USETMAXREG.DEALLOC.CTAPOOL 0x28 ;  /* 0x00000028000079c8 */ /* 0x001e0000080e0500 */
[----:B0-----:R-:W-:-:S06]  /*12010*/  LOP3.LUT R0, R0, 0x3, RZ, 0xc0, !PT ;  /* 0x0000000300007812 */ /* 0x001fcc00078ec0ff */
[----:B------:R-:W0:Y:S01]  /*12020*/  S2UR UR10, SR_CTAID.X ;  /* 0x00000000000a79c3 */ /* 0x000e220000002500 */
[----:B------:R-:W-:Y:S01]  /*12030*/  LOP3.LUT R16, R16, 0xffff7fff, RZ, 0xc0, !PT ;  /* 0xffff7fff10107812 */ /* 0x000fe200078ec0ff */
[----:B------:R-:W-:Y:S01]  /*12040*/  STL [R1], RZ ;  /* 0x000000ff01007387 */ /* 0x000fe20000100800 */
[----:B------:R-:W-:Y:S01]  /*12050*/  IMAD.MOV.U32 R26, RZ, RZ, 0x1 ;  /* 0x00000001ff1a7424 */ /* 0x000fe200078e00ff */
[----:B------:R-:W-:Y:S02]  /*12060*/  MOV R23, RZ ;  /* 0x000000ff00177202 */ /* 0x000fe40000000f00 */
        /* <DEDUP_REMOVED lines=8> */
[----:B------:R-:W-:Y:S01]  /*120f0*/  ULDC UR9, c[0x0][0x2b8] ;  /* 0x0000ae0000097ab9 */ /* 0x000fe20000000800 */
[----:B------:R-:W-:Y:S01]  /*12100*/  LOP3.LUT R16, R16, 0xfffffff7, RZ, 0xc0, !PT ;  /* 0xfffffff710107812 */ /* 0x000fe200078ec0ff */
[----:B------:R-:W0:Y:S01]  /*12110*/  S2UR UR8, SR_CgaCtaId ;  /* 0x00000000000879c3 */ /* 0x000e220000008800 */
[----:B------:R-:W1:Y:S01]  /*12120*/  S2R R3, SR_TID.X ;  /* 0x0000000000037919 */ /* 0x000e620000002100 */
[----:B------:R-:W-:Y:S01]  /*12130*/  ULDC.64 UR4, c[0x0][0x418] ;  /* 0x0001060000047ab9 */ /* 0x000fe20000000a00 */
[----:B------:R-:W-:Y:S01]  /*12140*/  ULDC UR40, c[0x0][0x288] ;  /* 0x0000a20000287ab9 */ /* 0x000fe20000000800 */
[----:B------:R-:W-:Y:S01]  /*12150*/  UISETP.NE.U32.AND UP0, UPT, UR4, URZ, UPT ;  /* 0x0000003f0400728c */ /* 0x000fe2000bf05070 */
[----:B------:R3:W-:Y:S01]  /*12160*/  STL [R1], RZ ;  /* 0x000000ff01007387 */ /* 0x0007e20000100800 */
[----:B------:R-:W-:Y:S01]  /*12170*/  ULDC UR37, c[0x0][0x448] ;  /* 0x0001120000257ab9 */ /* 0x000fe20000000800 */
[----:B------:R-:W-:Y:S01]  /*12180*/  ULDC UR4, c[0x0][0x424] ;  /* 0x0001090000047ab9 */ /* 0x000fe20000000800 */
[----:B------:R-:W-:Y:S01]  /*12190*/  UISETP.NE.AND.EX UP0, UPT, UR5, URZ, UPT, UP0 ;  /* 0x0000003f0500728c */ /* 0x000fe2000bf05300 */
[----:B------:R-:W-:Y:S01]  /*121a0*/  IMAD.U32 R34, RZ, RZ, UR10 ;  /* 0x0000000aff227e24 */ /* 0x000fe2000f8e00ff */
[----:B------:R-:W-:Y:S01]  /*121b0*/  UIMAD UR37, UR37, UR40, URZ ;  /* 0x00000028252572a4 */ /* 0x000fe2000f8e023f */
[----:B------:R-:W-:Y:S01]  /*121c0*/  IMAD.MOV.U32 R26, RZ, RZ, 0x1 ;  /* 0x00000001ff1a7424 */ /* 0x000fe200078e00ff */
[----:B------:R-:W-:Y:S01]  /*121d0*/  USEL UR4, UR4, 0x1, UP0 ;  /* 0x0000000104047887 */ /* 0x000fe20008000000 */
[----:B------:R-:W-:Y:S01]  /*121e0*/  IMAD.MOV.U32 R23, RZ, RZ, RZ ;  /* 0x000000ffff177224 */ /* 0x000fe200078e00ff */
[----:B------:R-:W-:Y:S01]  /*121f0*/  UMOV UR5, 0x400 ;  /* 0x0000040000057882 */ /* 0x000fe20000000000 */
[----:B------:R-:W-:Y:S01]  /*12200*/  ULDC UR46, c[0x0][0xc] ;  /* 0x00000300002e7ab9 */ /* 0x000fe20000000800 */
[----:B0-----:R-:W-:-:S06]  /*12210*/  ULEA UR8, UR8, UR5, 0x18 ;  /* 0x0000000508087291 */ /* 0x001fcc000f8ec03f */
[----:B------:R-:W-:Y:S01]  /*12220*/  MOV R17, UR8 ;  /* 0x0000000800117c02 */ /* 0x000fe20008000f00 */
[----:B-1----:R-:W-:-:S05]  /*12230*/  IMAD.SHL.U32 R37, R3, 0x8, RZ ;  /* 0x0000000803257824 */ /* 0x002fca00078e00ff */
[----:B------:R-:W-:-:S04]  /*12240*/  LOP3.LUT R0, R37, 0x1f8, RZ, 0xc0, !PT ;  /* 0x000001f825007812 */ /* 0x000fc800078ec0ff */
[----:B------:R-:W-:-:S04]  /*12250*/  LOP3.LUT R0, R0, 0x38, R3, 0x78, !PT ;  /* 0x0000003800007812 */ /* 0x000fc800078e7803 */
[----:B------:R-:W-:Y:S02]  /*12260*/  LOP3.LUT R30, R0, 0x200, R37, 0xf8, !PT ;  /* 0x00000200001e7812 */ /* 0x000fe400078ef825 */
[----:B------:R-:W-:-:S03]  /*12270*/  LOP3.LUT R37, R37, 0x38, RZ, 0xc0, !PT ;  /* 0x0000003825257812 */ /* 0x000fc600078ec0ff */
[----:B------:R-:W-:Y:S01]  /*12280*/  IMAD R31, R30, 0x2, R17 ;  /* 0x000000021e1f7824 */ /* 0x000fe200078e0211 */
[C---:B------:R-:W-:Y:S02]  /*12290*/  LOP3.LUT R0, R37.reuse, 0x40, RZ, 0xfc, !PT ;  /* 0x0000004025007812 */ /* 0x040fe400078efcff */
[----:B------:R-:W-:Y:S02]  /*122a0*/  LOP3.LUT R2, R37, 0x80, RZ, 0xfc, !PT ;  /* 0x0000008025027812 */ /* 0x000fe400078efcff */
[----:B------:R-:W-:Y:S02]  /*122b0*/  ISETP.GE.AND P1, PT, R0, UR9, PT ;  /* 0x0000000900007c0c */ /* 0x000fe4000bf26270 */
[----:B--2---:R-:W-:Y:S02]  /*122c0*/  R2UR UR6, R4 ;  /* 0x00000000040672ca */ /* 0x004fe400000e0000 */
[C---:B------:R-:W-:Y:S01]  /*122d0*/  LOP3.LUT R4, R3.reuse, 0x7f, RZ, 0xc0, !PT ;  /* 0x0000007f03047812 */ /* 0x040fe200078ec0ff */
[----:B------:R-:W-:-:S03]  /*122e0*/  IMAD.SHL.U32 R3, R3, 0x10, RZ ;  /* 0x0000001003037824 */ /* 0x000fc600078e00ff */
[----:B------:R-:W-:-:S07]  /*122f0*/  SHF.R.U32.HI R36, RZ, 0x3, R4 ;  /* 0x00000003ff247819 */ /* 0x000fce0000011604 */
[----:B------:R-:W-:-:S03]  /*12300*/  ULOP3.LUT UR47, UR6, 0x2, URZ, 0xfc, !UPT ;  /* 0x00000002062f7892 */ /* 0x000fc6000f8efc3f */
[----:B------:R-:W-:Y:S02]  /*12310*/  ULDC.64 UR6, c[0x0][0x2f0] ;  /* 0x0000bc0000067ab9 */ /* 0x000fe40000000a00 */
[C---:B------:R-:W-:Y:S01]  /*12320*/  ISETP.GE.AND P2, PT, R0.reuse, UR7, PT ;  /* 0x0000000700007c0c */ /* 0x040fe2000bf46270 */
[----:B------:R-:W-:Y:S01]  /*12330*/  UIMAD UR36, UR4, UR6, URZ ;  /* 0x00000006042472a4 */ /* 0x000fe2000f8e023f */
[----:B------:R-:W-:Y:S02]  /*12340*/  ISETP.GE.AND P0, PT, R0, UR7, PT ;  /* 0x0000000700007c0c */ /* 0x000fe4000bf06270 */
[----:B------:R-:W-:Y:S01]  /*12350*/  LOP3.LUT R0, R36, 0x70, R3, 0xf8, !PT ;  /* 0x0000007024007812 */ /* 0x000fe200078ef803 */
[----:B------:R-:W-:Y:S01]  /*12360*/  UIADD3 UR4, UR36, 0x4f, URZ ;  /* 0x0000004f24047890 */ /* 0x000fe2000fffe03f */
[----:B------:R-:W-:Y:S01]  /*12370*/  LOP3.LUT R0, R37, 0xc0, RZ, 0xfc, !PT ;  /* 0x000000c025007812 */ /* 0x000fe200078efcff */
[----:B------:R-:W-:Y:S02]  /*12380*/  UIADD3 UR40, UR36, 0x50, -UR40 ;  /* 0x0000005024287890 */ /* 0x000fe4000fffe828 */
[----:B------:R-:W-:-:S04]  /*12390*/  UIMAD.WIDE UR4, UR4, 0x66666667, URZ ;  /* 0x66666667040478a5 */ /* 0x000fc8000f8e023f */
[----:B------:R-:W-:Y:S01]  /*123a0*/  @P2 LOP3.LUT R16, R16, 0x8, RZ, 0xfc, !PT ;  /* 0x0000000810102812 */ /* 0x000fe200078efcff */
[----:B------:R-:W-:Y:S01]  /*123b0*/  USHF.R.U32.HI UR41, URZ, 0x1f, UR5 ;  /* 0x0000001f3f297899 */ /* 0x000fe20008011605 */
[----:B------:R-:W-:Y:S02]  /*123c0*/  ISETP.GE.AND P2, PT, R2, UR7, PT ;  /* 0x0000000702007c0c */ /* 0x000fe4000bf46270 */
[----:B------:R-:W-:Y:S01]  /*123d0*/  LOP3.LUT R16, R16, 0xffffdfff, RZ, 0xc0, !PT ;  /* 0xffffdfff10107812 */ /* 0x000fe200078ec0ff */
[----:B------:R-:W-:-:S03]  /*123e0*/  ULEA.HI.SX32 UR41, UR5, UR41, 0x1b ;  /* 0x0000002905297291 */ /* 0x000fc6000f8fda3f */
        /* <DEDUP_REMOVED lines=28> */
[----:B---3--:R-:W-:-:S07]  /*125b0*/  @P0 LOP3.LUT R16, R16, 0x4000, RZ, 0xfc, !PT ;  /* 0x0000400010100812 */ /* 0x008fce00078efcff */
.L_x_2308:
        /* <DEDUP_REMOVED lines=22> */
.L_x_2258:
[----:B------:R-:W-:Y:S01]  /*12720*/  ULDC UR8, c[0x0][0xc54] ;  /* 0x0003150000087ab9 */ /* 0x000fe20000000800 */
[----:B------:R-:W-:Y:S01]  /*12730*/  UMOV UR6, UR7 ;  /* 0x0000000700067c82 */ /* 0x000fe20008000000 */
[----:B------:R-:W-:-:S11]  /*12740*/  UISETP.NE.AND UP0, UPT, UR8, 0x1, UPT ;  /* 0x000000010800788c */ /* 0x000fd6000bf05270 */
[----:B------:R-:W-:Y:S02]  /*12750*/  @UP0 ULDC.64 UR10, c[0x0][0xc58] ;  /* 0x00031600000a0ab9 */ /* 0x000fe40000000a00 */
[----:B------:R-:W-:-:S04]  /*12760*/  UIMAD.WIDE.U32 UR4, UR7, UR10, URZ ;  /* 0x0000000a070472a5 */ /* 0x000fc8000f8e003f */
[----:B------:R-:W-:-:S04]  /*12770*/  @UP0 USHF.R.U32.HI UR6, URZ, UR11, UR5 ;  /* 0x0000000b3f060299 */ /* 0x000fc80008011605 */
[----:B------:R-:W-:-:S12]  /*12780*/  UIMAD UR4, UR6, UR8, URZ ;  /* 0x00000008060472a4 */ /* 0x000fd8000f8e023f */
.L_x_2259:
[----:B------:R-:W-:Y:S01]  /*12790*/  ULDC UR5, c[0x0][0xc48] ;  /* 0x0003120000057ab9 */ /* 0x000fe20000000800 */
[----:B------:R-:W-:Y:S01]  /*127a0*/  ULDC.64 UR8, c[0x0][0xa28] ;  /* 0x00028a0000087ab9 */ /* 0x000fe20000000a00 */
[----:B------:R-:W-:Y:S01]  /*127b0*/  UISETP.NE.AND UP1, UPT, UR5, 0x1, UPT ;  /* 0x000000010500788c */ /* 0x000fe2000bf25270 */
[----:B------:R-:W-:Y:S01]  /*127c0*/  IMAD.MOV.U32 R32, RZ, RZ, RZ ;  /* 0x000000ffff207224 */ /* 0x000fe200078e00ff */
        /* <DEDUP_REMOVED lines=21> */
[----:B------:R-:W-:Y:S01]  /*12920*/  UP2UR UR48, UPR, URZ, 0x4 ;  /* 0x000000043f307883 */ /* 0x000fe20008000000 */
[----:B------:R-:W-:Y:S01]  /*12930*/  BSSY B7, `(.L_x_2260) ;  /* 0x0000356000077945 */ /* 0x000fe20003800000 */
[----:B------:R-:W-:-:S04]  /*12940*/  USHF.L.U32 UR6, UR44, 0x7, URZ ;  /* 0x000000072c067899 */ /* 0x000fc8000800063f */
[----:B------:R-:W-:Y:S01]  /*12950*/  UIADD3 UR6, UR6, 0x7f, URZ ;  /* 0x0000007f06067890 */ /* 0x000fe2000fffe03f */
[----:B------:R-:W-:Y:S01]  /*12960*/  @UP2 ULDC UR4, c[0x0][0x44c] ;  /* 0x0001130000042ab9 */ /* 0x000fe20000000800 */
[----:B------:R-:W-:Y:S02]  /*12970*/  @UP2 ULDC UR7, c[0x0][0x450] ;  /* 0x0001140000072ab9 */ /* 0x000fe40000000800 */
[----:B------:R-:W-:-:S04]  /*12980*/  UIMAD.WIDE.U32 UR4, UR6, UR4, URZ ;  /* 0x00000004060472a5 */ /* 0x000fc8000f8e003f */
[----:B------:R-:W-:-:S04]  /*12990*/  @UP2 USHF.R.U32.HI UR6, URZ, UR7, UR5 ;  /* 0x000000073f062299 */ /* 0x000fc80008011605 */
[----:B------:R-:W-:-:S04]  /*129a0*/  UIADD3 UR4, UR40, UR6, URZ ;  /* 0x0000000628047290 */ /* 0x000fc8000fffe03f */
[----:B------:R-:W-:-:S04]  /*129b0*/  UIMAD.WIDE UR4, UR4, 0x66666667, URZ ;  /* 0x66666667040478a5 */ /* 0x000fc8000f8e023f */
[----:B------:R-:W-:-:S04]  /*129c0*/  USHF.R.U32.HI UR4, URZ, 0x1f, UR5 ;  /* 0x0000001f3f047899 */ /* 0x000fc80008011605 */
[----:B------:R-:W-:-:S04]  /*129d0*/  ULEA.HI.SX32 UR4, UR5, UR4, 0x1b ;  /* 0x0000000405047291 */ /* 0x000fc8000f8fda3f */
[----:B------:R-:W-:-:S04]  /*129e0*/  UISETP.LT.AND UP0, UPT, UR41, UR4, UPT ;  /* 0x000000042900728c */ /* 0x000fc8000bf01270 */
[----:B------:R-:W-:-:S06]  /*129f0*/  USEL UR45, UR41, UR4, UP0 ;  /* 0x00000004292d7287 */ /* 0x000fcc0008000000 */
[----:B------:R-:W-:-:S13]  /*12a00*/  ISETP.LT.AND P0, PT, RZ, UR45, PT ;  /* 0x0000002dff007c0c */ /* 0x000fda000bf01270 */
[----:B0-----:R-:W-:Y:S05]  /*12a10*/  @P0 BRA `(.L_x_2261) ;  /* 0x0000000000440947 */ /* 0x001fea0003800000 */
        /* <DEDUP_REMOVED lines=17> */
.L_x_2261:
        /* <DEDUP_REMOVED lines=8> */
[----:B------:R-:W-:Y:S01]  /*12bb0*/  IMAD.U32 R5, RZ, RZ, UR5 ;  /* 0x00000005ff057e24 */ /* 0x000fe2000f8e00ff */
[----:B------:R-:W-:Y:S01]  /*12bc0*/  ULDC.64 UR4, c[0x4][0x8] ;  /* 0x0100020000047ab9 */ /* 0x000fe20000000a00 */
        /* <DEDUP_REMOVED lines=9> */
[----:B0----5:R-:W-:Y:S05]  /*12c60*/  CALL.ABS.NOINC R2 ;  /* 0x0000000002007343 */ /* 0x021fea0003c00000 */
.L_x_2264:
[----:B------:R-:W-:Y:S05]  /*12c70*/  BSYNC B6 ;  /* 0x0000000000067941 */ /* 0x000fea0003800000 */
.L_x_2263:
        /* <DEDUP_REMOVED lines=20> */
.L_x_2267:
[----:B------:R0:W1:Y:S01]  /*12dc0*/  LDC.64 R2, c[0x4][R18] ;  /* 0x0100000012027b82 */ /* 0x0000620000000a00 */
[----:B------:R-:W-:Y:S01]  /*12dd0*/  ULDC.64 UR4, c[0x4][0xa8] ;  /* 0x01002a0000047ab9 */ /* 0x000fe20000000a00 */
[----:B------:R-:W-:Y:S01]  /*12de0*/  ULDC.64 UR6, c[0x4][0xb0] ;  /* 0x01002c0000067ab9 */ /* 0x000fe20000000a00 */
[----:B------:R-:W-:Y:S02]  /*12df0*/  IMAD.U32 R4, RZ, RZ, UR4 ;  /* 0x00000004ff047e24 */ /* 0x000fe4000f8e00ff */
        /* <DEDUP_REMOVED lines=11> */
.L_x_2266:
[----:B------:R-:W-:Y:S05]  /*12eb0*/  BSYNC B6 ;  /* 0x0000000000067941 */ /* 0x000fea0003800000 */
.L_x_2265:
        /* <DEDUP_REMOVED lines=9> */
[----:B------:R-:W-:Y:S01]  /*12f50*/  MOV R3, UR5 ;  /* 0x0000000500037c02 */ /* 0x000fe20008000f00 */
[----:B------:R-:W-:-:S04]  /*12f60*/  ULDC UR4, c[0x0][0xc48] ;  /* 0x0003120000047ab9 */ /* 0x000fc80000000800 */
[----:B------:R1:W5:Y:S01]  /*12f70*/  @P0 LDG.E R29, desc[UR38][R2.64] ;  /* 0x00000026021d0981 */ /* 0x000362000c1e1900 */
[----:B------:R-:W-:Y:S01]  /*12f80*/  UMOV UR5, 0xffffffff ;  /* 0xffffffff00057882 */ /* 0x000fe20000000000 */
[----:B------:R-:W-:Y:S02]  /*12f90*/  IMAD.U32 R22, RZ, RZ, UR4 ;  /* 0x00000004ff167e24 */ /* 0x000fe4000f8e00ff */
[----:B------:R-:W-:Y:S05]  /*12fa0*/  BRA.DIV UR5, `(.L_x_2268) ;  /* 0x0000003605bc7947 */ /* 0x000fea000b800000 */
.L_x_2324:
[----:B------:R-:W2:Y:S01]  /*12fb0*/  S2R R0, SR_TID.X ;  /* 0x0000000000007919 */ /* 0x000ea20000002100 */
[----:B------:R-:W-:Y:S01]  /*12fc0*/  UIADD3 UR4, UR45, -0x1, URZ ;  /* 0xffffffff2d047890 */ /* 0x000fe2000fffe03f */
[----:B0-----:R-:W-:Y:S02]  /*12fd0*/  ISETP.NE.AND P1, PT, R10, 0x1, PT ;  /* 0x000000010a00780c */ /* 0x001fe40003f25270 */
[----:B-----5:R-:W-:Y:S02]  /*12fe0*/  SHF.R.S32.HI R33, RZ, 0x1f, R29 ;  /* 0x0000001fff217819 */ /* 0x020fe4000001141d */
[----:B------:R-:W-:Y:S01]  /*12ff0*/  LOP3.LUT R16, R16, 0xfffffbff, RZ, 0xc0, !PT ;  /* 0xfffffbff10107812 */ /* 0x000fe200078ec0ff */
[----:B------:R-:W-:-:S08]  /*13000*/  IMAD.U32 R7, RZ, RZ, UR4 ;  /* 0x00000004ff077e24 */ /* 0x000fd0000f8e00ff */
[----:B-1----:R-:W0:Y:S01]  /*13010*/  @P1 LDC R3, c[0x0][0x434] ;  /* 0x00010d00ff031b82 */ /* 0x002e220000000800 */
[----:B------:R-:W-:-:S07]  /*13020*/  @P1 LOP3.LUT R16, R16, 0x400, RZ, 0xfc, !PT ;  /* 0x0000040010101812 */ /* 0x000fce00078efcff */
[----:B------:R-:W1:Y:S01]  /*13030*/  @P1 LDC R5, c[0x0][0x438] ;  /* 0x00010e00ff051b82 */ /* 0x000e620000000800 */
[----:B--2---:R-:W-:-:S05]  /*13040*/  IMAD.SHL.U32 R8, R0, 0x10, RZ ;  /* 0x0000001000087824 */ /* 0x004fca00078e00ff */
[----:B------:R-:W-:-:S05]  /*13050*/  LOP3.LUT R8, R36, 0x70, R8, 0xf8, !PT ;  /* 0x0000007024087812 */ /* 0x000fca00078ef808 */
[----:B------:R-:W-:-:S04]  /*13060*/  IMAD R7, R7, 0x50, R8 ;  /* 0x0000005007077824 */ /* 0x000fc800078e0208 */
[C---:B------:R-:W-:Y:S01]  /*13070*/  IMAD.IADD R0, R7.reuse, 0x1, R32 ;  /* 0x0000000107007824 */ /* 0x040fe200078e0220 */
[----:B------:R-:W-:-:S03]  /*13080*/  ISETP.GE.AND P0, PT, R7, UR36, PT ;  /* 0x0000002407007c0c */ /* 0x000fc6000bf06270 */
[----:B0-----:R-:W-:Y:S01]  /*13090*/  @P1 IMAD.HI.U32 R2, R0, R3, RZ ;  /* 0x0000000300021227 */ /* 0x001fe200078e00ff */
[----:B------:R-:W-:-:S03]  /*130a0*/  ISETP.GT.U32.OR P0, PT, R8, 0x4f, P0 ;  /* 0x0000004f0800780c */ /* 0x000fc60000704470 */
[----:B------:R-:W-:Y:S01]  /*130b0*/  IMAD.MOV.U32 R9, RZ, RZ, R0 ;  /* 0x000000ffff097224 */ /* 0x000fe200078e0000 */
[----:B-1----:R-:W-:-:S09]  /*130c0*/  @P1 SHF.R.U32.HI R9, RZ, R5, R2 ;  /* 0x00000005ff091219 */ /* 0x002fd20000011602 */
[----:B------:R-:W0:Y:S01]  /*130d0*/  @!P0 LDC.64 R6, c[0x0][0x428] ;  /* 0x00010a00ff068b82 */ /* 0x000e220000000a00 */
[----:B------:R-:W-:-:S07]  /*130e0*/  @!P0 SHF.R.S32.HI R3, RZ, 0x1f, R9 ;  /* 0x0000001fff038819 */ /* 0x000fce0000011409 */
[----:B------:R-:W1:Y:S01]  /*130f0*/  @!P0 LDC.64 R4, c[0x0][0x418] ;  /* 0x00010600ff048b82 */ /* 0x000e620000000a00 */
[----:B0-----:R-:W-:-:S04]  /*13100*/  @!P0 IMAD R2, R33, R6, RZ ;  /* 0x0000000621028224 */ /* 0x001fc800078e02ff */
[----:B------:R-:W-:Y:S01]  /*13110*/  @!P0 IMAD R7, R29, R7, R2 ;  /* 0x000000071d078224 */ /* 0x000fe200078e0202 */
[----:B------:R-:W-:-:S05]  /*13120*/  @!P0 MOV R2, R9 ;  /* 0x0000000900028202 */ /* 0x000fca0000000f00 */
[----:B------:R-:W-:-:S04]  /*13130*/  @!P0 IMAD.WIDE.U32 R2, R29, R6, R2 ;  /* 0x000000061d028225 */ /* 0x000fc800078e0002 */
[----:B------:R-:W-:Y:S01]  /*13140*/  @!P0 IMAD.IADD R3, R3, 0x1, R7 ;  /* 0x0000000103038824 */ /* 0x000fe200078e0207 */
[----:B-1----:R-:W-:Y:S01]  /*13150*/  @!P0 LEA R4, P1, R2, R4, 0x2 ;  /* 0x0000000402048211 */ /* 0x002fe200078210ff */
[----:B------:R-:W-:-:S03]  /*13160*/  IMAD.MOV.U32 R6, RZ, RZ, RZ ;  /* 0x000000ffff067224 */ /* 0x000fc600078e00ff */
[----:B------:R-:W-:Y:S01]  /*13170*/  @!P0 LEA.HI.X R5, R2, R5, R3, 0x2, P1 ;  /* 0x0000000502058211 */ /* 0x000fe200008f1403 */
[----:B------:R-:W-:-:S04]  /*13180*/  IMAD.MOV R7, RZ, RZ, -R9 ;  /* 0x000000ffff077224 */ /* 0x000fc800078e0a09 */
[----:B------:R0:W5:Y:S01]  /*13190*/  @!P0 LDG.E R6, desc[UR38][R4.64] ;  /* 0x0000002604068981 */ /* 0x000162000c1e1900 */
[----:B------:R-:W-:Y:S01]  /*131a0*/  ISETP.GT.U32.AND P0, PT, R8, 0x4f, PT ;  /* 0x0000004f0800780c */ /* 0x000fe20003f04070 */
[----:B------:R-:W-:Y:S01]  /*131b0*/  IMAD R3, RZ, RZ, -UR43 ;  /* 0x8000002bff037e24 */ /* 0x000fe2000f8e02ff */
[----:B------:R-:W-:Y:S02]  /*131c0*/  LOP3.LUT R16, R16, 0xfffffdff, RZ, 0xc0, !PT ;  /* 0xfffffdff10107812 */ /* 0x000fe400078ec0ff */
[----:B------:R-:W-:Y:S01]  /*131d0*/  MOV R24, UR4 ;  /* 0x0000000400187c02 */ /* 0x000fe20008000f00 */
[----:B------:R-:W-:Y:S02]  /*131e0*/  IMAD R22, R22, R3, UR42 ;  /* 0x0000002a16167e24 */ /* 0x000fe4000f8e0203 */
[----:B0-----:R-:W-:-:S03]  /*131f0*/  IMAD R5, R10, R7, R0 ;  /* 0x000000070a057224 */ /* 0x001fc600078e0200 */
[----:B------:R-:W-:Y:S01]  /*13200*/  SHF.R.S32.HI R28, RZ, 0x1f, R22 ;  /* 0x0000001fff1c7819 */ /* 0x000fe20000011416 */
[----:B------:R-:W-:-:S05]  /*13210*/  IMAD.U32 R0, RZ, RZ, UR47 ;  /* 0x0000002fff007e24 */ /* 0x000fca000f8e00ff */
[----:B------:R-:W-:-:S13]  /*13220*/  ISETP.NE.AND P2, PT, R0, 0x3, PT ;  /* 0x000000030000780c */ /* 0x000fda0003f45270 */
[----:B------:R-:W-:-:S04]  /*13230*/  @P2 LOP3.LUT R16, R16, 0x200, RZ, 0xfc, !PT ;  /* 0x0000020010102812 */ /* 0x000fc800078efcff */
[----:B------:R-:W-:-:S04]  /*13240*/  LOP3.LUT R16, R16, 0xfffffffe, RZ, 0xc0, !PT ;  /* 0xfffffffe10107812 */ /* 0x000fc800078ec0ff */
[----:B------:R-:W-:Y:S01]  /*13250*/  @P0 LOP3.LUT R16, R16, 0x1, RZ, 0xfc, !PT ;  /* 0x0000000110100812 */ /* 0x000fe200078efcff */
[----:B------:R-:W-:Y:S06]  /*13260*/  @!P2 BRA `(.L_x_2269) ;  /* 0x000000000004a947 */ /* 0x000fec0003800000 */
[----:B------:R-:W-:Y:S01]  /*13270*/  BPT.TRAP 0x1 ;  /* 0x000000040000795c */ /* 0x000fe20000300000 */
.L_x_2269:
[----:B------:R-:W-:Y:S01]  /*13280*/  SHF.R.S32.HI R7, RZ, 0x1f, R5 ;  /* 0x0000001fff077819 */ /* 0x000fe20000011405 */
[----:B------:R-:W-:Y:S01]  /*13290*/  ULDC.64 UR4, c[0x0][0x328] ;  /* 0x0000ca0000047ab9 */ /* 0x000fe20000000a00 */
[----:B-----5:R-:W-:Y:S01]  /*132a0*/  SHF.R.S32.HI R4, RZ, 0x1f, R6 ;  /* 0x0000001fff047819 */ /* 0x020fe20000011406 */
[----:B------:R-:W-:Y:S01]  /*132b0*/  IMAD.WIDE.U32 R2, R5, UR4, RZ ;  /* 0x0000000405027c25 */ /* 0x000fe2000f8e00ff */
[----:B------:R-:W-:Y:S03]  /*132c0*/  BSSY B0, `(.L_x_2270) ;  /* 0x0000015000007945 */ /* 0x000fe60003800000 */
[----:B------:R-:W-:-:S04]  /*132d0*/  IMAD R0, R7, UR4, RZ ;  /* 0x0000000407007c24 */ /* 0x000fc8000f8e02ff */
[----:B------:R-:W-:Y:S01]  /*132e0*/  IMAD R9, R5, UR5, R0 ;  /* 0x0000000505097c24 */ /* 0x000fe2000f8e0200 */
[----:B------:R-:W-:Y:S01]  /*132f0*/  ULDC.64 UR4, c[0x0][0x338] ;  /* 0x0000ce0000047ab9 */ /* 0x000fe20000000a00 */
[----:B------:R-:W-:Y:S02]  /*13300*/  IMAD R0, R23, 0x8, R17 ;  /* 0x0000000817007824 */ /* 0x000fe400078e0211 */
        /* <DEDUP_REMOVED lines=16> */
.L_x_2325:
[----:B------:R-:W-:Y:S05]  /*13410*/  BSYNC B0 ;  /* 0x0000000000007941 */ /* 0x000fea0003800000 */
.L_x_2270:
        /* <DEDUP_REMOVED lines=9> */
[----:B------:R-:W-:Y:S01]  /*134b0*/  ULDC.64 UR4, c[0x0][0x308] ;  /* 0x0000c20000047ab9 */ /* 0x000fe20000000a00 */
[----:B------:R-:W-:-:S03]  /*134c0*/  IMAD.MOV.U32 R7, RZ, RZ, -0x50 ;  /* 0xffffffb0ff077424 */ /* 0x000fc600078e00ff */
[----:B------:R-:W-:Y:S01]  /*134d0*/  IADD3 R3, R3, R5, RZ ;  /* 0x0000000503037210 */ /* 0x000fe20007ffe0ff */
[----:B------:R-:W-:Y:S02]  /*134e0*/  IMAD R5, R28, UR4, RZ ;  /* 0x000000041c057c24 */ /* 0x000fe4000f8e02ff */
[----:B------:R-:W-:Y:S02]  /*134f0*/  IMAD R7, R24, R7, UR36 ;  /* 0x0000002418077e24 */ /* 0x000fe4000f8e0207 */
[C---:B------:R-:W-:Y:S02]  /*13500*/  IMAD R5, R22.reuse, UR5, R5 ;  /* 0x0000000516057c24 */ /* 0x040fe4000f8e0205 */
[----:B------:R-:W-:Y:S01]  /*13510*/  IMAD.WIDE.U32 R2, R22, UR4, R2 ;  /* 0x0000000416027c25 */ /* 0x000fe2000f8e0002 */
[----:B------:R-:W-:-:S03]  /*13520*/  ULDC.64 UR4, c[0x0][0x2e8] ;  /* 0x0000ba0000047ab9 */ /* 0x000fc60000000a00 */
[----:B------:R-:W-:Y:S01]  /*13530*/  IMAD.IADD R3, R3, 0x1, R5 ;  /* 0x0000000103037824 */ /* 0x000fe200078e0205 */
[C---:B------:R-:W-:Y:S01]  /*13540*/  LEA R4, P0, R2.reuse, UR4, 0x1 ;  /* 0x0000000402047c11 */ /* 0x040fe2000f8008ff */
[----:B------:R-:W-:Y:S01]  /*13550*/  IMAD.IADD R7, R7, 0x1, -R36 ;  /* 0x0000000107077824 */ /* 0x000fe200078e0a24 */
[----:B------:R-:W-:Y:S01]  /*13560*/  UMOV UR4, 0xffffffff ;  /* 0xffffffff00047882 */ /* 0x000fe20000000000 */
[----:B------:R-:W-:Y:S01]  /*13570*/  IMAD R5, R23, 0x5000, R30 ;  /* 0x0000500017057824 */ /* 0x000fe200078e021e */
[----:B------:R-:W-:Y:S02]  /*13580*/  LEA.HI.X R6, R2, UR5, R3, 0x1, P0 ;  /* 0x0000000502067c11 */ /* 0x000fe400080f0c03 */
[----:B------:R-:W-:Y:S01]  /*13590*/  ISETP.GE.AND P0, PT, R7, 0x1, PT ;  /* 0x000000010700780c */ /* 0x000fe20003f06270 */
[----:B------:R-:W-:-:S12]  /*135a0*/  BRA.DIV UR4, `(.L_x_2272) ;  /* 0x00000032047c7947 */ /* 0x000fd8000b800000 */
[----:B------:R-:W0:Y:S01]  /*135b0*/  SHFL.IDX PT, R14, R4, RZ, 0x181f ;  /* 0x00181fff040e7589 */ /* 0x000e2200000e0000 */
[C---:B------:R-:W-:Y:S01]  /*135c0*/  LOP3.LUT P5, RZ, R16.reuse, 0x10, RZ, 0xc0, !PT ;  /* 0x0000001010ff7812 */ /* 0x040fe200078ac0ff */
[----:B------:R-:W-:Y:S01]  /*135d0*/  @P0 IMAD R9, R5, 0x2, R17 ;  /* 0x0000000205090824 */ /* 0x000fe200078e0211 */
[C---:B------:R-:W-:Y:S01]  /*135e0*/  LOP3.LUT P4, RZ, R16.reuse, 0x8, RZ, 0xc0, !PT ;  /* 0x0000000810ff7812 */ /* 0x040fe2000788c0ff */
[----:B------:R-:W1:Y:S01]  /*135f0*/  SHFL.IDX PT, R2, R6, RZ, 0x181f ;  /* 0x00181fff06027589 */ /* 0x000e6200000e0000 */
[C---:B------:R-:W-:Y:S02]  /*13600*/  LOP3.LUT P3, RZ, R16.reuse, 0x4, RZ, 0xc0, !PT ;  /* 0x0000000410ff7812 */ /* 0x040fe4000786c0ff */
[----:B------:R-:W-:Y:S01]  /*13610*/  LOP3.LUT P2, RZ, R16, 0x2, RZ, 0xc0, !PT ;  /* 0x0000000210ff7812 */ /* 0x000fe2000784c0ff */
[----:B------:R-:W-:Y:S01]  /*13620*/  SHFL.IDX PT, R8, R6, 0x1, 0x181f ;  /* 0x00381f0006087f89 */ /* 0x000fe200000e0000 */
        /* <DEDUP_REMOVED lines=21> */
[----:B0-----:R-:W-:Y:S02]  /*13780*/  @P0 LEA R14, P1, R37, R14, 0x1 ;  /* 0x0000000e250e0211 */ /* 0x001fe400078208ff */
[----:B------:R-:W-:-:S03]  /*13790*/  @P0 LEA R21, R5, R17, 0x1 ;  /* 0x0000001105150211 */ /* 0x000fc600078e08ff */
        /* <DEDUP_REMOVED lines=14> */
[----:B------:R0:W1:Y:S02]  /*13880*/  SHFL.IDX PT, R8, R6, 0x4, 0x181f ;  /* 0x00981f0006087f89 */ /* 0x00006400000e0000 */
[----:B------:R-:W-:Y:S02]  /*13890*/  @P0 MOV R3, R9 ;  /* 0x0000000900030202 */ /* 0x000fe40000000f00 */
[----:B------:R0:W2:Y:S04]  /*138a0*/  SHFL.IDX PT, R14, R4, 0x4, 0x181f ;  /* 0x00981f00040e7f89 */ /* 0x0000a800000e0000 */
[----:B------:R0:W-:Y:S04]  /*138b0*/  @P0 LDGSTS.E.BYPASS.LTC128B.128 [R25+0x25c00], desc[UR38][R2.64], !P5 ;  /* 0x25c0000002190fae */ /* 0x0001e8000e901d66 */
[----:B------:R0:W-:Y:S04]  /*138c0*/  @P0 LDGSTS.E.BYPASS.LTC128B.128 [R25+0x28400], desc[UR38][R2.64+0x80], !P4 ;  /* 0x2840008002190fae */ /* 0x0001e8000e101d66 */
[----:B------:R0:W-:Y:S04]  /*138d0*/  @P0 LDGSTS.E.BYPASS.LTC128B.128 [R25+0x2ac00], desc[UR38][R2.64+0x100], !P3 ;  /* 0x2ac0010002190fae */ /* 0x0001e8000d901d66 */
[----:B------:R0:W-:Y:S02]  /*138e0*/  @P0 LDGSTS.E.BYPASS.LTC128B.128 [R25+0x2d400], desc[UR38][R2.64+0x180], !P2 ;  /* 0x2d40018002190fae */ /* 0x0001e4000d101d66 */
.L_x_2337:
[----:B------:R-:W-:Y:S01]  /*138f0*/  ISETP.GE.AND P0, PT, R7, 0x41, PT ;  /* 0x000000410700780c */ /* 0x000fe20003f06270 */
[----:B------:R-:W-:-:S12]  /*13900*/  BSSY B0, `(.L_x_2273) ;  /* 0x0000010000007945 */ /* 0x000fd80003800000 */
[----:B------:R-:W-:Y:S05]  /*13910*/  @!P0 BRA `(.L_x_2274) ;  /* 0x0000000000388947 */ /* 0x000fea0003800000 */
[C---:B------:R-:W-:Y:S01]  /*13920*/  LOP3.LUT P4, RZ, R16.reuse, 0x10, RZ, 0xc0, !PT ;  /* 0x0000001010ff7812 */ /* 0x040fe2000788c0ff */
[----:B------:R-:W-:Y:S01]  /*13930*/  IMAD R5, R5, 0x2, R17 ;  /* 0x0000000205057824 */ /* 0x000fe200078e0211 */
[C---:B------:R-:W-:Y:S02]  /*13940*/  LOP3.LUT P3, RZ, R16.reuse, 0x8, RZ, 0xc0, !PT ;  /* 0x0000000810ff7812 */ /* 0x040fe4000786c0ff */
[C---:B------:R-:W-:Y:S02]  /*13950*/  LOP3.LUT P2, RZ, R16.reuse, 0x4, RZ, 0xc0, !PT ;  /* 0x0000000410ff7812 */ /* 0x040fe4000784c0ff */
[----:B------:R-:W-:Y:S02]  /*13960*/  LOP3.LUT P1, RZ, R16, 0x2, RZ, 0xc0, !PT ;  /* 0x0000000210ff7812 */ /* 0x000fe4000782c0ff */
[----:B0-2---:R-:W-:-:S05]  /*13970*/  LEA R2, P0, R37, R14, 0x1 ;  /* 0x0000000e25027211 */ /* 0x005fca00078008ff */
        /* <DEDUP_REMOVED lines=8> */
.L_x_2274:
[----:B------:R-:W-:Y:S05]  /*13a00*/  BSYNC B0 ;  /* 0x0000000000007941 */ /* 0x000fea0003800000 */
.L_x_2273:
[----:B------:R-:W-:Y:S01]  /*13a10*/  NOP ;  /* 0x0000000000007918 */ /* 0x000fe20000000000 */
[----:B------:R-:W-:-:S13]  /*13a20*/  PLOP3.LUT P0, PT, PT, PT, PT, 0x80, 0x0 ;  /* 0x000000000000781c */ /* 0x000fda0003f0f070 */
.L_x_2275:
        /* <DEDUP_REMOVED lines=10> */
.L_x_2276:
[----:B------:R4:W-:Y:S02]  /*13ad0*/  SYNCS.ARRIVE.TRANS64.A1T0 RZ, [R0+URZ+0x38830], RZ ;  /* 0x038830ff00ff79a7 */ /* 0x0009e4000810003f */
[----:B------:R-:W-:Y:S05]  /*13ae0*/  WARPSYNC.ALL ;  /* 0x0000000000007948 */ /* 0x000fea0003800000 */
[----:B------:R-:W-:Y:S01]  /*13af0*/  BSSY B6, `(.L_x_2277) ;  /* 0x0000015000067945 */ /* 0x000fe20003800000 */
[----:B----4-:R-:W-:Y:S01]  /*13b00*/  VIADD R0, R17, 0x14400 ;  /* 0x0001440011007836 */ /* 0x010fe20000000000 */
[----:B------:R-:W-:Y:S04]  /*13b10*/  BAR.SYNC.DEFER_BLOCKING 0x8, 0x180 ;  /* 0x0206000000007b1d */ /* 0x000fe80000010000 */
[----:B------:R-:W-:-:S13]  /*13b20*/  LOP3.LUT P0, RZ, R0, 0x3ff, RZ, 0xc0, !PT ;  /* 0x000003ff00ff7812 */ /* 0x000fda000780c0ff */
        /* <DEDUP_REMOVED lines=9> */
[----:B------:R-:W-:Y:S01]  /*13bc0*/  MOV R13, RZ ;  /* 0x000000ff000d7202 */ /* 0x000fe20000000f00 */
[----:B------:R-:W-:Y:S02]  /*13bd0*/  IMAD.U32 R7, RZ, RZ, UR9 ;  /* 0x00000009ff077e24 */ /* 0x000fe4000f8e00ff */
[----:B------:R-:W-:-:S02]  /*13be0*/  IMAD.U32 R10, RZ, RZ, UR4 ;  /* 0x00000004ff0a7e24 */ /* 0x000fc4000f8e00ff */
[----:B------:R-:W-:Y:S02]  /*13bf0*/  IMAD.U32 R11, RZ, RZ, UR5 ;  /* 0x00000005ff0b7e24 */ /* 0x000fe4000f8e00ff */
[----:B-1----:R-:W-:Y:S02]  /*13c00*/  IMAD.MOV.U32 R8, RZ, RZ, 0x70 ;  /* 0x00000070ff087424 */ /* 0x002fe400078e00ff */
[----:B------:R-:W-:-:S07]  /*13c10*/  IMAD.MOV.U32 R12, RZ, RZ, 0x1 ;  /* 0x00000001ff0c7424 */ /* 0x000fce00078e00ff */
[----:B------:R-:W-:-:S07]  /*13c20*/  LEPC R20, `(.L_x_2278) ;  /* 0x000000001014794e */ /* 0x000fce0000000000 */
[----:B0-2---:R-:W-:Y:S05]  /*13c30*/  CALL.ABS.NOINC R2 ;  /* 0x0000000002007343 */ /* 0x005fea0003c00000 */
.L_x_2278:
[----:B------:R-:W-:Y:S05]  /*13c40*/  BSYNC B6 ;  /* 0x0000000000067941 */ /* 0x000fea0003800000 */
.L_x_2277:
[----:B0--3--:R-:W0:Y:S01]  /*13c50*/  S2R R2, SR_TID.X ;  /* 0x0000000000027919 */ /* 0x009e220000002100 */
[----:B------:R-:W-:Y:S01]  /*13c60*/  UISETP.NE.AND UP0, UPT, UR48, URZ, UPT ;  /* 0x0000003f3000728c */ /* 0x000fe2000bf05270 */
[----:B------:R-:W-:Y:S01]  /*13c70*/  IMAD.U32 R0, RZ, RZ, UR44 ;  /* 0x0000002cff007e24 */ /* 0x000fe2000f8e00ff */
[----:B------:R-:W-:Y:S01]  /*13c80*/  R2UR UR6, R28 ;  /* 0x000000001c0672ca */ /* 0x000fe200000e0000 */
[----:B------:R-:W-:Y:S01]  /*13c90*/  ULDC.64 UR8, c[0x0][0x2d8] ;  /* 0x0000b60000087ab9 */ /* 0x000fe20000000a00 */
[----:B------:R-:W-:Y:S02]  /*13ca0*/  R2UR UR7, R22 ;  /* 0x00000000160772ca */ /* 0x000fe400000e0000 */
[----:B------:R-:W-:Y:S02]  /*13cb0*/  PLOP3.LUT P0, PT, PT, PT, UP0, 0x80, 0x0 ;  /* 0x000000000000781c */ /* 0x000fe40003f0f008 */
[C---:B------:R-:W-:Y:S02]  /*13cc0*/  LOP3.LUT P2, RZ, R16.reuse, 0x4000, RZ, 0xc0, !PT ;  /* 0x0000400010ff7812 */ /* 0x040fe4000784c0ff */
[C---:B------:R-:W-:Y:S01]  /*13cd0*/  LOP3.LUT P3, RZ, R16.reuse, 0x2000, RZ, 0xc0, !PT ;  /* 0x0000200010ff7812 */ /* 0x040fe2000786c0ff */
[----:B------:R-:W-:Y:S01]  /*13ce0*/  @UP0 ULDC UR4, c[0x0][0x44c] ;  /* 0x0001130000040ab9 */ /* 0x000fe20000000800 */
[----:B------:R-:W-:-:S02]  /*13cf0*/  LOP3.LUT P4, RZ, R16, 0x1000, RZ, 0xc0, !PT ;  /* 0x0000100010ff7812 */ /* 0x000fc4000788c0ff */
[----:B------:R-:W-:Y:S01]  /*13d00*/  LOP3.LUT P5, RZ, R16, 0x800, RZ, 0xc0, !PT ;  /* 0x0000080010ff7812 */ /* 0x000fe200078ac0ff */
[----:B------:R-:W-:-:S04]  /*13d10*/  UIMAD UR6, UR6, UR8, URZ ;  /* 0x00000008060672a4 */ /* 0x000fc8000f8e023f */
[----:B------:R-:W-:Y:S02]  /*13d20*/  UIMAD UR7, UR7, UR9, UR6 ;  /* 0x00000009070772a4 */ /* 0x000fe4000f8e0206 */
[----:B------:R-:W-:Y:S01]  /*13d30*/  USHF.R.S32.HI UR6, URZ, 0x1f, UR43 ;  /* 0x0000001f3f067899 */ /* 0x000fe2000801142b */
[----:B0-----:R-:W-:-:S05]  /*13d40*/  IMAD.SHL.U32 R2, R2, 0x10, RZ ;  /* 0x0000001002027824 */ /* 0x001fca00078e00ff */
[----:B------:R-:W-:-:S05]  /*13d50*/  LOP3.LUT R2, R36, 0x70, R2, 0xf8, !PT ;  /* 0x0000007024027812 */ /* 0x000fca00078ef802 */
[----:B------:R-:W-:-:S04]  /*13d60*/  IMAD R0, R0, 0x80, R2 ;  /* 0x0000008000007824 */ /* 0x000fc800078e0202 */
[----:B------:R-:W-:Y:S01]  /*13d70*/  @P0 IMAD.HI.U32 R3, R0, UR4, RZ ;  /* 0x0000000400030c27 */ /* 0x000fe2000f8e00ff */
[----:B------:R-:W-:Y:S01]  /*13d80*/  PLOP3.LUT P0, PT, PT, PT, UP0, 0x80, 0x0 ;  /* 0x000000000000781c */ /* 0x000fe20003f0f008 */
[----:B------:R-:W-:Y:S02]  /*13d90*/  @UP0 ULDC UR4, c[0x0][0x450] ;  /* 0x0001140000040ab9 */ /* 0x000fe40000000800 */
[----:B------:R-:W-:-:S10]  /*13da0*/  IMAD.MOV.U32 R2, RZ, RZ, R0 ;  /* 0x000000ffff027224 */ /* 0x000fd400078e0000 */
        /* <DEDUP_REMOVED lines=14> */
[----:B------:R-:W-:Y:S01]  /*13e90*/  MOV R9, UR8 ;  /* 0x0000000800097c02 */ /* 0x000fe20008000f00 */
        /* <DEDUP_REMOVED lines=15> */
[----:B--2---:R-:W0:Y:S01]  /*13f90*/  SHFL.IDX PT, R14, R5, RZ, 0x181f ;  /* 0x00181fff050e7589 */ /* 0x004e2200000e0000 */
[----:B------:R-:W-:-:S03]  /*13fa0*/  IMAD.U32 R3, RZ, RZ, UR44 ;  /* 0x0000002cff037e24 */ /* 0x000fc6000f8e00ff */
[----:B------:R-:W2:Y:S01]  /*13fb0*/  SHFL.IDX PT, R2, R4, RZ, 0x181f ;  /* 0x00181fff04027589 */ /* 0x000ea200000e0000 */
[----:B------:R-:W-:-:S03]  /*13fc0*/  IMAD R0, R3, 0x80, R36 ;  /* 0x0000008003007824 */ /* 0x000fc600078e0224 */
[----:B------:R-:W-:Y:S01]  /*13fd0*/  SHFL.IDX PT, R6, R4, 0x1, 0x181f ;  /* 0x00381f0004067f89 */ /* 0x000fe200000e0000 */
[C---:B------:R-:W-:Y:S01]  /*13fe0*/  VIADD R7, R0.reuse, 0x10 ;  /* 0x0000001000077836 */ /* 0x040fe20000000000 */
[----:B------:R-:W-:-:S13]  /*13ff0*/  ISETP.GE.AND P0, PT, R0, UR37, PT ;  /* 0x0000002500007c0c */ /* 0x000fda000bf06270 */
[----:B0-----:R-:W-:-:S05]  /*14000*/  @!P0 LEA R14, P1, R37, R14, 0x1 ;  /* 0x0000000e250e8211 */ /* 0x001fca00078208ff */
[----:B--2---:R-:W-:Y:S01]  /*14010*/  @!P0 IMAD.X R3, RZ, RZ, R2, P1 ;  /* 0x000000ffff038224 */ /* 0x004fe200008e0602 */
[----:B------:R-:W-:Y:S02]  /*14020*/  @!P0 MOV R2, R14 ;  /* 0x0000000e00028202 */ /* 0x000fe40000000f00 */
        /* <DEDUP_REMOVED lines=8> */
[----:B--2---:R-:W-:Y:S01]  /*140b0*/  @!P0 IMAD.MOV.U32 R2, RZ, RZ, R14 ;  /* 0x000000ffff028224 */ /* 0x004fe200078e000e */
        /* <DEDUP_REMOVED lines=10> */
[----:B------:R-:W-:Y:S01]  /*14160*/  @!P0 IADD3.X R7, RZ, R6, RZ, P1, !PT ;  /* 0x00000006ff078210 */ /* 0x000fe20000ffe4ff */
[----:B--2---:R-:W-:Y:S01]  /*14170*/  @!P0 IMAD.MOV.U32 R2, RZ, RZ, R14 ;  /* 0x000000ffff028224 */ /* 0x004fe200078e000e */
[----:B------:R-:W-:Y:S03]  /*14180*/  SHFL.IDX PT, R6, R4, 0x3, 0x181f ;  /* 0x00781f0004067f89 */ /* 0x000fe600000e0000 */
[----:B------:R-:W-:Y:S01]  /*14190*/  @!P0 IMAD.MOV.U32 R3, RZ, RZ, R7 ;  /* 0x000000ffff038224 */ /* 0x000fe200078e0007 */
[----:B------:R-:W0:Y:S01]  /*141a0*/  SHFL.IDX PT, R14, R5, 0x3, 0x181f ;  /* 0x00781f00050e7f89 */ /* 0x000e2200000e0000 */
[----:B------:R-:W-:-:S03]  /*141b0*/  VIADD R7, R0, 0x30 ;  /* 0x0000003000077836 */ /* 0x000fc60000000000 */
        /* <DEDUP_REMOVED lines=44> */
[----:B------:R0:W2:Y:S02]  /*14480*/  SHFL.IDX PT, R6, R4, 0x7, 0x181f ;  /* 0x00f81f0004067f89 */ /* 0x0000a400000e0000 */
[----:B------:R-:W-:Y:S02]  /*14490*/  @!P0 MOV R3, R7 ;  /* 0x0000000700038202 */ /* 0x000fe40000000f00 */
[----:B------:R0:W3:Y:S04]  /*144a0*/  SHFL.IDX PT, R14, R5, 0x7, 0x181f ;  /* 0x00f81f00050e7f89 */ /* 0x0000e800000e0000 */
[----:B------:R0:W-:Y:S04]  /*144b0*/  @!P0 LDGSTS.E.BYPASS.LTC128B.128 [R31+0x17400], desc[UR38][R2.64], !P2 ;  /* 0x17400000021f8fae */ /* 0x0001e8000d101d66 */
[----:B------:R0:W-:Y:S04]  /*144c0*/  @!P0 LDGSTS.E.BYPASS.LTC128B.128 [R31+0x1b400], desc[UR38][R2.64+0x80], !P3 ;  /* 0x1b400080021f8fae */ /* 0x0001e8000d901d66 */
[----:B------:R0:W-:Y:S04]  /*144d0*/  @!P0 LDGSTS.E.BYPASS.LTC128B.128 [R31+0x1f400], desc[UR38][R2.64+0x100], !P4 ;  /* 0x1f400100021f8fae */ /* 0x0001e8000e101d66 */
[----:B------:R0:W-:Y:S02]  /*144e0*/  @!P0 LDGSTS.E.BYPASS.LTC128B.128 [R31+0x23400], desc[UR38][R2.64+0x180], !P5 ;  /* 0x23400180021f8fae */ /* 0x0001e4000e901d66 */
.L_x_2354:
[----:B------:R-:W-:-:S05]  /*144f0*/  VIADD R0, R0, 0x70 ;  /* 0x0000007000007836 */ /* 0x000fca0000000000 */
[----:B------:R-:W-:-:S13]  /*14500*/  ISETP.GE.AND P0, PT, R0, UR37, PT ;  /* 0x0000002500007c0c */ /* 0x000fda000bf06270 */
[----:B0--3--:R-:W-:-:S05]  /*14510*/  @!P0 LEA R2, P1, R37, R14, 0x1 ;  /* 0x0000000e25028211 */ /* 0x009fca00078208ff */
        /* <DEDUP_REMOVED lines=10> */
.L_x_2280:
        /* <DEDUP_REMOVED lines=18> */
.L_x_2355:
[----:B------:R-:W-:Y:S05]  /*146e0*/  BSYNC B0 ;  /* 0x0000000000007941 */ /* 0x000fea0003800000 */
.L_x_2281:
[----:B------:R-:W-:-:S06]  /*146f0*/  UISETP.GE.AND UP0, UPT, UR45, 0x2, UPT ;  /* 0x000000022d00788c */ /* 0x000fcc000bf06270 */
[----:B------:R-:W-:-:S13]  /*14700*/  PLOP3.LUT P0, PT, PT, PT, UP0, 0x40, 0x0 ;  /* 0x000000000000781c */ /* 0x000fda0003f0e808 */
[----:B------:R-:W-:Y:S05]  /*14710*/  @P0 BRA `(.L_x_2283) ;  /* 0x0000000c00fc0947 */ /* 0x000fea0003800000 */
[----:B------:R-:W-:Y:S01]  /*14720*/  UIADD3 UR4, UR45, -0x2, URZ ;  /* 0xfffffffe2d047890 */ /* 0x000fe2000fffe03f */
[----:B------:R-:W-:Y:S01]  /*14730*/  BSSY B0, `(.L_x_2283) ;  /* 0x00000fd000007945 */ /* 0x000fe20003800000 */
[----:B------:R-:W-:Y:S01]  /*14740*/  IMAD.MOV.U32 R10, RZ, RZ, R26 ;  /* 0x000000ffff0a7224 */ /* 0x000fe200078e001a */
[----:B------:R-:W-:Y:S01]  /*14750*/  MOV R7, R23 ;  /* 0x0000001700077202 */ /* 0x000fe20000000f00 */
[----:B------:R-:W-:Y:S02]  /*14760*/  IMAD.MOV.U32 R27, RZ, RZ, R24 ;  /* 0x000000ffff1b7224 */ /* 0x000fe400078e0018 */
[----:B0-----:R-:W-:-:S07]  /*14770*/  IMAD.U32 R0, RZ, RZ, UR4 ;  /* 0x00000004ff007e24 */ /* 0x001fce000f8e00ff */
.L_x_2296:
[----:B------:R-:W0:Y:S01]  /*14780*/  S2R R2, SR_TID.X ;  /* 0x0000000000027919 */ /* 0x000e220000002100 */
[----:B------:R-:W2:Y:S01]  /*14790*/  LDC R3, c[0x0][0x430] ;  /* 0x00010c00ff037b82 */ /* 0x000ea20000000800 */
[----:B------:R-:W-:Y:S01]  /*147a0*/  IMAD R6, R0, 0x50, R32 ;  /* 0x0000005000067824 */ /* 0x000fe200078e0220 */
[----:B------:R-:W-:Y:S01]  /*147b0*/  LOP3.LUT P1, RZ, R16, 0x200, RZ, 0xc0, !PT ;  /* 0x0000020010ff7812 */ /* 0x000fe2000782c0ff */
[----:B------:R-:W-:Y:S01]  /*147c0*/  VIADD R23, R7, 0x1 ;  /* 0x0000000107177836 */ /* 0x000fe20000000000 */
[----:B--2---:R-:W-:Y:S01]  /*147d0*/  ISETP.NE.AND P0, PT, R3, 0x1, PT ;  /* 0x000000010300780c */ /* 0x004fe20003f05270 */
[----:B0-----:R-:W-:-:S05]  /*147e0*/  IMAD.SHL.U32 R2, R2, 0x10, RZ ;  /* 0x0000001002027824 */ /* 0x001fca00078e00ff */
[----:B------:R-:W-:-:S07]  /*147f0*/  LOP3.LUT R2, R36, 0x70, R2, 0xf8, !PT ;  /* 0x0000007024027812 */ /* 0x000fce00078ef802 */
[----:B------:R-:W0:Y:S01]  /*14800*/  @P0 LDC R3, c[0x0][0x434] ;  /* 0x00010d00ff030b82 */ /* 0x000e220000000800 */
[C---:B------:R-:W-:Y:S01]  /*14810*/  ISETP.GT.U32.AND P2, PT, R2.reuse, 0x4f, PT ;  /* 0x0000004f0200780c */ /* 0x040fe20003f44070 */
[----:B------:R-:W-:-:S06]  /*14820*/  IMAD.IADD R6, R2, 0x1, R6 ;  /* 0x0000000102067824 */ /* 0x000fcc00078e0206 */
[----:B------:R-:W2:Y:S01]  /*14830*/  @P0 LDC R9, c[0x0][0x438] ;  /* 0x00010e00ff090b82 */ /* 0x000ea20000000800 */
[----:B------:R-:W-:-:S07]  /*14840*/  IMAD.MOV.U32 R11, RZ, RZ, R6 ;  /* 0x000000ffff0b7224 */ /* 0x000fce00078e0006 */
[----:B------:R-:W3:Y:S01]  /*14850*/  @!P2 LDC.64 R4, c[0x0][0x428] ;  /* 0x00010a00ff04ab82 */ /* 0x000ee20000000a00 */
[----:B0-----:R-:W-:-:S05]  /*14860*/  @P0 IMAD.HI.U32 R2, R6, R3, RZ ;  /* 0x0000000306020227 */ /* 0x001fca00078e00ff */
[----:B--2---:R-:W-:Y:S02]  /*14870*/  @P0 SHF.R.U32.HI R11, RZ, R9, R2 ;  /* 0x00000009ff0b0219 */ /* 0x004fe40000011602 */
[----:B-1----:R-:W0:Y:S02]  /*14880*/  @!P2 LDC.64 R8, c[0x0][0x418] ;  /* 0x00010600ff08ab82 */ /* 0x002e240000000a00 */
[----:B------:R-:W-:Y:S01]  /*14890*/  @!P2 SHF.R.S32.HI R3, RZ, 0x1f, R11 ;  /* 0x0000001fff03a819 */ /* 0x000fe2000001140b */
[----:B---3--:R-:W-:-:S04]  /*148a0*/  @!P2 IMAD R2, R33, R4, RZ ;  /* 0x000000042102a224 */ /* 0x008fc800078e02ff */
[----:B------:R-:W-:Y:S01]  /*148b0*/  @!P2 IMAD R5, R29, R5, R2 ;  /* 0x000000051d05a224 */ /* 0x000fe200078e0202 */
[----:B------:R-:W-:-:S05]  /*148c0*/  @!P2 MOV R2, R11 ;  /* 0x0000000b0002a202 */ /* 0x000fca0000000f00 */
[----:B------:R-:W-:-:S04]  /*148d0*/  @!P2 IMAD.WIDE.U32 R2, R29, R4, R2 ;  /* 0x000000041d02a225 */ /* 0x000fc800078e0002 */
[----:B------:R-:W-:Y:S02]  /*148e0*/  @!P2 IMAD.IADD R3, R5, 0x1, R3 ;  /* 0x000000010503a824 */ /* 0x000fe400078e0203 */
[----:B------:R-:W-:Y:S01]  /*148f0*/  IMAD.MOV.U32 R4, RZ, RZ, RZ ;  /* 0x000000ffff047224 */ /* 0x000fe200078e00ff */
[----:B0-----:R-:W-:-:S04]  /*14900*/  @!P2 LEA R8, P0, R2, R8, 0x2 ;  /* 0x000000080208a211 */ /* 0x001fc800078010ff */
[----:B------:R-:W-:Y:S01]  /*14910*/  @!P2 LEA.HI.X R9, R2, R9, R3, 0x2, P0 ;  /* 0x000000090209a211 */ /* 0x000fe200000f1403 */
[----:B------:R-:W-:Y:S01]  /*14920*/  IMAD.MOV R5, RZ, RZ, -R11 ;  /* 0x000000ffff057224 */ /* 0x000fe200078e0a0b */
[----:B------:R-:W-:-:S03]  /*14930*/  ISETP.NE.AND P0, PT, R23, 0x2, PT ;  /* 0x000000021700780c */ /* 0x000fc60003f05270 */
[----:B------:R0:W5:Y:S01]  /*14940*/  @!P2 LDG.E R4, desc[UR38][R8.64] ;  /* 0x000000260804a981 */ /* 0x000162000c1e1900 */
[----:B------:R-:W-:Y:S05]  /*14950*/  YIELD ;  /* 0x0000000000007946 */ /* 0x000fea0003800000 */
[----:B------:R-:W-:Y:S01]  /*14960*/  ULDC UR4, c[0x0][0x430] ;  /* 0x00010c0000047ab9 */ /* 0x000fe20000000800 */
[----:B------:R-:W-:Y:S01]  /*14970*/  SEL R3, RZ, 0x1, P0 ;  /* 0x00000001ff037807 */ /* 0x000fe20000000000 */
[----:B------:R-:W-:Y:S01]  /*14980*/  IMAD R5, R5, UR4, R6 ;  /* 0x0000000405057c24 */ /* 0x000fe2000f8e0206 */
[----:B------:R-:W-:Y:S01]  /*14990*/  SEL R23, R23, RZ, P0 ;  /* 0x000000ff17177207 */ /* 0x000fe20000000000 */
[----:B------:R-:W-:Y:S01]  /*149a0*/  IMAD.MOV.U32 R24, RZ, RZ, R0 ;  /* 0x000000ffff187224 */ /* 0x000fe200078e0000 */
[----:B------:R-:W-:Y:S01]  /*149b0*/  LOP3.LUT R26, R10, R3, RZ, 0x3c, !PT ;  /* 0x000000030a1a7212 */ /* 0x000fe200078e3cff */
[----:B------:R-:W-:Y:S06]  /*149c0*/  @!P1 BRA `(.L_x_2284) ;  /* 0x0000000000049947 */ /* 0x000fec0003800000 */
[----:B------:R-:W-:Y:S01]  /*149d0*/  BPT.TRAP 0x1 ;  /* 0x000000040000795c */ /* 0x000fe20000300000 */
.L_x_2284:
[----:B------:R-:W-:Y:S01]  /*149e0*/  LEA R6, R23, R17, 0x3 ;  /* 0x0000001117067211 */ /* 0x000fe200078e18ff */
[----:B------:R-:W-:Y:S01]  /*149f0*/  BSSY B1, `(.L_x_2285) ;  /* 0x0000004000017945 */ /* 0x000fe20003800000 */
[----:B------:R-:W-:-:S04]  /*14a00*/  SHF.L.U32 R3, R26, 0x1f, RZ ;  /* 0x0000001f1a037819 */ /* 0x000fc800000006ff */
[----:B------:R-:W1:Y:S02]  /*14a10*/  SYNCS.PHASECHK.TRANS64.TRYWAIT P0, [R6+URZ+0x38840], R3 ;  /* 0x03884003060075a7 */ /* 0x000e64000800017f */
[----:B-1----:R-:W-:Y:S05]  /*14a20*/  @!P0 BRA `(.L_x_2286) ;  /* 0x0000002c00e88947 */ /* 0x002fea0003800000 */
.L_x_2356:
[----:B------:R-:W-:Y:S05]  /*14a30*/  BSYNC B1 ;  /* 0x0000000000017941 */ /* 0x000fea0003800000 */
.L_x_2285:
[----:B------:R-:W-:Y:S01]  /*14a40*/  SHF.R.S32.HI R21, RZ, 0x1f, R5 ;  /* 0x0000001fff157819 */ /* 0x000fe20000011405 */
[----:B------:R-:W-:Y:S01]  /*14a50*/  ULDC.64 UR4, c[0x0][0x300] ;  /* 0x0000c00000047ab9 */ /* 0x000fe20000000a00 */
[----:B-----5:R-:W-:Y:S01]  /*14a60*/  SHF.R.S32.HI R25, RZ, 0x1f, R4 ;  /* 0x0000001fff197819 */ /* 0x020fe20000011404 */
[----:B-1----:R-:W-:Y:S01]  /*14a70*/  IMAD.WIDE.U32 R2, R5, UR4, RZ ;  /* 0x0000000405027c25 */ /* 0x002fe2000f8e00ff */
[C---:B------:R-:W-:Y:S02]  /*14a80*/  LOP3.LUT P4, RZ, R16.reuse, 0x10, RZ, 0xc0, !PT ;  /* 0x0000001010ff7812 */ /* 0x040fe4000788c0ff */
[C---:B------:R-:W-:Y:S01]  /*14a90*/  LOP3.LUT P3, RZ, R16.reuse, 0x8, RZ, 0xc0, !PT ;  /* 0x0000000810ff7812 */ /* 0x040fe2000786c0ff */
[----:B------:R-:W-:Y:S01]  /*14aa0*/  IMAD R0, R21, UR4, RZ ;  /* 0x0000000415007c24 */ /* 0x000fe2000f8e02ff */
[C---:B------:R-:W-:Y:S02]  /*14ab0*/  LOP3.LUT P2, RZ, R16.reuse, 0x4, RZ, 0xc0, !PT ;  /* 0x0000000410ff7812 */ /* 0x040fe4000784c0ff */
[----:B------:R-:W-:Y:S01]  /*14ac0*/  LOP3.LUT P1, RZ, R16, 0x2, RZ, 0xc0, !PT ;  /* 0x0000000210ff7812 */ /* 0x000fe2000782c0ff */
[----:B0-----:R-:W-:Y:S01]  /*14ad0*/  IMAD R9, R5, UR5, R0 ;  /* 0x0000000505097c24 */ /* 0x001fe2000f8e0200 */
        /* <DEDUP_REMOVED lines=13> */
[----:B------:R-:W-:Y:S01]  /*14bb0*/  UMOV UR4, 0xffffffff ;  /* 0xffffffff00047882 */ /* 0x000fe20000000000 */
[----:B------:R-:W-:-:S03]  /*14bc0*/  IMAD R9, R23, 0x5000, R30 ;  /* 0x0000500017097824 */ /* 0x000fc600078e021e */
[----:B------:R-:W-:Y:S01]  /*14bd0*/  LEA.HI.X R20, R2, UR5, R3, 0x1, P0 ;  /* 0x0000000502147c11 */ /* 0x000fe200080f0c03 */
[----:B------:R-:W-:Y:S06]  /*14be0*/  BRA.DIV UR4, `(.L_x_2287) ;  /* 0x0000002e048c7947 */ /* 0x000fec000b800000 */
[----:B------:R-:W0:Y:S01]  /*14bf0*/  SHFL.IDX PT, R14, R8, RZ, 0x181f ;  /* 0x00181fff080e7589 */ /* 0x000e2200000e0000 */
[----:B------:R-:W-:Y:S01]  /*14c00*/  IMAD.SHL.U32 R0, R37, 0x2, RZ ;  /* 0x0000000225007824 */ /* 0x000fe200078e00ff */
[----:B------:R-:W-:Y:S02]  /*14c10*/  LEA R9, R9, R17, 0x1 ;  /* 0x0000001109097211 */ /* 0x000fe400078e08ff */
        /* <DEDUP_REMOVED lines=33> */
.L_x_2368:
[----:B0-2---:R-:W-:-:S05]  /*14e30*/  IADD3 R2, P0, R14, R0, RZ ;  /* 0x000000000e027210 */ /* 0x005fca0007f1e0ff */
[----:B-1----:R-:W-:Y:S01]  /*14e40*/  IMAD.X R3, RZ, RZ, R35, P0 ;  /* 0x000000ffff037224 */ /* 0x002fe200000e0623 */
[----:B------:R-:W-:-:S04]  /*14e50*/  PLOP3.LUT P0, PT, PT, PT, PT, 0x80, 0x0 ;  /* 0x000000000000781c */ /* 0x000fc80003f0f070 */
        /* <DEDUP_REMOVED lines=8> */
.L_x_2288:
        /* <DEDUP_REMOVED lines=10> */
.L_x_2289:
[----:B------:R1:W-:Y:S01]  /*14f80*/  SYNCS.ARRIVE.TRANS64.A1T0 RZ, [R6+URZ+0x38830], RZ ;  /* 0x038830ff06ff79a7 */ /* 0x0003e2000810003f */
[----:B------:R-:W-:Y:S05]  /*14f90*/  @!P2 BRA `(.L_x_2290) ;  /* 0x000000000004a947 */ /* 0x000fea0003800000 */
[----:B------:R-:W-:Y:S01]  /*14fa0*/  BPT.TRAP 0x1 ;  /* 0x000000040000795c */ /* 0x000fe20000300000 */
.L_x_2290:
[----:B0-----:R-:W-:Y:S01]  /*14fb0*/  SHF.L.U32 R3, R10, 0x1f, RZ ;  /* 0x0000001f0a037819 */ /* 0x001fe200000006ff */
[----:B-1----:R-:W-:Y:S01]  /*14fc0*/  IMAD R6, R7, 0x8, R17 ;  /* 0x0000000807067824 */ /* 0x002fe200078e0211 */
[----:B------:R-:W-:Y:S03]  /*14fd0*/  BSSY B1, `(.L_x_2291) ;  /* 0x0000003000017945 */ /* 0x000fe60003800000 */
[----:B------:R-:W0:Y:S02]  /*14fe0*/  SYNCS.PHASECHK.TRANS64.TRYWAIT P0, [R6+URZ+0x38860], R3 ;  /* 0x03886003060075a7 */ /* 0x000e24000800017f */
[----:B0-----:R-:W-:Y:S05]  /*14ff0*/  @!P0 BRA `(.L_x_2292) ;  /* 0x0000003000088947 */ /* 0x001fea0003800000 */
.L_x_2369:
[----:B------:R-:W-:Y:S05]  /*15000*/  BSYNC B1 ;  /* 0x0000000000017941 */ /* 0x000fea0003800000 */
.L_x_2291:
[----:B------:R-:W-:Y:S01]  /*15010*/  MOV R2, 0xffffffb0 ;  /* 0xffffffb000027802 */ /* 0x000fe20000000f00 */
[----:B------:R-:W-:Y:S01]  /*15020*/  UMOV UR4, 0xffffffff ;  /* 0xffffffff00047882 */ /* 0x000fe20000000000 */
[C---:B------:R-:W-:Y:S01]  /*15030*/  LOP3.LUT P4, RZ, R16.reuse, 0x100, RZ, 0xc0, !PT ;  /* 0x0000010010ff7812 */ /* 0x040fe2000788c0ff */
[----:B------:R-:W-:Y:S01]  /*15040*/  IMAD R7, R7, 0x5000, R30 ;  /* 0x0000500007077824 */ /* 0x000fe200078e021e */
[C---:B------:R-:W-:Y:S01]  /*15050*/  LOP3.LUT P3, RZ, R16.reuse, 0x80, RZ, 0xc0, !PT ;  /* 0x0000008010ff7812 */ /* 0x040fe2000786c0ff */
[----:B0-----:R-:W-:Y:S01]  /*15060*/  IMAD R3, R27, R2, UR36 ;  /* 0x000000241b037e24 */ /* 0x001fe2000f8e0202 */
[C---:B------:R-:W-:Y:S02]  /*15070*/  LOP3.LUT P2, RZ, R16.reuse, 0x40, RZ, 0xc0, !PT ;  /* 0x0000004010ff7812 */ /* 0x040fe4000784c0ff */
[----:B------:R-:W-:Y:S01]  /*15080*/  LOP3.LUT P1, RZ, R16, 0x20, RZ, 0xc0, !PT ;  /* 0x0000002010ff7812 */ /* 0x000fe2000782c0ff */
[----:B------:R-:W-:Y:S01]  /*15090*/  IMAD.IADD R8, R3, 0x1, -R36 ;  /* 0x0000000103087824 */ /* 0x000fe200078e0a24 */
[----:B------:R-:W-:Y:S11]  /*150a0*/  BRA.DIV UR4, `(.L_x_2293) ;  /* 0x0000002e04f07947 */ /* 0x000ff6000b800000 */
[----:B------:R-:W0:Y:S01]  /*150b0*/  SHFL.IDX PT, R14, R18, RZ, 0x181f ;  /* 0x00181fff120e7589 */ /* 0x000e2200000e0000 */
[----:B------:R-:W-:-:S03]  /*150c0*/  IMAD R7, R7, 0x2, R17 ;  /* 0x0000000207077824 */ /* 0x000fc600078e0211 */
        /* <DEDUP_REMOVED lines=49> */
.L_x_2381:
        /* <DEDUP_REMOVED lines=28> */
[----:B------:R-:W-:-:S03]  /*155a0*/  ULDC.64 UR4, c[0x0][0x318] ;  /* 0x0000c60000047ab9 */ /* 0x000fc60000000a00 */
[----:B------:R-:W-:Y:S01]  /*155b0*/  IMAD.IADD R3, R5, 0x1, R3 ;  /* 0x0000000105037824 */ /* 0x000fe200078e0203 */
[----:B------:R-:W-:-:S04]  /*155c0*/  LEA R18, P0, R2, UR4, 0x1 ;  /* 0x0000000402127c11 */ /* 0x000fc8000f8008ff */
[----:B------:R-:W-:Y:S02]  /*155d0*/  LEA.HI.X R19, R2, UR5, R3, 0x1, P0 ;  /* 0x0000000502137c11 */ /* 0x000fe400080f0c03 */
[----:B------:R-:W-:-:S13]  /*155e0*/  PLOP3.LUT P0, PT, PT, PT, PT, 0x80, 0x0 ;  /* 0x000000000000781c */ /* 0x000fda0003f0f070 */
.L_x_2294:
        /* <DEDUP_REMOVED lines=10> */
.L_x_2295:
        /* <DEDUP_REMOVED lines=8> */
.L_x_2283:
[----:B0-----:R-:W0:Y:S01]  /*15710*/  S2R R0, SR_TID.X ;  /* 0x0000000000007919 */ /* 0x001e220000002100 */
[----:B------:R-:W-:Y:S01]  /*15720*/  BSSY B0, `(.L_x_2297) ;  /* 0x0000010000007945 */ /* 0x000fe20003800000 */
[----:B0-----:R-:W-:-:S04]  /*15730*/  LOP3.LUT R0, R0, 0x7f, RZ, 0xc0, !PT ;  /* 0x0000007f00007812 */ /* 0x001fc800078ec0ff */
[----:B------:R-:W-:-:S13]  /*15740*/  ISETP.NE.AND P2, PT, R0, RZ, PT ;  /* 0x000000ff0000720c */ /* 0x000fda0003f45270 */
[----:B------:R-:W-:Y:S05]  /*15750*/  @P2 BRA `(.L_x_2298) ;  /* 0x0000000000302947 */ /* 0x000fea0003800000 */
[----:B------:R-:W0:Y:S01]  /*15760*/  S2R R7, SR_LANEID ;  /* 0x0000000000077919 */ /* 0x000e220000000000 */
[----:B------:R-:W-:Y:S01]  /*15770*/  VOTEU.ANY UR4, UPT, PT ;  /* 0x0000000000047886 */ /* 0x000fe200038e0100 */
[----:B------:R-:W2:Y:S01]  /*15780*/  LDC.64 R2, c[0x0][0xc80] ;  /* 0x00032000ff027b82 */ /* 0x000ea20000000a00 */
[----:B------:R-:W0:Y:S08]  /*15790*/  FLO.U32 R0, UR4 ;  /* 0x0000000400007d00 */ /* 0x000e3000080e0000 */
[----:B------:R-:W2:Y:S01]  /*157a0*/  POPC R5, UR4 ;  /* 0x0000000400057d09 */ /* 0x000ea20008000000 */
[----:B0-----:R-:W-:-:S13]  /*157b0*/  ISETP.EQ.U32.AND P0, PT, R0, R7, PT ;  /* 0x000000070000720c */ /* 0x001fda0003f02070 */
[----:B--2---:R-:W2:Y:S01]  /*157c0*/  @P0 ATOMG.E.ADD.STRONG.GPU PT, R3, desc[UR38][R2.64], R5 ;  /* 0x00000005020309a8 */ /* 0x004ea200081ee1e6 */
[----:B------:R-:W0:Y:S02]  /*157d0*/  S2R R4, SR_LTMASK ;  /* 0x0000000000047919 */ /* 0x000e240000003900 */
[----:B0-----:R-:W-:-:S04]  /*157e0*/  LOP3.LUT R4, R4, UR4, RZ, 0xc0, !PT ;  /* 0x0000000404047c12 */ /* 0x001fc8000f8ec0ff */
[----:B------:R-:W0:Y:S01]  /*157f0*/  POPC R7, R4 ;  /* 0x0000000400077309 */ /* 0x000e220000000000 */
[----:B--2---:R-:W0:Y:S02]  /*15800*/  SHFL.IDX PT, R0, R3, R0, 0x1f ;  /* 0x00001f0003007589 */ /* 0x004e2400000e0000 */
[----:B0-----:R-:W-:-:S07]  /*15810*/  IADD3 R34, R0, UR46, R7 ;  /* 0x0000002e00227c10 */ /* 0x001fce000fffe007 */
.L_x_2298:
[----:B------:R-:W-:Y:S05]  /*15820*/  BSYNC B0 ;  /* 0x0000000000007941 */ /* 0x000fea0003800000 */
.L_x_2297:
[----:B------:R-:W-:-:S13]  /*15830*/  LOP3.LUT P0, RZ, R16, 0x200, RZ, 0xc0, !PT ;  /* 0x0000020010ff7812 */ /* 0x000fda000780c0ff */
[----:B------:R-:W-:Y:S05]  /*15840*/  @!P0 BRA `(.L_x_2299) ;  /* 0x0000000000048947 */ /* 0x000fea0003800000 */
[----:B------:R-:W-:Y:S01]  /*15850*/  BPT.TRAP 0x1 ;  /* 0x000000040000795c */ /* 0x000fe20000300000 */
.L_x_2299:
[----:B------:R-:W-:Y:S01]  /*15860*/  IMAD R4, R23, 0x8, R17 ;  /* 0x0000000817047824 */ /* 0x000fe200078e0211 */
[----:B------:R-:W-:Y:S01]  /*15870*/  SHF.L.U32 R3, R26, 0x1f, RZ ;  /* 0x0000001f1a037819 */ /* 0x000fe200000006ff */
[----:B------:R-:W-:Y:S01]  /*15880*/  IMAD.MOV.U32 R5, RZ, RZ, -0x50 ;  /* 0xffffffb0ff057424 */ /* 0x000fe200078e00ff */
[----:B------:R-:W-:Y:S02]  /*15890*/  BSSY B0, `(.L_x_2300) ;  /* 0x0000004000007945 */ /* 0x000fe40003800000 */
[----:B------:R-:W0:Y:S01]  /*158a0*/  SYNCS.PHASECHK.TRANS64.TRYWAIT P0, [R4+URZ+0x38860], R3 ;  /* 0x03886003040075a7 */ /* 0x000e22000800017f */
[----:B------:R-:W-:Y:S01]  /*158b0*/  IMAD R5, R24, R5, UR36 ;  /* 0x0000002418057e24 */ /* 0x000fe2000f8e0205 */
[----:B0-----:R-:W-:Y:S06]  /*158c0*/  @!P0 BRA `(.L_x_2301) ;  /* 0x0000002c00b08947 */ /* 0x001fec0003800000 */
.L_x_2382:
[----:B------:R-:W-:Y:S05]  /*158d0*/  BSYNC B0 ;  /* 0x0000000000007941 */ /* 0x000fea0003800000 */
.L_x_2300:
[----:B------:R-:W-:Y:S01]  /*158e0*/  UMOV UR4, 0xffffffff ;  /* 0xffffffff00047882 */ /* 0x000fe20000000000 */
[C---:B------:R-:W-:Y:S01]  /*158f0*/  LOP3.LUT P5, RZ, R16.reuse, 0x100, RZ, 0xc0, !PT ;  /* 0x0000010010ff7812 */ /* 0x040fe200078ac0ff */
[----:B-1----:R-:W-:Y:S01]  /*15900*/  IMAD R8, R23, 0x5000, R30 ;  /* 0x0000500017087824 */ /* 0x002fe200078e021e */
[C---:B------:R-:W-:Y:S01]  /*15910*/  LOP3.LUT P4, RZ, R16.reuse, 0x80, RZ, 0xc0, !PT ;  /* 0x0000008010ff7812 */ /* 0x040fe2000788c0ff */
[----:B------:R-:W-:Y:S01]  /*15920*/  IMAD.IADD R5, R5, 0x1, -R36 ;  /* 0x0000000105057824 */ /* 0x000fe200078e0a24 */
[C---:B------:R-:W-:Y:S02]  /*15930*/  LOP3.LUT P3, RZ, R16.reuse, 0x40, RZ, 0xc0, !PT ;  /* 0x0000004010ff7812 */ /* 0x040fe4000786c0ff */
[----:B------:R-:W-:Y:S01]  /*15940*/  LOP3.LUT P1, RZ, R16, 0x20, RZ, 0xc0, !PT ;  /* 0x0000002010ff7812 */ /* 0x000fe2000782c0ff */
[----:B------:R-:W-:-:S12]  /*15950*/  BRA.DIV UR4, `(.L_x_2302) ;  /* 0x0000002e04a07947 */ /* 0x000fd8000b800000 */
[----:B------:R-:W1:Y:S01]  /*15960*/  SHFL.IDX PT, R14, R18, RZ, 0x181f ;  /* 0x00181fff120e7589 */ /* 0x000e6200000e0000 */
[----:B------:R-:W-:-:S03]  /*15970*/  SHF.L.U32 R6, R37, 0x1, RZ ;  /* 0x0000000125067819 */ /* 0x000fc600000006ff */
        /* <DEDUP_REMOVED lines=15> */
[----:B------:R-:W0:Y:S03]  /*15a70*/  SHFL.IDX PT, R14, R18, 0x2, 0x181f ;  /* 0x00581f00120e7f89 */ /* 0x000e2600000e0000 */
[----:B------:R-:W-:Y:S01]  /*15a80*/  IMAD.X R3, RZ, RZ, R7, P0 ;  /* 0x000000ffff037224 */ /* 0x000fe200000e0607 */
[----:B------:R-:W-:Y:S01]  /*15a90*/  ISETP.LT.OR P0, PT, R5, 0x11, P5 ;  /* 0x000000110500780c */ /* 0x000fe20002f01670 */
[----:B------:R-:W1:-:S12]  /*15aa0*/  SHFL.IDX PT, R7, R19, 0x2, 0x181f ;  /* 0x00581f0013077f89 */ /* 0x000e5800000e0000 */
        /* <DEDUP_REMOVED lines=8> */
[----:B------:R-:W0:Y:S03]  /*15b30*/  SHFL.IDX PT, R14, R18, 0x3, 0x181f ;  /* 0x00781f00120e7f89 */ /* 0x000e2600000e0000 */
[----:B-1----:R-:W-:Y:S01]  /*15b40*/  IMAD.X R3, RZ, RZ, R7, P0 ;  /* 0x000000ffff037224 */ /* 0x002fe200000e0607 */
        /* <DEDUP_REMOVED lines=21> */
.L_x_2394:
[----:B0--3--:R-:W-:-:S04]  /*15ca0*/  IADD3 R2, P0, R14, R6, RZ ;  /* 0x000000060e027210 */ /* 0x009fc80007f1e0ff */
        /* <DEDUP_REMOVED lines=14> */
.L_x_2303:
        /* <DEDUP_REMOVED lines=10> */
.L_x_2304:
[----:B------:R1:W-:Y:S01]  /*15e30*/  SYNCS.ARRIVE.TRANS64.A1T0 RZ, [R4+URZ+0x38850], RZ ;  /* 0x038850ff04ff79a7 */ /* 0x0003e2000810003f */
[----:B------:R-:W-:-:S05]  /*15e40*/  VIADD R23, R23, 0x1 ;  /* 0x0000000117177836 */ /* 0x000fca0000000000 */
[----:B------:R-:W-:-:S04]  /*15e50*/  ISETP.NE.AND P0, PT, R23, 0x2, PT ;  /* 0x000000021700780c */ /* 0x000fc80003f05270 */
[----:B0-----:R-:W-:Y:S02]  /*15e60*/  SEL R3, RZ, 0x1, P0 ;  /* 0x00000001ff037807 */ /* 0x001fe40000000000 */
[----:B------:R-:W-:Y:S02]  /*15e70*/  SEL R23, R23, RZ, P0 ;  /* 0x000000ff17177207 */ /* 0x000fe40000000000 */
[----:B-1----:R-:W-:-:S07]  /*15e80*/  LOP3.LUT R26, R26, R3, RZ, 0x3c, !PT ;  /* 0x000000031a1a7212 */ /* 0x002fce00078e3cff */
.L_x_2262:
[----:B------:R-:W-:Y:S05]  /*15e90*/  BSYNC B7 ;  /* 0x0000000000077941 */ /* 0x000fea0003800000 */
.L_x_2260:
        /* <DEDUP_REMOVED lines=11> */
.L_x_2305:
[----:B------:R-:W-:-:S03]  /*15f50*/  UMOV UR4, 0xffffffff ;  /* 0xffffffff00047882 */ /* 0x000fc60000000000 */
[----:B------:R-:W-:Y:S05]  /*15f60*/  BRA.DIV UR4, `(.L_x_2307) ;  /* 0x00000032040c7947 */ /* 0x000fea000b800000 */
[----:B------:R0:W1:Y:S02]  /*15f70*/  SHFL.IDX PT, R14, R34, RZ, 0x1f ;  /* 0x00001fff220e7589 */ /* 0x00006400000e0000 */
.L_x_2397:
        /* <DEDUP_REMOVED lines=8> */
.L_x_2306:
[----:B------:R-:W-:Y:S02]  /*16000*/  ULDC UR4, c[0x0][0xc38] ;  /* 0x00030e0000047ab9 */ /* 0x000fe40000000800 */
[----:B-1----:R-:W-:-:S13]  /*16010*/  ISETP.GE.AND P0, PT, R34, UR4, PT ;  /* 0x0000000422007c0c */ /* 0x002fda000bf06270 */
[----:B------:R-:W-:Y:S05]  /*16020*/  @!P0 BRA `(.L_x_2308) ;  /* 0xffffffc400648947 */ /* 0x000fea000383ffff */
.L_x_2257:
[----:B------:R-:W2:Y:S01]  /*16030*/  LDL.LU R0, [R1] ;  /* 0x0000000001007983 */ /* 0x000ea20000300800 */
[----:B------:R-:W-:Y:S01]  /*16040*/  BSSY B0, `(.L_x_2309) ;  /* 0x000000b000007945 */ /* 0x000fe20003800000 */
[----:B------:R-:W1:Y:S01]  /*16050*/  S2R R5, SR_CgaCtaId ;  /* 0x0000000000057919 */ /* 0x000e620000008800 */
[----:B--2---:R-:W-:-:S05]  /*16060*/  VIADD R0, R0, 0x1 ;  /* 0x0000000100007836 */ /* 0x004fca0000000000 */
        /* <DEDUP_REMOVED lines=8> */
.L_x_2398:
[----:B------:R-:W-:Y:S05]  /*160f0*/  BSYNC B0 ;  /* 0x0000000000007941 */ /* 0x000fea0003800000 */
.L_x_2309:
[----:B------:R-:W-:-:S03]  /*16100*/  UMOV UR4, 0xffffffff ;  /* 0xffffffff00047882 */ /* 0x000fc60000000000 */
[----:B------:R-:W-:Y:S05]  /*16110*/  BRA.DIV UR4, `(.L_x_2311) ;  /* 0x0000002e04dc7947 */ /* 0x000fea000b800000 */
[----:B-1----:R-:W1:Y:S02]  /*16120*/  S2R R0, SR_TID.X ;  /* 0x0000000000007919 */ /* 0x002e640000002100 */
[----:B-1----:R-:W-:-:S04]  /*16130*/  SHF.R.U32.HI R0, RZ, 0x5, R0 ;  /* 0x00000005ff007819 */ /* 0x002fc80000011600 */
[----:B------:R-:W-:-:S05]  /*16140*/  LOP3.LUT R0, R0, 0x3, RZ, 0xc0, !PT ;  /* 0x0000000300007812 */ /* 0x000fca00078ec0ff */
[----:B------:R1:W2:Y:S02]  /*16150*/  SHFL.IDX PT, R14, R0, RZ, 0x1f ;  /* 0x00001fff000e7589 */ /* 0x0002a400000e0000 */
.L_x_2401:
[----:B--2---:R-:W-:Y:S01]  /*16160*/  ISETP.NE.AND P0, PT, R14, RZ, PT ;  /* 0x000000ff0e00720c */ /* 0x004fe20003f05270 */
[----:B------:R-:W-:-:S12]  /*16170*/  BSSY B0, `(.L_x_2312) ;  /* 0x0000026000007945 */ /* 0x000fd80003800000 */
[----:B------:R-:W-:Y:S05]  /*16180*/  @P0 BRA `(.L_x_2313) ;  /* 0x0000000000900947 */ /* 0x000fea0003800000 */
[----:B------:R-:W-:-:S03]  /*16190*/  UMOV UR4, 0xffffffff ;  /* 0xffffffff00047882 */ /* 0x000fc60000000000 */
[----:B------:R-:W-:Y:S05]  /*161a0*/  BRA.DIV UR4, `(.L_x_2314) ;  /* 0x0000002e04ec7947 */ /* 0x000fea000b800000 */
[----:B------:R-:W-:-:S13]  /*161b0*/  ELECT P6, URZ, PT ;  /* 0x00000000003f782f */ /* 0x000fda00038c0000 */
.L_x_2404:
[----:B------:R-:W-:Y:S05]  /*161c0*/  @!P6 BRA `(.L_x_2313) ;  /* 0x000000000080e947 */ /* 0x000fea0003800000 */
[----:B-1----:R-:W2:Y:S02]  /*161d0*/  LDL R0, [R1+0x4] ;  /* 0x0000040001007983 */ /* 0x002ea40000100800 */
[----:B--2---:R-:W-:-:S13]  /*161e0*/  R2UR UR4, R0 ;  /* 0x00000000000472ca */ /* 0x004fda00000e0000 */
[----:B------:R-:W-:-:S06]  /*161f0*/  ULOP3.LUT UR4, UR4, 0x2, URZ, 0xfc, !UPT ;  /* 0x0000000204047892 */ /* 0x000fcc000f8efc3f */
[----:B------:R-:W-:-:S04]  /*16200*/  MOV R0, UR4 ;  /* 0x0000000400007c02 */ /* 0x000fc80008000f00 */
[----:B------:R-:W-:-:S13]  /*16210*/  ISETP.NE.AND P0, PT, R0, 0x3, PT ;  /* 0x000000030000780c */ /* 0x000fda0003f05270 */
[----:B------:R-:W-:Y:S05]  /*16220*/  @!P0 BRA `(.L_x_2315) ;  /* 0x0000000000048947 */ /* 0x000fea0003800000 */
[----:B------:R-:W-:Y:S01]  /*16230*/  BPT.TRAP 0x1 ;  /* 0x000000040000795c */ /* 0x000fe20000300000 */
.L_x_2315:
[C---:B------:R-:W-:Y:S01]  /*16240*/  IMAD R5, R23.reuse, 0x8, R4 ;  /* 0x0000000817057824 */ /* 0x040fe200078e0204 */
[----:B------:R-:W-:Y:S01]  /*16250*/  SHF.L.U32 R0, R26, 0x1f, RZ ;  /* 0x0000001f1a007819 */ /* 0x000fe200000006ff */
[----:B------:R-:W-:-:S03]  /*16260*/  VIADD R23, R23, 0x1 ;  /* 0x0000000117177836 */ /* 0x000fc60000000000 */
[----:B------:R-:W1:Y:S02]  /*16270*/  SYNCS.PHASECHK.TRANS64.TRYWAIT P1, [R5+URZ+0x38840], R0 ;  /* 0x03884000050075a7 */ /* 0x000e64000802017f */
[----:B------:R-:W-:-:S04]  /*16280*/  ISETP.NE.AND P2, PT, R23, 0x2, PT ;  /* 0x000000021700780c */ /* 0x000fc80003f45270 */
[----:B------:R-:W-:Y:S01]  /*16290*/  SEL R3, RZ, 0x1, P2 ;  /* 0x00000001ff037807 */ /* 0x000fe20001000000 */
[----:B-1----:R-:W-:Y:S08]  /*162a0*/  @!P1 BRA `(.L_x_2316) ;  /* 0x0000002c00cc9947 */ /* 0x002ff00003800000 */
.L_x_2405:
[----:B------:R-:W-:Y:S02]  /*162b0*/  SEL R23, R23, RZ, P2 ;  /* 0x000000ff17177207 */ /* 0x000fe40001000000 */
[----:B------:R-:W-:Y:S01]  /*162c0*/  LOP3.LUT R2, R26, R3, RZ, 0x3c, !PT ;  /* 0x000000031a027212 */ /* 0x000fe200078e3cff */
[----:B------:R-:W-:Y:S06]  /*162d0*/  @!P0 BRA `(.L_x_2317) ;  /* 0x0000000000048947 */ /* 0x000fec0003800000 */
[----:B------:R-:W-:Y:S01]  /*162e0*/  BPT.TRAP 0x1 ;  /* 0x000000040000795c */ /* 0x000fe20000300000 */
.L_x_2317:
[----:B------:R-:W-:Y:S01]  /*162f0*/  IMAD R23, R23, 0x8, R4 ;  /* 0x0000000817177824 */ /* 0x000fe200078e0204 */
[----:B------:R-:W-:-:S04]  /*16300*/  SHF.L.U32 R2, R2, 0x1f, RZ ;  /* 0x0000001f02027819 */ /* 0x000fc800000006ff */
[----:B------:R-:W2:Y:S02]  /*16310*/  SYNCS.PHASECHK.TRANS64.TRYWAIT P1, [R23+URZ+0x38840], R2 ;  /* 0x03884002170075a7 */ /* 0x000ea4000802017f */
[----:B--2---:R-:W-:Y:S05]  /*16320*/  @!P1 BRA `(.L_x_2318) ;  /* 0x0000002c00c09947 */ /* 0x004fea0003800000 */
.L_x_2406:
[----:B------:R-:W-:Y:S05]  /*16330*/  @!P0 BRA `(.L_x_2319) ;  /* 0x0000000000048947 */ /* 0x000fea0003800000 */
[----:B------:R-:W-:Y:S01]  /*16340*/  BPT.TRAP 0x1 ;  /* 0x000000040000795c */ /* 0x000fe20000300000 */
.L_x_2319:
[----:B------:R-:W3:Y:S02]  /*16350*/  SYNCS.PHASECHK.TRANS64.TRYWAIT P1, [R5+URZ+0x38860], R0 ;  /* 0x03886000050075a7 */ /* 0x000ee4000802017f */
[----:B---3--:R-:W-:Y:S05]  /*16360*/  @!P1 BRA `(.L_x_2320) ;  /* 0x0000002c00c49947 */ /* 0x008fea0003800000 */
.L_x_2407:
[----:B------:R-:W-:Y:S05]  /*16370*/  @!P0 BRA `(.L_x_2321) ;  /* 0x0000000000048947 */ /* 0x000fea0003800000 */
[----:B------:R-:W-:Y:S01]  /*16380*/  BPT.TRAP 0x1 ;  /* 0x000000040000795c */ /* 0x000fe20000300000 */
.L_x_2321:
[----:B----4-:R4:W0:Y:S02]  /*16390*/  SYNCS.PHASECHK.TRANS64.TRYWAIT P0, [R23+URZ+0x38860], R2 ;  /* 0x03886002170075a7 */ /* 0x010824000800017f */
[----:B0-----:R-:W-:Y:S05]  /*163a0*/  @!P0 NANOSLEEP.SYNCS 0x989680 ;  /* 0x009896800000895d */ /* 0x001fea0003900000 */
[----:B------:R-:W0:Y:S02]  /*163b0*/  @!P0 SYNCS.PHASECHK.TRANS64 P0, [R23+URZ+0x38860], R2 ;  /* 0x03886002170085a7 */ /* 0x000e24000800007f */
[----:B0-----:R-:W-:Y:S05]  /*163c0*/  @!P0 BRA `(.L_x_2321) ;  /* 0xfffffffc00f08947 */ /* 0x001fea000383ffff */
.L_x_2313:
[----:B------:R-:W-:Y:S05]  /*163d0*/  BSYNC B0 ;  /* 0x0000000000007941 */ /* 0x000fea0003800000 */
.L_x_2312:
[----:B------:R-:W-:Y:S05]  /*163e0*/  EXIT ;  /* 0x000000000000794d */ /* 0x000fea0003800000 */
.L_x_2204:
[----:B------:R-:W-:-:S13]  /*163f0*/  R2UR UR4, R16 ;  /* 0x00000000100472ca */ /* 0x000fda00000e0000 */
[----:B0-----:R-:W-:-:S04]  /*16400*/  IMAD.U32 R3, RZ, RZ, UR4 ;  /* 0x00000004ff037e24 */ /* 0x001fc8000f8e00ff */
[----:B------:R0:W1:Y:S03]  /*16410*/  SYNCS.PHASECHK.TRANS64.TRYWAIT P1, [R3+URZ+0x38800], R0 ;  /* 0x03880000030075a7 */ /* 0x000066000802017f */
[----:B-1----:R-:W-:Y:S05]  /*16420*/  @!P1 NANOSLEEP.SYNCS 0x989680 ;  /* 0x009896800000995d */ /* 0x002fea0003900000 */
[----:B------:R-:W1:Y:S02]  /*16430*/  @!P1 SYNCS.PHASECHK.TRANS64 P1, [R3+URZ+0x38800], R0 ;  /* 0x03880000030095a7 */ /* 0x000e64000802007f */
[----:B-1----:R-:W-:Y:S05]  /*16440*/  @!P1 BRA `(.L_x_2204) ;  /* 0xfffffffc00e89947 */ /* 0x002fea000383ffff */
[----:B------:R-:W-:Y:S05]  /*16450*/  BRA `(.L_x_2322) ;  /* 0xfffffeb400387947 */ /* 0x000fea000383ffff */
.L_x_2208:
[----:B-1----:R1:W2:Y:S02]  /*16460*/  SYNCS.PHASECHK.TRANS64.TRYWAIT P1, [R0+URZ+0x38830], R3 ;  /* 0x03883003000075a7 */ /* 0x0022a4000802017f */
[----:B--2---:R-:W-:Y:S05]  /*16470*/  @!P1 NANOSLEEP.SYNCS 0x989680 ;  /* 0x009896800000995d */ /* 0x004fea0003900000 */
[----:B------:R-:W2:Y:S02]  /*16480*/  @!P1 SYNCS.PHASECHK.TRANS64 P1, [R0+URZ+0x38830], R3 ;  /* 0x03883003000095a7 */ /* 0x000ea4000802007f */
[----:B--2---:R-:W-:Y:S05]  /*16490*/  @!P1 BRA `(.L_x_2208) ;  /* 0xfffffffc00f09947 */ /* 0x004fea000383ffff */
[----:B------:R-:W-:Y:S05]  /*164a0*/  BRA `(.L_x_2207) ;  /* 0xfffffeb4005c7947 */ /* 0x000fea000383ffff */
.L_x_2214:
[----:B------:R-:W-:-:S13]  /*164b0*/  R2UR UR4, R3 ;  /* 0x00000000030472ca */ /* 0x000fda00000e0000 */
[----:B-1----:R-:W-:-:S04]  /*164c0*/  IMAD.U32 R153, RZ, RZ, UR4 ;  /* 0x00000004ff997e24 */ /* 0x002fc8000f8e00ff */
[----:B------:R1:W2:Y:S03]  /*164d0*/  SYNCS.PHASECHK.TRANS64.TRYWAIT P1, [R153+URZ+0x38830], R4 ;  /* 0x03883004990075a7 */ /* 0x0002a6000802017f */
[----:B--2---:R-:W-:Y:S05]  /*164e0*/  @!P1 NANOSLEEP.SYNCS 0x989680 ;  /* 0x009896800000995d */ /* 0x004fea0003900000 */
[----:B------:R-:W2:Y:S02]  /*164f0*/  @!P1 SYNCS.PHASECHK.TRANS64 P1, [R153+URZ+0x38830], R4 ;  /* 0x03883004990095a7 */ /* 0x000ea4000802007f */
[----:B--2---:R-:W-:Y:S05]  /*16500*/  @!P1 BRA `(.L_x_2214) ;  /* 0xfffffffc00e89947 */ /* 0x004fea000383ffff */
[----:B------:R-:W-:Y:S05]  /*16510*/  BRA `(.L_x_2213) ;  /* 0xfffffef800187947 */ /* 0x000fea000383ffff */
.L_x_2218:
[----:B--2---:R-:W-:-:S04]  /*16520*/  MOV R2, UR4 ;  /* 0x0000000400027c02 */ /* 0x004fc80008000f00 */
[----:B------:R2:W3:Y:S03]  /*16530*/  SYNCS.PHASECHK.TRANS64.TRYWAIT P1, [R2+URZ+0x38850], R0 ;  /* 0x03885000020075a7 */ /* 0x0004e6000802017f */
[----:B---3--:R-:W-:Y:S05]  /*16540*/  @!P1 NANOSLEEP.SYNCS 0x989680 ;  /* 0x009896800000995d */ /* 0x008fea0003900000 */
[----:B------:R-:W3:Y:S02]  /*16550*/  @!P1 SYNCS.PHASECHK.TRANS64 P1, [R2+URZ+0x38850], R0 ;  /* 0x03885000020095a7 */ /* 0x000ee4000802007f */
[----:B---3--:R-:W-:Y:S05]  /*16560*/  @!P1 BRA `(.L_x_2218) ;  /* 0xfffffffc00ec9947 */ /* 0x008fea000383ffff */
[----:B------:R-:W-:Y:S05]  /*16570*/  BRA `(.L_x_2217) ;  /* 0xffffff1c006c7947 */ /* 0x000fea000383ffff */
.L_x_2226:
[----:B-1----:R-:W-:-:S04]  /*16580*/  IMAD.U32 R4, RZ, RZ, UR4 ;  /* 0x00000004ff047e24 */ /* 0x002fc8000f8e00ff */
[----:B------:R1:W2:Y:S03]  /*16590*/  SYNCS.PHASECHK.TRANS64.TRYWAIT P1, [R4+URZ+0x38830], R3 ;  /* 0x03883003040075a7 */ /* 0x0002a6000802017f */
[----:B--2---:R-:W-:Y:S05]  /*165a0*/  @!P1 NANOSLEEP.SYNCS 0x989680 ;  /* 0x009896800000995d */ /* 0x004fea0003900000 */
[----:B------:R-:W2:Y:S02]  /*165b0*/  @!P1 SYNCS.PHASECHK.TRANS64 P1, [R4+URZ+0x38830], R3 ;  /* 0x03883003040095a7 */ /* 0x000ea4000802007f */
[----:B--2---:R-:W-:Y:S05]  /*165c0*/  @!P1 BRA `(.L_x_2226) ;  /* 0xfffffffc00ec9947 */ /* 0x004fea000383ffff */
[----:B------:R-:W-:Y:S05]  /*165d0*/  BRA `(.L_x_2225) ;  /* 0xffffff3800b07947 */ /* 0x000fea000383ffff */
.L_x_2230:
[----:B---3--:R-:W-:-:S04]  /*165e0*/  IMAD.U32 R2, RZ, RZ, UR4 ;  /* 0x00000004ff027e24 */ /* 0x008fc8000f8e00ff */
[----:B------:R3:W4:Y:S03]  /*165f0*/  SYNCS.PHASECHK.TRANS64.TRYWAIT P1, [R2+URZ+0x38850], R0 ;  /* 0x03885000020075a7 */ /* 0x000726000802017f */
[----:B----4-:R-:W-:Y:S05]  /*16600*/  @!P1 NANOSLEEP.SYNCS 0x989680 ;  /* 0x009896800000995d */ /* 0x010fea0003900000 */
[----:B------:R-:W4:Y:S02]  /*16610*/  @!P1 SYNCS.PHASECHK.TRANS64 P1, [R2+URZ+0x38850], R0 ;  /* 0x03885000020095a7 */ /* 0x000f24000802007f */
[----:B----4-:R-:W-:Y:S05]  /*16620*/  @!P1 BRA `(.L_x_2230) ;  /* 0xfffffffc00ec9947 */ /* 0x010fea000383ffff */
[----:B------:R-:W-:Y:S05]  /*16630*/  BRA `(.L_x_2229) ;  /* 0xffffff6400007947 */ /* 0x000fea000383ffff */
.L_x_2237:
[----:B-1----:R-:W-:-:S04]  /*16640*/  IMAD.U32 R7, RZ, RZ, UR7 ;  /* 0x00000007ff077e24 */ /* 0x002fc8000f8e00ff */
[----:B------:R1:W2:Y:S03]  /*16650*/  SYNCS.PHASECHK.TRANS64.TRYWAIT P1, [R7+URZ+0x38850], R0 ;  /* 0x03885000070075a7 */ /* 0x0002a6000802017f */
[----:B--2---:R-:W-:Y:S05]  /*16660*/  @!P1 NANOSLEEP.SYNCS 0x989680 ;  /* 0x009896800000995d */ /* 0x004fea0003900000 */
[----:B------:R-:W2:Y:S02]  /*16670*/  @!P1 SYNCS.PHASECHK.TRANS64 P1, [R7+URZ+0x38850], R0 ;  /* 0x03885000070095a7 */ /* 0x000ea4000802007f */
[----:B--2---:R-:W-:Y:S05]  /*16680*/  @!P1 BRA `(.L_x_2237) ;  /* 0xfffffffc00ec9947 */ /* 0x004fea000383ffff */
[----:B------:R-:W-:Y:S05]  /*16690*/  BRA `(.L_x_2236) ;  /* 0xffffff8000587947 */ /* 0x000fea000383ffff */
.L_x_2268:
[----:B------:R-:W2:Y:S01]  /*166a0*/  S2R R18, SR_TID.X ;  /* 0x0000000000127919 */ /* 0x000ea20000002100 */
[----:B------:R-:W-:Y:S01]  /*166b0*/  IMAD.MOV.U32 R12, RZ, RZ, RZ ;  /* 0x000000ffff0c7224 */ /* 0x000fe200078e00ff */
[----:B------:R-:W-:Y:S01]  /*166c0*/  MOV R11, 0x1f ;  /* 0x0000001f000b7802 */ /* 0x000fe20000000f00 */
[----:B------:R-:W-:Y:S01]  /*166d0*/  IMAD.MOV.U32 R15, RZ, RZ, -0x1 ;  /* 0xffffffffff0f7424 */ /* 0x000fe200078e00ff */
[----:B--2---:R-:W-:-:S04]  /*166e0*/  SHF.R.U32.HI R18, RZ, 0x5, R18 ;  /* 0x00000005ff127819 */ /* 0x004fc80000011612 */
[----:B------:R-:W-:-:S05]  /*166f0*/  LOP3.LUT R18, R18, 0x3, RZ, 0xc0, !PT ;  /* 0x0000000312127812 */ /* 0x000fca00078ec0ff */
[----:B------:R-:W-:-:S07]  /*16700*/  IMAD.MOV.U32 R13, RZ, RZ, R18 ;  /* 0x000000ffff0d7224 */ /* 0x000fce00078e0012 */
[----:B01---5:R-:W-:Y:S05]  /*16710*/  WARPSYNC.COLLECTIVE R15, `(.L_x_2323) ;  /* 0x000000000f087348 */ /* 0x023fea0003c00000 */
[----:B------:R2:W3:Y:S02]  /*16720*/  SHFL.IDX P6, R14, R13, R12, R11 ;  /* 0x0000000c0d0e7389 */ /* 0x0004e400000c000b */
[----:B0123-5:R-:W-:Y:S01]  /*16730*/  ENDCOLLECTIVE ;  /* 0x000000000000791b */ /* 0x02ffe20003800000 */
.L_x_2323:
[----:B------:R-:W-:Y:S05]  /*16740*/  BRA `(.L_x_2324) ;  /* 0xffffffc800187947 */ /* 0x000fea000383ffff */
.L_x_2271:
[----:B0-----:R0:W1:Y:S02]  /*16750*/  SYNCS.PHASECHK.TRANS64.TRYWAIT P0, [R0+URZ+0x38840], R3 ;  /* 0x03884003000075a7 */ /* 0x001064000800017f */
[----:B-1----:R-:W-:Y:S05]  /*16760*/  @!P0 NANOSLEEP.SYNCS 0x989680 ;  /* 0x009896800000895d */ /* 0x002fea0003900000 */
[----:B------:R-:W1:Y:S02]  /*16770*/  @!P0 SYNCS.PHASECHK.TRANS64 P0, [R0+URZ+0x38840], R3 ;  /* 0x03884003000085a7 */ /* 0x000e64000800007f */
[----:B-1----:R-:W-:Y:S05]  /*16780*/  @!P0 BRA `(.L_x_2271) ;  /* 0xfffffffc00f08947 */ /* 0x002fea000383ffff */
[----:B------:R-:W-:Y:S05]  /*16790*/  BRA `(.L_x_2325) ;  /* 0xffffffcc001c7947 */ /* 0x000fea000383ffff */
.L_x_2272:
        /* <DEDUP_REMOVED lines=8> */
.L_x_2327:
[----:B------:R-:W-:Y:S05]  /*16820*/  BSYNC B0 ;  /* 0x0000000000007941 */ /* 0x000fea0003800000 */
.L_x_2326:
[----:B------:R-:W-:Y:S01]  /*16830*/  IMAD.MOV.U32 R13, RZ, RZ, R4 ;  /* 0x000000ffff0d7224 */ /* 0x000fe200078e0004 */
[----:B------:R-:W-:Y:S01]  /*16840*/  MOV R2, R14 ;  /* 0x0000000e00027202 */ /* 0x000fe20000000f00 */
[----:B------:R-:W-:Y:S01]  /*16850*/  IMAD.MOV.U32 R12, RZ, RZ, RZ ;  /* 0x000000ffff0c7224 */ /* 0x000fe200078e00ff */
[C---:B------:R-:W-:Y:S01]  /*16860*/  LOP3.LUT P5, RZ, R16.reuse, 0x10, RZ, 0xc0, !PT ;  /* 0x0000001010ff7812 */ /* 0x040fe200078ac0ff */
[----:B------:R-:W-:Y:S01]  /*16870*/  IMAD.MOV.U32 R11, RZ, RZ, 0x181f ;  /* 0x0000181fff0b7424 */ /* 0x000fe200078e00ff */
[C---:B------:R-:W-:Y:S01]  /*16880*/  LOP3.LUT P4, RZ, R16.reuse, 0x8, RZ, 0xc0, !PT ;  /* 0x0000000810ff7812 */ /* 0x040fe2000788c0ff */
[----:B------:R-:W-:Y:S01]  /*16890*/  IMAD.MOV.U32 R15, RZ, RZ, -0x1 ;  /* 0xffffffffff0f7424 */ /* 0x000fe200078e00ff */
[C---:B------:R-:W-:Y:S02]  /*168a0*/  LOP3.LUT P3, RZ, R16.reuse, 0x4, RZ, 0xc0, !PT ;  /* 0x0000000410ff7812 */ /* 0x040fe4000786c0ff */
[----:B------:R-:W-:-:S13]  /*168b0*/  LOP3.LUT P2, RZ, R16, 0x2, RZ, 0xc0, !PT ;  /* 0x0000000210ff7812 */ /* 0x000fda000784c0ff */
[----:B------:R-:W-:Y:S05]  /*168c0*/  WARPSYNC.COLLECTIVE R15, `(.L_x_2328) ;  /* 0x000000000f087348 */ /* 0x000fea0003c00000 */
[----:B------:R0:W1:Y:S02]  /*168d0*/  SHFL.IDX P6, R14, R13, R12, R11 ;  /* 0x0000000c0d0e7389 */ /* 0x00006400000c000b */
[----:B01----:R-:W-:Y:S01]  /*168e0*/  ENDCOLLECTIVE ;  /* 0x000000000000791b */ /* 0x003fe20003800000 */
.L_x_2328:
[----:B------:R-:W-:Y:S01]  /*168f0*/  @P0 LEA R9, R5, R17, 0x1 ;  /* 0x0000001105090211 */ /* 0x000fe200078e08ff */
[----:B------:R-:W-:Y:S02]  /*16900*/  IMAD.MOV.U32 R13, RZ, RZ, R6 ;  /* 0x000000ffff0d7224 */ /* 0x000fe400078e0006 */
[----:B------:R-:W-:Y:S01]  /*16910*/  IMAD.MOV.U32 R12, RZ, RZ, 0x1 ;  /* 0x00000001ff0c7424 */ /* 0x000fe200078e00ff */
[----:B------:R-:W-:-:S05]  /*16920*/  @P0 LEA R14, P1, R37, R14, 0x1 ;  /* 0x0000000e250e0211 */ /* 0x000fca00078208ff */
[----:B------:R-:W-:Y:S02]  /*16930*/  @P0 IMAD.X R3, RZ, RZ, R2, P1 ;  /* 0x000000ffff030224 */ /* 0x000fe400008e0602 */
[----:B------:R-:W-:-:S07]  /*16940*/  @P0 IMAD.MOV.U32 R2, RZ, RZ, R14 ;  /* 0x000000ffff020224 */ /* 0x000fce00078e000e */
[----:B------:R-:W-:Y:S05]  /*16950*/  WARPSYNC.COLLECTIVE R15, `(.L_x_2329) ;  /* 0x000000000f087348 */ /* 0x000fea0003c00000 */
[----:B------:R0:W1:Y:S02]  /*16960*/  SHFL.IDX P6, R14, R13, R12, R11 ;  /* 0x0000000c0d0e7389 */ /* 0x00006400000c000b */
[----:B01----:R-:W-:Y:S01]  /*16970*/  ENDCOLLECTIVE ;  /* 0x000000000000791b */ /* 0x003fe20003800000 */
.L_x_2329:
        /* <DEDUP_REMOVED lines=13> */
.L_x_2330:
        /* <DEDUP_REMOVED lines=9> */
.L_x_2331:
        /* <DEDUP_REMOVED lines=9> */
[----:B------:R-:W-:Y:S02]  /*16b70*/  ISETP.GE.AND P0, PT, R7, 0x21, PT ;  /* 0x000000210700780c */ /* 0x000fe40003f06270 */
[----:B------:R-:W-:-:S11]  /*16b80*/  MOV R8, R14 ;  /* 0x0000000e00087202 */ /* 0x000fd60000000f00 */
[----:B0-----:R-:W-:Y:S05]  /*16b90*/  WARPSYNC.COLLECTIVE R15, `(.L_x_2332) ;  /* 0x000000000f087348 */ /* 0x001fea0003c00000 */
[----:B------:R1:W2:Y:S02]  /*16ba0*/  SHFL.IDX P6, R14, R13, R12, R11 ;  /* 0x0000000c0d0e7389 */ /* 0x0002a400000c000b */
[----:B012---:R-:W-:Y:S01]  /*16bb0*/  ENDCOLLECTIVE ;  /* 0x000000000000791b */ /* 0x007fe20003800000 */
.L_x_2332:
[----:B------:R-:W-:Y:S01]  /*16bc0*/  @P0 IMAD R21, R5, 0x2, R17 ;  /* 0x0000000205150824 */ /* 0x000fe200078e0211 */
[----:B------:R-:W-:Y:S01]  /*16bd0*/  MOV R13, R6 ;  /* 0x00000006000d7202 */ /* 0x000fe20000000f00 */
[----:B------:R-:W-:Y:S01]  /*16be0*/  IMAD.MOV.U32 R12, RZ, RZ, 0x3 ;  /* 0x00000003ff0c7424 */ /* 0x000fe200078e00ff */
[----:B------:R-:W-:-:S05]  /*16bf0*/  @P0 LEA R14, P1, R37, R14, 0x1 ;  /* 0x0000000e250e0211 */ /* 0x000fca00078208ff */
[----:B------:R-:W-:-:S08]  /*16c00*/  @P0 IMAD.MOV.U32 R2, RZ, RZ, R14 ;  /* 0x000000ffff020224 */ /* 0x000fd000078e000e */
[----:B------:R-:W-:Y:S05]  /*16c10*/  WARPSYNC.COLLECTIVE R15, `(.L_x_2333) ;  /* 0x000000000f087348 */ /* 0x000fea0003c00000 */
[----:B------:R0:W1:Y:S02]  /*16c20*/  SHFL.IDX P6, R14, R13, R12, R11 ;  /* 0x0000000c0d0e7389 */ /* 0x00006400000c000b */
[----:B01----:R-:W-:Y:S01]  /*16c30*/  ENDCOLLECTIVE ;  /* 0x000000000000791b */ /* 0x003fe20003800000 */
.L_x_2333:
[----:B------:R-:W-:-:S04]  /*16c40*/  @P0 IMAD.X R9, RZ, RZ, R8, P1 ;  /* 0x000000ffff090224 */ /* 0x000fc800008e0608 */
[----:B------:R-:W-:-:S05]  /*16c50*/  @P0 IMAD.MOV.U32 R3, RZ, RZ, R9 ;  /* 0x000000ffff030224 */ /* 0x000fca00078e0009 */
        /* <DEDUP_REMOVED lines=8> */
[----:B------:R-:W-:Y:S01]  /*16ce0*/  IMAD.MOV.U32 R8, RZ, RZ, R14 ;  /* 0x000000ffff087224 */ /* 0x000fe200078e000e */
[----:B------:R-:W-:-:S13]  /*16cf0*/  ISETP.GE.AND P0, PT, R7, 0x31, PT ;  /* 0x000000310700780c */ /* 0x000fda0003f06270 */
[----:B0-----:R-:W-:Y:S05]  /*16d00*/  WARPSYNC.COLLECTIVE R15, `(.L_x_2334) ;  /* 0x000000000f087348 */ /* 0x001fea0003c00000 */
[----:B------:R1:W2:Y:S02]  /*16d10*/  SHFL.IDX P6, R14, R13, R12, R11 ;  /* 0x0000000c0d0e7389 */ /* 0x0002a400000c000b */
[----:B012---:R-:W-:Y:S01]  /*16d20*/  ENDCOLLECTIVE ;  /* 0x000000000000791b */ /* 0x007fe20003800000 */
.L_x_2334:
        /* <DEDUP_REMOVED lines=9> */
.L_x_2335:
        /* <DEDUP_REMOVED lines=9> */
[----:B------:R-:W-:-:S07]  /*16e50*/  IMAD.MOV.U32 R8, RZ, RZ, R14 ;  /* 0x000000ffff087224 */ /* 0x000fce00078e000e */
[----:B0-----:R-:W-:Y:S05]  /*16e60*/  WARPSYNC.COLLECTIVE R15, `(.L_x_2336) ;  /* 0x000000000f087348 */ /* 0x001fea0003c00000 */
[----:B------:R1:W2:Y:S02]  /*16e70*/  SHFL.IDX P6, R14, R13, R12, R11 ;  /* 0x0000000c0d0e7389 */ /* 0x0002a400000c000b */
[----:B012---:R-:W-:Y:S01]  /*16e80*/  ENDCOLLECTIVE ;  /* 0x000000000000791b */ /* 0x007fe20003800000 */
.L_x_2336:
[----:B------:R-:W-:Y:S05]  /*16e90*/  BRA `(.L_x_2337) ;  /* 0xffffffc800947947 */ /* 0x000fea000383ffff */
.L_x_2279:
[----:B------:R-:W-:Y:S01]  /*16ea0*/  MOV R13, R4 ;  /* 0x00000004000d7202 */ /* 0x000fe20000000f00 */
[----:B------:R-:W-:Y:S01]  /*16eb0*/  IMAD.MOV.U32 R12, RZ, RZ, RZ ;  /* 0x000000ffff0c7224 */ /* 0x000fe200078e00ff */
[----:B------:R-:W-:Y:S01]  /*16ec0*/  MOV R3, UR44 ;  /* 0x0000002c00037c02 */ /* 0x000fe20008000f00 */
[----:B------:R-:W-:Y:S02]  /*16ed0*/  IMAD.MOV.U32 R11, RZ, RZ, 0x181f ;  /* 0x0000181fff0b7424 */ /* 0x000fe400078e00ff */
[----:B------:R-:W-:Y:S02]  /*16ee0*/  IMAD.MOV.U32 R15, RZ, RZ, -0x1 ;  /* 0xffffffffff0f7424 */ /* 0x000fe400078e00ff */
[----:B------:R-:W-:-:S07]  /*16ef0*/  IMAD R0, R3, 0x80, R36 ;  /* 0x0000008003007824 */ /* 0x000fce00078e0224 */
[----:B-12---:R-:W-:Y:S05]  /*16f00*/  WARPSYNC.COLLECTIVE R15, `(.L_x_2338) ;  /* 0x000000000f087348 */ /* 0x006fea0003c00000 */
[----:B--2---:R0:W2:Y:S02]  /*16f10*/  SHFL.IDX P6, R14, R13, R12, R11 ;  /* 0x0000000c0d0e7389 */ /* 0x0040a400000c000b */
[----:B012---:R-:W-:Y:S01]  /*16f20*/  ENDCOLLECTIVE ;  /* 0x000000000000791b */ /* 0x007fe20003800000 */
.L_x_2338:
[C---:B------:R-:W-:Y:S01]  /*16f30*/  VIADD R6, R0.reuse, 0x10 ;  /* 0x0000001000067836 */ /* 0x040fe20000000000 */
[----:B------:R-:W-:Y:S01]  /*16f40*/  ISETP.GE.AND P0, PT, R0, UR37, PT ;  /* 0x0000002500007c0c */ /* 0x000fe2000bf06270 */
[----:B------:R-:W-:Y:S02]  /*16f50*/  IMAD.MOV.U32 R13, RZ, RZ, R5 ;  /* 0x000000ffff0d7224 */ /* 0x000fe400078e0005 */
[----:B------:R-:W-:-:S10]  /*16f60*/  IMAD.MOV.U32 R2, RZ, RZ, R14 ;  /* 0x000000ffff027224 */ /* 0x000fd400078e000e */
[----:B------:R-:W-:Y:S05]  /*16f70*/  WARPSYNC.COLLECTIVE R15, `(.L_x_2339) ;  /* 0x000000000f087348 */ /* 0x000fea0003c00000 */
[----:B------:R0:W1:Y:S02]  /*16f80*/  SHFL.IDX P6, R14, R13, R12, R11 ;  /* 0x0000000c0d0e7389 */ /* 0x00006400000c000b */
[----:B01----:R-:W-:Y:S01]  /*16f90*/  ENDCOLLECTIVE ;  /* 0x000000000000791b */ /* 0x003fe20003800000 */
.L_x_2339:
[----:B------:R-:W-:Y:S01]  /*16fa0*/  IMAD.MOV.U32 R13, RZ, RZ, R4 ;  /* 0x000000ffff0d7224 */ /* 0x000fe200078e0004 */
[----:B------:R-:W-:Y:S02]  /*16fb0*/  MOV R12, 0x1 ;  /* 0x00000001000c7802 */ /* 0x000fe40000000f00 */
[----:B------:R-:W-:-:S05]  /*16fc0*/  @!P0 LEA R14, P1, R37, R14, 0x1 ;  /* 0x0000000e250e8211 */ /* 0x000fca00078208ff */
[----:B------:R-:W-:Y:S02]  /*16fd0*/  @!P0 IMAD.X R3, RZ, RZ, R2, P1 ;  /* 0x000000ffff038224 */ /* 0x000fe400008e0602 */
[----:B------:R-:W-:-:S07]  /*16fe0*/  @!P0 IMAD.MOV.U32 R2, RZ, RZ, R14 ;  /* 0x000000ffff028224 */ /* 0x000fce00078e000e */
[----:B------:R-:W-:Y:S05]  /*16ff0*/  WARPSYNC.COLLECTIVE R15, `(.L_x_2340) ;  /* 0x000000000f087348 */ /* 0x000fea0003c00000 */
[----:B------:R0:W1:Y:S02]  /*17000*/  SHFL.IDX P6, R14, R13, R12, R11 ;  /* 0x0000000c0d0e7389 */ /* 0x00006400000c000b */
[----:B01----:R-:W-:Y:S01]  /*17010*/  ENDCOLLECTIVE ;  /* 0x000000000000791b */ /* 0x003fe20003800000 */
.L_x_2340:
        /* <DEDUP_REMOVED lines=13> */
.L_x_2341:
[----:B------:R-:W-:Y:S02]  /*170f0*/  IMAD.MOV.U32 R13, RZ, RZ, R4 ;  /* 0x000000ffff0d7224 */ /* 0x000fe400078e0004 */
[----:B------:R-:W-:Y:S01]  /*17100*/  IMAD.MOV.U32 R12, RZ, RZ, 0x2 ;  /* 0x00000002ff0c7424 */ /* 0x000fe200078e00ff */
[----:B------:R-:W-:-:S05]  /*17110*/  @!P0 LEA R14, P1, R37, R14, 0x1 ;  /* 0x0000000e250e8211 */ /* 0x000fca00078208ff */
[----:B------:R-:W-:-:S08]  /*17120*/  @!P0 IMAD.MOV.U32 R2, RZ, RZ, R14 ;  /* 0x000000ffff028224 */ /* 0x000fd000078e000e */
[----:B------:R-:W-:Y:S05]  /*17130*/  WARPSYNC.COLLECTIVE R15, `(.L_x_2342) ;  /* 0x000000000f087348 */ /* 0x000fea0003c00000 */
[----:B------:R0:W1:Y:S02]  /*17140*/  SHFL.IDX P6, R14, R13, R12, R11 ;  /* 0x0000000c0d0e7389 */ /* 0x00006400000c000b */
[----:B01----:R-:W-:Y:S01]  /*17150*/  ENDCOLLECTIVE ;  /* 0x000000000000791b */ /* 0x003fe20003800000 */
.L_x_2342:
[----:B------:R-:W-:Y:S01]  /*17160*/  @!P0 IMAD.X R7, RZ, RZ, R6, P1 ;  /* 0x000000ffff078224 */ /* 0x000fe200008e0606 */
[----:B------:R-:W-:-:S03]  /*17170*/  IADD3 R6, R0, 0x20, RZ ;  /* 0x0000002000067810 */ /* 0x000fc60007ffe0ff */
        /* <DEDUP_REMOVED lines=14> */
.L_x_2343:
[----:B------:R-:W-:Y:S02]  /*17260*/  IMAD.MOV.U32 R13, RZ, RZ, R4 ;  /* 0x000000ffff0d7224 */ /* 0x000fe400078e0004 */
[----:B------:R-:W-:Y:S01]  /*17270*/  IMAD.MOV.U32 R12, RZ, RZ, 0x3 ;  /* 0x00000003ff0c7424 */ /* 0x000fe200078e00ff */
[----:B------:R-:W-:-:S04]  /*17280*/  @!P0 LEA R14, P1, R37, R14, 0x1 ;  /* 0x0000000e250e8211 */ /* 0x000fc800078208ff */
[----:B------:R-:W-:Y:S01]  /*17290*/  @!P0 MOV R2, R14 ;  /* 0x0000000e00028202 */ /* 0x000fe20000000f00 */
[----:B------:R-:W-:-:S08]  /*172a0*/  @!P0 IMAD.X R7, RZ, RZ, R6, P1 ;  /* 0x000000ffff078224 */ /* 0x000fd000008e0606 */
[----:B------:R-:W-:Y:S05]  /*172b0*/  WARPSYNC.COLLECTIVE R15, `(.L_x_2344) ;  /* 0x000000000f087348 */ /* 0x000fea0003c00000 */
[----:B------:R0:W1:Y:S02]  /*172c0*/  SHFL.IDX P6, R14, R13, R12, R11 ;  /* 0x0000000c0d0e7389 */ /* 0x00006400000c000b */
[----:B01----:R-:W-:Y:S01]  /*172d0*/  ENDCOLLECTIVE ;  /* 0x000000000000791b */ /* 0x003fe20003800000 */
.L_x_2344:
        /* <DEDUP_REMOVED lines=15> */
.L_x_2345:
[----:B------:R-:W-:Y:S02]  /*173d0*/  IMAD.MOV.U32 R13, RZ, RZ, R4 ;  /* 0x000000ffff0d7224 */ /* 0x000fe400078e0004 */
[----:B------:R-:W-:Y:S01]  /*173e0*/  IMAD.MOV.U32 R12, RZ, RZ, 0x4 ;  /* 0x00000004ff0c7424 */ /* 0x000fe200078e00ff */
[----:B------:R-:W-:-:S05]  /*173f0*/  @!P0 LEA R14, P1, R37, R14, 0x1 ;  /* 0x0000000e250e8211 */ /* 0x000fca00078208ff */
[----:B------:R-:W-:-:S08]  /*17400*/  @!P0 IMAD.MOV.U32 R2, RZ, RZ, R14 ;  /* 0x000000ffff028224 */ /* 0x000fd000078e000e */
[----:B------:R-:W-:Y:S05]  /*17410*/  WARPSYNC.COLLECTIVE R15, `(.L_x_2346) ;  /* 0x000000000f087348 */ /* 0x000fea0003c00000 */
[----:B------:R0:W1:Y:S02]  /*17420*/  SHFL.IDX P6, R14, R13, R12, R11 ;  /* 0x0000000c0d0e7389 */ /* 0x00006400000c000b */
[----:B01----:R-:W-:Y:S01]  /*17430*/  ENDCOLLECTIVE ;  /* 0x000000000000791b */ /* 0x003fe20003800000 */
.L_x_2346:
        /* <DEDUP_REMOVED lines=16> */
.L_x_2347:
        /* <DEDUP_REMOVED lines=8> */
.L_x_2348:
        /* <DEDUP_REMOVED lines=15> */
.L_x_2349:
[----:B------:R-:W-:Y:S02]  /*176b0*/  IMAD.MOV.U32 R13, RZ, RZ, R4 ;  /* 0x000000ffff0d7224 */ /* 0x000fe400078e0004 */
[----:B------:R-:W-:Y:S01]  /*176c0*/  IMAD.MOV.U32 R12, RZ, RZ, 0x6 ;  /* 0x00000006ff0c7424 */ /* 0x000fe200078e00ff */
[----:B------:R-:W-:-:S05]  /*176d0*/  @!P0 LEA R14, P1, R37, R14, 0x1 ;  /* 0x0000000e250e8211 */ /* 0x000fca00078208ff */
[----:B------:R-:W-:-:S08]  /*176e0*/  @!P0 IMAD.MOV.U32 R2, RZ, RZ, R14 ;  /* 0x000000ffff028224 */ /* 0x000fd000078e000e */
[----:B------:R-:W-:Y:S05]  /*176f0*/  WARPSYNC.COLLECTIVE R15, `(.L_x_2350) ;  /* 0x000000000f087348 */ /* 0x000fea0003c00000 */
[----:B------:R0:W1:Y:S02]  /*17700*/  SHFL.IDX P6, R14, R13, R12, R11 ;  /* 0x0000000c0d0e7389 */ /* 0x00006400000c000b */
[----:B01----:R-:W-:Y:S01]  /*17710*/  ENDCOLLECTIVE ;  /* 0x000000000000791b */ /* 0x003fe20003800000 */
.L_x_2350:
[----:B------:R-:W-:Y:S02]  /*17720*/  @!P0 IMAD.X R7, RZ, RZ, R6, P1 ;  /* 0x000000ffff078224 */ /* 0x000fe400008e0606 */
[----:B------:R-:W-:-:S03]  /*17730*/  VIADD R6, R0, 0x60 ;  /* 0x0000006000067836 */ /* 0x000fc60000000000 */
[----:B------:R-:W-:-:S05]  /*17740*/  @!P0 MOV R3, R7 ;  /* 0x0000000700038202 */ /* 0x000fca0000000f00 */
[----:B------:R-:W-:Y:S01]  /*17750*/  @!PT LDS RZ, [RZ] ;  /* 0x00000000fffff984 */ /* 0x000fe20000000800 */
[----:B------:R-:W-:Y:S01]  /*17760*/  @!PT LDS RZ, [RZ] ;  /* 0x00000000fffff984 */ /* 0x000fe20000000800 */
[----:B------:R-:W-:Y:S01]  /*17770*/  @!PT LDS RZ, [RZ] ;  /* 0x00000000fffff984 */ /* 0x000fe20000000800 */
[----:B------:R0:W-:Y:S01]  /*17780*/  @!P0 LDGSTS.E.BYPASS.LTC128B.128 [R31+0x16c00], desc[UR38][R2.64], !P2 ;  /* 0x16c00000021f8fae */ /* 0x0001e2000d101d66 */
[----:B------:R-:W-:-:S03]  /*17790*/  MOV R13, R5 ;  /* 0x00000005000d7202 */ /* 0x000fc60000000f00 */
        /* <DEDUP_REMOVED lines=8> */
.L_x_2351:
[----:B------:R-:W-:Y:S01]  /*17820*/  IMAD.MOV.U32 R13, RZ, RZ, R4 ;  /* 0x000000ffff0d7224 */ /* 0x000fe200078e0004 */
[----:B------:R-:W-:Y:S02]  /*17830*/  MOV R12, 0x7 ;  /* 0x00000007000c7802 */ /* 0x000fe40000000f00 */
[----:B------:R-:W-:-:S05]  /*17840*/  @!P0 LEA R14, P1, R37, R14, 0x1 ;  /* 0x0000000e250e8211 */ /* 0x000fca00078208ff */
[----:B------:R-:W-:-:S08]  /*17850*/  @!P0 IMAD.MOV.U32 R2, RZ, RZ, R14 ;  /* 0x000000ffff028224 */ /* 0x000fd000078e000e */
[----:B------:R-:W-:Y:S05]  /*17860*/  WARPSYNC.COLLECTIVE R15, `(.L_x_2352) ;  /* 0x000000000f087348 */ /* 0x000fea0003c00000 */
[----:B------:R0:W1:Y:S02]  /*17870*/  SHFL.IDX P6, R14, R13, R12, R11 ;  /* 0x0000000c0d0e7389 */ /* 0x00006400000c000b */
[----:B01----:R-:W-:Y:S01]  /*17880*/  ENDCOLLECTIVE ;  /* 0x000000000000791b */ /* 0x003fe20003800000 */
.L_x_2352:
        /* <DEDUP_REMOVED lines=14> */
.L_x_2353:
[----:B------:R-:W-:Y:S05]  /*17970*/  BRA `(.L_x_2354) ;  /* 0xffffffc800dc7947 */ /* 0x000fea000383ffff */
.L_x_2282:
[----:B0-----:R0:W2:Y:S02]  /*17980*/  SYNCS.PHASECHK.TRANS64.TRYWAIT P0, [R17+URZ+0x38820], R0 ;  /* 0x03882000110075a7 */ /* 0x0010a4000800017f */
[----:B--2---:R-:W-:Y:S05]  /*17990*/  @!P0 NANOSLEEP.SYNCS 0x989680 ;  /* 0x009896800000895d */ /* 0x004fea0003900000 */
[----:B------:R-:W2:Y:S02]  /*179a0*/  @!P0 SYNCS.PHASECHK.TRANS64 P0, [R17+URZ+0x38820], R0 ;  /* 0x03882000110085a7 */ /* 0x000ea4000800007f */
[----:B--2---:R-:W-:Y:S05]  /*179b0*/  @!P0 BRA `(.L_x_2282) ;  /* 0xfffffffc00f08947 */ /* 0x004fea000383ffff */
[----:B------:R-:W-:Y:S05]  /*179c0*/  BRA `(.L_x_2355) ;  /* 0xffffffcc00447947 */ /* 0x000fea000383ffff */
.L_x_2286:
[----:B-1----:R1:W2:Y:S02]  /*179d0*/  SYNCS.PHASECHK.TRANS64.TRYWAIT P0, [R6+URZ+0x38840], R3 ;  /* 0x03884003060075a7 */ /* 0x0022a4000800017f */
[----:B--2---:R-:W-:Y:S05]  /*179e0*/  @!P0 NANOSLEEP.SYNCS 0x989680 ;  /* 0x009896800000895d */ /* 0x004fea0003900000 */
[----:B------:R-:W2:Y:S02]  /*179f0*/  @!P0 SYNCS.PHASECHK.TRANS64 P0, [R6+URZ+0x38840], R3 ;  /* 0x03884003060085a7 */ /* 0x000ea4000800007f */
[----:B--2---:R-:W-:Y:S05]  /*17a00*/  @!P0 BRA `(.L_x_2286) ;  /* 0xfffffffc00f08947 */ /* 0x004fea000383ffff */
[----:B------:R-:W-:Y:S05]  /*17a10*/  BRA `(.L_x_2356) ;  /* 0xffffffd000047947 */ /* 0x000fea000383ffff */
.L_x_2287:
        /* <DEDUP_REMOVED lines=8> */
.L_x_2358:
[----:B------:R-:W-:Y:S05]  /*17aa0*/  BSYNC B1 ;  /* 0x0000000000017941 */ /* 0x000fea0003800000 */
.L_x_2357:
[----:B------:R-:W-:Y:S01]  /*17ab0*/  IMAD.MOV.U32 R13, RZ, RZ, R8 ;  /* 0x000000ffff0d7224 */ /* 0x000fe200078e0008 */
[----:B------:R-:W-:Y:S01]  /*17ac0*/  MOV R11, 0x181f ;  /* 0x0000181f000b7802 */ /* 0x000fe20000000f00 */
[----:B------:R-:W-:Y:S02]  /*17ad0*/  IMAD.MOV.U32 R12, RZ, RZ, RZ ;  /* 0x000000ffff0c7224 */ /* 0x000fe400078e00ff */
[----:B------:R-:W-:Y:S02]  /*17ae0*/  IMAD.MOV.U32 R15, RZ, RZ, -0x1 ;  /* 0xffffffffff0f7424 */ /* 0x000fe400078e00ff */
[----:B------:R-:W-:Y:S02]  /*17af0*/  IMAD.MOV.U32 R3, RZ, RZ, R14 ;  /* 0x000000ffff037224 */ /* 0x000fe400078e000e */
[----:B------:R-:W-:-:S07]  /*17b00*/  IMAD.SHL.U32 R0, R37, 0x2, RZ ;  /* 0x0000000225007824 */ /* 0x000fce00078e00ff */
[----:B------:R-:W-:Y:S05]  /*17b10*/  WARPSYNC.COLLECTIVE R15, `(.L_x_2359) ;  /* 0x000000000f087348 */ /* 0x000fea0003c00000 */
[----:B------:R0:W1:Y:S02]  /*17b20*/  SHFL.IDX P6, R14, R13, R12, R11 ;  /* 0x0000000c0d0e7389 */ /* 0x00006400000c000b */
[----:B01----:R-:W-:Y:S01]  /*17b30*/  ENDCOLLECTIVE ;  /* 0x000000000000791b */ /* 0x003fe20003800000 */
.L_x_2359:
[----:B------:R-:W-:Y:S01]  /*17b40*/  IMAD R9, R9, 0x2, R17 ;  /* 0x0000000209097824 */ /* 0x000fe200078e0211 */
[----:B------:R-:W-:Y:S01]  /*17b50*/  MOV R13, R20 ;  /* 0x00000014000d7202 */ /* 0x000fe20000000f00 */
[----:B------:R-:W-:Y:S01]  /*17b60*/  IMAD.MOV.U32 R12, RZ, RZ, 0x1 ;  /* 0x00000001ff0c7424 */ /* 0x000fe200078e00ff */
[----:B------:R-:W-:-:S13]  /*17b70*/  IADD3 R2, P0, R14, R0, RZ ;  /* 0x000000000e027210 */ /* 0x000fda0007f1e0ff */
[----:B------:R-:W-:Y:S05]  /*17b80*/  WARPSYNC.COLLECTIVE R15, `(.L_x_2360) ;  /* 0x000000000f087348 */ /* 0x000fea0003c00000 */
[----:B------:R0:W1:Y:S02]  /*17b90*/  SHFL.IDX P6, R14, R13, R12, R11 ;  /* 0x0000000c0d0e7389 */ /* 0x00006400000c000b */
[----:B01----:R-:W-:Y:S01]  /*17ba0*/  ENDCOLLECTIVE ;  /* 0x000000000000791b */ /* 0x003fe20003800000 */
.L_x_2360:
        /* <DEDUP_REMOVED lines=13> */
.L_x_2361:
[----:B------:R-:W-:Y:S01]  /*17c80*/  MOV R13, R20 ;  /* 0x00000014000d7202 */ /* 0x000fe20000000f00 */
[----:B------:R-:W-:Y:S01]  /*17c90*/  IMAD.MOV.U32 R12, RZ, RZ, 0x2 ;  /* 0x00000002ff0c7424 */ /* 0x000fe200078e00ff */
[----:B------:R-:W-:-:S13]  /*17ca0*/  IADD3 R2, P0, R14, R0, RZ ;  /* 0x000000000e027210 */ /* 0x000fda0007f1e0ff */
[----:B------:R-:W-:Y:S05]  /*17cb0*/  WARPSYNC.COLLECTIVE R15, `(.L_x_2362) ;  /* 0x000000000f087348 */ /* 0x000fea0003c00000 */
[----:B------:R0:W1:Y:S02]  /*17cc0*/  SHFL.IDX P6, R14, R13, R12, R11 ;  /* 0x0000000c0d0e7389 */ /* 0x00006400000c000b */
[----:B01----:R-:W-:Y:S01]  /*17cd0*/  ENDCOLLECTIVE ;  /* 0x000000000000791b */ /* 0x003fe20003800000 */
.L_x_2362:
        /* <DEDUP_REMOVED lines=13> */
.L_x_2363:
[----:B------:R-:W-:Y:S01]  /*17db0*/  MOV R13, R20 ;  /* 0x00000014000d7202 */ /* 0x000fe20000000f00 */
[----:B------:R-:W-:Y:S01]  /*17dc0*/  IMAD.MOV.U32 R12, RZ, RZ, 0x3 ;  /* 0x00000003ff0c7424 */ /* 0x000fe200078e00ff */
[----:B------:R-:W-:-:S13]  /*17dd0*/  IADD3 R2, P0, R14, R0, RZ ;  /* 0x000000000e027210 */ /* 0x000fda0007f1e0ff */
[----:B------:R-:W-:Y:S05]  /*17de0*/  WARPSYNC.COLLECTIVE R15, `(.L_x_2364) ;  /* 0x000000000f087348 */ /* 0x000fea0003c00000 */
[----:B------:R0:W1:Y:S02]  /*17df0*/  SHFL.IDX P6, R14, R13, R12, R11 ;  /* 0x0000000c0d0e7389 */ /* 0x00006400000c000b */
[----:B01----:R-:W-:Y:S01]  /*17e00*/  ENDCOLLECTIVE ;  /* 0x000000000000791b */ /* 0x003fe20003800000 */
.L_x_2364:
        /* <DEDUP_REMOVED lines=13> */
.L_x_2365:
[----:B------:R-:W-:Y:S01]  /*17ee0*/  MOV R13, R20 ;  /* 0x00000014000d7202 */ /* 0x000fe20000000f00 */
[----:B------:R-:W-:Y:S01]  /*17ef0*/  IMAD.MOV.U32 R12, RZ, RZ, 0x4 ;  /* 0x00000004ff0c7424 */ /* 0x000fe200078e00ff */
[----:B------:R-:W-:-:S13]  /*17f00*/  IADD3 R2, P0, R14, R0, RZ ;  /* 0x000000000e027210 */ /* 0x000fda0007f1e0ff */
[----:B------:R-:W-:Y:S05]  /*17f10*/  WARPSYNC.COLLECTIVE R15, `(.L_x_2366) ;  /* 0x000000000f087348 */ /* 0x000fea0003c00000 */
[----:B------:R0:W1:Y:S02]  /*17f20*/  SHFL.IDX P6, R14, R13, R12, R11 ;  /* 0x0000000c0d0e7389 */ /* 0x00006400000c000b */
[----:B01----:R-:W-:Y:S01]  /*17f30*/  ENDCOLLECTIVE ;  /* 0x000000000000791b */ /* 0x003fe20003800000 */
.L_x_2366:
        /* <DEDUP_REMOVED lines=13> */
.L_x_2367:
[----:B------:R-:W-:Y:S05]  /*18010*/  BRA `(.L_x_2368) ;  /* 0xffffffcc00847947 */ /* 0x000fea000383ffff */
.L_x_2292:
[----:B0-----:R0:W1:Y:S02]  /*18020*/  SYNCS.PHASECHK.TRANS64.TRYWAIT P0, [R6+URZ+0x38860], R3 ;  /* 0x03886003060075a7 */ /* 0x001064000800017f */
[----:B-1----:R-:W-:Y:S05]  /*18030*/  @!P0 NANOSLEEP.SYNCS 0x989680 ;  /* 0x009896800000895d */ /* 0x002fea0003900000 */
[----:B------:R-:W1:Y:S02]  /*18040*/  @!P0 SYNCS.PHASECHK.TRANS64 P0, [R6+URZ+0x38860], R3 ;  /* 0x03886003060085a7 */ /* 0x000e64000800007f */
[----:B-1----:R-:W-:Y:S05]  /*18050*/  @!P0 BRA `(.L_x_2292) ;  /* 0xfffffffc00f08947 */ /* 0x002fea000383ffff */
[----:B------:R-:W-:Y:S05]  /*18060*/  BRA `(.L_x_2369) ;  /* 0xffffffcc00e47947 */ /* 0x000fea000383ffff */
.L_x_2293:
        /* <DEDUP_REMOVED lines=8> */
.L_x_2371:
[----:B------:R-:W-:Y:S05]  /*180f0*/  BSYNC B1 ;  /* 0x0000000000017941 */ /* 0x000fea0003800000 */
.L_x_2370:
        /* <DEDUP_REMOVED lines=9> */
.L_x_2372:
[----:B------:R-:W-:Y:S01]  /*18190*/  MOV R13, R19 ;  /* 0x00000013000d7202 */ /* 0x000fe20000000f00 */
[----:B------:R-:W-:Y:S01]  /*181a0*/  IMAD.MOV.U32 R12, RZ, RZ, 0x1 ;  /* 0x00000001ff0c7424 */ /* 0x000fe200078e00ff */
[----:B------:R-:W-:-:S13]  /*181b0*/  IADD3 R2, P0, R14, R0, RZ ;  /* 0x000000000e027210 */ /* 0x000fda0007f1e0ff */
[----:B------:R-:W-:Y:S05]  /*181c0*/  WARPSYNC.COLLECTIVE R15, `(.L_x_2373) ;  /* 0x000000000f087348 */ /* 0x000fea0003c00000 */
[----:B------:R0:W1:Y:S02]  /*181d0*/  SHFL.IDX P6, R14, R13, R12, R11 ;  /* 0x0000000c0d0e7389 */ /* 0x00006400000c000b */
[----:B01----:R-:W-:Y:S01]  /*181e0*/  ENDCOLLECTIVE ;  /* 0x000000000000791b */ /* 0x003fe20003800000 */
.L_x_2373:
        /* <DEDUP_REMOVED lines=17> */
.L_x_2374:
[----:B------:R-:W-:Y:S01]  /*18300*/  MOV R13, R19 ;  /* 0x00000013000d7202 */ /* 0x000fe20000000f00 */
[----:B------:R-:W-:Y:S01]  /*18310*/  IMAD.MOV.U32 R12, RZ, RZ, 0x2 ;  /* 0x00000002ff0c7424 */ /* 0x000fe200078e00ff */
[----:B------:R-:W-:-:S13]  /*18320*/  IADD3 R2, P0, R14, R0, RZ ;  /* 0x000000000e027210 */ /* 0x000fda0007f1e0ff */
[----:B------:R-:W-:Y:S05]  /*18330*/  WARPSYNC.COLLECTIVE R15, `(.L_x_2375) ;  /* 0x000000000f087348 */ /* 0x000fea0003c00000 */
[----:B------:R0:W1:Y:S02]  /*18340*/  SHFL.IDX P6, R14, R13, R12, R11 ;  /* 0x0000000c0d0e7389 */ /* 0x00006400000c000b */
[----:B01----:R-:W-:Y:S01]  /*18350*/  ENDCOLLECTIVE ;  /* 0x000000000000791b */ /* 0x003fe20003800000 */
.L_x_2375:
        /* <DEDUP_REMOVED lines=17> */
.L_x_2376:
[----:B------:R-:W-:Y:S01]  /*18470*/  MOV R13, R19 ;  /* 0x00000013000d7202 */ /* 0x000fe20000000f00 */
[----:B------:R-:W-:Y:S01]  /*18480*/  IMAD.MOV.U32 R12, RZ, RZ, 0x3 ;  /* 0x00000003ff0c7424 */ /* 0x000fe200078e00ff */
[----:B------:R-:W-:-:S13]  /*18490*/  IADD3 R2, P0, R14, R0, RZ ;  /* 0x000000000e027210 */ /* 0x000fda0007f1e0ff */
[----:B------:R-:W-:Y:S05]  /*184a0*/  WARPSYNC.COLLECTIVE R15, `(.L_x_2377) ;  /* 0x000000000f087348 */ /* 0x000fea0003c00000 */
[----:B------:R0:W1:Y:S02]  /*184b0*/  SHFL.IDX P6, R14, R13, R12, R11 ;  /* 0x0000000c0d0e7389 */ /* 0x00006400000c000b */
[----:B01----:R-:W-:Y:S01]  /*184c0*/  ENDCOLLECTIVE ;  /* 0x000000000000791b */ /* 0x003fe20003800000 */
.L_x_2377:
        /* <DEDUP_REMOVED lines=17> */
.L_x_2378:
[----:B------:R-:W-:Y:S01]  /*185e0*/  MOV R13, R19 ;  /* 0x00000013000d7202 */ /* 0x000fe20000000f00 */
[----:B------:R-:W-:Y:S01]  /*185f0*/  IMAD.MOV.U32 R12, RZ, RZ, 0x4 ;  /* 0x00000004ff0c7424 */ /* 0x000fe200078e00ff */
[----:B------:R-:W-:-:S13]  /*18600*/  IADD3 R2, P0, R14, R0, RZ ;  /* 0x000000000e027210 */ /* 0x000fda0007f1e0ff */
[----:B------:R-:W-:Y:S05]  /*18610*/  WARPSYNC.COLLECTIVE R15, `(.L_x_2379) ;  /* 0x000000000f087348 */ /* 0x000fea0003c00000 */
[----:B------:R0:W1:Y:S02]  /*18620*/  SHFL.IDX P6, R14, R13, R12, R11 ;  /* 0x0000000c0d0e7389 */ /* 0x00006400000c000b */
[----:B01----:R-:W-:Y:S01]  /*18630*/  ENDCOLLECTIVE ;  /* 0x000000000000791b */ /* 0x003fe20003800000 */
.L_x_2379:
        /* <DEDUP_REMOVED lines=12> */
.L_x_2380:
        /* <DEDUP_REMOVED lines=9> */
.L_x_2301:
[----:B0-----:R0:W2:Y:S02]  /*18790*/  SYNCS.PHASECHK.TRANS64.TRYWAIT P0, [R4+URZ+0x38860], R3 ;  /* 0x03886003040075a7 */ /* 0x0010a4000800017f */
[----:B--2---:R-:W-:Y:S05]  /*187a0*/  @!P0 NANOSLEEP.SYNCS 0x989680 ;  /* 0x009896800000895d */ /* 0x004fea0003900000 */
[----:B------:R-:W2:Y:S02]  /*187b0*/  @!P0 SYNCS.PHASECHK.TRANS64 P0, [R4+URZ+0x38860], R3 ;  /* 0x03886003040085a7 */ /* 0x000ea4000800007f */
[----:B--2---:R-:W-:Y:S05]  /*187c0*/  @!P0 BRA `(.L_x_2301) ;  /* 0xfffffffc00f08947 */ /* 0x004fea000383ffff */
[----:B------:R-:W-:Y:S05]  /*187d0*/  BRA `(.L_x_2382) ;  /* 0xffffffd0003c7947 */ /* 0x000fea000383ffff */
.L_x_2302:
        /* <DEDUP_REMOVED lines=8> */
.L_x_2384:
[----:B------:R-:W-:Y:S05]  /*18860*/  BSYNC B0 ;  /* 0x0000000000007941 */ /* 0x000fea0003800000 */
.L_x_2383:
        /* <DEDUP_REMOVED lines=9> */
.L_x_2385:
[----:B------:R-:W-:Y:S02]  /*18900*/  IMAD.MOV.U32 R13, RZ, RZ, R19 ;  /* 0x000000ffff0d7224 */ /* 0x000fe400078e0013 */
[----:B------:R-:W-:Y:S01]  /*18910*/  IMAD.MOV.U32 R12, RZ, RZ, 0x1 ;  /* 0x00000001ff0c7424 */ /* 0x000fe200078e00ff */
[----:B------:R-:W-:-:S13]  /*18920*/  IADD3 R2, P0, R14, R6, RZ ;  /* 0x000000060e027210 */ /* 0x000fda0007f1e0ff */
[----:B------:R-:W-:Y:S05]  /*18930*/  WARPSYNC.COLLECTIVE R15, `(.L_x_2386) ;  /* 0x000000000f087348 */ /* 0x000fea0003c00000 */
[----:B------:R0:W1:Y:S02]  /*18940*/  SHFL.IDX P6, R14, R13, R12, R11 ;  /* 0x0000000c0d0e7389 */ /* 0x00006400000c000b */
[----:B01----:R-:W-:Y:S01]  /*18950*/  ENDCOLLECTIVE ;  /* 0x000000000000791b */ /* 0x003fe20003800000 */
.L_x_2386:
[----:B------:R-:W-:Y:S01]  /*18960*/  IMAD.X R3, RZ, RZ, R0, P0 ;  /* 0x000000ffff037224 */ /* 0x000fe200000e0600 */
[----:B------:R-:W-:Y:S02]  /*18970*/  ISETP.LT.OR P0, PT, R5, 0x1, P5 ;  /* 0x000000010500780c */ /* 0x000fe40002f01670 */
[----:B------:R-:W-:Y:S01]  /*18980*/  LEA R0, R8, R17, 0x1 ;  /* 0x0000001108007211 */ /* 0x000fe200078e08ff */
        /* <DEDUP_REMOVED lines=10> */
.L_x_2387:
        /* <DEDUP_REMOVED lines=14> */
.L_x_2388:
[----:B------:R-:W-:Y:S02]  /*18b10*/  IADD3.X R3, RZ, R7, RZ, P0, !PT ;  /* 0x00000007ff037210 */ /* 0x000fe400007fe4ff */
        /* <DEDUP_REMOVED lines=11> */
.L_x_2389:
        /* <DEDUP_REMOVED lines=14> */
.L_x_2390:
        /* <DEDUP_REMOVED lines=12> */
.L_x_2391:
        /* <DEDUP_REMOVED lines=14> */
.L_x_2392:
        /* <DEDUP_REMOVED lines=12> */
.L_x_2393:
        /* <DEDUP_REMOVED lines=9> */
.L_x_2307:
[----:B------:R-:W-:Y:S01]  /*18fa0*/  BSSY B0, `(.L_x_2395) ;  /* 0x0000008000007945 */ /* 0x000fe20003800000 */
[----:B------:R-:W-:Y:S01]  /*18fb0*/  MOV R13, R34 ;  /* 0x00000022000d7202 */ /* 0x000fe20000000f00 */
[----:B------:R-:W-:Y:S02]  /*18fc0*/  IMAD.MOV.U32 R12, RZ, RZ, RZ ;  /* 0x000000ffff0c7224 */ /* 0x000fe400078e00ff */
[----:B------:R-:W-:Y:S02]  /*18fd0*/  IMAD.MOV.U32 R11, RZ, RZ, 0x1f ;  /* 0x0000001fff0b7424 */ /* 0x000fe400078e00ff */
[----:B------:R-:W-:-:S07]  /*18fe0*/  IMAD.MOV.U32 R15, RZ, RZ, -0x1 ;  /* 0xffffffffff0f7424 */ /* 0x000fce00078e00ff */
[----:B-----5:R-:W-:Y:S05]  /*18ff0*/  WARPSYNC.COLLECTIVE R15, `(.L_x_2396) ;  /* 0x000000000f087348 */ /* 0x020fea0003c00000 */
[----:B------:R0:W1:Y:S02]  /*19000*/  SHFL.IDX P6, R14, R13, R12, R11 ;  /* 0x0000000c0d0e7389 */ /* 0x00006400000c000b */
[----:B01---5:R-:W-:Y:S01]  /*19010*/  ENDCOLLECTIVE ;  /* 0x000000000000791b */ /* 0x023fe20003800000 */
.L_x_2396:
[----:B------:R-:W-:Y:S05]  /*19020*/  BSYNC B0 ;  /* 0x0000000000007941 */ /* 0x000fea0003800000 */
.L_x_2395:
[----:B------:R-:W-:Y:S05]  /*19030*/  BRA `(.L_x_2397) ;  /* 0xffffffcc00d07947 */ /* 0x000fea000383ffff */
.L_x_2310:
[----:B-1----:R1:W2:Y:S02]  /*19040*/  SYNCS.PHASECHK.TRANS64.TRYWAIT P0, [R4+URZ+0x38820], R0 ;  /* 0x03882000040075a7 */ /* 0x0022a4000800017f */
[----:B--2---:R-:W-:Y:S05]  /*19050*/  @!P0 NANOSLEEP.SYNCS 0x989680 ;  /* 0x009896800000895d */ /* 0x004fea0003900000 */
[----:B------:R-:W2:Y:S02]  /*19060*/  @!P0 SYNCS.PHASECHK.TRANS64 P0, [R4+URZ+0x38820], R0 ;  /* 0x03882000040085a7 */ /* 0x000ea4000800007f */
[----:B--2---:R-:W-:Y:S05]  /*19070*/  @!P0 BRA `(.L_x_2310) ;  /* 0xfffffffc00f08947 */ /* 0x004fea000383ffff */
[----:B------:R-:W-:Y:S05]  /*19080*/  BRA `(.L_x_2398) ;  /* 0xffffffd000187947 */ /* 0x000fea000383ffff */
.L_x_2311:
[----:B------:R-:W2:Y:S01]  /*19090*/  S2R R2, SR_TID.X ;  /* 0x0000000000027919 */ /* 0x000ea20000002100 */
[----:B------:R-:W-:Y:S01]  /*190a0*/  BSSY B0, `(.L_x_2399) ;  /* 0x000000a000007945 */ /* 0x000fe20003800000 */
[----:B------:R-:W-:Y:S01]  /*190b0*/  MOV R12, RZ ;  /* 0x000000ff000c7202 */ /* 0x000fe20000000f00 */
[----:B------:R-:W-:Y:S02]  /*190c0*/  IMAD.MOV.U32 R11, RZ, RZ, 0x1f ;  /* 0x0000001fff0b7424 */ /* 0x000fe400078e00ff */
[----:B------:R-:W-:Y:S01]  /*190d0*/  IMAD.MOV.U32 R15, RZ, RZ, -0x1 ;  /* 0xffffffffff0f7424 */ /* 0x000fe200078e00ff */
[----:B--2---:R-:W-:-:S04]  /*190e0*/  SHF.R.U32.HI R2, RZ, 0x5, R2 ;  /* 0x00000005ff027819 */ /* 0x004fc80000011602 */
[----:B------:R-:W-:-:S05]  /*190f0*/  LOP3.LUT R2, R2, 0x3, RZ, 0xc0, !PT ;  /* 0x0000000302027812 */ /* 0x000fca00078ec0ff */
[----:B------:R-:W-:-:S07]  /*19100*/  IMAD.MOV.U32 R13, RZ, RZ, R2 ;  /* 0x000000ffff0d7224 */ /* 0x000fce00078e0002 */
[----:B01---5:R-:W-:Y:S05]  /*19110*/  WARPSYNC.COLLECTIVE R15, `(.L_x_2400) ;  /* 0x000000000f087348 */ /* 0x023fea0003c00000 */
[----:B------:R2:W3:Y:S02]  /*19120*/  SHFL.IDX P6, R14, R13, R12, R11 ;  /* 0x0000000c0d0e7389 */ /* 0x0004e400000c000b */
[----:B0123-5:R-:W-:Y:S01]  /*19130*/  ENDCOLLECTIVE ;  /* 0x000000000000791b */ /* 0x02ffe20003800000 */
.L_x_2400:
[----:B------:R-:W-:Y:S05]  /*19140*/  BSYNC B0 ;  /* 0x0000000000007941 */ /* 0x000fea0003800000 */
.L_x_2399:
[----:B------:R-:W-:Y:S05]  /*19150*/  BRA `(.L_x_2401) ;  /* 0xffffffd000007947 */ /* 0x000fea000383ffff */
.L_x_2314:
[----:B------:R-:W-:Y:S01]  /*19160*/  BSSY B1, `(.L_x_2402) ;  /* 0x0000006000017945 */ /* 0x000fe20003800000 */
[----:B------:R-:W-:-:S07]  /*19170*/  IMAD.MOV.U32 R15, RZ, RZ, -0x1 ;  /* 0xffffffffff0f7424 */ /* 0x000fce00078e00ff */
[----:B01---5:R-:W-:Y:S05]  /*19180*/  WARPSYNC.COLLECTIVE R15, `(.L_x_2403) ;  /* 0x000000000f0c7348 */ /* 0x023fea0003c00000 */
[----:B------:R-:W-:Y:S02]  /*19190*/  ELECT P6, UR62, PT ;  /* 0x00000000003e782f */ /* 0x000fe400038c0000 */
[----:B------:R-:W-:Y:S01]  /*191a0*/  MOV R14, UR62 ;  /* 0x0000003e000e7c02 */ /* 0x000fe20008000f00 */
[----:B01---5:R-:W-:Y:S10]  /*191b0*/  ENDCOLLECTIVE ;  /* 0x000000000000791b */ /* 0x023ff40003800000 */
.L_x_2403:
[----:B------:R-:W-:Y:S05]  /*191c0*/  BSYNC B1 ;  /* 0x0000000000017941 */ /* 0x000fea0003800000 */
.L_x_2402:
[----:B------:R-:W-:Y:S05]  /*191d0*/  BRA `(.L_x_2404) ;  /* 0xffffffcc00f87947 */ /* 0x000fea000383ffff */
.L_x_2316:
[----:B-1----:R1:W2:Y:S02]  /*191e0*/  SYNCS.PHASECHK.TRANS64.TRYWAIT P1, [R5+URZ+0x38840], R0 ;  /* 0x03884000050075a7 */ /* 0x0022a4000802017f */
[----:B--2---:R-:W-:Y:S05]  /*191f0*/  @!P1 NANOSLEEP.SYNCS 0x989680 ;  /* 0x009896800000995d */ /* 0x004fea0003900000 */
[----:B------:R-:W2:Y:S02]  /*19200*/  @!P1 SYNCS.PHASECHK.TRANS64 P1, [R5+URZ+0x38840], R0 ;  /* 0x03884000050095a7 */ /* 0x000ea4000802007f */
[----:B--2---:R-:W-:Y:S05]  /*19210*/  @!P1 BRA `(.L_x_2316) ;  /* 0xfffffffc00f09947 */ /* 0x004fea000383ffff */
[----:B------:R-:W-:Y:S05]  /*19220*/  BRA `(.L_x_2405) ;  /* 0xffffffd000207947 */ /* 0x000fea000383ffff */
.L_x_2318:
[----:B--2---:R2:W3:Y:S02]  /*19230*/  SYNCS.PHASECHK.TRANS64.TRYWAIT P1, [R23+URZ+0x38840], R2 ;  /* 0x03884002170075a7 */ /* 0x0044e4000802017f */
[----:B---3--:R-:W-:Y:S05]  /*19240*/  @!P1 NANOSLEEP.SYNCS 0x989680 ;  /* 0x009896800000995d */ /* 0x008fea0003900000 */
[----:B------:R-:W3:Y:S02]  /*19250*/  @!P1 SYNCS.PHASECHK.TRANS64 P1, [R23+URZ+0x38840], R2 ;  /* 0x03884002170095a7 */ /* 0x000ee4000802007f */
[----:B---3--:R-:W-:Y:S05]  /*19260*/  @!P1 BRA `(.L_x_2318) ;  /* 0xfffffffc00f09947 */ /* 0x008fea000383ffff */
[----:B------:R-:W-:Y:S05]  /*19270*/  BRA `(.L_x_2406) ;  /* 0xffffffd0002c7947 */ /* 0x000fea000383ffff */
.L_x_2320:
[----:B---3--:R3:W4:Y:S02]  /*19280*/  SYNCS.PHASECHK.TRANS64.TRYWAIT P1, [R5+URZ+0x38860], R0 ;  /* 0x03886000050075a7 */ /* 0x008724000802017f */
[----:B----4-:R-:W-:Y:S05]  /*19290*/  @!P1 NANOSLEEP.SYNCS 0x989680 ;  /* 0x009896800000995d */ /* 0x010fea0003900000 */
[----:B------:R-:W4:Y:S02]  /*192a0*/  @!P1 SYNCS.PHASECHK.TRANS64 P1, [R5+URZ+0x38860], R0 ;  /* 0x03886000050095a7 */ /* 0x000f24000802007f */
[----:B----4-:R-:W-:Y:S05]  /*192b0*/  @!P1 BRA `(.L_x_2320) ;  /* 0xfffffffc00f09947 */ /* 0x010fea000383ffff */
[----:B------:R-:W-:Y:S05]  /*192c0*/  BRA `(.L_x_2407) ;  /* 0xffffffd000287947 */ /* 0x000fea000383ffff */
.L_x_2408:
        /* <DEDUP_REMOVED lines=11> */
.L_x_3300:


//--------------------- .text._ZN7cutlass13device_kernelIN5flash11enable_sm90INS1_16FlashAttnFwdSm90INS1_25CollectiveMainloopFwdSm90ILi2EN4cute5tupleIJNS5_1CILi1EEES8_S8_EEENS6_IJNS7_ILi128EEENS7_ILi80EEENS7_ILi256EEEEEELi256ENS_6half_tEfNS_4arch4Sm90ELb1ELb0ELb1ELb1ELb1ELb0ELb0ELb1ELb1ELb1ELb0ELb0EEENS1_21CollectiveEpilogueFwdINS6_IJSA_SC_SB_EEES9_SE_SG_Li256ELb1ELb1ELb0ELb0EEENS1_36VarlenDynamicPersistentTileSchedulerILi128ELi80ELi256ELi128ELb0ELb1ELb1ELb1ELb1ELb1EEEEEEEEEvNT_6ParamsE --------------------------
	.section	.text._ZN7cutlass13device_kernelIN5flash11enable_sm90INS1_16FlashAttnFwdSm90INS1_25CollectiveMainloopFwdSm90ILi2EN4cute5tupleIJNS5_1CILi1EEES8_S8_EEENS6_IJNS7_ILi128EEENS7_ILi80EEENS7_ILi256EEEEEELi256ENS_6half_tEfNS_4arch4Sm90ELb1ELb0ELb1ELb1ELb1ELb0ELb0ELb1ELb1ELb1ELb0ELb0EEENS1_21CollectiveEpilogueFwdINS6_IJSA_SC_SB_EEES9_SE_SG_Li256ELb1ELb1ELb0ELb0EEENS1_36VarlenDynamicPersistentTileSchedulerILi128ELi80ELi256ELi128ELb0ELb1ELb1ELb1ELb1ELb1EEEEEEEEEvNT_6ParamsE,"ax",@progbits
	.align	128
.text._ZN7cutlass13device_kernelIN5flash11enable_sm90INS1_16FlashAttnFwdSm90INS1_25CollectiveMainloopFwdSm90ILi2EN4cute5tupleIJNS5_1CILi1EEES8_S8_EEENS6_IJNS7_ILi128EEENS7_ILi80EEENS7_ILi256EEEEEELi256ENS_6half_tEfNS_4arch4Sm90ELb1ELb0ELb1ELb1ELb1ELb0ELb0ELb1ELb1ELb1ELb0ELb0EEENS1_21CollectiveEpilogueFwdINS6_IJSA_SC_SB_EEES9_SE_SG_Li256ELb1ELb1ELb0ELb0EEENS1_36VarlenDynamicPersistentTileSchedulerILi128ELi80ELi256ELi128ELb0ELb1ELb1ELb1ELb1ELb1EEEEEEEEEvNT_6ParamsE:
        .type           _ZN7cutlass13device_kernelIN5flash11enable_sm90INS1_16FlashAttnFwdSm90INS1_25CollectiveMainloopFwdSm90ILi2EN4cute5tupleIJNS5_1CILi1EEES8_S8_EEENS6_IJNS7_ILi128EEENS7_ILi80EEENS7_ILi256EEEEEELi256ENS_6half_tEfNS_4arch4Sm90ELb1ELb0ELb1ELb1ELb1ELb0ELb0ELb1ELb1ELb1ELb0ELb0EEENS1_21CollectiveEpilogueFwdINS6_IJSA_SC_SB_EEES9_SE_SG_Li256ELb1ELb1ELb0ELb0EEENS1_36VarlenDynamicPersistentTileSchedulerILi128ELi80ELi256ELi128ELb0ELb1ELb1ELb1ELb1ELb1EEEEEEEEEvNT_6ParamsE,@function
        .size           _ZN7cutlass13device_kernelIN5flash11enable_sm90INS1_16FlashAttnFwdSm90INS1_25CollectiveMainloopFwdSm90ILi2EN4cute5tupleIJNS5_1CILi1EEES8_S8_EEENS6_IJNS7_ILi128EEENS7_ILi80EEENS7_ILi256EEEEEELi256ENS_6half_tEfNS_4arch4Sm90ELb1ELb0ELb1ELb1ELb1ELb0ELb0ELb1ELb1ELb1ELb0ELb0EEENS1_21CollectiveEpilogueFwdINS6_IJSA_SC_SB_EEES9_SE_SG_Li256ELb1ELb1ELb0ELb0EEENS1_36VarlenDynamicPersistentTileSchedulerILi128ELi80ELi256ELi128ELb0ELb1ELb1ELb1ELb1ELb1EEEEEEEEEvNT_6ParamsE,(.L_x_3301 - _ZN7cutlass13device_kernelIN5flash11enable_sm90INS1_16FlashAttnFwdSm90INS1_25CollectiveMainloopFwdSm90ILi2EN4cute5tupleIJNS5_1CILi1EEES8_S8_EEENS6_IJNS7_ILi128EEENS7_ILi80EEENS7_ILi256EEEEEELi256ENS_6half_tEfNS_4arch4Sm90ELb1ELb0ELb1ELb1ELb1ELb0ELb0ELb1ELb1ELb1ELb0ELb0EEENS1_21CollectiveEpilogueFwdINS6_IJSA_SC_SB_EEES9_SE_SG_Li256ELb1ELb1ELb0ELb0EEENS1_36VarlenDynamicPersistentTileSchedulerILi128ELi80ELi256ELi128ELb0ELb1ELb1ELb1ELb1ELb1EEEEEEEEEvNT_6ParamsE)
        .other          _ZN7cutlass13device_kernelIN5flash11enable_sm90INS1_16FlashAttnFwdSm90INS1_25CollectiveMainloopFwdSm90ILi2EN4cute5tupleIJNS5_1CILi1EEES8_S8_EEENS6_IJNS7_ILi128EEENS7_ILi80EEENS7_ILi256EEEEEELi256ENS_6half_tEfNS_4arch4Sm90ELb1ELb0ELb1ELb1ELb1ELb0ELb0ELb1ELb1ELb1ELb0ELb0EEENS1_21CollectiveEpilogueFwdINS6_IJSA_SC_SB_EEES9_SE_SG_Li256ELb1ELb1ELb0ELb0EEENS1_36VarlenDynamicPersistentTileSchedulerILi128ELi80ELi256ELi128ELb0ELb1ELb1ELb1ELb1ELb1EEEEEEEEEvNT_6ParamsE,@"STO_CUDA_ENTRY STV_DEFAULT"
_ZN7cutlass13device_kernelIN5flash11enable_sm90INS1_16FlashAttnFwdSm90INS1_25CollectiveMainloopFwdSm90ILi2EN4cute5tupleIJNS5_1CILi1EEES8_S8_EEENS6_IJNS7_ILi128EEENS7_ILi80EEENS7_ILi256EEEEEELi256ENS_6half_tEfNS_4arch4Sm90ELb1ELb0ELb1ELb1ELb1ELb0ELb0ELb1ELb1ELb1ELb0ELb0EEENS1_21CollectiveEpilogueFwdINS6_IJSA_SC_SB_EEES9_SE_SG_Li256ELb1ELb1ELb0ELb0EEENS1_36VarlenDynamicPersistentTileSchedulerILi128ELi80ELi256ELi128ELb0ELb1ELb1ELb1ELb1ELb1EEEEEEEEEvNT_6ParamsE:
        /* <DEDUP_REMOVED lines=45> */
.L_x_2409:
        /* <DEDUP_REMOVED lines=22> */
.L_x_2410:
        /* <DEDUP_REMOVED lines=18> */
.L_x_2411:
        /* <DEDUP_REMOVED lines=22> */
.L_x_2412:
        /* <DEDUP_REMOVED lines=23> */
.L_x_2413:
        /* <DEDUP_REMOVED lines=10> */
.L_x_2415:
        /* <DEDUP_REMOVED lines=18> */
[----:B------:R-:W0:Y:S02]  /*09e0*/  S2R R0, SR_TID.X ;  /* 0x0000000000007919 */ /* 0x000e240000002100 */
[----:B0-----:R-:W-:-:S05]  /*09f0*/  VIADD R12, R0, 0xffffff80 ;  /* 0xffffff80000c7836 */ /* 0x001fca0000000000 */
        /* <DEDUP_REMOVED lines=9> */
[C---:B------:R-:W-:Y:S01]  /*0a90*/  IMAD.IADD R4, R12.reuse, 0x1, -R4 ;  /* 0x000000010c047824 */ /* 0x040fe200078e0a04 */
[----:B------:R-:W-:Y:S02]  /*0aa0*/  LOP3.LUT R5, R5, 0xfffffc00, RZ, 0xc0, !PT ;  /* 0xfffffc0005057812 */ /* 0x000fe400078ec0ff */
[----:B------:R-:W-:Y:S01]  /*0ab0*/  LOP3.LUT R3, R3, 0x1ffffffe, RZ, 0xc0, !PT ;  /* 0x1ffffffe03037812 */ /* 0x000fe200078ec0ff */
[----:B------:R-:W-:Y:S01]  /*0ac0*/  IMAD.IADD R11, R12, 0x1, -R11 ;  /* 0x000000010c0b7824 */ /* 0x000fe200078e0a0b */
[----:B------:R-:W-:-:S03]  /*0ad0*/  LEA R4, R4, R5, 0x6 ;  /* 0x0000000504047211 */ /* 0x000fc600078e30ff */
[----:B------:R-:W-:Y:S01]  /*0ae0*/  IMAD.IADD R3, R6, 0x1, -R3 ;  /* 0x0000000106037824 */ /* 0x000fe200078e0a03 */
[----:B------:R-:W-:-:S03]  /*0af0*/  LEA.HI R5, R11, R11, RZ, 0x1 ;  /* 0x0000000b0b057211 */ /* 0x000fc600078f08ff */
[----:B------:R-:W-:Y:S01]  /*0b00*/  IMAD R3, R3, 0x8, R4 ;  /* 0x0000000803037824 */ /* 0x000fe200078e0204 */
[----:B------:R-:W-:-:S04]  /*0b10*/  LOP3.LUT R6, R5, 0x1ffffffe, RZ, 0xc0, !PT ;  /* 0x1ffffffe05067812 */ /* 0x000fc800078ec0ff */
[----:B------:R0:W-:Y:S01]  /*0b20*/  STL [R1+0x4], R3 ;  /* 0x0000040301007387 */ /* 0x0001e20000100800 */
[----:B------:R-:W-:Y:S01]  /*0b30*/  IMAD.IADD R6, R11, 0x1, -R6 ;  /* 0x000000010b067824 */ /* 0x000fe200078e0a06 */
[----:B--2---:R-:W-:Y:S02]  /*0b40*/  R2UR UR4, R2 ;  /* 0x00000000020472ca */ /* 0x004fe400000e0000 */
[CC--:B------:R-:W-:Y:S02]  /*0b50*/  LEA.HI R2, R0.reuse, R12.reuse, RZ, 0x7 ;  /* 0x0000000c00027211 */ /* 0x0c0fe400078f38ff */
[----:B------:R-:W-:Y:S02]  /*0b60*/  LEA.HI R0, R0, R12, RZ, 0x3 ;  /* 0x0000000c00007211 */ /* 0x000fe400078f18ff */
[----:B------:R-:W-:Y:S02]  /*0b70*/  LOP3.LUT R226, R2, 0xffffff80, RZ, 0xc0, !PT ;  /* 0xffffff8002e27812 */ /* 0x000fe400078ec0ff */
[----:B------:R-:W-:-:S02]  /*0b80*/  SHF.R.S32.HI R227, RZ, 0x7, R2 ;  /* 0x00000007ffe37819 */ /* 0x000fc40000011402 */
[----:B------:R-:W-:Y:S01]  /*0b90*/  LOP3.LUT R220, R0, 0xfffffff8, RZ, 0xc0, !PT ;  /* 0xfffffff800dc7812 */ /* 0x000fe200078ec0ff */
[----:B------:R-:W-:Y:S01]  /*0ba0*/  IMAD.IADD R226, R12, 0x1, -R226 ;  /* 0x000000010ce27824 */ /* 0x000fe200078e0ae2 */
[----:B------:R-:W-:Y:S01]  /*0bb0*/  LEA.HI R2, R2, R227, RZ, 0x1 ;  /* 0x000000e302027211 */ /* 0x000fe200078f08ff */
[----:B------:R-:W-:Y:S01]  /*0bc0*/  ULOP3.LUT UR7, UR4, 0x1, URZ, 0xfc, !UPT ;  /* 0x0000000104077892 */ /* 0x000fe2000f8efc3f */
[----:B------:R-:W-:Y:S02]  /*0bd0*/  IADD3 R220, R12, -R220, RZ ;  /* 0x800000dc0cdc7210 */ /* 0x000fe40007ffe0ff */
[----:B------:R-:W-:Y:S01]  /*0be0*/  SHF.R.S32.HI R7, RZ, 0x1f, R226 ;  /* 0x0000001fff077819 */ /* 0x000fe200000114e2 */
[----:B------:R-:W-:Y:S01]  /*0bf0*/  UMOV UR4, URZ ;  /* 0x0000003f00047c82 */ /* 0x000fe20008000000 */
[----:B------:R-:W-:Y:S01]  /*0c00*/  LOP3.LUT R2, R2, 0x3fffffe, RZ, 0xc0, !PT ;  /* 0x03fffffe02027812 */ /* 0x000fe200078ec0ff */
[----:B------:R-:W-:Y:S01]  /*0c10*/  IMAD.SHL.U32 R22, R220, 0x8, RZ ;  /* 0x00000008dc167824 */ /* 0x000fe200078e00ff */
[CC--:B------:R-:W-:Y:S01]  /*0c20*/  LEA.HI R8, R7.reuse, R226.reuse, RZ, 0x2 ;  /* 0x000000e207087211 */ /* 0x0c0fe200078f10ff */
[----:B0-----:R-:W-:Y:S01]  /*0c30*/  IMAD.U32 R3, RZ, RZ, UR7 ;  /* 0x00000007ff037e24 */ /* 0x001fe2000f8e00ff */
[----:B------:R-:W-:Y:S01]  /*0c40*/  LEA.HI R7, R7, R226, RZ, 0x5 ;  /* 0x000000e207077211 */ /* 0x000fe200078f28ff */
[----:B------:R-:W-:Y:S01]  /*0c50*/  IMAD.IADD R2, R227, 0x1, -R2 ;  /* 0x00000001e3027824 */ /* 0x000fe200078e0a02 */
[--C-:B------:R-:W-:Y:S01]  /*0c60*/  SHF.R.S32.HI R9, RZ, 0x2, R8.reuse ;  /* 0x00000002ff097819 */ /* 0x100fe20000011408 */
[C---:B------:R-:W-:Y:S01]  /*0c70*/  VIADD R217, R22.reuse, 0x80 ;  /* 0x0000008016d97836 */ /* 0x040fe20000000000 */
[----:B------:R-:W-:Y:S01]  /*0c80*/  SHF.R.S32.HI R10, RZ, 0x1f, R8 ;  /* 0x0000001fff0a7819 */ /* 0x000fe20000011408 */
[----:B------:R-:W-:Y:S01]  /*0c90*/  VIADD R219, R22, 0xc0 ;  /* 0x000000c016db7836 */ /* 0x000fe20000000000 */
[----:B------:R-:W-:Y:S01]  /*0ca0*/  SHF.R.S32.HI R7, RZ, 0x5, R7 ;  /* 0x00000005ff077819 */ /* 0x000fe20000011407 */
[----:B------:R-:W-:Y:S01]  /*0cb0*/  IMAD.U32 R225, RZ, RZ, UR4 ;  /* 0x00000004ffe17e24 */ /* 0x000fe2000f8e00ff */
[----:B------:R-:W-:Y:S01]  /*0cc0*/  LEA.HI R10, R10, R9, RZ, 0x3 ;  /* 0x000000090a0a7211 */ /* 0x000fe200078f18ff */
[----:B------:R-:W-:Y:S01]  /*0cd0*/  IMAD.U32 R17, RZ, RZ, UR4 ;  /* 0x00000004ff117e24 */ /* 0x000fe2000f8e00ff */
[----:B------:R-:W-:-:S02]  /*0ce0*/  LOP3.LUT R215, R8, 0x7ffffffc, RZ, 0xc0, !PT ;  /* 0x7ffffffc08d77812 */ /* 0x000fc400078ec0ff */
[----:B------:R-:W-:Y:S02]  /*0cf0*/  LOP3.LUT R10, R10, 0xfffffff8, RZ, 0xc0, !PT ;  /* 0xfffffff80a0a7812 */ /* 0x000fe400078ec0ff */
[----:B------:R-:W-:Y:S01]  /*0d00*/  IADD3 R218, R22, 0x40, RZ ;  /* 0x0000004016da7810 */ /* 0x000fe20007ffe0ff */
[----:B------:R-:W-:Y:S01]  /*0d10*/  IMAD.IADD R215, R226, 0x1, -R215 ;  /* 0x00000001e2d77824 */ /* 0x000fe200078e0ad7 */
[----:B------:R-:W-:Y:S01]  /*0d20*/  SHF.R.S32.HI R224, RZ, 0x3, R0 ;  /* 0x00000003ffe07819 */ /* 0x000fe20000011400 */
[----:B------:R-:W-:Y:S01]  /*0d30*/  IMAD.IADD R10, R9, 0x1, -R10 ;  /* 0x00000001090a7824 */ /* 0x000fe200078e0a0a */
[----:B------:R-:W-:Y:S02]  /*0d40*/  SHF.R.S32.HI R0, RZ, 0x1f, R22 ;  /* 0x0000001fff007819 */ /* 0x000fe40000011416 */
[----:B------:R-:W-:Y:S01]  /*0d50*/  SHF.R.S32.HI R4, RZ, 0x1f, R218 ;  /* 0x0000001fff047819 */ /* 0x000fe200000114da */
[----:B------:R-:W-:Y:S01]  /*0d60*/  IMAD R7, R7, 0x10, R10 ;  /* 0x0000001007077824 */ /* 0x000fe200078e020a */
[----:B------:R-:W-:-:S03]  /*0d70*/  SHF.R.S32.HI R0, RZ, 0x1f, R219 ;  /* 0x0000001fff007819 */ /* 0x000fc600000114db */
[----:B------:R-:W-:Y:S02]  /*0d80*/  IMAD R2, R2, 0x40, R7 ;  /* 0x0000004002027824 */ /* 0x000fe400078e0207 */
[----:B------:R-:W-:Y:S02]  /*0d90*/  IMAD.MOV.U32 R7, RZ, RZ, R15 ;  /* 0x000000ffff077224 */ /* 0x000fe400078e000f */
[----:B------:R-:W-:Y:S01]  /*0da0*/  IMAD R216, R6, 0x8, R2 ;  /* 0x0000000806d87824 */ /* 0x000fe200078e0202 */
[----:B------:R-:W-:Y:S04]  /*0db0*/  STL [R1], R2 ;  /* 0x0000000201007387 */ /* 0x000fe80000100800 */
[----:B------:R0:W-:Y:S02]  /*0dc0*/  STL [R1+0x8], R3 ;  /* 0x0000080301007387 */ /* 0x0001e40000100800 */
[----:B0-----:R-:W-:-:S07]  /*0dd0*/  SHF.R.S32.HI R3, RZ, 0x1f, R217 ;  /* 0x0000001fff037819 */ /* 0x001fce00000114d9 */
.L_x_2475:
[----:B012---:R-:W0:Y:S01]  /*0de0*/  LDC.64 R2, c[0x0][0xc88] ;  /* 0x00032200ff027b82 */ /* 0x007e220000000a00 */
[----:B------:R-:W-:Y:S01]  /*0df0*/  ULDC.64 UR8, c[0x0][0xa28] ;  /* 0x00028a0000087ab9 */ /* 0x000fe20000000a00 */
[----:B------:R-:W-:Y:S01]  /*0e00*/  ULDC.64 UR10, c[0x0][0xa18] ;  /* 0x00028600000a7ab9 */ /* 0x000fe20000000a00 */
[----:B0-----:R-:W-:-:S06]  /*0e10*/  IMAD.WIDE R2, R7, 0x4, R2 ;  /* 0x0000000407027825 */ /* 0x001fcc00078e0202 */
[----:B------:R-:W2:Y:S01]  /*0e20*/  LDG.E R2, desc[UR38][R2.64] ;  /* 0x0000002602027981 */ /* 0x000ea2000c1e1900 */
        /* <DEDUP_REMOVED lines=9> */
[----:B------:R-:W-:-:S04]  /*0ec0*/  @UP0 ULEA UR8, UP2, UR4, UR8, 0x2 ;  /* 0x0000000804080291 */ /* 0x000fc8000f84103f */
[----:B------:R-:W-:Y:S02]  /*0ed0*/  @UP0 ULEA.HI.X UR9, UR4, UR9, UR7, 0x2, UP2 ;  /* 0x0000000904090291 */ /* 0x000fe400090f1407 */
[----:B------:R-:W-:Y:S01]  /*0ee0*/  MOV R223, UR7 ;  /* 0x0000000700df7c02 */ /* 0x000fe20008000f00 */
[----:B------:R-:W-:Y:S01]  /*0ef0*/  @UP1 ULEA UR10, UP0, UR4, UR10, 0x2 ;  /* 0x0000000a040a1291 */ /* 0x000fe2000f80103f */
[----:B------:R-:W-:-:S03]  /*0f00*/  IMAD.U32 R2, RZ, RZ, UR8 ;  /* 0x00000008ff027e24 */ /* 0x000fc6000f8e00ff */
[----:B------:R-:W-:Y:S01]  /*0f10*/  @UP1 ULEA.HI.X UR11, UR4, UR11, UR7, 0x2, UP0 ;  /* 0x0000000b040b1291 */ /* 0x000fe200080f1407 */
[----:B------:R-:W-:Y:S01]  /*0f20*/  IMAD.U32 R3, RZ, RZ, UR9 ;  /* 0x00000009ff037e24 */ /* 0x000fe2000f8e00ff */
[----:B------:R-:W-:Y:S01]  /*0f30*/  ULDC.64 UR8, c[0x0][0x418] ;  /* 0x0001060000087ab9 */ /* 0x000fe20000000a00 */
[----:B------:R-:W-:Y:S01]  /*0f40*/  IMAD.U32 R4, RZ, RZ, UR10 ;  /* 0x0000000aff047e24 */ /* 0x000fe2000f8e00ff */
[----:B------:R-:W-:Y:S02]  /*0f50*/  ULDC UR7, c[0x0][0x424] ;  /* 0x0001090000077ab9 */ /* 0x000fe40000000800 */
[----:B------:R-:W-:Y:S01]  /*0f60*/  IMAD.U32 R5, RZ, RZ, UR11 ;  /* 0x0000000bff057e24 */ /* 0x000fe2000f8e00ff */
[----:B------:R-:W2:Y:S01]  /*0f70*/  @P0 LDG.E R2, desc[UR38][R2.64] ;  /* 0x0000002602020981 */ /* 0x000ea2000c1e1900 */
[----:B------:R-:W-:Y:S01]  /*0f80*/  UISETP.NE.U32.AND UP0, UPT, UR8, URZ, UPT ;  /* 0x0000003f0800728c */ /* 0x000fe2000bf05070 */
[----:B------:R-:W-:Y:S02]  /*0f90*/  ULDC.64 UR10, c[0x0][0xa20] ;  /* 0x00028800000a7ab9 */ /* 0x000fe40000000a00 */
[----:B---3--:R-:W3:Y:S01]  /*0fa0*/  @P2 LDG.E R4, desc[UR38][R4.64] ;  /* 0x0000002604042981 */ /* 0x008ee2000c1e1900 */
[----:B------:R-:W-:Y:S01]  /*0fb0*/  UISETP.NE.AND.EX UP0, UPT, UR9, URZ, UPT, UP0 ;  /* 0x0000003f0900728c */ /* 0x000fe2000bf05300 */
[----:B------:R-:W-:Y:S01]  /*0fc0*/  ISETP.NE.U32.AND P1, PT, RZ, UR10, PT ;  /* 0x0000000aff007c0c */ /* 0x000fe2000bf25070 */
[----:B------:R-:W-:Y:S01]  /*0fd0*/  ULDC UR8, c[0x0][0x2f0] ;  /* 0x0000bc0000087ab9 */ /* 0x000fe20000000800 */
[----:B------:R-:W-:Y:S01]  /*0fe0*/  UMOV UR4, URZ ;  /* 0x0000003f00047c82 */ /* 0x000fe20008000000 */
[----:B------:R-:W-:Y:S01]  /*0ff0*/  USEL UR7, UR7, 0x1, UP0 ;  /* 0x0000000107077887 */ /* 0x000fe20008000000 */
[----:B------:R-:W-:Y:S01]  /*1000*/  ISETP.NE.AND.EX P1, PT, RZ, UR11, PT, P1 ;  /* 0x0000000bff007c0c */ /* 0x000fe2000bf25310 */
[----:B------:R-:W-:-:S02]  /*1010*/  IMAD.U32 R222, RZ, RZ, UR6 ;  /* 0x00000006ffde7e24 */ /* 0x000fc4000f8e00ff */
[----:B------:R-:W-:Y:S01]  /*1020*/  UIMAD UR8, UR7, UR8, URZ ;  /* 0x00000008070872a4 */ /* 0x000fe2000f8e023f */
[----:B--2---:R-:W-:Y:S02]  /*1030*/  @P0 R2UR UR4, R2 ;  /* 0x00000000020402ca */ /* 0x004fe400000e0000 */
[----:B---3--:R-:W-:-:S13]  /*1040*/  @P2 R2UR UR7, R4 ;  /* 0x00000000040722ca */ /* 0x008fda00000e0000 */
[----:B------:R-:W-:Y:S01]  /*1050*/  IMAD.U32 R23, RZ, RZ, UR7 ;  /* 0x00000007ff177e24 */ /* 0x000fe2000f8e00ff */
[----:B----4-:R-:W-:Y:S06]  /*1060*/  @P2 BRA `(.L_x_2416) ;  /* 0x0000000000442947 */ /* 0x010fec0003800000 */
[----:B------:R-:W-:Y:S02]  /*1070*/  ULDC.64 UR6, c[0x0][0xa00] ;  /* 0x0002800000067ab9 */ /* 0x000fe40000000a00 */
[----:B------:R-:W-:Y:S01]  /*1080*/  ISETP.NE.U32.AND P0, PT, RZ, UR6, PT ;  /* 0x00000006ff007c0c */ /* 0x000fe2000bf05070 */
[----:B------:R-:W-:Y:S02]  /*1090*/  ULDC UR6, c[0x0][0x288] ;  /* 0x0000a20000067ab9 */ /* 0x000fe40000000800 */
[----:B------:R-:W-:Y:S02]  /*10a0*/  MOV R23, UR6 ;  /* 0x0000000600177c02 */ /* 0x000fe40008000f00 */
        /* <DEDUP_REMOVED lines=11> */
[----:B------:R-:W-:-:S06]  /*1160*/  UIADD3 UR6, -UR6, UR7, URZ ;  /* 0x0000000706067290 */ /* 0x000fcc000fffe13f */
[----:B------:R-:W-:-:S07]  /*1170*/  IMAD.U32 R23, RZ, RZ, UR6 ;  /* 0x00000006ff177e24 */ /* 0x000fce000f8e00ff */
.L_x_2416:
[----:B------:R-:W-:Y:S05]  /*1180*/  @!P1 BRA `(.L_x_2417) ;  /* 0x0000000000249947 */ /* 0x000fea0003800000 */
[----:B------:R-:W-:Y:S02]  /*1190*/  R2UR UR7, R221 ;  /* 0x00000000dd0772ca */ /* 0x000fe400000e0000 */
[----:B------:R-:W-:-:S11]  /*11a0*/  R2UR UR8, R223 ;  /* 0x00000000df0872ca */ /* 0x000fd600000e0000 */
[----:B------:R-:W-:-:S04]  /*11b0*/  ULEA UR6, UP0, UR7, UR10, 0x2 ;  /* 0x0000000a07067291 */ /* 0x000fc8000f80103f */
[----:B------:R-:W-:Y:S02]  /*11c0*/  ULEA.HI.X UR7, UR7, UR11, UR8, 0x2, UP0 ;  /* 0x0000000b07077291 */ /* 0x000fe400080f1408 */
[----:B------:R-:W-:-:S04]  /*11d0*/  IMAD.U32 R2, RZ, RZ, UR6 ;  /* 0x00000006ff027e24 */ /* 0x000fc8000f8e00ff */
[----:B------:R-:W-:-:S05]  /*11e0*/  IMAD.U32 R3, RZ, RZ, UR7 ;  /* 0x00000007ff037e24 */ /* 0x000fca000f8e00ff */
[----:B------:R-:W2:Y:S02]  /*11f0*/  LDG.E R2, desc[UR38][R2.64] ;  /* 0x0000002602027981 */ /* 0x000ea4000c1e1900 */
[----:B--2---:R-:W-:Y:S01]  /*1200*/  R2UR UR8, R2 ;  /* 0x00000000020872ca */ /* 0x004fe200000e0000 */
[----:B------:R-:W-:-:S14]  /*1210*/  BRA `(.L_x_2418) ;  /* 0x0000000000387947 */ /* 0x000fdc0003800000 */
.L_x_2417:
[----:B------:R-:W-:Y:S02]  /*1220*/  ULDC.64 UR6, c[0x0][0xa08] ;  /* 0x0002820000067ab9 */ /* 0x000fe40000000a00 */
[----:B------:R-:W-:-:S04]  /*1230*/  ISETP.NE.U32.AND P0, PT, RZ, UR6, PT ;  /* 0x00000006ff007c0c */ /* 0x000fc8000bf05070 */
[----:B------:R-:W-:-:S13]  /*1240*/  ISETP.NE.AND.EX P0, PT, RZ, UR7, PT, P0 ;  /* 0x00000007ff007c0c */ /* 0x000fda000bf05300 */
[----:B------:R-:W-:Y:S05]  /*1250*/  @!P0 BRA `(.L_x_2418) ;  /* 0x0000000000288947 */ /* 0x000fea0003800000 */
[----:B------:R-:W-:Y:S01]  /*1260*/  R2UR UR8, R221 ;  /* 0x00000000dd0872ca */ /* 0x000fe200000e0000 */
[----:B------:R-:W-:-:S12]  /*1270*/  ULDC.64 UR6, c[0x0][0xa08] ;  /* 0x0002820000067ab9 */ /* 0x000fd80000000a00 */
[----:B------:R-:W-:-:S06]  /*1280*/  UIMAD.WIDE UR6, UR8, 0x4, UR6 ;  /* 0x00000004080678a5 */ /* 0x000fcc000f8e0206 */
[----:B------:R-:W-:Y:S01]  /*1290*/  IMAD.U32 R2, RZ, RZ, UR6 ;  /* 0x00000006ff027e24 */ /* 0x000fe2000f8e00ff */
[----:B------:R-:W-:-:S05]  /*12a0*/  MOV R3, UR7 ;  /* 0x0000000700037c02 */ /* 0x000fca0008000f00 */
[----:B------:R-:W2:Y:S04]  /*12b0*/  LDG.E R4, desc[UR38][R2.64] ;  /* 0x0000002602047981 */ /* 0x000ea8000c1e1900 */
[----:B------:R-:W3:Y:S01]  /*12c0*/  LDG.E R0, desc[UR38][R2.64+0x4] ;  /* 0x0000042602007981 */ /* 0x000ee2000c1e1900 */
[----:B--2---:R-:W-:Y:S02]  /*12d0*/  R2UR UR8, R4 ;  /* 0x00000000040872ca */ /* 0x004fe400000e0000 */
[----:B---3--:R-:W-:-:S13]  /*12e0*/  R2UR UR6, R0 ;  /* 0x00000000000672ca */ /* 0x008fda00000e0000 */
[----:B------:R-:W-:-:S12]  /*12f0*/  UIADD3 UR8, -UR8, UR6, URZ ;  /* 0x0000000608087290 */ /* 0x000fd8000fffe13f */
.L_x_2418:
[----:B------:R-:W-:Y:S01]  /*1300*/  UIADD3 UR9, -UR4, UR8, URZ ;  /* 0x0000000804097290 */ /* 0x000fe2000fffe13f */
[----:B------:R-:W-:Y:S01]  /*1310*/  R2UR UR7, R23 ;  /* 0x00000000170772ca */ /* 0x000fe200000e0000 */
[----:B------:R-:W-:Y:S01]  /*1320*/  USHF.L.U32 UR5, UR5, 0x7, URZ ;  /* 0x0000000705057899 */ /* 0x000fe2000800063f */
[----:B------:R-:W-:Y:S01]  /*1330*/  PLOP3.LUT P0, PT, PT, PT, PT, 0x80, 0x0 ;  /* 0x000000000000781c */ /* 0x000fe20003f0f070 */
[----:B------:R-:W-:Y:S01]  /*1340*/  ULDC UR4, c[0x0][0x448] ;  /* 0x0001120000047ab9 */ /* 0x000fe20000000800 */
[----:B------:R-:W-:Y:S01]  /*1350*/  IMAD.MOV.U32 R0, RZ, RZ, RZ ;  /* 0x000000ffff007224 */ /* 0x000fe200078e00ff */
[----:B------:R-:W-:Y:S01]  /*1360*/  UISETP.NE.AND UP0, UPT, UR4, 0x1, UPT ;  /* 0x000000010400788c */ /* 0x000fe2000bf05270 */
[----:B------:R-:W-:Y:S01]  /*1370*/  IMAD.U32 R212, RZ, RZ, UR9 ;  /* 0x00000009ffd47e24 */ /* 0x000fe2000f8e00ff */
[----:B------:R-:W-:Y:S02]  /*1380*/  UIADD3 UR6, UR5, 0x7f, URZ ;  /* 0x0000007f05067890 */ /* 0x000fe4000fffe03f */
[----:B------:R-:W-:Y:S01]  /*1390*/  IMAD.U32 R214, RZ, RZ, UR5 ;  /* 0x00000005ffd67e24 */ /* 0x000fe2000f8e00ff */
[----:B------:R-:W-:Y:S01]  /*13a0*/  UP2UR UR4, UPR, URZ, 0x1 ;  /* 0x000000013f047883 */ /* 0x000fe20008000000 */
[----:B------:R-:W-:-:S02]  /*13b0*/  CS2R R2, SRZ ;  /* 0x0000000000027805 */ /* 0x000fc4000001ff00 */
[----:B------:R-:W-:Y:S02]  /*13c0*/  CS2R R150, SRZ ;  /* 0x0000000000967805 */ /* 0x000fe4000001ff00 */
[----:B------:R-:W-:Y:S01]  /*13d0*/  CS2R R148, SRZ ;  /* 0x0000000000947805 */ /* 0x000fe2000001ff00 */
[----:B------:R-:W-:Y:S01]  /*13e0*/  UIADD3 UR7, UR9, 0x50, -UR7 ;  /* 0x0000005009077890 */ /* 0x000fe2000fffe807 */
[----:B------:R-:W-:Y:S01]  /*13f0*/  CS2R R146, SRZ ;  /* 0x0000000000927805 */ /* 0x000fe2000001ff00 */
[----:B------:R-:W-:Y:S01]  /*1400*/  IMAD.U32 R213, RZ, RZ, UR4 ;  /* 0x00000004ffd57e24 */ /* 0x000fe2000f8e00ff */
[----:B------:R-:W-:Y:S01]  /*1410*/  @UP0 ULDC UR4, c[0x0][0x44c] ;  /* 0x0001130000040ab9 */ /* 0x000fe20000000800 */
[----:B------:R-:W-:Y:S01]  /*1420*/  @UP0 ULDC UR8, c[0x0][0x450] ;  /* 0x0001140000080ab9 */ /* 0x000fe20000000800 */
[----:B------:R-:W-:Y:S01]  /*1430*/  UIMAD.WIDE.U32 UR4, UR6, UR4, URZ ;  /* 0x00000004060472a5 */ /* 0x000fe2000f8e003f */
[----:B------:R-:W-:Y:S01]  /*1440*/  CS2R R144, SRZ ;  /* 0x0000000000907805 */ /* 0x000fe2000001ff00 */
[----:B------:R-:W-:Y:S01]  /*1450*/  UIADD3 UR4, UR9, 0x4f, URZ ;  /* 0x0000004f09047890 */ /* 0x000fe2000fffe03f */
[----:B------:R-:W-:Y:S01]  /*1460*/  CS2R R142, SRZ ;  /* 0x00000000008e7805 */ /* 0x000fe2000001ff00 */
[----:B------:R-:W-:Y:S01]  /*1470*/  @UP0 USHF.R.U32.HI UR6, URZ, UR8, UR5 ;  /* 0x000000083f060299 */ /* 0x000fe20008011605 */
[----:B------:R-:W-:Y:S01]  /*1480*/  CS2R R140, SRZ ;  /* 0x00000000008c7805 */ /* 0x000fe2000001ff00 */
[----:B------:R-:W-:Y:S01]  /*1490*/  UIMAD.WIDE UR4, UR4, 0x66666667, URZ ;  /* 0x66666667040478a5 */ /* 0x000fe2000f8e023f */
[----:B------:R-:W-:Y:S01]  /*14a0*/  CS2R R138, SRZ ;  /* 0x00000000008a7805 */ /* 0x000fe2000001ff00 */
[----:B------:R-:W-:Y:S01]  /*14b0*/  UIADD3 UR6, UR7, UR6, URZ ;  /* 0x0000000607067290 */ /* 0x000fe2000fffe03f */
[----:B------:R-:W-:Y:S01]  /*14c0*/  CS2R R136, SRZ ;  /* 0x0000000000887805 */ /* 0x000fe2000001ff00 */
[----:B------:R-:W-:Y:S01]  /*14d0*/  USHF.R.U32.HI UR4, URZ, 0x1f, UR5 ;  /* 0x0000001f3f047899 */ /* 0x000fe20008011605 */
[----:B------:R-:W-:Y:S01]  /*14e0*/  CS2R R134, SRZ ;  /* 0x0000000000867805 */ /* 0x000fe2000001ff00 */
[----:B------:R-:W-:Y:S01]  /*14f0*/  UIMAD.WIDE UR6, UR6, 0x66666667, URZ ;  /* 0x66666667060678a5 */ /* 0x000fe2000f8e023f */
[----:B------:R-:W-:Y:S01]  /*1500*/  CS2R R132, SRZ ;  /* 0x0000000000847805 */ /* 0x000fe2000001ff00 */
[----:B------:R-:W-:Y:S01]  /*1510*/  ULEA.HI.SX32 UR4, UR5, UR4, 0x1b ;  /* 0x0000000405047291 */ /* 0x000fe2000f8fda3f */
[----:B------:R-:W-:Y:S01]  /*1520*/  CS2R R130, SRZ ;  /* 0x0000000000827805 */ /* 0x000fe2000001ff00 */
[----:B------:R-:W-:Y:S01]  /*1530*/  USHF.R.U32.HI UR6, URZ, 0x1f, UR7 ;  /* 0x0000001f3f067899 */ /* 0x000fe20008011607 */
[----:B------:R-:W-:-:S02]  /*1540*/  CS2R R128, SRZ ;  /* 0x0000000000807805 */ /* 0x000fc4000001ff00 */
[----:B------:R-:W-:Y:S02]  /*1550*/  CS2R R126, SRZ ;  /* 0x00000000007e7805 */ /* 0x000fe4000001ff00 */
[----:B------:R-:W-:Y:S01]  /*1560*/  CS2R R124, SRZ ;  /* 0x00000000007c7805 */ /* 0x000fe2000001ff00 */
[----:B------:R-:W-:Y:S01]  /*1570*/  ULEA.HI.SX32 UR6, UR7, UR6, 0x1b ;  /* 0x0000000607067291 */ /* 0x000fe2000f8fda3f */
[----:B------:R-:W-:Y:S02]  /*1580*/  CS2R R122, SRZ ;  /* 0x00000000007a7805 */ /* 0x000fe4000001ff00 */
[----:B------:R-:W-:Y:S02]  /*1590*/  CS2R R120, SRZ ;  /* 0x0000000000787805 */ /* 0x000fe4000001ff00 */
[----:B------:R-:W-:Y:S01]  /*15a0*/  CS2R R118, SRZ ;  /* 0x0000000000767805 */ /* 0x000fe2000001ff00 */
[----:B------:R-:W-:Y:S01]  /*15b0*/  UISETP.LT.AND UP0, UPT, UR4, UR6, UPT ;  /* 0x000000060400728c */ /* 0x000fe2000bf01270 */
[----:B------:R-:W-:-:S02]  /*15c0*/  CS2R R116, SRZ ;  /* 0x0000000000747805 */ /* 0x000fc4000001ff00 */
[----:B------:R-:W-:Y:S02]  /*15d0*/  CS2R R114, SRZ ;  /* 0x0000000000727805 */ /* 0x000fe4000001ff00 */
[----:B------:R-:W-:Y:S01]  /*15e0*/  CS2R R112, SRZ ;  /* 0x0000000000707805 */ /* 0x000fe2000001ff00 */
[----:B------:R-:W-:Y:S01]  /*15f0*/  USEL UR61, UR4, UR6, UP0 ;  /* 0x00000006043d7287 */ /* 0x000fe20008000000 */
[----:B------:R-:W-:Y:S02]  /*1600*/  CS2R R110, SRZ ;  /* 0x00000000006e7805 */ /* 0x000fe4000001ff00 */
[----:B------:R-:W-:Y:S02]  /*1610*/  CS2R R108, SRZ ;  /* 0x00000000006c7805 */ /* 0x000fe4000001ff00 */
[----:B------:R-:W-:Y:S01]  /*1620*/  CS2R R106, SRZ ;  /* 0x00000000006a7805 */ /* 0x000fe2000001ff00 */
[----:B------:R-:W-:Y:S01]  /*1630*/  UISETP.GE.AND UP0, UPT, UR61, 0x1, UPT ;  /* 0x000000013d00788c */ /* 0x000fe2000bf06270 */
[----:B------:R-:W-:-:S02]  /*1640*/  CS2R R104, SRZ ;  /* 0x0000000000687805 */ /* 0x000fc4000001ff00 */
[----:B------:R-:W-:Y:S02]  /*1650*/  CS2R R102, SRZ ;  /* 0x0000000000667805 */ /* 0x000fe4000001ff00 */
[----:B------:R-:W-:Y:S02]  /*1660*/  CS2R R100, SRZ ;  /* 0x0000000000647805 */ /* 0x000fe4000001ff00 */
[----:B------:R-:W-:Y:S02]  /*1670*/  CS2R R166, SRZ ;  /* 0x0000000000a67805 */ /* 0x000fe4000001ff00 */
[----:B------:R-:W-:Y:S02]  /*1680*/  CS2R R96, SRZ ;  /* 0x0000000000607805 */ /* 0x000fe4000001ff00 */
[----:B------:R-:W-:Y:S02]  /*1690*/  PLOP3.LUT P1, PT, PT, PT, UP0, 0x80, 0x0 ;  /* 0x000000000000781c */ /* 0x000fe40003f2f008 */
        /* <DEDUP_REMOVED lines=69> */
.L_x_2420:
[----:B------:R-:W2:Y:S01]  /*1af0*/  LDL R2, [R1+0x8] ;  /* 0x0000080001027983 */ /* 0x000ea20000100800 */
        /* <DEDUP_REMOVED lines=12> */
.L_x_2564:
[----:B------:R-:W-:Y:S05]  /*1bc0*/  @!P0 BRA `(.L_x_2422) ;  /* 0x0000000000048947 */ /* 0x000fea0003800000 */
[----:B------:R-:W-:Y:S01]  /*1bd0*/  BPT.TRAP 0x1 ;  /* 0x000000040000795c */ /* 0x000fe20000300000 */
.L_x_2422:
        /* <DEDUP_REMOVED lines=9> */
.L_x_2423:
[----:B-1----:R-:W-:Y:S05]  /*1c70*/  @P1 BRA `(.L_x_2424) ;  /* 0x0000000000081947 */ /* 0x002fea0003800000 */
[----:B------:R-:W1:Y:S02]  /*1c80*/  SYNCS.PHASECHK.TRANS64.TRYWAIT P1, [R0+URZ+0x38830], R3 ;  /* 0x03883003000075a7 */ /* 0x000e64000802017f */
[----:B-1----:R-:W-:Y:S05]  /*1c90*/  @!P1 BRA `(.L_x_2425) ;  /* 0x00000164005c9947 */ /* 0x002fea0003800000 */
.L_x_2424:
        /* <DEDUP_REMOVED lines=159> */
[----:B------:R-:W-:Y:S01]  /*2690*/  MOV R9, UR17 ;  /* 0x0000001100097c02 */ /* 0x000fe20008000f00 */
        /* <DEDUP_REMOVED lines=418> */
.L_x_2426:
[----:B------:R-:W-:Y:S01]  /*40c0*/  R2UR UR4, R213 ;  /* 0x00000000d50472ca */ /* 0x000fe200000e0000 */
[----:B------:R-:W-:Y:S01]  /*40d0*/  UMOV UR5, 0xffffffb0 ;  /* 0xffffffb000057882 */ /* 0x000fe20000000000 */
[----:B------:R-:W-:Y:S01]  /*40e0*/  R2UR UR7, R214 ;  /* 0x00000000d60772ca */ /* 0x000fe200000e0000 */
[----:B------:R-:W-:Y:S01]  /*40f0*/  UIMAD UR5, UR61, UR5, 0x51 ;  /* 0x000000513d0574a4 */ /* 0x000fe2000f8e0205 */
[----:B------:R-:W-:Y:S01]  /*4100*/  R2UR UR14, R212 ;  /* 0x00000000d40e72ca */ /* 0x000fe200000e0000 */
[----:B------:R-:W-:Y:S01]  /*4110*/  ULDC UR6, c[0x0][0x9d8] ;  /* 0x0002760000067ab9 */ /* 0x000fe20000000800 */
[----:B------:R-:W-:Y:S01]  /*4120*/  R2UR UR15, R23 ;  /* 0x00000000170f72ca */ /* 0x000fe200000e0000 */
[----:B------:R-:W-:Y:S01]  /*4130*/  FMUL.FTZ R58, R58, UR6 ;  /* 0x000000063a3a7c20 */ /* 0x000fe20008410000 */
[----:B------:R-:W-:Y:S01]  /*4140*/  FMUL.FTZ R59, R59, UR6 ;  /* 0x000000063b3b7c20 */ /* 0x000fe20008410000 */
[----:B------:R-:W-:Y:S01]  /*4150*/  FMUL.FTZ R62, R62, UR6 ;  /* 0x000000063e3e7c20 */ /* 0x000fe20008410000 */
[----:B------:R-:W-:Y:S01]  /*4160*/  FMUL.FTZ R63, R63, UR6 ;  /* 0x000000063f3f7c20 */ /* 0x000fe20008410000 */
[----:B------:R-:W-:Y:S01]  /*4170*/  FMUL.FTZ R50, R50, UR6 ;  /* 0x0000000632327c20 */ /* 0x000fe20008410000 */
[----:B------:R-:W-:Y:S01]  /*4180*/  FMUL.FTZ R56, R56, UR6 ;  /* 0x0000000638387c20 */ /* 0x000fe20008410000 */
[----:B------:R-:W-:Y:S01]  /*4190*/  UISETP.NE.AND UP0, UPT, UR4, URZ, UPT ;  /* 0x0000003f0400728c */ /* 0x000fe2000bf05270 */
[----:B------:R-:W0:Y:S01]  /*41a0*/  MUFU.TANH R58, R58 ;  /* 0x0000003a003a7308 */ /* 0x000e220000002400 */
[----:B------:R-:W-:-:S02]  /*41b0*/  VIADD R3, R216, UR7 ;  /* 0x00000007d8037c36 */ /* 0x000fc40008000000 */
[----:B------:R-:W-:Y:S01]  /*41c0*/  FMUL.FTZ R51, R51, UR6 ;  /* 0x0000000633337c20 */ /* 0x000fe20008410000 */
[----:B------:R-:W-:Y:S01]  /*41d0*/  FMUL.FTZ R52, R52, UR6 ;  /* 0x0000000634347c20 */ /* 0x000fe20008410000 */
[----:B------:R-:W-:Y:S01]  /*41e0*/  FMUL.FTZ R42, R42, UR6 ;  /* 0x000000062a2a7c20 */ /* 0x000fe20008410000 */
[----:B------:R-:W-:Y:S01]  /*41f0*/  PLOP3.LUT P1, PT, PT, PT, UP0, 0x80, 0x0 ;  /* 0x000000000000781c */ /* 0x000fe20003f2f008 */
[----:B------:R-:W-:Y:S01]  /*4200*/  IMAD.U32 R5, RZ, RZ, UR15 ;  /* 0x0000000fff057e24 */ /* 0x000fe2000f8e00ff */
[----:B------:R-:W-:Y:S01]  /*4210*/  PLOP3.LUT P2, PT, PT, PT, UP0, 0x80, 0x0 ;  /* 0x000000000000781c */ /* 0x000fe20003f4f008 */
[----:B------:R-:W1:Y:S01]  /*4220*/  MUFU.TANH R59, R59 ;  /* 0x0000003b003b7308 */ /* 0x000e620000002400 */
[----:B------:R-:W-:Y:S01]  /*4230*/  FMUL.FTZ R43, R43, UR6 ;  /* 0x000000062b2b7c20 */ /* 0x000fe20008410000 */
[----:B------:R-:W-:Y:S01]  /*4240*/  @UP0 ULDC UR4, c[0x0][0x44c] ;  /* 0x0001130000040ab9 */ /* 0x000fe20000000800 */
[----:B------:R-:W-:Y:S01]  /*4250*/  FMUL.FTZ R57, R57, UR6 ;  /* 0x0000000639397c20 */ /* 0x000fe20008410000 */
[----:B------:R-:W-:Y:S01]  /*4260*/  FMUL.FTZ R54, R54, UR6 ;  /* 0x0000000636367c20 */ /* 0x000fe20008410000 */
[----:B------:R-:W-:Y:S01]  /*4270*/  FMUL.FTZ R46, R46, UR6 ;  /* 0x000000062e2e7c20 */ /* 0x000fe20008410000 */
[----:B------:R-:W-:Y:S01]  /*4280*/  FMUL.FTZ R60, R60, UR6 ;  /* 0x000000063c3c7c20 */ /* 0x000fe20008410000 */
[----:B------:R-:W-:Y:S01]  /*4290*/  FMUL.FTZ R55, R55, UR6 ;  /* 0x0000000637377c20 */ /* 0x000fe20008410000 */
[----:B------:R-:W2:Y:S01]  /*42a0*/  MUFU.TANH R62, R62 ;  /* 0x0000003e003e7308 */ /* 0x000ea20000002400 */
[----:B------:R-:W-:Y:S01]  /*42b0*/  FMUL.FTZ R47, R47, UR6 ;  /* 0x000000062f2f7c20 */ /* 0x000fe20008410000 */
[----:B------:R-:W-:Y:S01]  /*42c0*/  @P1 IMAD.HI.U32 R2, R3, UR4, RZ ;  /* 0x0000000403021c27 */ /* 0x000fe2000f8e00ff */
[----:B------:R-:W-:-:S03]  /*42d0*/  @UP0 ULDC UR4, c[0x0][0x450] ;  /* 0x0001140000040ab9 */ /* 0x000fc60000000800 */
[----:B------:R-:W-:Y:S01]  /*42e0*/  FMUL.FTZ R48, R48, UR6 ;  /* 0x0000000630307c20 */ /* 0x000fe20008410000 */
[----:B------:R-:W-:Y:S01]  /*42f0*/  FMUL.FTZ R49, R49, UR6 ;  /* 0x0000000631317c20 */ /* 0x000fe20008410000 */
[----:B------:R-:W-:Y:S01]  /*4300*/  FMUL.FTZ R34, R34, UR6 ;  /* 0x0000000622227c20 */ /* 0x000fe20008410000 */
[----:B------:R-:W-:Y:S01]  /*4310*/  @P2 SHF.R.U32.HI R3, RZ, UR4, R2 ;  /* 0x00000004ff032c19 */ /* 0x000fe20008011602 */
[----:B------:R-:W-:Y:S01]  /*4320*/  UIMAD UR4, UR61, -0x50, UR14 ;  /* 0xffffffb03d0478a4 */ /* 0x000fe2000f8e020e */
[----:B------:R-:W-:Y:S01]  /*4330*/  IMAD.U32 R2, RZ, RZ, UR5 ;  /* 0x00000005ff027e24 */ /* 0x000fe2000f8e00ff */
[----:B------:R-:W3:Y:S01]  /*4340*/  MUFU.TANH R63, R63 ;  /* 0x0000003f003f7308 */ /* 0x000ee20000002400 */
[----:B------:R-:W-:Y:S01]  /*4350*/  FMUL.FTZ R35, R35, UR6 ;  /* 0x0000000623237c20 */ /* 0x000fe20008410000 */
[----:B------:R-:W4:Y:S01]  /*4360*/  SHFL.IDX PT, R18, R3, 0x1, 0x1c1f ;  /* 0x003c1f0003127f89 */ /* 0x000f2200000e0000 */
[----:B------:R-:W-:Y:S01]  /*4370*/  UIADD3 UR4, UR4, 0x50, URZ ;  /* 0x0000005004047890 */ /* 0x000fe2000fffe03f */
[----:B------:R-:W-:-:S02]  /*4380*/  IMAD R2, R215, -0x2, R2 ;  /* 0xfffffffed7027824 */ /* 0x000fc400078e0202 */
[----:B------:R-:W-:Y:S01]  /*4390*/  FMUL.FTZ R38, R38, UR6 ;  /* 0x0000000626267c20 */ /* 0x000fe20008410000 */
[----:B------:R-:W-:Y:S01]  /*43a0*/  FMUL.FTZ R39, R39, UR6 ;  /* 0x0000000627277c20 */ /* 0x000fe20008410000 */
[----:B------:R-:W-:Y:S01]  /*43b0*/  FMUL.FTZ R26, R26, UR6 ;  /* 0x000000061a1a7c20 */ /* 0x000fe20008410000 */
[----:B------:R-:W5:Y:S01]  /*43c0*/  MUFU.TANH R50, R50 ;  /* 0x0000003200327308 */ /* 0x000f620000002400 */
[----:B------:R-:W-:Y:S01]  /*43d0*/  IMAD.U32 R4, RZ, RZ, UR4 ;  /* 0x00000004ff047e24 */ /* 0x000fe2000f8e00ff */
[----:B------:R-:W-:Y:S01]  /*43e0*/  IADD3 R5, -R5, UR14, R2 ;  /* 0x0000000e05057c10 */ /* 0x000fe2000fffe102 */
[----:B------:R-:W-:Y:S01]  /*43f0*/  FMUL.FTZ R27, R27, UR6 ;  /* 0x000000061b1b7c20 */ /* 0x000fe20008410000 */
[----:B------:R-:W-:Y:S01]  /*4400*/  FMUL.FTZ R30, R30, UR6 ;  /* 0x000000061e1e7c20 */ /* 0x000fe20008410000 */
[----:B------:R-:W-:Y:S02]  /*4410*/  IMAD R4, R215, -0x2, R4 ;  /* 0xfffffffed7047824 */ /* 0x000fe400078e0204 */
[----:B------:R-:W-:Y:S01]  /*4420*/  FMUL.FTZ R31, R31, UR6 ;  /* 0x000000061f1f7c20 */ /* 0x000fe20008410000 */
[----:B------:R-:W-:Y:S01]  /*4430*/  FMUL.FTZ R61, R61, UR6 ;  /* 0x000000063d3d7c20 */ /* 0x000fe20008410000 */
[----:B------:R-:W-:Y:S01]  /*4440*/  MUFU.TANH R20, R56 ;  /* 0x0000003800147308 */ /* 0x000fe20000002400 */
[----:B------:R-:W0:Y:S01]  /*4450*/  SHFL.IDX PT, R3, R3, RZ, 0x1c1f ;  /* 0x001c1fff03037589 */ /* 0x000e2200000e0000 */
[----:B------:R-:W-:Y:S01]  /*4460*/  FMUL.FTZ R53, R53, UR6 ;  /* 0x0000000635357c20 */ /* 0x000fe20008410000 */
[----:B------:R-:W-:Y:S01]  /*4470*/  FMUL.FTZ R40, R40, UR6 ;  /* 0x0000000628287c20 */ /* 0x000fe20008410000 */
[----:B------:R-:W-:Y:S01]  /*4480*/  FMUL.FTZ R24, R24, UR6 ;  /* 0x0000000618187c20 */ /* 0x000fe20008410000 */
[----:B------:R-:W-:Y:S01]  /*4490*/  FMUL.FTZ R41, R41, UR6 ;  /* 0x0000000629297c20 */ /* 0x000fe20008410000 */
[----:B------:R-:W-:Y:S01]  /*44a0*/  FMUL.FTZ R44, R44, UR6 ;  /* 0x000000062c2c7c20 */ /* 0x000fe20008410000 */
[----:B------:R-:W-:Y:S01]  /*44b0*/  FMUL.FTZ R25, R25, UR6 ;  /* 0x0000000619197c20 */ /* 0x000fe20008410000 */
[----:B------:R-:W-:Y:S01]  /*44c0*/  MUFU.TANH R69, R52 ;  /* 0x0000003400457308 */ /* 0x000fe20000002400 */
[----:B------:R-:W-:Y:S01]  /*44d0*/  FMUL.FTZ R45, R45, UR6 ;  /* 0x000000062d2d7c20 */ /* 0x000fe20008410000 */
[-CC-:B----4-:R-:W-:Y:S01]  /*44e0*/  VIADDMNMX R18, R18, R5.reuse, R4.reuse, PT ;  /* 0x0000000512127246 */ /* 0x190fe20003800104 */
[----:B------:R-:W-:Y:S01]  /*44f0*/  FMUL.FTZ R32, R32, UR6 ;  /* 0x0000000620207c20 */ /* 0x000fe20008410000 */
[----:B------:R-:W-:Y:S01]  /*4500*/  FMUL.FTZ R28, R28, UR6 ;  /* 0x000000061c1c7c20 */ /* 0x000fe20008410000 */
[----:B------:R-:W-:Y:S01]  /*4510*/  FMUL.FTZ R33, R33, UR6 ;  /* 0x0000000621217c20 */ /* 0x000fe20008410000 */
[C---:B------:R-:W-:Y:S01]  /*4520*/  ISETP.GT.AND P1, PT, R18.reuse, RZ, PT ;  /* 0x000000ff1200720c */ /* 0x040fe20003f24270 */
[----:B------:R-:W-:Y:S01]  /*4530*/  ULDC UR5, c[0x0][0x988] ;  /* 0x0002620000057ab9 */ /* 0x000fe20000000800 */
[C---:B------:R-:W-:Y:S01]  /*4540*/  ISETP.GT.AND P2, PT, R18.reuse, 0x1, PT ;  /* 0x000000011200780c */ /* 0x040fe20003f44270 */
[----:B------:R-:W-:Y:S01]  /*4550*/  MUFU.TANH R51, R51 ;  /* 0x0000003300337308 */ /* 0x000fe20000002400 */
[----:B------:R-:W-:Y:S01]  /*4560*/  ISETP.GT.AND P3, PT, R18, 0x8, PT ;  /* 0x000000081200780c */ /* 0x000fe20003f64270 */
[----:B------:R-:W-:Y:S01]  /*4570*/  FMUL.FTZ R36, R36, UR6 ;  /* 0x0000000624247c20 */ /* 0x000fe20008410000 */
[----:B------:R-:W-:Y:S01]  /*4580*/  FMUL.FTZ R29, R29, UR6 ;  /* 0x000000061d1d7c20 */ /* 0x000fe20008410000 */
[----:B------:R-:W-:Y:S01]  /*4590*/  FMUL.FTZ R37, R37, UR6 ;  /* 0x0000000625257c20 */ /* 0x000fe20008410000 */
[----:B------:R-:W-:Y:S01]  /*45a0*/  R2UR UR4, R0 ;  /* 0x00000000000472ca */ /* 0x000fe200000e0000 */
[----:B------:R-:W-:Y:S01]  /*45b0*/  @UP0 ULDC UR6, c[0x0][0x44c] ;  /* 0x0001130000060ab9 */ /* 0x000fe20000000800 */
[----:B------:R-:W-:Y:S01]  /*45c0*/  UMOV UR10, UR7 ;  /* 0x00000007000a7c82 */ /* 0x000fe20008000000 */
[----:B------:R4:W-:Y:S01]  /*45d0*/  MUFU.TANH R52, R42 ;  /* 0x0000002a00347308 */ /* 0x0009e20000002400 */
[----:B0-----:R-:W-:Y:S01]  /*45e0*/  VIADDMNMX R4, R3, R5, R4, PT ;  /* 0x0000000503047246 */ /* 0x001fe20003800104 */
[----:B------:R-:W-:Y:S01]  /*45f0*/  UIMAD.WIDE.U32 UR6, UR7, UR6, URZ ;  /* 0x00000006070672a5 */ /* 0x000fe2000f8e003f */
[----:B------:R-:W-:Y:S01]  /*4600*/  CS2R R150, SRZ ;  /* 0x0000000000967805 */ /* 0x000fe2000001ff00 */
[----:B------:R-:W-:Y:S01]  /*4610*/  @UP0 ULDC UR11, c[0x0][0x450] ;  /* 0x00011400000b0ab9 */ /* 0x000fe20000000800 */
[----:B------:R-:W-:Y:S01]  /*4620*/  UIADD3 UR61, UR61, -0x2, URZ ;  /* 0xfffffffe3d3d7890 */ /* 0x000fe2000fffe03f */
[----:B------:R-:W-:Y:S01]  /*4630*/  CS2R R148, SRZ ;  /* 0x0000000000947805 */ /* 0x000fe2000001ff00 */
[----:B------:R-:W-:Y:S01]  /*4640*/  @UP0 USHF.R.U32.HI UR10, URZ, UR11, UR7 ;  /* 0x0000000b3f0a0299 */ /* 0x000fe20008011607 */
[----:B------:R1:W-:Y:S01]  /*4650*/  MUFU.TANH R56, R43 ;  /* 0x0000002b00387308 */ /* 0x0003e20000002400 */
[----:B----4-:R-:W-:Y:S01]  /*4660*/  FSEL R42, R58, -INF , P1 ;  /* 0xff8000003a2a7808 */ /* 0x010fe20000800000 */
[----:B------:R-:W-:Y:S01]  /*4670*/  UIADD3 UR4, UR4, 0x38840, URZ ;  /* 0x0003884004047890 */ /* 0x000fe2000fffe03f */
[----:B------:R-:W-:Y:S01]  /*4680*/  ISETP.GT.AND P1, PT, R18, 0x9, PT ;  /* 0x000000091200780c */ /* 0x000fe20003f24270 */
[----:B------:R-:W-:Y:S01]  /*4690*/  UIADD3 UR6, UR10, UR14, -UR15 ;  /* 0x0000000e0a067290 */ /* 0x000fe2000fffe80f */
[----:B------:R-:W0:Y:S01]  /*46a0*/  S2UR UR14, SR_CgaCtaId ;  /* 0x00000000000e79c3 */ /* 0x000e220000008800 */
[----:B------:R-:W-:-:S02]  /*46b0*/  CS2R R146, SRZ ;  /* 0x0000000000927805 */ /* 0x000fc4000001ff00 */
[----:B------:R-:W-:Y:S01]  /*46c0*/  CS2R R144, SRZ ;  /* 0x0000000000907805 */ /* 0x000fe2000001ff00 */
[----:B------:R-:W-:Y:S01]  /*46d0*/  MUFU.TANH R64, R57 ;  /* 0x0000003900407308 */ /* 0x000fe20000002400 */
[----:B-1----:R-:W-:Y:S01]  /*46e0*/  FSEL R43, R59, -INF , P2 ;  /* 0xff8000003b2b7808 */ /* 0x002fe20001000000 */
[----:B------:R-:W-:Y:S01]  /*46f0*/  UIMAD.WIDE UR6, UR6, 0x66666667, URZ ;  /* 0x66666667060678a5 */ /* 0x000fe2000f8e023f */
[----:B------:R-:W-:Y:S02]  /*4700*/  ISETP.GT.AND P2, PT, R18, 0x10, PT ;  /* 0x000000101200780c */ /* 0x000fe40003f44270 */
[----:B------:R-:W-:Y:S02]  /*4710*/  CS2R R142, SRZ ;  /* 0x00000000008e7805 */ /* 0x000fe4000001ff00 */
[----:B------:R-:W-:Y:S01]  /*4720*/  FMNMX.FTZ R21, R42, R43, !PT ;  /* 0x0000002b2a157209 */ /* 0x000fe20007810000 */
[----:B------:R-:W-:Y:S01]  /*4730*/  USHF.R.U32.HI UR6, URZ, 0x1f, UR7 ;  /* 0x0000001f3f067899 */ /* 0x000fe20008011607 */
[----:B------:R-:W-:Y:S01]  /*4740*/  CS2R R140, SRZ ;  /* 0x00000000008c7805 */ /* 0x000fe2000001ff00 */
[----:B------:R-:W1:Y:S01]  /*4750*/  MUFU.TANH R54, R54 ;  /* 0x0000003600367308 */ /* 0x000e620000002400 */
[----:B------:R-:W-:Y:S01]  /*4760*/  CS2R R138, SRZ ;  /* 0x00000000008a7805 */ /* 0x000fe2000001ff00 */
[----:B------:R-:W-:Y:S01]  /*4770*/  ULEA.HI.SX32 UR6, UR7, UR6, 0x1b ;  /* 0x0000000607067291 */ /* 0x000fe2000f8fda3f */
[----:B------:R-:W-:-:S02]  /*4780*/  CS2R R136, SRZ ;  /* 0x0000000000887805 */ /* 0x000fc4000001ff00 */
[----:B------:R-:W-:Y:S02]  /*4790*/  CS2R R134, SRZ ;  /* 0x0000000000867805 */ /* 0x000fe4000001ff00 */
[----:B------:R-:W-:Y:S01]  /*47a0*/  CS2R R132, SRZ ;  /* 0x0000000000847805 */ /* 0x000fe2000001ff00 */
[----:B------:R-:W-:Y:S01]  /*47b0*/  UISETP.LT.AND UP0, UPT, URZ, UR6, UPT ;  /* 0x000000063f00728c */ /* 0x000fe2000bf01270 */
[----:B------:R-:W-:Y:S01]  /*47c0*/  CS2R R130, SRZ ;  /* 0x0000000000827805 */ /* 0x000fe2000001ff00 */
[----:B------:R2:W-:Y:S01]  /*47d0*/  MUFU.TANH R57, R46 ;  /* 0x0000002e00397308 */ /* 0x0005e20000002400 */
[----:B------:R-:W-:Y:S01]  /*47e0*/  CS2R R128, SRZ ;  /* 0x0000000000807805 */ /* 0x000fe2000001ff00 */
[----:B------:R-:W-:Y:S01]  /*47f0*/  USEL UR10, URZ, UR6, !UP0 ;  /* 0x000000063f0a7287 */ /* 0x000fe2000c000000 */
[----:B------:R-:W-:Y:S02]  /*4800*/  CS2R R126, SRZ ;  /* 0x00000000007e7805 */ /* 0x000fe4000001ff00 */
[----:B------:R-:W-:Y:S01]  /*4810*/  CS2R R124, SRZ ;  /* 0x00000000007c7805 */ /* 0x000fe2000001ff00 */
[----:B0-----:R-:W-:Y:S01]  /*4820*/  UPRMT UR4, UR14, 0x654, UR4 ;  /* 0x000006540e047896 */ /* 0x001fe20008000004 */
[----:B------:R-:W-:Y:S01]  /*4830*/  CS2R R122, SRZ ;  /* 0x00000000007a7805 */ /* 0x000fe2000001ff00 */
[----:B------:R-:W-:Y:S01]  /*4840*/  UISETP.GE.AND UP0, UPT, UR61, UR10, UPT ;  /* 0x0000000a3d00728c */ /* 0x000fe2000bf06270 */
[----:B------:R-:W-:Y:S01]  /*4850*/  MUFU.TANH R65, R60 ;  /* 0x0000003c00417308 */ /* 0x000fe20000002400 */
[----:B--2---:R-:W-:Y:S01]  /*4860*/  FSEL R46, R62, -INF , P3 ;  /* 0xff8000003e2e7808 */ /* 0x004fe20001800000 */
[----:B------:R-:W-:Y:S01]  /*4870*/  IMAD.U32 R229, RZ, RZ, UR10 ;  /* 0x0000000affe57e24 */ /* 0x000fe2000f8e00ff */
[----:B------:R-:W-:-:S02]  /*4880*/  ISETP.GT.AND P3, PT, R4, 0x8, PT ;  /* 0x000000080400780c */ /* 0x000fc40003f64270 */
[----:B------:R-:W-:Y:S02]  /*4890*/  CS2R R120, SRZ ;  /* 0x0000000000787805 */ /* 0x000fe4000001ff00 */
[----:B------:R-:W-:Y:S01]  /*48a0*/  FMNMX.FTZ R2, R46, R21, !PT ;  /* 0x000000152e027209 */ /* 0x000fe20007810000 */
[----:B------:R-:W-:Y:S01]  /*48b0*/  SYNCS.ARRIVE.TRANS64.RED.A1T0 RZ, [UR4], RZ ;  /* 0x000000ffffff79a7 */ /* 0x000fe20008100404 */
[----:B------:R-:W-:Y:S01]  /*48c0*/  CS2R R118, SRZ ;  /* 0x0000000000767805 */ /* 0x000fe2000001ff00 */
[----:B------:R-:W0:Y:S01]  /*48d0*/  MUFU.TANH R55, R55 ;  /* 0x0000003700377308 */ /* 0x000e220000002400 */
[----:B------:R-:W-:Y:S02]  /*48e0*/  CS2R R116, SRZ ;  /* 0x0000000000747805 */ /* 0x000fe4000001ff00 */
[----:B------:R-:W-:Y:S02]  /*48f0*/  CS2R R114, SRZ ;  /* 0x0000000000727805 */ /* 0x000fe4000001ff00 */
[----:B------:R-:W-:-:S02]  /*4900*/  CS2R R112, SRZ ;  /* 0x0000000000707805 */ /* 0x000fc4000001ff00 */
[----:B------:R-:W-:Y:S02]  /*4910*/  CS2R R110, SRZ ;  /* 0x00000000006e7805 */ /* 0x000fe4000001ff00 */
[----:B------:R-:W-:Y:S02]  /*4920*/  CS2R R108, SRZ ;  /* 0x00000000006c7805 */ /* 0x000fe4000001ff00 */
[----:B------:R-:W-:Y:S02]  /*4930*/  CS2R R106, SRZ ;  /* 0x00000000006a7805 */ /* 0x000fe4000001ff00 */
[----:B------:R-:W-:Y:S01]  /*4940*/  CS2R R104, SRZ ;  /* 0x0000000000687805 */ /* 0x000fe2000001ff00 */
[----:B------:R3:W2:Y:S01]  /*4950*/  MUFU.TANH R60, R47 ;  /* 0x0000002f003c7308 */ /* 0x0006a20000002400 */
[----:B------:R-:W-:Y:S02]  /*4960*/  CS2R R102, SRZ ;  /* 0x0000000000667805 */ /* 0x000fe4000001ff00 */
[----:B------:R-:W-:-:S02]  /*4970*/  CS2R R100, SRZ ;  /* 0x0000000000647805 */ /* 0x000fc4000001ff00 */
[----:B------:R-:W-:Y:S02]  /*4980*/  CS2R R98, SRZ ;  /* 0x0000000000627805 */ /* 0x000fe4000001ff00 */
[----:B------:R-:W-:Y:S02]  /*4990*/  CS2R R96, SRZ ;  /* 0x0000000000607805 */ /* 0x000fe4000001ff00 */
[----:B------:R-:W-:Y:S02]  /*49a0*/  CS2R R94, SRZ ;  /* 0x00000000005e7805 */ /* 0x000fe4000001ff00 */
[----:B------:R-:W-:Y:S02]  /*49b0*/  CS2R R92, SRZ ;  /* 0x00000000005c7805 */ /* 0x000fe4000001ff00 */
[----:B------:R-:W-:Y:S01]  /*49c0*/  CS2R R90, SRZ ;  /* 0x00000000005a7805 */ /* 0x000fe2000001ff00 */
[----:B------:R5:W-:Y:S01]  /*49d0*/  MUFU.TANH R67, R48 ;  /* 0x0000003000437308 */ /* 0x000be20000002400 */
[----:B---3--:R-:W-:-:S02]  /*49e0*/  FSEL R47, R63, -INF , P1 ;  /* 0xff8000003f2f7808 */ /* 0x008fc40000800000 */
[----:B------:R-:W-:Y:S02]  /*49f0*/  CS2R R88, SRZ ;  /* 0x0000000000587805 */ /* 0x000fe4000001ff00 */
[----:B------:R-:W-:Y:S02]  /*4a00*/  ISETP.GT.AND P1, PT, R18, 0x11, PT ;  /* 0x000000111200780c */ /* 0x000fe40003f24270 */
[----:B------:R-:W-:Y:S02]  /*4a10*/  CS2R R86, SRZ ;  /* 0x0000000000567805 */ /* 0x000fe4000001ff00 */
[----:B------:R-:W-:Y:S02]  /*4a20*/  FMNMX.FTZ R21, R47, R2, !PT ;  /* 0x000000022f157209 */ /* 0x000fe40007810000 */
[----:B------:R-:W-:Y:S02]  /*4a30*/  CS2R R84, SRZ ;  /* 0x0000000000547805 */ /* 0x000fe4000001ff00 */
[----:B------:R-:W-:Y:S01]  /*4a40*/  CS2R R82, SRZ ;  /* 0x0000000000527805 */ /* 0x000fe2000001ff00 */
[----:B------:R3:W-:Y:S01]  /*4a50*/  MUFU.TANH R68, R49 ;  /* 0x0000003100447308 */ /* 0x0007e20000002400 */
[----:B-----5:R-:W-:-:S02]  /*4a60*/  FSEL R48, R50, -INF , P2 ;  /* 0xff80000032307808 */ /* 0x020fc40001000000 */
[----:B------:R-:W-:Y:S02]  /*4a70*/  CS2R R80, SRZ ;  /* 0x0000000000507805 */ /* 0x000fe4000001ff00 */
[----:B------:R-:W-:Y:S02]  /*4a80*/  ISETP.GT.AND P2, PT, R18, 0x18, PT ;  /* 0x000000181200780c */ /* 0x000fe40003f44270 */
[----:B------:R-:W-:Y:S02]  /*4a90*/  CS2R R78, SRZ ;  /* 0x00000000004e7805 */ /* 0x000fe4000001ff00 */
[----:B------:R-:W-:Y:S02]  /*4aa0*/  FMNMX.FTZ R2, R48, R21, !PT ;  /* 0x0000001530027209 */ /* 0x000fe40007810000 */
[----:B------:R-:W-:Y:S02]  /*4ab0*/  CS2R R76, SRZ ;  /* 0x00000000004c7805 */ /* 0x000fe4000001ff00 */
[----:B-1----:R-:W-:Y:S01]  /*4ac0*/  FSEL R50, R54, -INF , P2 ;  /* 0xff80000036327808 */ /* 0x002fe20001000000 */
[----:B------:R-:W1:Y:S01]  /*4ad0*/  MUFU.TANH R34, R34 ;  /* 0x0000002200227308 */ /* 0x000e620000002400 */
[----:B---3--:R-:W-:-:S02]  /*4ae0*/  FSEL R49, R51, -INF , P1 ;  /* 0xff80000033317808 */ /* 0x008fc40000800000 */
[----:B------:R-:W-:Y:S02]  /*4af0*/  CS2R R74, SRZ ;  /* 0x00000000004a7805 */ /* 0x000fe4000001ff00 */
[C---:B------:R-:W-:Y:S02]  /*4b00*/  ISETP.GT.AND P1, PT, R18.reuse, 0x19, PT ;  /* 0x000000191200780c */ /* 0x040fe40003f24270 */
[----:B------:R-:W-:Y:S02]  /*4b10*/  CS2R R72, SRZ ;  /* 0x0000000000487805 */ /* 0x000fe4000001ff00 */
[----:B------:R-:W-:Y:S02]  /*4b20*/  FMNMX.FTZ R21, R49, R2, !PT ;  /* 0x0000000231157209 */ /* 0x000fe40007810000 */
[----:B------:R-:W-:Y:S01]  /*4b30*/  ISETP.GT.AND P2, PT, R18, 0x20, PT ;  /* 0x000000201200780c */ /* 0x000fe20003f44270 */
[----:B------:R-:W3:Y:S01]  /*4b40*/  MUFU.TANH R35, R35 ;  /* 0x0000002300237308 */ /* 0x000ee20000002400 */
[----:B0-----:R-:W-:-:S02]  /*4b50*/  FSEL R51, R55, -INF , P1 ;  /* 0xff80000037337808 */ /* 0x001fc40000800000 */
[----:B------:R-:W-:Y:S02]  /*4b60*/  FMNMX.FTZ R2, R50, R21, !PT ;  /* 0x0000001532027209 */ /* 0x000fe40007810000 */
[----:B------:R-:W-:Y:S02]  /*4b70*/  ISETP.GT.AND P1, PT, R18, 0x21, PT ;  /* 0x000000211200780c */ /* 0x000fe40003f24270 */
[----:B------:R-:W-:Y:S01]  /*4b80*/  FSEL R52, R52, -INF , P2 ;  /* 0xff80000034347808 */ /* 0x000fe20001000000 */
[----:B------:R-:W0:Y:S01]  /*4b90*/  MUFU.TANH R38, R38 ;  /* 0x0000002600267308 */ /* 0x000e220000002400 */
[----:B------:R-:W-:Y:S02]  /*4ba0*/  FMNMX.FTZ R21, R51, R2, !PT ;  /* 0x0000000233157209 */ /* 0x000fe40007810000 */
[----:B------:R-:W-:Y:S02]  /*4bb0*/  ISETP.GT.AND P2, PT, R18, 0x28, PT ;  /* 0x000000281200780c */ /* 0x000fe40003f44270 */
[----:B------:R-:W-:-:S02]  /*4bc0*/  FSEL R54, R56, -INF , P1 ;  /* 0xff80000038367808 */ /* 0x000fc40000800000 */
[----:B------:R-:W-:Y:S01]  /*4bd0*/  FMNMX.FTZ R21, R52, R21, !PT ;  /* 0x0000001534157209 */ /* 0x000fe20007810000 */
[----:B------:R-:W4:Y:S01]  /*4be0*/  MUFU.TANH R39, R39 ;  /* 0x0000002700277308 */ /* 0x000f220000002400 */
[----:B------:R-:W-:Y:S02]  /*4bf0*/  ISETP.GT.AND P1, PT, R18, 0x29, PT ;  /* 0x000000291200780c */ /* 0x000fe40003f24270 */
[----:B------:R-:W-:Y:S02]  /*4c00*/  FSEL R55, R57, -INF , P2 ;  /* 0xff80000039377808 */ /* 0x000fe40001000000 */
[----:B------:R-:W-:Y:S02]  /*4c10*/  FMNMX.FTZ R2, R54, R21, !PT ;  /* 0x0000001536027209 */ /* 0x000fe40007810000 */
[----:B------:R-:W-:Y:S01]  /*4c20*/  ISETP.GT.AND P2, PT, R18, 0x30, PT ;  /* 0x000000301200780c */ /* 0x000fe20003f44270 */
[----:B------:R-:W-:Y:S01]  /*4c30*/  MUFU.TANH R26, R26 ;  /* 0x0000001a001a7308 */ /* 0x000fe20000002400 */
[----:B--2---:R-:W-:-:S02]  /*4c40*/  FSEL R56, R60, -INF , P1 ;  /* 0xff8000003c387808 */ /* 0x004fc40000800000 */
[----:B------:R-:W-:Y:S02]  /*4c50*/  FMNMX.FTZ R21, R55, R2, !PT ;  /* 0x0000000237157209 */ /* 0x000fe40007810000 */
[----:B------:R-:W-:Y:S02]  /*4c60*/  ISETP.GT.AND P1, PT, R18, 0x31, PT ;  /* 0x000000311200780c */ /* 0x000fe40003f24270 */
[----:B-1----:R-:W-:Y:S01]  /*4c70*/  FSEL R57, R34, -INF , P2 ;  /* 0xff80000022397808 */ /* 0x002fe20001000000 */
[----:B------:R-:W1:Y:S01]  /*4c80*/  MUFU.TANH R27, R27 ;  /* 0x0000001b001b7308 */ /* 0x000e620000002400 */
[----:B------:R-:W-:Y:S02]  /*4c90*/  FMNMX.FTZ R2, R56, R21, !PT ;  /* 0x0000001538027209 */ /* 0x000fe40007810000 */
[----:B------:R-:W-:Y:S02]  /*4ca0*/  ISETP.GT.AND P2, PT, R18, 0x38, PT ;  /* 0x000000381200780c */ /* 0x000fe40003f44270 */
[----:B---3--:R-:W-:-:S02]  /*4cb0*/  FSEL R58, R35, -INF , P1 ;  /* 0xff800000233a7808 */ /* 0x008fc40000800000 */
[----:B------:R-:W-:Y:S01]  /*4cc0*/  FMNMX.FTZ R21, R57, R2, !PT ;  /* 0x0000000239157209 */ /* 0x000fe20007810000 */
[----:B------:R-:W2:Y:S01]  /*4cd0*/  MUFU.TANH R30, R30 ;  /* 0x0000001e001e7308 */ /* 0x000ea20000002400 */
[----:B------:R-:W-:Y:S02]  /*4ce0*/  ISETP.GT.AND P1, PT, R18, 0x39, PT ;  /* 0x000000391200780c */ /* 0x000fe40003f24270 */
[----:B0-----:R-:W-:Y:S02]  /*4cf0*/  FSEL R59, R38, -INF , P2 ;  /* 0xff800000263b7808 */ /* 0x001fe40001000000 */
[----:B------:R-:W-:Y:S02]  /*4d00*/  FMNMX.FTZ R2, R58, R21, !PT ;  /* 0x000000153a027209 */ /* 0x000fe40007810000 */
[----:B------:R-:W-:Y:S01]  /*4d10*/  ISETP.GT.AND P2, PT, R18, 0x40, PT ;  /* 0x000000401200780c */ /* 0x000fe20003f44270 */
[----:B------:R-:W0:Y:S01]  /*4d20*/  MUFU.TANH R31, R31 ;  /* 0x0000001f001f7308 */ /* 0x000e220000002400 */
[----:B----4-:R-:W-:-:S02]  /*4d30*/  FSEL R60, R39, -INF , P1 ;  /* 0xff800000273c7808 */ /* 0x010fc40000800000 */
[----:B------:R-:W-:Y:S02]  /*4d40*/  FMNMX.FTZ R21, R59, R2, !PT ;  /* 0x000000023b157209 */ /* 0x000fe40007810000 */
[----:B------:R-:W-:Y:S02]  /*4d50*/  ISETP.GT.AND P1, PT, R18, 0x41, PT ;  /* 0x000000411200780c */ /* 0x000fe40003f24270 */
[----:B------:R-:W-:Y:S01]  /*4d60*/  FMNMX.FTZ R2, R60, R21, !PT ;  /* 0x000000153c027209 */ /* 0x000fe20007810000 */
[----:B------:R3:W4:Y:S01]  /*4d70*/  MUFU.TANH R66, R61 ;  /* 0x0000003d00427308 */ /* 0x0007220000002400 */
[----:B-1----:R-:W-:Y:S02]  /*4d80*/  FSEL R62, R27, -INF , P1 ;  /* 0xff8000001b3e7808 */ /* 0x002fe40000800000 */
[----:B------:R-:W-:-:S05]  /*4d90*/  ISETP.GT.AND P1, PT, R18, 0x49, PT ;  /* 0x000000491200780c */ /* 0x000fca0003f24270 */
[----:B------:R-:W-:Y:S01]  /*4da0*/  MUFU.TANH R53, R53 ;  /* 0x0000003500357308 */ /* 0x000fe20000002400 */
[----:B---3--:R-:W-:Y:S02]  /*4db0*/  FSEL R61, R26, -INF , P2 ;  /* 0xff8000001a3d7808 */ /* 0x008fe40001000000 */
[----:B------:R-:W-:Y:S02]  /*4dc0*/  ISETP.GT.AND P2, PT, R18, 0x48, PT ;  /* 0x000000481200780c */ /* 0x000fe40003f44270 */
[----:B------:R-:W-:Y:S02]  /*4dd0*/  FMNMX.FTZ R21, R61, R2, !PT ;  /* 0x000000023d157209 */ /* 0x000fe40007810000 */
[----:B--2---:R-:W-:Y:S01]  /*4de0*/  FSEL R63, R30, -INF , P2 ;  /* 0xff8000001e3f7808 */ /* 0x004fe20001000000 */
[----:B------:R-:W1:Y:S01]  /*4df0*/  MUFU.TANH R40, R40 ;  /* 0x0000002800287308 */ /* 0x000e620000002400 */
[----:B------:R-:W-:Y:S02]  /*4e00*/  FMNMX.FTZ R18, R62, R21, !PT ;  /* 0x000000153e127209 */ /* 0x000fe40007810000 */
[----:B0-----:R-:W-:-:S02]  /*4e10*/  FSEL R2, R31, -INF , P1 ;  /* 0xff8000001f027808 */ /* 0x001fc40000800000 */
[----:B------:R-:W-:Y:S02]  /*4e20*/  FMNMX.FTZ R21, R63, R18, !PT ;  /* 0x000000123f157209 */ /* 0x000fe40007810000 */
[----:B------:R-:W-:Y:S01]  /*4e30*/  ISETP.GT.AND P1, PT, R4, RZ, PT ;  /* 0x000000ff0400720c */ /* 0x000fe20003f24270 */
[----:B------:R0:W-:Y:S01]  /*4e40*/  MUFU.TANH R70, R24 ;  /* 0x0000001800467308 */ /* 0x0001e20000002400 */
[----:B------:R-:W-:Y:S02]  /*4e50*/  FMNMX.FTZ R21, R2, R21, !PT ;  /* 0x0000001502157209 */ /* 0x000fe40007810000 */
[----:B------:R-:W-:Y:S02]  /*4e60*/  ISETP.GT.AND P2, PT, R4, 0x1, PT ;  /* 0x000000010400780c */ /* 0x000fe40003f44270 */
[----:B------:R-:W-:Y:S01]  /*4e70*/  FSEL R5, R20, -INF , P1 ;  /* 0xff80000014057808 */ /* 0x000fe20000800000 */
[----:B------:R-:W2:Y:S01]  /*4e80*/  SHFL.BFLY PT, R18, R21, 0x2, 0x1f ;  /* 0x0c401f0015127f89 */ /* 0x000ea200000e0000 */
[----:B------:R-:W-:Y:S01]  /*4e90*/  ISETP.GT.AND P1, PT, R4, 0x9, PT ;  /* 0x000000090400780c */ /* 0x000fe20003f24270 */
[----:B------:R-:W3:Y:S01]  /*4ea0*/  MUFU.TANH R41, R41 ;  /* 0x0000002900297308 */ /* 0x000ee20000002400 */
[----:B------:R-:W-:-:S02]  /*4eb0*/  FSEL R20, R65, -INF , P3 ;  /* 0xff80000041147808 */ /* 0x000fc40001800000 */
[----:B------:R-:W-:-:S05]  /*4ec0*/  ISETP.GT.AND P3, PT, R4, 0x28, PT ;  /* 0x000000280400780c */ /* 0x000fca0003f64270 */
[----:B------:R-:W5:Y:S08]  /*4ed0*/  MUFU.TANH R44, R44 ;  /* 0x0000002c002c7308 */ /* 0x000f700000002400 */
[----:B------:R-:W5:Y:S01]  /*4ee0*/  MUFU.TANH R34, R45 ;  /* 0x0000002d00227308 */ /* 0x000f620000002400 */
[----:B--2---:R-:W-:Y:S02]  /*4ef0*/  FMNMX.FTZ R27, R21, R18, !PT ;  /* 0x00000012151b7209 */ /* 0x004fe40007810000 */
[----:B------:R-:W-:-:S05]  /*4f00*/  FSEL R18, R64, -INF , P2 ;  /* 0xff80000040127808 */ /* 0x000fca0001000000 */
[----:B------:R-:W2:Y:S01]  /*4f10*/  MUFU.TANH R35, R32 ;  /* 0x0000002000237308 */ /* 0x000ea20000002400 */
[----:B------:R-:W-:Y:S01]  /*4f20*/  ISETP.GT.AND P2, PT, R4, 0x10, PT ;  /* 0x000000100400780c */ /* 0x000fe20003f44270 */
[----:B------:R-:W3:Y:S01]  /*4f30*/  SHFL.BFLY PT, R30, R27, 0x1, 0x1f ;  /* 0x0c201f001b1e7f89 */ /* 0x000ee200000e0000 */
[----:B------:R-:W-:Y:S02]  /*4f40*/  FMNMX.FTZ R3, R5, R18, !PT ;  /* 0x0000001205037209 */ /* 0x000fe40007810000 */
[----:B----4-:R-:W-:Y:S02]  /*4f50*/  FSEL R21, R66, -INF , P1 ;  /* 0xff80000042157808 */ /* 0x010fe40000800000 */
[----:B------:R-:W-:Y:S01]  /*4f60*/  FMNMX.FTZ R26, R20, R3, !PT ;  /* 0x00000003141a7209 */ /* 0x000fe20007810000 */
[----:B------:R4:W-:Y:S01]  /*4f70*/  MUFU.TANH R64, R25 ;  /* 0x0000001900407308 */ /* 0x0009e20000002400 */
[----:B------:R-:W-:Y:S02]  /*4f80*/  ISETP.GT.AND P1, PT, R4, 0x11, PT ;  /* 0x000000110400780c */ /* 0x000fe40003f24270 */
[----:B0-----:R-:W-:-:S02]  /*4f90*/  FSEL R24, R67, -INF , P2 ;  /* 0xff80000043187808 */ /* 0x001fc40001000000 */
[----:B------:R-:W-:-:S03]  /*4fa0*/  ISETP.GT.AND P2, PT, R4, 0x18, PT ;  /* 0x000000180400780c */ /* 0x000fc60003f44270 */
[----:B------:R1:W-:Y:S01]  /*4fb0*/  MUFU.TANH R65, R28 ;  /* 0x0000001c00417308 */ /* 0x0003e20000002400 */
[----:B----4-:R-:W-:Y:S02]  /*4fc0*/  FSEL R25, R69, -INF , P2 ;  /* 0xff80000045197808 */ /* 0x010fe40001000000 */
[----:B------:R-:W-:-:S05]  /*4fd0*/  ISETP.GT.AND P2, PT, R4, 0x20, PT ;  /* 0x000000200400780c */ /* 0x000fca0003f44270 */
[----:B------:R-:W0:Y:S01]  /*4fe0*/  MUFU.TANH R33, R33 ;  /* 0x0000002100217308 */ /* 0x000e220000002400 */
[----:B-1----:R-:W-:Y:S02]  /*4ff0*/  FSEL R28, R40, -INF , P2 ;  /* 0xff800000281c7808 */ /* 0x002fe40001000000 */
[----:B---3--:R-:W-:Y:S02]  /*5000*/  FMNMX.FTZ R3, R27, R30, !PT ;  /* 0x0000001e1b037209 */ /* 0x008fe40007810000 */
[----:B------:R-:W-:Y:S02]  /*5010*/  FMNMX.FTZ R27, R21, R26, !PT ;  /* 0x0000001a151b7209 */ /* 0x000fe40007810000 */
[----:B------:R-:W-:Y:S01]  /*5020*/  FSEL R26, R68, -INF , P1 ;  /* 0xff800000441a7808 */ /* 0x000fe20000800000 */
[----:B------:R-:W-:Y:S01]  /*5030*/  FMUL.FTZ R32, R3, UR5 ;  /* 0x0000000503207c20 */ /* 0x000fe20008410000 */
[----:B------:R-:W-:Y:S01]  /*5040*/  FMNMX.FTZ R27, R24, R27, !PT ;  /* 0x0000001b181b7209 */ /* 0x000fe20007810000 */
[----:B------:R-:W1:Y:S01]  /*5050*/  MUFU.TANH R38, R36 ;  /* 0x0000002400267308 */ /* 0x000e620000002400 */
[----:B------:R-:W-:-:S02]  /*5060*/  ISETP.GT.AND P1, PT, R4, 0x19, PT ;  /* 0x000000190400780c */ /* 0x000fc40003f24270 */
[----:B------:R-:W-:Y:S02]  /*5070*/  CS2R R68, SRZ ;  /* 0x0000000000447805 */ /* 0x000fe4000001ff00 */
[----:B------:R-:W-:Y:S02]  /*5080*/  FMNMX.FTZ R30, R26, R27, !PT ;  /* 0x0000001b1a1e7209 */ /* 0x000fe40007810000 */
[----:B------:R-:W-:Y:S02]  /*5090*/  FSEL R27, R53, -INF , P1 ;  /* 0xff800000351b7808 */ /* 0x000fe40000800000 */
[----:B------:R-:W-:Y:S01]  /*50a0*/  FMNMX.FTZ R30, R25, R30, !PT ;  /* 0x0000001e191e7209 */ /* 0x000fe20007810000 */
[----:B------:R5:W-:Y:S01]  /*50b0*/  MUFU.TANH R66, R29 ;  /* 0x0000001d00427308 */ /* 0x000be20000002400 */
[----:B------:R-:W-:Y:S02]  /*50c0*/  ISETP.GT.AND P1, PT, R4, 0x21, PT ;  /* 0x000000210400780c */ /* 0x000fe40003f24270 */
[----:B------:R-:W-:-:S02]  /*50d0*/  FMNMX.FTZ R31, R27, R30, !PT ;  /* 0x0000001e1b1f7209 */ /* 0x000fc40007810000 */
[----:B------:R-:W-:Y:S02]  /*50e0*/  FSETP.NEU.FTZ.AND P2, PT, R3, -INF , PT ;  /* 0xff8000000300780b */ /* 0x000fe40003f5d000 */
[----:B------:R-:W-:Y:S01]  /*50f0*/  FSEL R30, R41, -INF , P1 ;  /* 0xff800000291e7808 */ /* 0x000fe20000800000 */
[----:B------:R3:W4:Y:S01]  /*5100*/  MUFU.TANH R39, R37 ;  /* 0x0000002500277308 */ /* 0x0007220000002400 */
[----:B------:R-:W-:Y:S02]  /*5110*/  FMNMX.FTZ R31, R28, R31, !PT ;  /* 0x0000001f1c1f7209 */ /* 0x000fe40007810000 */
[----:B------:R-:W-:Y:S02]  /*5120*/  ISETP.GT.AND P1, PT, R4, 0x29, PT ;  /* 0x000000290400780c */ /* 0x000fe40003f24270 */
[----:B------:R-:W-:Y:S02]  /*5130*/  FSEL R45, R32, RZ, P2 ;  /* 0x000000ff202d7208 */ /* 0x000fe40001000000 */
[----:B-----5:R-:W-:-:S02]  /*5140*/  FSEL R29, R44, -INF , P3 ;  /* 0xff8000002c1d7808 */ /* 0x020fc40001800000 */
        /* <DEDUP_REMOVED lines=8> */
[----:B--2---:R-:W-:Y:S01]  /*51d0*/  FSEL R32, R35, -INF , P2 ;  /* 0xff80000023207808 */ /* 0x004fe20001000000 */
[--C-:B------:R-:W-:Y:S01]  /*51e0*/  FFMA.FTZ R47, R47, UR5, -R45.reuse ;  /* 0x000000052f2f7c23 */ /* 0x100fe2000801082d */
[----:B------:R-:W-:Y:S01]  /*51f0*/  ISETP.GT.AND P1, PT, R4, 0x31, PT ;  /* 0x000000310400780c */ /* 0x000fe20003f24270 */
[--C-:B------:R-:W-:Y:S01]  /*5200*/  FFMA.FTZ R48, R48, UR5, -R45.reuse ;  /* 0x0000000530307c23 */ /* 0x100fe2000801082d */
[----:B------:R-:W-:Y:S01]  /*5210*/  FMNMX.FTZ R35, R31, R34, !PT ;  /* 0x000000221f237209 */ /* 0x000fe20007810000 */
[--C-:B------:R-:W-:Y:S01]  /*5220*/  FFMA.FTZ R49, R49, UR5, -R45.reuse ;  /* 0x0000000531317c23 */ /* 0x100fe2000801082d */
[----:B------:R-:W-:Y:S01]  /*5230*/  ISETP.GT.AND P2, PT, R4, 0x38, PT ;  /* 0x000000380400780c */ /* 0x000fe20003f44270 */
[----:B------:R-:W2:Y:S01]  /*5240*/  MUFU.EX2 R209, R43 ;  /* 0x0000002b00d17308 */ /* 0x000ea20000000800 */
[----:B0-----:R-:W-:Y:S01]  /*5250*/  FSEL R33, R33, -INF , P1 ;  /* 0xff80000021217808 */ /* 0x001fe20000800000 */
[--C-:B------:R-:W-:Y:S01]  /*5260*/  FFMA.FTZ R50, R50, UR5, -R45.reuse ;  /* 0x0000000532327c23 */ /* 0x100fe2000801082d */
[----:B------:R-:W-:Y:S01]  /*5270*/  FMNMX.FTZ R36, R32, R35, !PT ;  /* 0x0000002320247209 */ /* 0x000fe20007810000 */
[--C-:B------:R-:W-:Y:S01]  /*5280*/  FFMA.FTZ R51, R51, UR5, -R45.reuse ;  /* 0x0000000533337c23 */ /* 0x100fe2000801082d */
[----:B------:R-:W-:Y:S01]  /*5290*/  ISETP.GT.AND P1, PT, R4, 0x39, PT ;  /* 0x000000390400780c */ /* 0x000fe20003f24270 */
[--C-:B------:R-:W-:Y:S01]  /*52a0*/  FFMA.FTZ R52, R52, UR5, -R45.reuse ;  /* 0x0000000534347c23 */ /* 0x100fe2000801082d */
[----:B-1----:R-:W-:Y:S01]  /*52b0*/  FSEL R34, R38, -INF , P2 ;  /* 0xff80000026227808 */ /* 0x002fe20001000000 */
[----:B------:R-:W-:Y:S01]  /*52c0*/  MUFU.EX2 R46, R46 ;  /* 0x0000002e002e7308 */ /* 0x000fe20000000800 */
[----:B---3--:R-:W-:Y:S01]  /*52d0*/  FMNMX.FTZ R37, R33, R36, !PT ;  /* 0x0000002421257209 */ /* 0x008fe20007810000 */
[--C-:B------:R-:W-:Y:S01]  /*52e0*/  FFMA.FTZ R54, R54, UR5, -R45.reuse ;  /* 0x0000000536367c23 */ /* 0x100fe2000801082d */
[----:B------:R-:W-:Y:S01]  /*52f0*/  ISETP.GT.AND P2, PT, R4, 0x40, PT ;  /* 0x000000400400780c */ /* 0x000fe20003f44270 */
[--C-:B------:R-:W-:Y:S01]  /*5300*/  FFMA.FTZ R55, R55, UR5, -R45.reuse ;  /* 0x0000000537377c23 */ /* 0x100fe2000801082d */
[----:B----4-:R-:W-:Y:S01]  /*5310*/  FSEL R35, R39, -INF , P1 ;  /* 0xff80000027237808 */ /* 0x010fe20000800000 */
[----:B------:R-:W-:Y:S01]  /*5320*/  FFMA.FTZ R56, R56, UR5, -R45 ;  /* 0x0000000538387c23 */ /* 0x000fe2000801082d */
[----:B------:R-:W-:Y:S01]  /*5330*/  FMNMX.FTZ R38, R34, R37, !PT ;  /* 0x0000002522267209 */ /* 0x000fe20007810000 */
[----:B------:R-:W0:Y:S01]  /*5340*/  MUFU.EX2 R47, R47 ;  /* 0x0000002f002f7308 */ /* 0x000e220000000800 */
[----:B------:R-:W-:Y:S01]  /*5350*/  ISETP.GT.AND P1, PT, R4, 0x41, PT ;  /* 0x000000410400780c */ /* 0x000fe20003f24270 */
[----:B--2---:R-:W-:Y:S01]  /*5360*/  FADD.FTZ R53, R42, R209 ;  /* 0x000000d12a357221 */ /* 0x004fe20000010000 */
[----:B------:R-:W-:Y:S01]  /*5370*/  FSEL R36, R70, -INF , P2 ;  /* 0xff80000046247808 */ /* 0x000fe20001000000 */
[--C-:B------:R-:W-:Y:S01]  /*5380*/  FFMA.FTZ R57, R57, UR5, -R45.reuse ;  /* 0x0000000539397c23 */ /* 0x100fe2000801082d */
[----:B------:R-:W-:Y:S01]  /*5390*/  FMNMX.FTZ R39, R35, R38, !PT ;  /* 0x0000002623277209 */ /* 0x000fe20007810000 */
[--C-:B------:R-:W-:Y:S01]  /*53a0*/  FFMA.FTZ R58, R58, UR5, -R45.reuse ;  /* 0x000000053a3a7c23 */ /* 0x100fe2000801082d */
[----:B------:R-:W-:Y:S01]  /*53b0*/  ISETP.GT.AND P2, PT, R4, 0x48, PT ;  /* 0x000000480400780c */ /* 0x000fe20003f44270 */
[----:B------:R-:W-:Y:S01]  /*53c0*/  MUFU.EX2 R48, R48 ;  /* 0x0000003000307308 */ /* 0x000fe20000000800 */
[----:B------:R-:W-:Y:S01]  /*53d0*/  FSEL R37, R64, -INF , P1 ;  /* 0xff80000040257808 */ /* 0x000fe20000800000 */
[--C-:B------:R-:W-:Y:S01]  /*53e0*/  FFMA.FTZ R59, R59, UR5, -R45.reuse ;  /* 0x000000053b3b7c23 */ /* 0x100fe2000801082d */
[----:B------:R-:W-:Y:S01]  /*53f0*/  FMNMX.FTZ R40, R36, R39, !PT ;  /* 0x0000002724287209 */ /* 0x000fe20007810000 */
[--C-:B------:R-:W-:Y:S01]  /*5400*/  FFMA.FTZ R60, R60, UR5, -R45.reuse ;  /* 0x000000053c3c7c23 */ /* 0x100fe2000801082d */
[----:B------:R-:W-:Y:S01]  /*5410*/  ISETP.GT.AND P1, PT, R4, 0x49, PT ;  /* 0x000000490400780c */ /* 0x000fe20003f24270 */
[--C-:B------:R-:W-:Y:S01]  /*5420*/  FFMA.FTZ R61, R61, UR5, -R45.reuse ;  /* 0x000000053d3d7c23 */ /* 0x100fe2000801082d */
[----:B------:R-:W-:Y:S01]  /*5430*/  FSEL R38, R65, -INF , P2 ;  /* 0xff80000041267808 */ /* 0x000fe20001000000 */
[----:B------:R-:W1:Y:S01]  /*5440*/  MUFU.EX2 R49, R49 ;  /* 0x0000003100317308 */ /* 0x000e620000000800 */
[----:B------:R-:W-:Y:S01]  /*5450*/  FMNMX.FTZ R41, R37, R40, !PT ;  /* 0x0000002825297209 */ /* 0x000fe20007810000 */
[--C-:B------:R-:W-:Y:S01]  /*5460*/  FFMA.FTZ R62, R62, UR5, -R45.reuse ;  /* 0x000000053e3e7c23 */ /* 0x100fe2000801082d */
[----:B------:R-:W-:Y:S01]  /*5470*/  FSEL R39, R66, -INF , P1 ;  /* 0xff80000042277808 */ /* 0x000fe20000800000 */
[--C-:B------:R-:W-:Y:S01]  /*5480*/  FFMA.FTZ R63, R63, UR5, -R45.reuse ;  /* 0x000000053f3f7c23 */ /* 0x100fe2000801082d */
[----:B------:R-:W-:Y:S01]  /*5490*/  FMNMX.FTZ R4, R38, R41, !PT ;  /* 0x0000002926047209 */ /* 0x000fe20007810000 */
[----:B------:R-:W-:Y:S01]  /*54a0*/  FFMA.FTZ R2, R2, UR5, -R45 ;  /* 0x0000000502027c23 */ /* 0x000fe2000801082d */
[----:B------:R-:W-:Y:S01]  /*54b0*/  F2FP.F16.F32.PACK_AB R209, R209, R42 ;  /* 0x0000002ad1d1723e */ /* 0x000fe200000000ff */
[----:B------:R-:W-:Y:S01]  /*54c0*/  MUFU.EX2 R50, R50 ;  /* 0x0000003200327308 */ /* 0x000fe20000000800 */
[----:B------:R-:W-:-:S02]  /*54d0*/  FMNMX.FTZ R4, R39, R4, !PT ;  /* 0x0000000427047209 */ /* 0x000fc40007810000 */
[----:B------:R-:W-:Y:S02]  /*54e0*/  CS2R R70, SRZ ;  /* 0x0000000000467805 */ /* 0x000fe4000001ff00 */
[----:B0-----:R-:W-:Y:S02]  /*54f0*/  F2FP.F16.F32.PACK_AB R211, R47, R46 ;  /* 0x0000002e2fd3723e */ /* 0x001fe400000000ff */
[----:B------:R-:W-:Y:S02]  /*5500*/  CS2R R66, SRZ ;  /* 0x0000000000427805 */ /* 0x000fe4000001ff00 */
[----:B------:R-:W-:Y:S01]  /*5510*/  CS2R R64, SRZ ;  /* 0x0000000000407805 */ /* 0x000fe2000001ff00 */
[----:B------:R-:W0:Y:S01]  /*5520*/  SHFL.BFLY PT, R41, R4, 0x2, 0x1f ;  /* 0x0c401f0004297f89 */ /* 0x000e2200000e0000 */
[----:B------:R-:W-:Y:S01]  /*5530*/  CS2R R44, SRZ ;  /* 0x00000000002c7805 */ /* 0x000fe2000001ff00 */
[----:B------:R-:W2:Y:S01]  /*5540*/  MUFU.EX2 R51, R51 ;  /* 0x0000003300337308 */ /* 0x000ea20000000800 */
[----:B-1----:R-:W-:-:S07]  /*5550*/  F2FP.F16.F32.PACK_AB R205, R49, R48 ;  /* 0x0000003031cd723e */ /* 0x002fce00000000ff */
[----:B------:R-:W-:Y:S08]  /*5560*/  MUFU.EX2 R52, R52 ;  /* 0x0000003400347308 */ /* 0x000ff00000000800 */
[----:B------:R-:W-:Y:S01]  /*5570*/  MUFU.EX2 R201, R54 ;  /* 0x0000003600c97308 */ /* 0x000fe20000000800 */
[----:B--2---:R-:W-:Y:S02]  /*5580*/  F2FP.F16.F32.PACK_AB R207, R51, R50 ;  /* 0x0000003233cf723e */ /* 0x004fe400000000ff */
[----:B0-----:R-:W-:-:S05]  /*5590*/  FMNMX.FTZ R41, R4, R41, !PT ;  /* 0x0000002904297209 */ /* 0x001fca0007810000 */
[----:B------:R-:W-:Y:S01]  /*55a0*/  MUFU.EX2 R55, R55 ;  /* 0x0000003700377308 */ /* 0x000fe20000000800 */
[----:B------:R-:W0:Y:S07]  /*55b0*/  SHFL.BFLY PT, R4, R41, 0x1, 0x1f ;  /* 0x0c201f0029047f89 */ /* 0x000e2e00000e0000 */
[----:B------:R-:W1:Y:S08]  /*55c0*/  MUFU.EX2 R56, R56 ;  /* 0x0000003800387308 */ /* 0x000e700000000800 */
[----:B------:R-:W-:Y:S08]  /*55d0*/  MUFU.EX2 R57, R57 ;  /* 0x0000003900397308 */ /* 0x000ff00000000800 */
[----:B------:R-:W2:Y:S01]  /*55e0*/  MUFU.EX2 R58, R58 ;  /* 0x0000003a003a7308 */ /* 0x000ea20000000800 */
[----:B-1----:R-:W-:-:S02]  /*55f0*/  F2FP.F16.F32.PACK_AB R203, R56, R55 ;  /* 0x0000003738cb723e */ /* 0x002fc400000000ff */
[----:B0-----:R-:W-:-:S04]  /*5600*/  FMNMX.FTZ R4, R41, R4, !PT ;  /* 0x0000000429047209 */ /* 0x001fc80007810000 */
        /* <DEDUP_REMOVED lines=28> */
[----:B--2---:R-:W-:Y:S01]  /*57d0*/  F2FP.F16.F32.PACK_AB R197, R58, R57 ;  /* 0x000000393ac5723e */ /* 0x004fe200000000ff */
[----:B------:R-:W-:Y:S01]  /*57e0*/  MUFU.EX2 R20, R20 ;  /* 0x0000001400147308 */ /* 0x000fe20000000800 */
[----:B0-----:R-:W-:-:S07]  /*57f0*/  F2FP.F16.F32.PACK_AB R199, R60, R59 ;  /* 0x0000003b3cc7723e */ /* 0x001fce00000000ff */
[----:B------:R-:W0:Y:S01]  /*5800*/  MUFU.EX2 R21, R21 ;  /* 0x0000001500157308 */ /* 0x000e220000000800 */
[----:B-1----:R-:W-:-:S07]  /*5810*/  F2FP.F16.F32.PACK_AB R208, R18, R5 ;  /* 0x0000000512d0723e */ /* 0x002fce00000000ff */
[----:B------:R-:W-:Y:S08]  /*5820*/  MUFU.EX2 R24, R24 ;  /* 0x0000001800187308 */ /* 0x000ff00000000800 */
[----:B------:R-:W1:Y:S01]  /*5830*/  MUFU.EX2 R41, R26 ;  /* 0x0000001a00297308 */ /* 0x000e620000000800 */
[----:B0-----:R-:W-:-:S07]  /*5840*/  F2FP.F16.F32.PACK_AB R210, R21, R20 ;  /* 0x0000001415d2723e */ /* 0x001fce00000000ff */
[----:B------:R0:W-:Y:S08]  /*5850*/  MUFU.EX2 R206, R27 ;  /* 0x0000001b00ce7308 */ /* 0x0001f00000000800 */
[----:B------:R-:W2:Y:S01]  /*5860*/  MUFU.EX2 R25, R25 ;  /* 0x0000001900197308 */ /* 0x000ea20000000800 */
[----:B0-----:R-:W-:Y:S01]  /*5870*/  FADD.FTZ R27, R5, R18 ;  /* 0x00000012051b7221 */ /* 0x001fe20000010000 */
[----:B-1----:R-:W-:-:S03]  /*5880*/  F2FP.F16.F32.PACK_AB R204, R41, R24 ;  /* 0x0000001829cc723e */ /* 0x002fc600000000ff */
[----:B------:R-:W-:-:S03]  /*5890*/  FADD.FTZ R26, R20, R27 ;  /* 0x0000001b141a7221 */ /* 0x000fc60000010000 */
[----:B------:R0:W-:Y:S01]  /*58a0*/  MUFU.EX2 R43, R30 ;  /* 0x0000001e002b7308 */ /* 0x0001e20000000800 */
[----:B------:R-:W-:-:S04]  /*58b0*/  FADD.FTZ R27, R21, R26 ;  /* 0x0000001a151b7221 */ /* 0x000fc80000010000 */
[----:B------:R-:W-:-:S03]  /*58c0*/  FADD.FTZ R0, R24, R27 ;  /* 0x0000001b18007221 */ /* 0x000fc60000010000 */
[----:B------:R1:W-:Y:S01]  /*58d0*/  MUFU.EX2 R202, R31 ;  /* 0x0000001f00ca7308 */ /* 0x0003e20000000800 */
[----:B0-----:R-:W-:Y:S01]  /*58e0*/  FADD.FTZ R30, R46, R53 ;  /* 0x000000352e1e7221 */ /* 0x001fe20000010000 */
[----:B------:R-:W-:Y:S01]  /*58f0*/  FADD.FTZ R0, R41, R0 ;  /* 0x0000000029007221 */ /* 0x000fe20000010000 */
[----:B------:R-:W-:-:S05]  /*5900*/  CS2R R40, SRZ ;  /* 0x0000000000287805 */ /* 0x000fca000001ff00 */
[----:B------:R-:W0:Y:S01]  /*5910*/  MUFU.EX2 R28, R28 ;  /* 0x0000001c001c7308 */ /* 0x000e220000000800 */
[----:B-1----:R-:W-:Y:S01]  /*5920*/  FADD.FTZ R31, R47, R30 ;  /* 0x0000001e2f1f7221 */ /* 0x002fe20000010000 */
[----:B------:R-:W-:-:S03]  /*5930*/  CS2R R46, SRZ ;  /* 0x00000000002e7805 */ /* 0x000fc6000001ff00 */
[----:B------:R-:W-:Y:S01]  /*5940*/  FADD.FTZ R26, R48, R31 ;  /* 0x0000001f301a7221 */ /* 0x000fe20000010000 */
[----:B--2---:R-:W-:Y:S02]  /*5950*/  FADD.FTZ R31, R25, R0 ;  /* 0x00000000191f7221 */ /* 0x004fe40000010000 */
[----:B------:R-:W1:Y:S01]  /*5960*/  MUFU.EX2 R29, R29 ;  /* 0x0000001d001d7308 */ /* 0x000e620000000800 */
[----:B------:R-:W-:Y:S01]  /*5970*/  FADD.FTZ R27, R49, R26 ;  /* 0x0000001a311b7221 */ /* 0x000fe20000010000 */
[C---:B------:R-:W-:Y:S01]  /*5980*/  FADD.FTZ R31, R206.reuse, R31 ;  /* 0x0000001fce1f7221 */ /* 0x040fe20000010000 */
[----:B------:R-:W-:Y:S02]  /*5990*/  F2FP.F16.F32.PACK_AB R206, R206, R25 ;  /* 0x00000019cece723e */ /* 0x000fe400000000ff */
[----:B------:R-:W-:Y:S01]  /*59a0*/  CS2R R48, SRZ ;  /* 0x0000000000307805 */ /* 0x000fe2000001ff00 */
[----:B------:R-:W-:Y:S01]  /*59b0*/  FADD.FTZ R0, R50, R27 ;  /* 0x0000001b32007221 */ /* 0x000fe20000010000 */
[----:B------:R-:W-:Y:S01]  /*59c0*/  CS2R R24, SRZ ;  /* 0x0000000000187805 */ /* 0x000fe2000001ff00 */
[----:B------:R-:W2:Y:S02]  /*59d0*/  MUFU.EX2 R32, R32 ;  /* 0x0000002000207308 */ /* 0x000ea40000000800 */
[----:B------:R-:W-:Y:S01]  /*59e0*/  FADD.FTZ R27, R51, R0 ;  /* 0x00000000331b7221 */ /* 0x000fe20000010000 */
[----:B0-----:R-:W-:Y:S01]  /*59f0*/  FADD.FTZ R0, R28, R31 ;  /* 0x0000001f1c007221 */ /* 0x001fe20000010000 */
[----:B------:R-:W-:-:S02]  /*5a00*/  F2FP.F16.F32.PACK_AB R200, R43, R28 ;  /* 0x0000001c2bc8723e */ /* 0x000fc400000000ff */
[----:B------:R-:W-:Y:S01]  /*5a10*/  CS2R R50, SRZ ;  /* 0x0000000000327805 */ /* 0x000fe2000001ff00 */
[----:B------:R-:W-:Y:S01]  /*5a20*/  FADD.FTZ R26, R52, R27 ;  /* 0x0000001b341a7221 */ /* 0x000fe20000010000 */
[----:B------:R-:W-:Y:S01]  /*5a30*/  FADD.FTZ R0, R43, R0 ;  /* 0x000000002b007221 */ /* 0x000fe20000010000 */
[----:B------:R-:W-:Y:S01]  /*5a40*/  CS2R R42, SRZ ;  /* 0x00000000002a7805 */ /* 0x000fe2000001ff00 */
[----:B------:R-:W0:Y:S01]  /*5a50*/  MUFU.EX2 R33, R33 ;  /* 0x0000002100217308 */ /* 0x000e220000000800 */
[----:B------:R-:W-:Y:S01]  /*5a60*/  FADD.FTZ R26, R201, R26 ;  /* 0x0000001ac91a7221 */ /* 0x000fe20000010000 */
[----:B-1----:R-:W-:Y:S01]  /*5a70*/  FADD.FTZ R27, R29, R0 ;  /* 0x000000001d1b7221 */ /* 0x002fe20000010000 */
[----:B------:R-:W-:Y:S02]  /*5a80*/  F2FP.F16.F32.PACK_AB R201, R201, R52 ;  /* 0x00000034c9c9723e */ /* 0x000fe400000000ff */
[----:B------:R-:W-:Y:S01]  /*5a90*/  CS2R R52, SRZ ;  /* 0x0000000000347805 */ /* 0x000fe2000001ff00 */
[----:B------:R-:W-:Y:S01]  /*5aa0*/  FADD.FTZ R31, R55, R26 ;  /* 0x0000001a371f7221 */ /* 0x000fe20000010000 */
[C---:B------:R-:W-:Y:S01]  /*5ab0*/  FADD.FTZ R27, R202.reuse, R27 ;  /* 0x0000001bca1b7221 */ /* 0x040fe20000010000 */
[----:B------:R-:W-:Y:S01]  /*5ac0*/  F2FP.F16.F32.PACK_AB R202, R202, R29 ;  /* 0x0000001dcaca723e */ /* 0x000fe200000000ff */
[----:B------:R-:W1:Y:S01]  /*5ad0*/  MUFU.EX2 R34, R34 ;  /* 0x0000002200227308 */ /* 0x000e620000000800 */
[----:B------:R-:W-:Y:S01]  /*5ae0*/  FADD.FTZ R0, R56, R31 ;  /* 0x0000001f38007221 */ /* 0x000fe20000010000 */
[----:B--2---:R-:W-:Y:S01]  /*5af0*/  FADD.FTZ R26, R32, R27 ;  /* 0x0000001b201a7221 */ /* 0x004fe20000010000 */
[----:B------:R-:W-:-:S02]  /*5b00*/  CS2R R54, SRZ ;  /* 0x0000000000367805 */ /* 0x000fc4000001ff00 */
[----:B------:R-:W-:Y:S01]  /*5b10*/  CS2R R30, SRZ ;  /* 0x00000000001e7805 */ /* 0x000fe2000001ff00 */
[----:B------:R-:W-:Y:S01]  /*5b20*/  FADD.FTZ R5, R57, R0 ;  /* 0x0000000039057221 */ /* 0x000fe20000010000 */
[----:B------:R-:W-:Y:S02]  /*5b30*/  CS2R R56, SRZ ;  /* 0x0000000000387805 */ /* 0x000fe4000001ff00 */
[----:B------:R-:W-:Y:S01]  /*5b40*/  CS2R R28, SRZ ;  /* 0x00000000001c7805 */ /* 0x000fe2000001ff00 */
[----:B------:R-:W2:Y:S01]  /*5b50*/  MUFU.EX2 R35, R35 ;  /* 0x0000002300237308 */ /* 0x000ea20000000800 */
[C---:B0-----:R-:W-:Y:S01]  /*5b60*/  FADD.FTZ R21, R33.reuse, R26 ;  /* 0x0000001a21157221 */ /* 0x041fe20000010000 */
[----:B------:R-:W-:Y:S01]  /*5b70*/  FADD.FTZ R0, R58, R5 ;  /* 0x000000053a007221 */ /* 0x000fe20000010000 */
[----:B------:R-:W-:Y:S02]  /*5b80*/  F2FP.F16.F32.PACK_AB R196, R33, R32 ;  /* 0x0000002021c4723e */ /* 0x000fe400000000ff */
[----:B------:R-:W-:-:S02]  /*5b90*/  CS2R R32, SRZ ;  /* 0x0000000000207805 */ /* 0x000fc4000001ff00 */
        /* <DEDUP_REMOVED lines=13> */
[----:B-1----:R-:W-:-:S07]  /*5c70*/  FADD.FTZ R18, R36, R21 ;  /* 0x0000001524127221 */ /* 0x002fce0000010000 */
[----:B------:R-:W1:Y:S01]  /*5c80*/  MUFU.EX2 R63, R63 ;  /* 0x0000003f003f7308 */ /* 0x000e620000000800 */
[C---:B--2---:R-:W-:Y:S01]  /*5c90*/  FADD.FTZ R0, R62.reuse, R5 ;  /* 0x000000053e007221 */ /* 0x044fe20000010000 */
[----:B------:R-:W-:Y:S02]  /*5ca0*/  F2FP.F16.F32.PACK_AB R193, R62, R61 ;  /* 0x0000003d3ec1723e */ /* 0x000fe400000000ff */
[----:B------:R-:W-:-:S04]  /*5cb0*/  CS2R R60, SRZ ;  /* 0x00000000003c7805 */ /* 0x000fc8000001ff00 */
[----:B------:R-:W2:Y:S01]  /*5cc0*/  MUFU.EX2 R38, R38 ;  /* 0x0000002600267308 */ /* 0x000ea20000000800 */
[C---:B0-----:R-:W-:Y:S01]  /*5cd0*/  FADD.FTZ R21, R37.reuse, R18 ;  /* 0x0000001225157221 */ /* 0x041fe20000010000 */
[----:B------:R-:W-:Y:S02]  /*5ce0*/  F2FP.F16.F32.PACK_AB R192, R37, R36 ;  /* 0x0000002425c0723e */ /* 0x000fe400000000ff */
[----:B------:R-:W-:-:S04]  /*5cf0*/  CS2R R36, SRZ ;  /* 0x0000000000247805 */ /* 0x000fc8000001ff00 */
[----:B------:R-:W0:Y:S01]  /*5d00*/  MUFU.EX2 R39, R39 ;  /* 0x0000002700277308 */ /* 0x000e220000000800 */
[----:B-1----:R-:W-:Y:S01]  /*5d10*/  FADD.FTZ R5, R63, R0 ;  /* 0x000000003f057221 */ /* 0x002fe20000010000 */
[----:B------:R-:W-:-:S06]  /*5d20*/  IMAD.MOV.U32 R0, RZ, RZ, 0x3f800000 ;  /* 0x3f800000ff007424 */ /* 0x000fcc00078e00ff */
[----:B------:R-:W1:Y:S01]  /*5d30*/  MUFU.EX2 R2, R2 ;  /* 0x0000000200027308 */ /* 0x000e620000000800 */
[----:B--2---:R-:W-:-:S04]  /*5d40*/  FADD.FTZ R18, R38, R21 ;  /* 0x0000001526127221 */ /* 0x004fc80000010000 */
[C---:B0-----:R-:W-:Y:S01]  /*5d50*/  FADD.FTZ R18, R39.reuse, R18 ;  /* 0x0000001227127221 */ /* 0x041fe20000010000 */
[----:B------:R-:W-:Y:S02]  /*5d60*/  F2FP.F16.F32.PACK_AB R194, R39, R38 ;  /* 0x0000002627c2723e */ /* 0x000fe400000000ff */
[----:B------:R-:W-:Y:S01]  /*5d70*/  CS2R R38, SRZ ;  /* 0x0000000000267805 */ /* 0x000fe2000001ff00 */
[C---:B-1----:R-:W-:Y:S01]  /*5d80*/  FADD.FTZ R5, R2.reuse, R5 ;  /* 0x0000000502057221 */ /* 0x042fe20000010000 */
[----:B------:R-:W-:Y:S02]  /*5d90*/  F2FP.F16.F32.PACK_AB R195, R2, R63 ;  /* 0x0000003f02c3723e */ /* 0x000fe400000000ff */
[----:B------:R-:W-:Y:S02]  /*5da0*/  CS2R R62, SRZ ;  /* 0x00000000003e7805 */ /* 0x000fe4000001ff00 */
[----:B------:R-:W-:Y:S01]  /*5db0*/  MOV R2, 0x3f800000 ;  /* 0x3f80000000027802 */ /* 0x000fe20000000f00 */
[----:B------:R-:W-:Y:S06]  /*5dc0*/  @!P1 BRA `(.L_x_2427) ;  /* 0x0000004000d49947 */ /* 0x000fec0003800000 */
[----:B------:R-:W-:Y:S01]  /*5dd0*/  R2UR UR4, R17 ;  /* 0x00000000110472ca */ /* 0x000fe200000e0000 */
[----:B------:R-:W-:Y:S01]  /*5de0*/  IMAD.MOV.U32 R228, RZ, RZ, R3 ;  /* 0x000000ffffe47224 */ /* 0x000fe200078e0003 */
[----:B------:R-:W-:Y:S01]  /*5df0*/  MOV R151, RZ ;  /* 0x000000ff00977202 */ /* 0x000fe20000000f00 */
[----:B------:R-:W-:Y:S01]  /*5e00*/  IMAD.MOV.U32 R21, RZ, RZ, R4 ;  /* 0x000000ffff157224 */ /* 0x000fe200078e0004 */
[----:B------:R-:W-:Y:S01]  /*5e10*/  UMOV UR60, UR36 ;  /* 0x00000024003c7c82 */ /* 0x000fe20008000000 */
[----:B------:R-:W-:Y:S01]  /*5e20*/  IMAD.MOV.U32 R2, RZ, RZ, 0x3f800000 ;  /* 0x3f800000ff027424 */ /* 0x000fe200078e00ff */
[----:B------:R-:W-:-:S07]  /*5e30*/  ULDC UR37, c[0x0][0x9d8] ;  /* 0x0002760000257ab9 */ /* 0x000fce0000000800 */
[----:B------:R-:W-:-:S07]  /*5e40*/  IMAD.U32 R20, RZ, RZ, UR4 ;  /* 0x00000004ff147e24 */ /* 0x000fce000f8e00ff */
.L_x_2438:
[----:B------:R-:W-:Y:S01]  /*5e50*/  R2UR UR5, R20 ;  /* 0x00000000140572ca */ /* 0x000fe200000e0000 */
[----:B------:R-:W-:-:S04]  /*5e60*/  UISETP.NE.AND UP0, UPT, UR60, 0x1, UPT ;  /* 0x000000013c00788c */ /* 0x000fc8000bf05270 */
[----:B------:R-:W-:-:S08]  /*5e70*/  USEL UR4, URZ, 0x1, UP0 ;  /* 0x000000013f047887 */ /* 0x000fd00008000000 */
[----:B------:R-:W-:-:S06]  /*5e80*/  ULOP3.LUT UR4, UR5, UR4, URZ, 0x3c, !UPT ;  /* 0x0000000405047292 */ /* 0x000fcc000f8e3c3f */
[----:B------:R-:W-:Y:S01]  /*5e90*/  IMAD.U32 R17, RZ, RZ, UR4 ;  /* 0x00000004ff117e24 */ /* 0x000fe2000f8e00ff */
[----:B------:R-:W-:Y:S06]  /*5ea0*/  @!P0 BRA `(.L_x_2428) ;  /* 0x0000000000048947 */ /* 0x000fec0003800000 */
[----:B------:R-:W-:Y:S01]  /*5eb0*/  BPT.TRAP 0x1 ;  /* 0x000000040000795c */ /* 0x000fe20000300000 */
.L_x_2428:
[----:B------:R-:W-:Y:S01]  /*5ec0*/  R2UR UR4, R16 ;  /* 0x00000000100472ca */ /* 0x000fe200000e0000 */
[----:B------:R-:W-:Y:S01]  /*5ed0*/  UIADD3 UR36, UR60, 0x1, URZ ;  /* 0x000000013c247890 */ /* 0x000fe2000fffe03f */
[----:B------:R-:W-:-:S03]  /*5ee0*/  R2UR UR5, R17 ;  /* 0x00000000110572ca */ /* 0x000fc600000e0000 */
[----:B------:R-:W-:-:S04]  /*5ef0*/  UISETP.NE.AND UP0, UPT, UR36, 0x2, UPT ;  /* 0x000000022400788c */ /* 0x000fc8000bf05270 */
[----:B------:R-:W-:-:S04]  /*5f00*/  USEL UR36, UR36, URZ, UP0 ;  /* 0x0000003f24247287 */ /* 0x000fc80008000000 */
[----:B------:R-:W-:Y:S02]  /*5f10*/  ULEA UR4, UR36, UR4, 0x3 ;  /* 0x0000000424047291 */ /* 0x000fe4000f8e183f */
[----:B------:R-:W-:-:S04]  /*5f20*/  IMAD.U32 R4, RZ, RZ, UR5 ;  /* 0x00000005ff047e24 */ /* 0x000fc8000f8e00ff */
[----:B------:R-:W-:Y:S01]  /*5f30*/  IMAD.U32 R3, RZ, RZ, UR4 ;  /* 0x00000004ff037e24 */ /* 0x000fe2000f8e00ff */
[----:B------:R-:W-:-:S04]  /*5f40*/  SHF.L.U32 R4, R4, 0x1f, RZ ;  /* 0x0000001f04047819 */ /* 0x000fc800000006ff */
[----:B------:R0:W1:Y:S01]  /*5f50*/  SYNCS.PHASECHK.TRANS64.TRYWAIT P1, [UR4+0x38830], R4 ;  /* 0x03883004ff0075a7 */ /* 0x0000620008020144 */
[----:B------:R-:W-:Y:S05]  /*5f60*/  @!P0 BRA `(.L_x_2429) ;  /* 0x0000000000048947 */ /* 0x000fea0003800000 */
[----:B------:R-:W-:Y:S01]  /*5f70*/  BPT.TRAP 0x1 ;  /* 0x000000040000795c */ /* 0x000fe20000300000 */
.L_x_2429:
[----:B-1----:R-:W-:Y:S05]  /*5f80*/  @P1 BRA `(.L_x_2430) ;  /* 0x00000000000c1947 */ /* 0x002fea0003800000 */
[----:B------:R-:W-:-:S13]  /*5f90*/  R2UR UR4, R3 ;  /* 0x00000000030472ca */ /* 0x000fda00000e0000 */
[----:B------:R-:W1:Y:S02]  /*5fa0*/  SYNCS.PHASECHK.TRANS64.TRYWAIT P1, [UR4+0x38830], R4 ;  /* 0x03883004ff0075a7 */ /* 0x000e640008020144 */
[----:B-1----:R-:W-:Y:S05]  /*5fb0*/  @!P1 BRA `(.L_x_2431) ;  /* 0x0000012000a89947 */ /* 0x002fea0003800000 */
.L_x_2430:
        /* <DEDUP_REMOVED lines=25> */
[----:B------:R-:W-:Y:S01]  /*6150*/  UMOV UR59, 0x40000040 ;  /* 0x40000040003b7882 */ /* 0x000fe20000000000 */
[----:B------:R-:W-:Y:S01]  /*6160*/  UMOV UR56, UR6 ;  /* 0x0000000600387c82 */ /* 0x000fe20008000000 */
[----:B------:R-:W-:Y:S01]  /*6170*/  UMOV UR57, UR7 ;  /* 0x0000000700397c82 */ /* 0x000fe20008000000 */
        /* <DEDUP_REMOVED lines=56> */
[----:B------:R-:W-:Y:S01]  /*6500*/  UMOV UR59, 0x40000040 ;  /* 0x40000040003b7882 */ /* 0x000fe20000000000 */
[----:B------:R-:W-:Y:S01]  /*6510*/  UMOV UR56, UR6 ;  /* 0x0000000600387c82 */ /* 0x000fe20008000000 */
[----:B------:R-:W-:Y:S01]  /*6520*/  UMOV UR57, UR7 ;  /* 0x0000000700397c82 */ /* 0x000fe20008000000 */
        /* <DEDUP_REMOVED lines=95> */
[----:B------:R-:W-:Y:S01]  /*6b20*/  UMOV UR59, 0x40000040 ;  /* 0x40000040003b7882 */ /* 0x000fe20000000000 */
[----:B------:R-:W-:Y:S01]  /*6b30*/  UMOV UR56, UR6 ;  /* 0x0000000600387c82 */ /* 0x000fe20008000000 */
[----:B------:R-:W-:Y:S01]  /*6b40*/  UMOV UR57, UR7 ;  /* 0x0000000700397c82 */ /* 0x000fe20008000000 */
[----:B------:R-:W-:Y:S02]  /*6b50*/  R2UR UR6, R8 ;  /* 0x00000000080672ca */ /* 0x000fe400000e0000 */
[----:B------:R-:W-:Y:S01]  /*6b60*/  R2UR UR7, R9 ;  /* 0x00000000090772ca */ /* 0x000fe200000e0000 */
[----:B------:R-:W-:Y:S02]  /*6b70*/  WARPGROUP.DEPBAR.LE gsb0, 0x0 ;  /* 0x00008000000079c5 */ /* 0x000fe40000010000 */
[----:B-1----:R-:W-:-:S06]  /*6b80*/  WARPGROUP.ARRIVE ;  /* 0x00000000000079c5 */ /* 0x002fcc0000000000 */
[----:B------:R-:W-:Y:S01]  /*6b90*/  HGMMA.64x16x16.F32 R152, gdesc[UR56], RZ, !UPT, gsb0 ;  /* 0x00200000389879f0 */ /* 0x000fe2000c0008ff */
[----:B------:R-:W-:Y:S01]  /*6ba0*/  UIADD3 UR58, UR4, 0x2, URZ ;  /* 0x00000002043a7890 */ /* 0x000fe2000fffe03f */
[----:B------:R-:W-:Y:S01]  /*6bb0*/  UMOV UR59, 0x40000040 ;  /* 0x40000040003b7882 */ /* 0x000fe20000000000 */
[----:B------:R-:W-:Y:S01]  /*6bc0*/  UMOV UR56, UR14 ;  /* 0x0000000e00387c82 */ /* 0x000fe20008000000 */
[----:B------:R-:W-:Y:S01]  /*6bd0*/  UMOV UR57, UR15 ;  /* 0x0000000f00397c82 */ /* 0x000fe20008000000 */
[----:B------:R-:W-:Y:S02]  /*6be0*/  WARPGROUP.DEPBAR.LE gsb0, 0x0 ;  /* 0x00008000000079c5 */ /* 0x000fe40000010000 */
[----:B------:R-:W-:-:S06]  /*6bf0*/  WARPGROUP.ARRIVE ;  /* 0x00000000000079c5 */ /* 0x000fcc0000000000 */
[----:B------:R-:W-:Y:S01]  /*6c00*/  HGMMA.64x16x16.F32 R184, gdesc[UR56], R184, gsb0 ;  /* 0x0020000038b879f0 */ /* 0x000fe200080008b8 */
        /* <DEDUP_REMOVED lines=25> */
[----:B------:R-:W-:Y:S01]  /*6da0*/  UIADD3 UR14, UR4, 0x282, URZ ;  /* 0x00000282040e7890 */ /* 0x000fe2000fffe03f */
[----:B------:R-:W-:Y:S01]  /*6db0*/  UMOV UR15, 0x40000040 ;  /* 0x40000040000f7882 */ /* 0x000fe20000000000 */
        /* <DEDUP_REMOVED lines=368> */
.L_x_2432:
        /* <DEDUP_REMOVED lines=8> */
.L_x_2433:
[----:B--2---:R-:W-:Y:S05]  /*8540*/  @P1 BRA `(.L_x_2434) ;  /* 0x0000000000081947 */ /* 0x004fea0003800000 */
[----:B------:R-:W2:Y:S02]  /*8550*/  SYNCS.PHASECHK.TRANS64.TRYWAIT P1, [UR4+0x38850], R0 ;  /* 0x03885000ff0075a7 */ /* 0x000ea40008020144 */
[----:B--2---:R-:W-:Y:S05]  /*8560*/  @!P1 BRA `(.L_x_2435) ;  /* 0x000000fc00589947 */ /* 0x004fea0003800000 */
.L_x_2434:
        /* <DEDUP_REMOVED lines=37> */
.L_x_2436:
[----:B------:R-:W-:Y:S01]  /*87c0*/  R2UR UR6, R213 ;  /* 0x00000000d50672ca */ /* 0x000fe200000e0000 */
[----:B-12---:R-:W-:Y:S01]  /*87d0*/  FMUL.FTZ R0, R187, UR37 ;  /* 0x00000025bb007c20 */ /* 0x006fe20008410000 */
[----:B------:R-:W-:Y:S01]  /*87e0*/  R2UR UR5, R214 ;  /* 0x00000000d60572ca */ /* 0x000fe200000e0000 */
[----:B------:R-:W-:Y:S01]  /*87f0*/  FMUL.FTZ R187, R188, UR37 ;  /* 0x00000025bcbb7c20 */ /* 0x000fe20008410000 */
[----:B------:R-:W-:Y:S01]  /*8800*/  FMUL.FTZ R188, R177, UR37 ;  /* 0x00000025b1bc7c20 */ /* 0x000fe20008410000 */
[----:B------:R-:W-:Y:S01]  /*8810*/  FMUL.FTZ R177, R179, UR37 ;  /* 0x00000025b3b17c20 */ /* 0x000fe20008410000 */
[----:B------:R-:W-:Y:S01]  /*8820*/  FMUL.FTZ R2, R186, UR37 ;  /* 0x00000025ba027c20 */ /* 0x000fe20008410000 */
[----:B------:R-:W-:Y:S01]  /*8830*/  FMUL.FTZ R186, R189, UR37 ;  /* 0x00000025bdba7c20 */ /* 0x000fe20008410000 */
[----:B------:R-:W-:Y:S01]  /*8840*/  R2UR UR7, R23 ;  /* 0x00000000170772ca */ /* 0x000fe200000e0000 */
[----:B------:R-:W-:Y:S01]  /*8850*/  FMUL.FTZ R192, R184, UR37 ;  /* 0x00000025b8c07c20 */ /* 0x000fe20008410000 */
[----:B------:R-:W-:Y:S01]  /*8860*/  FMUL.FTZ R184, R191, UR37 ;  /* 0x00000025bfb87c20 */ /* 0x000fe20008410000 */
[----:B------:R-:W-:Y:S01]  /*8870*/  FMUL.FTZ R191, R181, UR37 ;  /* 0x00000025b5bf7c20 */ /* 0x000fe20008410000 */
[----:B------:R-:W-:Y:S01]  /*8880*/  FMUL.FTZ R185, R185, UR37 ;  /* 0x00000025b9b97c20 */ /* 0x000fe20008410000 */
[----:B------:R-:W-:Y:S01]  /*8890*/  UISETP.NE.AND UP0, UPT, UR6, URZ, UPT ;  /* 0x0000003f0600728c */ /* 0x000fe2000bf05270 */
[----:B------:R-:W-:Y:S01]  /*88a0*/  R2UR UR6, R212 ;  /* 0x00000000d40672ca */ /* 0x000fe200000e0000 */
[----:B0-----:R-:W-:-:S02]  /*88b0*/  VIADD R4, R216, UR5 ;  /* 0x00000005d8047c36 */ /* 0x001fc40008000000 */
[----:B------:R-:W-:Y:S01]  /*88c0*/  FMUL.FTZ R181, R169, UR37 ;  /* 0x00000025a9b57c20 */ /* 0x000fe20008410000 */
[----:B------:R-:W0:Y:S01]  /*88d0*/  MUFU.TANH R192, R192 ;  /* 0x000000c000c07308 */ /* 0x000e220000002400 */
[----:B------:R-:W-:Y:S01]  /*88e0*/  FMUL.FTZ R20, R190, UR37 ;  /* 0x00000025be147c20 */ /* 0x000fe20008410000 */
[----:B------:R-:W-:Y:S01]  /*88f0*/  PLOP3.LUT P1, PT, PT, PT, UP0, 0x80, 0x0 ;  /* 0x000000000000781c */ /* 0x000fe20003f2f008 */
[----:B------:R-:W-:Y:S01]  /*8900*/  FMUL.FTZ R190, R176, UR37 ;  /* 0x00000025b0be7c20 */ /* 0x000fe20008410000 */
[----:B------:R-:W-:Y:S01]  /*8910*/  PLOP3.LUT P2, PT, PT, PT, UP0, 0x80, 0x0 ;  /* 0x000000000000781c */ /* 0x000fe20003f4f008 */
[----:B------:R-:W-:Y:S01]  /*8920*/  FMUL.FTZ R193, R173, UR37 ;  /* 0x00000025adc17c20 */ /* 0x000fe20008410000 */
[----:B------:R-:W-:Y:S01]  /*8930*/  MOV R169, UR7 ;  /* 0x0000000700a97c02 */ /* 0x000fe20008000f00 */
[----:B------:R-:W-:Y:S01]  /*8940*/  @UP0 ULDC UR5, c[0x0][0x44c] ;  /* 0x0001130000050ab9 */ /* 0x000fe20000000800 */
[----:B------:R-:W1:Y:S01]  /*8950*/  MUFU.TANH R185, R185 ;  /* 0x000000b900b97308 */ /* 0x000e620000002400 */
        /* <DEDUP_REMOVED lines=12> */
[----:B------:R-:W-:Y:S01]  /*8a20*/  UMOV UR5, 0x1 ;  /* 0x0000000100057882 */ /* 0x000fe20000000000 */
[----:B------:R-:W-:Y:S01]  /*8a30*/  FMUL.FTZ R179, R168, UR37 ;  /* 0x00000025a8b37c20 */ /* 0x000fe20008410000 */
[----:B------:R-:W-:Y:S01]  /*8a40*/  UIMAD UR5, UR61, -0x50, UR5 ;  /* 0xffffffb03d0578a4 */ /* 0x000fe2000f8e0205 */
[----:B------:R-:W-:Y:S01]  /*8a50*/  IMAD.MOV.U32 R168, RZ, RZ, -0x2 ;  /* 0xfffffffeffa87424 */ /* 0x000fe200078e00ff */
[----:B------:R-:W3:Y:S01]  /*8a60*/  SHFL.IDX PT, R189, R4, RZ, 0x1c1f ;  /* 0x001c1fff04bd7589 */ /* 0x000ee200000e0000 */
[----:B------:R-:W4:Y:S01]  /*8a70*/  MUFU.TANH R186, R186 ;  /* 0x000000ba00ba7308 */ /* 0x000f220000002400 */
[----:B------:R-:W-:Y:S01]  /*8a80*/  FMUL.FTZ R162, R162, UR37 ;  /* 0x00000025a2a27c20 */ /* 0x000fe20008410000 */
[----:B------:R-:W-:Y:S01]  /*8a90*/  FMUL.FTZ R159, R159, UR37 ;  /* 0x000000259f9f7c20 */ /* 0x000fe20008410000 */
[----:B------:R-:W-:Y:S01]  /*8aa0*/  IMAD R168, R215, R168, UR5 ;  /* 0x00000005d7a87e24 */ /* 0x000fe2000f8e02a8 */
[----:B------:R-:W-:Y:S01]  /*8ab0*/  ULDC UR5, c[0x0][0x988] ;  /* 0x0002620000057ab9 */ /* 0x000fe20000000800 */
[----:B------:R-:W-:Y:S01]  /*8ac0*/  FMUL.FTZ R163, R163, UR37 ;  /* 0x00000025a3a37c20 */ /* 0x000fe20008410000 */
[----:B------:R-:W-:Y:S01]  /*8ad0*/  FMUL.FTZ R166, R166, UR37 ;  /* 0x00000025a6a67c20 */ /* 0x000fe20008410000 */
[----:B------:R-:W-:Y:S01]  /*8ae0*/  FMUL.FTZ R167, R167, UR37 ;  /* 0x00000025a7a77c20 */ /* 0x000fe20008410000 */
[----:B------:R-:W-:Y:S01]  /*8af0*/  IADD3 R168, -R169, UR6, R168 ;  /* 0x00000006a9a87c10 */ /* 0x000fe2000fffe1a8 */
[----:B------:R-:W5:Y:S01]  /*8b00*/  MUFU.TANH R190, R190 ;  /* 0x000000be00be7308 */ /* 0x000f620000002400 */
[----:B------:R-:W-:Y:S01]  /*8b10*/  R2UR UR6, R3 ;  /* 0x00000000030672ca */ /* 0x000fe200000e0000 */
[----:B------:R-:W-:Y:S01]  /*8b20*/  FMUL.FTZ R154, R154, UR37 ;  /* 0x000000259a9a7c20 */ /* 0x000fe20008410000 */
[----:B------:R-:W-:Y:S01]  /*8b30*/  FMUL.FTZ R155, R155, UR37 ;  /* 0x000000259b9b7c20 */ /* 0x000fe20008410000 */
[----:B------:R-:W-:Y:S01]  /*8b40*/  FMUL.FTZ R158, R158, UR37 ;  /* 0x000000259e9e7c20 */ /* 0x000fe20008410000 */
[----:B------:R-:W2:Y:S03]  /*8b50*/  S2UR UR7, SR_CgaCtaId ;  /* 0x00000000000779c3 */ /* 0x000ea60000008800 */
[----:B------:R-:W5:Y:S01]  /*8b60*/  MUFU.TANH R188, R188 ;  /* 0x000000bc00bc7308 */ /* 0x000f620000002400 */
[----:B---3--:R-:W-:-:S05]  /*8b70*/  IMAD.IADD R189, R168, 0x1, R189 ;  /* 0x00000001a8bd7824 */ /* 0x008fca00078e02bd */
[----:B------:R-:W-:Y:S02]  /*8b80*/  UIADD3 UR6, UR6, 0x38840, URZ ;  /* 0x0003884006067890 */ /* 0x000fe4000fffe03f */
[----:B------:R-:W3:Y:S01]  /*8b90*/  MUFU.TANH R178, R178 ;  /* 0x000000b200b27308 */ /* 0x000ee20000002400 */
[C---:B------:R-:W-:Y:S02]  /*8ba0*/  ISETP.GT.AND P1, PT, R189.reuse, RZ, PT ;  /* 0x000000ffbd00720c */ /* 0x040fe40003f24270 */
[----:B------:R-:W-:Y:S02]  /*8bb0*/  ISETP.GT.AND P2, PT, R189, 0x1, PT ;  /* 0x00000001bd00780c */ /* 0x000fe40003f44270 */
[----:B0-----:R-:W-:-:S03]  /*8bc0*/  FSEL R160, R192, -INF , P1 ;  /* 0xff800000c0a07808 */ /* 0x001fc60000800000 */
[----:B------:R-:W0:Y:S01]  /*8bd0*/  MUFU.TANH R191, R191 ;  /* 0x000000bf00bf7308 */ /* 0x000e220000002400 */
[----:B------:R-:W-:Y:S02]  /*8be0*/  ISETP.GT.AND P1, PT, R189, 0x8, PT ;  /* 0x00000008bd00780c */ /* 0x000fe40003f24270 */
[----:B-1----:R-:W-:Y:S01]  /*8bf0*/  FSEL R169, R185, -INF , P2 ;  /* 0xff800000b9a97808 */ /* 0x002fe20001000000 */
[----:B------:R-:W-:Y:S01]  /*8c00*/  FMUL.FTZ R185, R161, UR37 ;  /* 0x00000025a1b97c20 */ /* 0x000fe20008410000 */
[----:B------:R-:W-:Y:S01]  /*8c10*/  FMNMX.FTZ R172, R160, R21, !PT ;  /* 0x00000015a0ac7209 */ /* 0x000fe20007810000 */
[----:B--2---:R-:W-:Y:S01]  /*8c20*/  UPRMT UR6, UR7, 0x654, UR6 ;  /* 0x0000065407067896 */ /* 0x004fe20008000006 */
[----:B------:R-:W-:Y:S01]  /*8c30*/  ISETP.GT.AND P2, PT, R189, 0x9, PT ;  /* 0x00000009bd00780c */ /* 0x000fe20003f44270 */
[----:B------:R1:W-:Y:S01]  /*8c40*/  MUFU.TANH R192, R173 ;  /* 0x000000ad00c07308 */ /* 0x0003e20000002400 */
[----:B------:R-:W-:Y:S02]  /*8c50*/  FSEL R161, R187, -INF , P1 ;  /* 0xff800000bba17808 */ /* 0x000fe40000800000 */
[----:B------:R-:W-:-:S02]  /*8c60*/  FMNMX.FTZ R194, R169, R172, !PT ;  /* 0x000000aca9c27209 */ /* 0x000fc40007810000 */
[----:B------:R-:W-:Y:S02]  /*8c70*/  ISETP.GT.AND P1, PT, R189, 0x10, PT ;  /* 0x00000010bd00780c */ /* 0x000fe40003f24270 */
[----:B----4-:R-:W-:Y:S01]  /*8c80*/  FSEL R172, R186, -INF , P2 ;  /* 0xff800000baac7808 */ /* 0x010fe20001000000 */
[----:B------:R-:W2:Y:S01]  /*8c90*/  MUFU.TANH R179, R179 ;  /* 0x000000b300b37308 */ /* 0x000ea20000002400 */
[----:B-1----:R-:W-:Y:S01]  /*8ca0*/  FMNMX.FTZ R173, R161, R194, !PT ;  /* 0x000000c2a1ad7209 */ /* 0x002fe20007810000 */
[----:B------:R-:W-:Y:S01]  /*8cb0*/  FMUL.FTZ R186, R164, UR37 ;  /* 0x00000025a4ba7c20 */ /* 0x000fe20008410000 */
[----:B------:R-:W-:Y:S01]  /*8cc0*/  ISETP.GT.AND P2, PT, R189, 0x11, PT ;  /* 0x00000011bd00780c */ /* 0x000fe20003f44270 */
[----:B------:R-:W-:Y:S01]  /*8cd0*/  SYNCS.ARRIVE.TRANS64.RED.A1T0 RZ, [UR6], RZ ;  /* 0x000000ffffff79a7 */ /* 0x000fe20008100406 */
[----:B-----5:R-:W-:Y:S02]  /*8ce0*/  FSEL R164, R190, -INF , P1 ;  /* 0xff800000bea47808 */ /* 0x020fe40000800000 */
[----:B------:R-:W-:Y:S01]  /*8cf0*/  FMNMX.FTZ R187, R172, R173, !PT ;  /* 0x000000adacbb7209 */ /* 0x000fe20007810000 */
[----:B------:R-:W1:Y:S01]  /*8d00*/  MUFU.TANH R181, R181 ;  /* 0x000000b500b57308 */ /* 0x000e620000002400 */
[----:B------:R-:W-:-:S02]  /*8d10*/  FSEL R173, R188, -INF , P2 ;  /* 0xff800000bcad7808 */ /* 0x000fc40001000000 */
[----:B------:R-:W-:Y:S02]  /*8d20*/  ISETP.GT.AND P1, PT, R189, 0x18, PT ;  /* 0x00000018bd00780c */ /* 0x000fe40003f24270 */
[----:B------:R-:W-:Y:S01]  /*8d30*/  FMNMX.FTZ R188, R164, R187, !PT ;  /* 0x000000bba4bc7209 */ /* 0x000fe20007810000 */
[----:B------:R-:W-:Y:S01]  /*8d40*/  FMUL.FTZ R187, R165, UR37 ;  /* 0x00000025a5bb7c20 */ /* 0x000fe20008410000 */
[----:B------:R-:W-:Y:S01]  /*8d50*/  ISETP.GT.AND P2, PT, R189, 0x19, PT ;  /* 0x00000019bd00780c */ /* 0x000fe20003f44270 */
[----:B------:R-:W4:Y:S01]  /*8d60*/  MUFU.TANH R180, R180 ;  /* 0x000000b400b47308 */ /* 0x000f220000002400 */
[----:B---3--:R-:W-:Y:S02]  /*8d70*/  FSEL R178, R178, -INF , P1 ;  /* 0xff800000b2b27808 */ /* 0x008fe40000800000 */
[----:B------:R-:W-:Y:S01]  /*8d80*/  FMNMX.FTZ R195, R173, R188, !PT ;  /* 0x000000bcadc37209 */ /* 0x000fe20007810000 */
[----:B------:R-:W-:Y:S01]  /*8d90*/  FMUL.FTZ R188, R152, UR37 ;  /* 0x0000002598bc7c20 */ /* 0x000fe20008410000 */
[----:B------:R-:W-:-:S02]  /*8da0*/  ISETP.GT.AND P1, PT, R189, 0x20, PT ;  /* 0x00000020bd00780c */ /* 0x000fc40003f24270 */
[----:B0-----:R-:W-:Y:S01]  /*8db0*/  FSEL R165, R191, -INF , P2 ;  /* 0xff800000bfa57808 */ /* 0x001fe20001000000 */
[----:B------:R-:W0:Y:S01]  /*8dc0*/  MUFU.TANH R193, R193 ;  /* 0x000000c100c17308 */ /* 0x000e220000002400 */
[----:B------:R-:W-:Y:S02]  /*8dd0*/  FMNMX.FTZ R190, R178, R195, !PT ;  /* 0x000000c3b2be7209 */ /* 0x000fe40007810000 */
[----:B------:R-:W-:Y:S02]  /*8de0*/  ISETP.GT.AND P2, PT, R189, 0x21, PT ;  /* 0x00000021bd00780c */ /* 0x000fe40003f44270 */
[----:B--2---:R-:W-:Y:S02]  /*8df0*/  FSEL R152, R179, -INF , P1 ;  /* 0xff800000b3987808 */ /* 0x004fe40000800000 */
[----:B------:R-:W-:Y:S01]  /*8e00*/  FMNMX.FTZ R191, R165, R190, !PT ;  /* 0x000000bea5bf7209 */ /* 0x000fe20007810000 */
[----:B------:R-:W2:Y:S01]  /*8e10*/  MUFU.TANH R185, R185 ;  /* 0x000000b900b97308 */ /* 0x000ea20000002400 */
[----:B------:R-:W-:Y:S01]  /*8e20*/  ISETP.GT.AND P1, PT, R189, 0x28, PT ;  /* 0x00000028bd00780c */ /* 0x000fe20003f24270 */
[----:B------:R-:W-:Y:S01]  /*8e30*/  FMUL.FTZ R190, R153, UR37 ;  /* 0x0000002599be7c20 */ /* 0x000fe20008410000 */
[----:B-1----:R-:W-:-:S02]  /*8e40*/  FSEL R179, R181, -INF , P2 ;  /* 0xff800000b5b37808 */ /* 0x002fc40001000000 */
[----:B------:R-:W-:Y:S01]  /*8e50*/  FMNMX.FTZ R194, R152, R191, !PT ;  /* 0x000000bf98c27209 */ /* 0x000fe20007810000 */
[----:B------:R-:W-:Y:S01]  /*8e60*/  FMUL.FTZ R191, R156, UR37 ;  /* 0x000000259cbf7c20 */ /* 0x000fe20008410000 */
[----:B------:R-:W-:Y:S01]  /*8e70*/  ISETP.GT.AND P2, PT, R189, 0x29, PT ;  /* 0x00000029bd00780c */ /* 0x000fe20003f44270 */
[----:B------:R-:W1:Y:S01]  /*8e80*/  MUFU.TANH R186, R186 ;  /* 0x000000ba00ba7308 */ /* 0x000e620000002400 */
[----:B----4-:R-:W-:Y:S02]  /*8e90*/  FSEL R153, R180, -INF , P1 ;  /* 0xff800000b4997808 */ /* 0x010fe40000800000 */
[----:B------:R-:W-:Y:S02]  /*8ea0*/  FMNMX.FTZ R194, R179, R194, !PT ;  /* 0x000000c2b3c27209 */ /* 0x000fe40007810000 */
[----:B------:R-:W-:Y:S02]  /*8eb0*/  ISETP.GT.AND P1, PT, R189, 0x30, PT ;  /* 0x00000030bd00780c */ /* 0x000fe40003f24270 */
[----:B0-----:R-:W-:Y:S01]  /*8ec0*/  FSEL R180, R193, -INF , P2 ;  /* 0xff800000c1b47808 */ /* 0x001fe20001000000 */
[----:B------:R-:W0:Y:S01]  /*8ed0*/  MUFU.TANH R187, R187 ;  /* 0x000000bb00bb7308 */ /* 0x000e220000002400 */
[----:B------:R-:W-:-:S02]  /*8ee0*/  FMNMX.FTZ R193, R153, R194, !PT ;  /* 0x000000c299c17209 */ /* 0x000fc40007810000 */
[C---:B------:R-:W-:Y:S02]  /*8ef0*/  ISETP.GT.AND P2, PT, R189.reuse, 0x31, PT ;  /* 0x00000031bd00780c */ /* 0x040fe40003f44270 */
[----:B------:R-:W-:Y:S02]  /*8f00*/  FSEL R181, R192, -INF , P1 ;  /* 0xff800000c0b57808 */ /* 0x000fe40000800000 */
[----:B------:R-:W-:Y:S01]  /*8f10*/  FMNMX.FTZ R192, R180, R193, !PT ;  /* 0x000000c1b4c07209 */ /* 0x000fe20007810000 */
[----:B------:R-:W3:Y:S01]  /*8f20*/  MUFU.TANH R188, R188 ;  /* 0x000000bc00bc7308 */ /* 0x000ee20000002400 */
[----:B------:R-:W-:Y:S01]  /*8f30*/  ISETP.GT.AND P1, PT, R189, 0x38, PT ;  /* 0x00000038bd00780c */ /* 0x000fe20003f24270 */
[----:B------:R-:W-:Y:S01]  /*8f40*/  FMUL.FTZ R193, R182, UR37 ;  /* 0x00000025b6c17c20 */ /* 0x000fe20008410000 */
[----:B--2---:R-:W-:Y:S02]  /*8f50*/  FSEL R156, R185, -INF , P2 ;  /* 0xff800000b99c7808 */ /* 0x004fe40001000000 */
[----:B------:R-:W-:Y:S01]  /*8f60*/  FMNMX.FTZ R185, R181, R192, !PT ;  /* 0x000000c0b5b97209 */ /* 0x000fe20007810000 */
[----:B------:R-:W-:Y:S01]  /*8f70*/  FMUL.FTZ R192, R157, UR37 ;  /* 0x000000259dc07c20 */ /* 0x000fe20008410000 */
[----:B-1----:R-:W-:Y:S01]  /*8f80*/  FSEL R157, R186, -INF , P1 ;  /* 0xff800000ba9d7808 */ /* 0x002fe20000800000 */
[----:B------:R-:W1:Y:S01]  /*8f90*/  MUFU.TANH R190, R190 ;  /* 0x000000be00be7308 */ /* 0x000e620000002400 */
[----:B------:R-:W-:-:S02]  /*8fa0*/  ISETP.GT.AND P2, PT, R189, 0x39, PT ;  /* 0x00000039bd00780c */ /* 0x000fc40003f44270 */
[----:B------:R-:W-:Y:S02]  /*8fb0*/  FMNMX.FTZ R186, R156, R185, !PT ;  /* 0x000000b99cba7209 */ /* 0x000fe40007810000 */
[----:B------:R-:W-:Y:S02]  /*8fc0*/  ISETP.GT.AND P1, PT, R189, 0x40, PT ;  /* 0x00000040bd00780c */ /* 0x000fe40003f24270 */
[----:B0-----:R-:W-:Y:S01]  /*8fd0*/  FSEL R185, R187, -INF , P2 ;  /* 0xff800000bbb97808 */ /* 0x001fe20001000000 */
[----:B------:R-:W0:Y:S01]  /*8fe0*/  MUFU.TANH R191, R191 ;  /* 0x000000bf00bf7308 */ /* 0x000e220000002400 */
[----:B------:R-:W-:Y:S02]  /*8ff0*/  FMNMX.FTZ R194, R157, R186, !PT ;  /* 0x000000ba9dc27209 */ /* 0x000fe40007810000 */
[----:B------:R-:W-:Y:S02]  /*9000*/  ISETP.GT.AND P2, PT, R189, 0x41, PT ;  /* 0x00000041bd00780c */ /* 0x000fe40003f44270 */
[----:B---3--:R-:W-:-:S02]  /*9010*/  FSEL R186, R188, -INF , P1 ;  /* 0xff800000bcba7808 */ /* 0x008fc40000800000 */
[----:B------:R-:W-:Y:S01]  /*9020*/  FMNMX.FTZ R195, R185, R194, !PT ;  /* 0x000000c2b9c37209 */ /* 0x000fe20007810000 */
[----:B------:R-:W2:Y:S01]  /*9030*/  MUFU.TANH R192, R192 ;  /* 0x000000c000c07308 */ /* 0x000ea20000002400 */
[----:B------:R-:W-:Y:S02]  /*9040*/  ISETP.GT.AND P1, PT, R189, 0x48, PT ;  /* 0x00000048bd00780c */ /* 0x000fe40003f24270 */
[----:B-1----:R-:W-:Y:S01]  /*9050*/  FSEL R187, R190, -INF , P2 ;  /* 0xff800000bebb7808 */ /* 0x002fe20001000000 */
[----:B------:R-:W-:Y:S01]  /*9060*/  FMUL.FTZ R190, R183, UR37 ;  /* 0x00000025b7be7c20 */ /* 0x000fe20008410000 */
[----:B------:R-:W-:Y:S02]  /*9070*/  FMNMX.FTZ R182, R186, R195, !PT ;  /* 0x000000c3bab67209 */ /* 0x000fe40007810000 */
[----:B------:R-:W-:Y:S01]  /*9080*/  ISETP.GT.AND P2, PT, R189, 0x49, PT ;  /* 0x00000049bd00780c */ /* 0x000fe20003f44270 */
[----:B------:R1:W-:Y:S01]  /*9090*/  MUFU.TANH R188, R193 ;  /* 0x000000c100bc7308 */ /* 0x0003e20000002400 */
[----:B0-----:R-:W-:-:S02]  /*90a0*/  FSEL R183, R191, -INF , P1 ;  /* 0xff800000bfb77808 */ /* 0x001fc40000800000 */
[----:B------:R-:W-:-:S04]  /*90b0*/  FMNMX.FTZ R194, R187, R182, !PT ;  /* 0x000000b6bbc27209 */ /* 0x000fc80007810000 */
[----:B------:R-:W-:Y:S01]  /*90c0*/  FMNMX.FTZ R191, R183, R194, !PT ;  /* 0x000000c2b7bf7209 */ /* 0x000fe20007810000 */
[----:B------:R0:W-:Y:S01]  /*90d0*/  MUFU.TANH R189, R190 ;  /* 0x000000be00bd7308 */ /* 0x0001e20000002400 */
[----:B--2---:R-:W-:Y:S01]  /*90e0*/  FSEL R182, R192, -INF , P2 ;  /* 0xff800000c0b67808 */ /* 0x004fe20001000000 */
[----:B-1----:R-:W1:Y:S03]  /*90f0*/  SHFL.IDX PT, R193, R4, 0x1, 0x1c1f ;  /* 0x003c1f0004c17f89 */ /* 0x002e6600000e0000 */
[----:B------:R-:W-:-:S03]  /*9100*/  FMNMX.FTZ R191, R182, R191, !PT ;  /* 0x000000bfb6bf7209 */ /* 0x000fc60007810000 */
[----:B------:R-:W2:Y:S02]  /*9110*/  MUFU.TANH R2, R2 ;  /* 0x0000000200027308 */ /* 0x000ea40000002400 */
[----:B------:R-:W0:Y:S06]  /*9120*/  SHFL.BFLY PT, R192, R191, 0x2, 0x1f ;  /* 0x0c401f00bfc07f89 */ /* 0x000e2c00000e0000 */
[----:B------:R-:W3:Y:S08]  /*9130*/  MUFU.TANH R0, R0 ;  /* 0x0000000000007308 */ /* 0x000ef00000002400 */
[----:B------:R-:W4:Y:S01]  /*9140*/  MUFU.TANH R20, R20 ;  /* 0x0000001400147308 */ /* 0x000f220000002400 */
[----:B-1----:R-:W-:-:S05]  /*9150*/  IMAD.IADD R168, R168, 0x1, R193 ;  /* 0x00000001a8a87824 */ /* 0x002fca00078e02c1 */
[C---:B------:R-:W-:Y:S02]  /*9160*/  ISETP.GT.AND P1, PT, R168.reuse, RZ, PT ;  /* 0x000000ffa800720c */ /* 0x040fe40003f24270 */
[----:B------:R-:W1:Y:S01]  /*9170*/  MUFU.TANH R184, R184 ;  /* 0x000000b800b87308 */ /* 0x000e620000002400 */
[----:B------:R-:W-:Y:S02]  /*9180*/  ISETP.GT.AND P2, PT, R168, 0x1, PT ;  /* 0x00000001a800780c */ /* 0x000fe40003f44270 */
[----:B0-----:R-:W-:Y:S02]  /*9190*/  FMNMX.FTZ R190, R191, R192, !PT ;  /* 0x000000c0bfbe7209 */ /* 0x001fe40007810000 */
[----:B--2---:R-:W-:Y:S02]  /*91a0*/  FSEL R2, R2, -INF , P1 ;  /* 0xff80000002027808 */ /* 0x004fe40000800000 */
[----:B------:R-:W-:Y:S01]  /*91b0*/  ISETP.GT.AND P1, PT, R168, 0x8, PT ;  /* 0x00000008a800780c */ /* 0x000fe20003f24270 */
[----:B------:R-:W0:Y:S01]  /*91c0*/  SHFL.BFLY PT, R191, R190, 0x1, 0x1f ;  /* 0x0c201f00bebf7f89 */ /* 0x000e2200000e0000 */
[----:B------:R-:W2:Y:S01]  /*91d0*/  MUFU.TANH R176, R176 ;  /* 0x000000b000b07308 */ /* 0x000ea20000002400 */
[----:B---3--:R-:W-:-:S02]  /*91e0*/  FSEL R0, R0, -INF , P2 ;  /* 0xff80000000007808 */ /* 0x008fc40001000000 */
[----:B------:R-:W-:Y:S02]  /*91f0*/  ISETP.GT.AND P2, PT, R168, 0x9, PT ;  /* 0x00000009a800780c */ /* 0x000fe40003f44270 */
[----:B----4-:R-:W-:Y:S02]  /*9200*/  FSEL R20, R20, -INF , P1 ;  /* 0xff80000014147808 */ /* 0x010fe40000800000 */
[----:B------:R-:W-:Y:S01]  /*9210*/  ISETP.GT.AND P1, PT, R168, 0x10, PT ;  /* 0x00000010a800780c */ /* 0x000fe20003f24270 */
[----:B------:R-:W3:Y:S01]  /*9220*/  MUFU.TANH R177, R177 ;  /* 0x000000b100b17308 */ /* 0x000ee20000002400 */
[----:B-1----:R-:W-:Y:S02]  /*9230*/  FSEL R184, R184, -INF , P2 ;  /* 0xff800000b8b87808 */ /* 0x002fe40001000000 */
[C---:B------:R-:W-:Y:S02]  /*9240*/  ISETP.GT.AND P2, PT, R168.reuse, 0x11, PT ;  /* 0x00000011a800780c */ /* 0x040fe40003f44270 */
[----:B------:R-:W-:-:S02]  /*9250*/  ISETP.GT.AND P3, PT, R168, 0x18, PT ;  /* 0x00000018a800780c */ /* 0x000fc40003f64270 */
[----:B------:R-:W-:Y:S01]  /*9260*/  ISETP.GT.AND P4, PT, R168, 0x19, PT ;  /* 0x00000019a800780c */ /* 0x000fe20003f84270 */
[----:B------:R-:W1:Y:S01]  /*9270*/  MUFU.TANH R170, R170 ;  /* 0x000000aa00aa7308 */ /* 0x000e620000002400 */
[----:B--2---:R-:W-:Y:S02]  /*9280*/  FSEL R176, R176, -INF , P1 ;  /* 0xff800000b0b07808 */ /* 0x004fe40000800000 */
[----:B------:R-:W-:Y:S02]  /*9290*/  FSEL R188, R188, -INF , P3 ;  /* 0xff800000bcbc7808 */ /* 0x000fe40001800000 */
[----:B------:R-:W-:Y:S02]  /*92a0*/  FSEL R189, R189, -INF , P4 ;  /* 0xff800000bdbd7808 */ /* 0x000fe40002000000 */
[----:B0-----:R-:W-:Y:S01]  /*92b0*/  FMNMX.FTZ R4, R190, R191, !PT ;  /* 0x000000bfbe047209 */ /* 0x001fe20007810000 */
[----:B------:R-:W0:Y:S01]  /*92c0*/  MUFU.TANH R171, R171 ;  /* 0x000000ab00ab7308 */ /* 0x000e220000002400 */
[----:B------:R-:W-:-:S02]  /*92d0*/  FMNMX.FTZ R191, R2, R228, !PT ;  /* 0x000000e402bf7209 */ /* 0x000fc40007810000 */
[----:B---3--:R-:W-:Y:S01]  /*92e0*/  FSEL R177, R177, -INF , P2 ;  /* 0xff800000b1b17808 */ /* 0x008fe20001000000 */
[----:B------:R-:W-:Y:S01]  /*92f0*/  FMUL.FTZ R192, R4, UR5 ;  /* 0x0000000504c07c20 */ /* 0x000fe20008410000 */
[----:B------:R-:W-:Y:S02]  /*9300*/  FMNMX.FTZ R191, R0, R191, !PT ;  /* 0x000000bf00bf7209 */ /* 0x000fe40007810000 */
[----:B------:R-:W-:Y:S01]  /*9310*/  FSETP.NEU.FTZ.AND P1, PT, R4, -INF , PT ;  /* 0xff8000000400780b */ /* 0x000fe20003f3d000 */
[----:B------:R-:W2:Y:S01]  /*9320*/  MUFU.TANH R174, R174 ;  /* 0x000000ae00ae7308 */ /* 0x000ea20000002400 */
[----:B------:R-:W-:Y:S02]  /*9330*/  FMNMX.FTZ R191, R20, R191, !PT ;  /* 0x000000bf14bf7209 */ /* 0x000fe40007810000 */
[----:B------:R-:W-:Y:S02]  /*9340*/  ISETP.GT.AND P2, PT, R168, 0x20, PT ;  /* 0x00000020a800780c */ /* 0x000fe40003f44270 */
[----:B------:R-:W-:-:S02]  /*9350*/  FMNMX.FTZ R191, R184, R191, !PT ;  /* 0x000000bfb8bf7209 */ /* 0x000fc40007810000 */
[----:B------:R-:W-:Y:S01]  /*9360*/  ISETP.GT.AND P3, PT, R168, 0x21, PT ;  /* 0x00000021a800780c */ /* 0x000fe20003f64270 */
[----:B------:R-:W3:Y:S01]  /*9370*/  MUFU.TANH R175, R175 ;  /* 0x000000af00af7308 */ /* 0x000ee20000002400 */
[----:B------:R-:W-:Y:S02]  /*9380*/  FMNMX.FTZ R190, R176, R191, !PT ;  /* 0x000000bfb0be7209 */ /* 0x000fe40007810000 */
[----:B-1----:R-:W-:Y:S02]  /*9390*/  FSEL R170, R170, -INF , P2 ;  /* 0xff800000aaaa7808 */ /* 0x002fe40001000000 */
[----:B------:R-:W-:Y:S02]  /*93a0*/  FMNMX.FTZ R191, R177, R190, !PT ;  /* 0x000000beb1bf7209 */ /* 0x000fe40007810000 */
[----:B------:R-:W-:Y:S01]  /*93b0*/  ISETP.GT.AND P2, PT, R168, 0x28, PT ;  /* 0x00000028a800780c */ /* 0x000fe20003f44270 */
[----:B------:R1:W-:Y:S01]  /*93c0*/  MUFU.TANH R3, R159 ;  /* 0x0000009f00037308 */ /* 0x0003e20000002400 */
[----:B------:R-:W-:-:S02]  /*93d0*/  FMNMX.FTZ R190, R188, R191, !PT ;  /* 0x000000bfbcbe7209 */ /* 0x000fc40007810000 */
[----:B0-----:R-:W-:Y:S02]  /*93e0*/  FSEL R171, R171, -INF , P3 ;  /* 0xff800000abab7808 */ /* 0x001fe40001800000 */
[----:B------:R-:W-:Y:S02]  /*93f0*/  FMNMX.FTZ R191, R189, R190, !PT ;  /* 0x000000bebdbf7209 */ /* 0x000fe40007810000 */
[----:B------:R-:W-:Y:S01]  /*9400*/  ISETP.GT.AND P3, PT, R168, 0x29, PT ;  /* 0x00000029a800780c */ /* 0x000fe20003f64270 */
[----:B------:R-:W0:Y:S01]  /*9410*/  MUFU.TANH R162, R162 ;  /* 0x000000a200a27308 */ /* 0x000e220000002400 */
[----:B-1----:R-:W-:Y:S02]  /*9420*/  FSEL R159, R192, RZ, P1 ;  /* 0x000000ffc09f7208 */ /* 0x002fe40000800000 */
[----:B--2---:R-:W-:Y:S02]  /*9430*/  FSEL R174, R174, -INF , P2 ;  /* 0xff800000aeae7808 */ /* 0x004fe40001000000 */
[----:B------:R-:W-:Y:S01]  /*9440*/  ISETP.GT.AND P2, PT, R168, 0x30, PT ;  /* 0x00000030a800780c */ /* 0x000fe20003f44270 */
[--C-:B------:R-:W-:Y:S01]  /*9450*/  FFMA.FTZ R208, R160, UR5, -R159.reuse ;  /* 0x00000005a0d07c23 */ /* 0x100fe2000801089f */
[----:B------:R-:W-:Y:S01]  /*9460*/  FMNMX.FTZ R160, R170, R191, !PT ;  /* 0x000000bfaaa07209 */ /* 0x000fe20007810000 */
[----:B------:R-:W1:Y:S01]  /*9470*/  MUFU.TANH R163, R163 ;  /* 0x000000a300a37308 */ /* 0x000e620000002400 */
[--C-:B------:R-:W-:Y:S01]  /*9480*/  FFMA.FTZ R191, R169, UR5, -R159.reuse ;  /* 0x00000005a9bf7c23 */ /* 0x100fe2000801089f */
[----:B---3--:R-:W-:Y:S01]  /*9490*/  FSEL R175, R175, -INF , P3 ;  /* 0xff800000afaf7808 */ /* 0x008fe20001800000 */
[--C-:B------:R-:W-:Y:S01]  /*94a0*/  FFMA.FTZ R210, R161, UR5, -R159.reuse ;  /* 0x00000005a1d27c23 */ /* 0x100fe2000801089f */
[----:B------:R-:W-:Y:S01]  /*94b0*/  FMNMX.FTZ R169, R171, R160, !PT ;  /* 0x000000a0aba97209 */ /* 0x000fe20007810000 */
[--C-:B------:R-:W-:Y:S01]  /*94c0*/  FFMA.FTZ R204, R164, UR5, -R159.reuse ;  /* 0x00000005a4cc7c23 */ /* 0x100fe2000801089f */
[----:B------:R-:W-:Y:S01]  /*94d0*/  ISETP.GT.AND P3, PT, R168, 0x31, PT ;  /* 0x00000031a800780c */ /* 0x000fe20003f64270 */
[--C-:B------:R-:W-:Y:S01]  /*94e0*/  FFMA.FTZ R206, R178, UR5, -R159.reuse ;  /* 0x00000005b2ce7c23 */ /* 0x100fe2000801089f */
[----:B------:R-:W2:Y:S01]  /*94f0*/  MUFU.TANH R166, R166 ;  /* 0x000000a600a67308 */ /* 0x000ea20000002400 */
[----:B------:R-:W-:Y:S01]  /*9500*/  FMNMX.FTZ R190, R174, R169, !PT ;  /* 0x000000a9aebe7209 */ /* 0x000fe20007810000 */
[--C-:B------:R-:W-:Y:S01]  /*9510*/  FFMA.FTZ R198, R157, UR5, -R159.reuse ;  /* 0x000000059dc67c23 */ /* 0x100fe2000801089f */
[----:B0-----:R-:W-:Y:S01]  /*9520*/  FSEL R162, R162, -INF , P2 ;  /* 0xff800000a2a27808 */ /* 0x001fe20001000000 */
[--C-:B------:R-:W-:Y:S01]  /*9530*/  FFMA.FTZ R200, R152, UR5, -R159.reuse ;  /* 0x0000000598c87c23 */ /* 0x100fe2000801089f */
[----:B------:R-:W-:Y:S01]  /*9540*/  FMNMX.FTZ R161, R175, R190, !PT ;  /* 0x000000beafa17209 */ /* 0x000fe20007810000 */
[--C-:B------:R-:W-:Y:S01]  /*9550*/  FFMA.FTZ R202, R153, UR5, -R159.reuse ;  /* 0x0000000599ca7c23 */ /* 0x100fe2000801089f */
[----:B------:R-:W-:Y:S01]  /*9560*/  ISETP.GT.AND P2, PT, R168, 0x38, PT ;  /* 0x00000038a800780c */ /* 0x000fe20003f44270 */
[----:B------:R-:W0:Y:S01]  /*9570*/  MUFU.TANH R167, R167 ;  /* 0x000000a700a77308 */ /* 0x000e220000002400 */
[----:B-1----:R-:W-:Y:S01]  /*9580*/  FSEL R163, R163, -INF , P3 ;  /* 0xff800000a3a37808 */ /* 0x002fe20001800000 */
[--C-:B------:R-:W-:Y:S01]  /*9590*/  FFMA.FTZ R165, R165, UR5, -R159.reuse ;  /* 0x00000005a5a57c23 */ /* 0x100fe2000801089f */
[----:B------:R-:W-:Y:S01]  /*95a0*/  FMNMX.FTZ R190, R162, R161, !PT ;  /* 0x000000a1a2be7209 */ /* 0x000fe20007810000 */
[--C-:B------:R-:W-:Y:S01]  /*95b0*/  FFMA.FTZ R161, R172, UR5, -R159.reuse ;  /* 0x00000005aca17c23 */ /* 0x100fe2000801089f */
[----:B------:R-:W-:Y:S01]  /*95c0*/  ISETP.GT.AND P3, PT, R168, 0x39, PT ;  /* 0x00000039a800780c */ /* 0x000fe20003f64270 */
[--C-:B------:R-:W-:Y:S01]  /*95d0*/  FFMA.FTZ R196, R181, UR5, -R159.reuse ;  /* 0x00000005b5c47c23 */ /* 0x100fe2000801089f */
[----:B------:R-:W-:Y:S01]  /*95e0*/  FMNMX.FTZ R169, R163, R190, !PT ;  /* 0x000000bea3a97209 */ /* 0x000fe20007810000 */
[----:B------:R-:W1:Y:S01]  /*95f0*/  MUFU.TANH R154, R154 ;  /* 0x0000009a009a7308 */ /* 0x000e620000002400 */
[----:B--2---:R-:W-:Y:S01]  /*9600*/  FSEL R166, R166, -INF , P2 ;  /* 0xff800000a6a67808 */ /* 0x004fe20001000000 */
[--C-:B------:R-:W-:Y:S01]  /*9610*/  FFMA.FTZ R153, R185, UR5, -R159.reuse ;  /* 0x00000005b9997c23 */ /* 0x100fe2000801089f */
[----:B------:R-:W-:Y:S01]  /*9620*/  ISETP.GT.AND P2, PT, R168, 0x40, PT ;  /* 0x00000040a800780c */ /* 0x000fe20003f44270 */
[--C-:B------:R-:W-:Y:S01]  /*9630*/  FFMA.FTZ R192, R186, UR5, -R159.reuse ;  /* 0x00000005bac07c23 */ /* 0x100fe2000801089f */
[----:B------:R-:W-:Y:S01]  /*9640*/  FMNMX.FTZ R172, R166, R169, !PT ;  /* 0x000000a9a6ac7209 */ /* 0x000fe20007810000 */
[--C-:B------:R-:W-:Y:S01]  /*9650*/  FFMA.FTZ R152, R187, UR5, -R159.reuse ;  /* 0x00000005bb987c23 */ /* 0x100fe2000801089f */
[----:B------:R-:W-:Y:S01]  /*9660*/  FFMA.FTZ R194, R183, UR5, -R159 ;  /* 0x00000005b7c27c23 */ /* 0x000fe2000801089f */
[----:B------:R-:W2:Y:S01]  /*9670*/  MUFU.TANH R155, R155 ;  /* 0x0000009b009b7308 */ /* 0x000ea20000002400 */
[----:B0-----:R-:W-:-:S02]  /*9680*/  FSEL R167, R167, -INF , P3 ;  /* 0xff800000a7a77808 */ /* 0x001fc40001800000 */
[----:B------:R-:W-:-:S05]  /*9690*/  ISETP.GT.AND P3, PT, R168, 0x41, PT ;  /* 0x00000041a800780c */ /* 0x000fca0003f64270 */
[----:B------:R-:W0:Y:S01]  /*96a0*/  MUFU.TANH R158, R158 ;  /* 0x0000009e009e7308 */ /* 0x000e220000002400 */
[----:B-1----:R-:W-:Y:S02]  /*96b0*/  FSEL R154, R154, -INF , P2 ;  /* 0xff8000009a9a7808 */ /* 0x002fe40001000000 */
[----:B------:R-:W-:-:S05]  /*96c0*/  ISETP.GT.AND P2, PT, R168, 0x48, PT ;  /* 0x00000048a800780c */ /* 0x000fca0003f44270 */
[----:B------:R1:W-:Y:S01]  /*96d0*/  MUFU.EX2 R160, R191 ;  /* 0x000000bf00a07308 */ /* 0x0003e20000000800 */
[----:B--2---:R-:W-:Y:S02]  /*96e0*/  FSEL R169, R155, -INF , P3 ;  /* 0xff8000009ba97808 */ /* 0x004fe40001800000 */
[----:B------:R-:W-:Y:S01]  /*96f0*/  ISETP.GT.AND P3, PT, R168, 0x49, PT ;  /* 0x00000049a800780c */ /* 0x000fe20003f64270 */
[----:B------:R-:W-:-:S03]  /*9700*/  FFMA.FTZ R168, R173, UR5, -R159 ;  /* 0x00000005ada87c23 */ /* 0x000fc6000801089f */
[----:B------:R-:W-:Y:S01]  /*9710*/  FSEL R173, R3, -INF , P3 ;  /* 0xff80000003ad7808 */ /* 0x000fe20001800000 */
[----:B------:R-:W-:Y:S01]  /*9720*/  MUFU.EX2 R208, R208 ;  /* 0x000000d000d07308 */ /* 0x000fe20000000800 */
[----:B-1----:R-:W-:Y:S02]  /*9730*/  FMNMX.FTZ R191, R167, R172, !PT ;  /* 0x000000aca7bf7209 */ /* 0x002fe40007810000 */
[----:B0-----:R-:W-:Y:S02]  /*9740*/  FSEL R172, R158, -INF , P2 ;  /* 0xff8000009eac7808 */ /* 0x001fe40001000000 */
        /* <DEDUP_REMOVED lines=123> */
.L_x_2437:
        /* <DEDUP_REMOVED lines=34> */
.L_x_2427:
[----:B------:R-:W-:-:S13]  /*a120*/  ISETP.LE.AND P1, PT, RZ, UR61, PT ;  /* 0x0000003dff007c0c */ /* 0x000fda000bf23270 */
[----:B------:R-:W-:Y:S05]  /*a130*/  @!P1 BRA `(.L_x_2439) ;  /* 0x0000004000089947 */ /* 0x000fea0003800000 */
[----:B------:R-:W-:Y:S01]  /*a140*/  R2UR UR4, R17 ;  /* 0x00000000110472ca */ /* 0x000fe200000e0000 */
[----:B------:R-:W-:Y:S01]  /*a150*/  IMAD.MOV.U32 R20, RZ, RZ, R3 ;  /* 0x000000ffff147224 */ /* 0x000fe200078e0003 */
[----:B------:R-:W-:Y:S01]  /*a160*/  MOV R21, R4 ;  /* 0x0000000400157202 */ /* 0x000fe20000000f00 */
[----:B------:R-:W-:Y:S01]  /*a170*/  UMOV UR60, UR36 ;  /* 0x00000024003c7c82 */ /* 0x000fe20008000000 */
[----:B------:R-:W-:-:S09]  /*a180*/  ULDC UR37, c[0x0][0x9d8] ;  /* 0x0002760000257ab9 */ /* 0x000fd20000000800 */
[----:B------:R-:W-:-:S07]  /*a190*/  IMAD.U32 R23, RZ, RZ, UR4 ;  /* 0x00000004ff177e24 */ /* 0x000fce000f8e00ff */
.L_x_2450:
        /* <DEDUP_REMOVED lines=9> */
.L_x_2440:
        /* <DEDUP_REMOVED lines=8> */
.L_x_2441:
[----:B-1----:R-:W-:Y:S05]  /*a2b0*/  @P1 BRA `(.L_x_2442) ;  /* 0x0000000000081947 */ /* 0x002fea0003800000 */
[----:B------:R-:W1:Y:S02]  /*a2c0*/  SYNCS.PHASECHK.TRANS64.TRYWAIT P1, [UR4+0x38830], R3 ;  /* 0x03883003ff0075a7 */ /* 0x000e640008020144 */
[----:B-1----:R-:W-:Y:S05]  /*a2d0*/  @!P1 BRA `(.L_x_2443) ;  /* 0x000000e000149947 */ /* 0x002fea0003800000 */
.L_x_2442:
        /* <DEDUP_REMOVED lines=655> */
.L_x_2444:
        /* <DEDUP_REMOVED lines=8> */
.L_x_2445:
[----:B---3--:R-:W-:Y:S05]  /*cc50*/  @P1 BRA `(.L_x_2446) ;  /* 0x0000000000081947 */ /* 0x008fea0003800000 */
[----:B------:R-:W3:Y:S02]  /*cc60*/  SYNCS.PHASECHK.TRANS64.TRYWAIT P1, [UR4+0x38850], R0 ;  /* 0x03885000ff0075a7 */ /* 0x000ee40008020144 */
[----:B---3--:R-:W-:Y:S05]  /*cc70*/  @!P1 BRA `(.L_x_2447) ;  /* 0x000000b400c49947 */ /* 0x008fea0003800000 */
.L_x_2446:
        /* <DEDUP_REMOVED lines=37> */
.L_x_2448:
        /* <DEDUP_REMOVED lines=265> */
.L_x_2449:
        /* <DEDUP_REMOVED lines=29> */
[----:B------:R-:W-:Y:S02]  /*e130*/  F2FP.F16.F32.PACK_AB R195, R152, R195 ;  /* 0x000000c398c3723e */ /* 0x000fe400000000ff */
[----:B------:R-:W-:Y:S01]  /*e140*/  MOV R23, UR4 ;  /* 0x0000000400177c02 */ /* 0x000fe20008000f00 */
[----:B------:R-:W-:Y:S06]  /*e150*/  @P1 BRA `(.L_x_2450) ;  /* 0xffffffc000101947 */ /* 0x000fec000383ffff */
.L_x_2439:
        /* <DEDUP_REMOVED lines=131> */
.L_x_2451:
        /* <DEDUP_REMOVED lines=8> */
.L_x_2452:
[----:B-1----:R-:W-:Y:S05]  /*ea10*/  @P1 BRA `(.L_x_2453) ;  /* 0x0000000000081947 */ /* 0x002fea0003800000 */
[----:B------:R-:W1:Y:S02]  /*ea20*/  SYNCS.PHASECHK.TRANS64.TRYWAIT P1, [UR8+0x38850], R0 ;  /* 0x03885000ff0075a7 */ /* 0x000e640008020148 */
[----:B-1----:R-:W-:Y:S05]  /*ea30*/  @!P1 BRA `(.L_x_2454) ;  /* 0x00000098006c9947 */ /* 0x002fea0003800000 */
.L_x_2453:
[----:B------:R-:W-:Y:S01]  /*ea40*/  R2UR UR4, R16 ;  /* 0x00000000100472ca */ /* 0x000fe200000e0000 */
[----:B------:R-:W-:Y:S01]  /*ea50*/  WARPGROUP.ARRIVE ;  /* 0x00000000000079c5 */ /* 0x000fe20000000000 */
[----:B------:R-:W-:Y:S01]  /*ea60*/  UMOV UR7, 0x40000040 ;  /* 0x4000004000077882 */ /* 0x000fe20000000000 */
[----:B-1----:R-:W1:Y:S01]  /*ea70*/  SHFL.BFLY PT, R7, R18, 0x2, 0x1f ;  /* 0x0c401f0012077f89 */ /* 0x002e6200000e0000 */
[----:B------:R-:W-:Y:S02]  /*ea80*/  IMAD.MOV.U32 R6, RZ, RZ, RZ ;  /* 0x000000ffff067224 */ /* 0x000fe400078e00ff */
[----:B------:R-:W-:Y:S01]  /*ea90*/  IMAD.U32 R13, RZ, RZ, UR5 ;  /* 0x00000005ff0d7e24 */ /* 0x000fe2000f8e00ff */
        /* <DEDUP_REMOVED lines=8> */
[----:B------:R-:W-:Y:S01]  /*eb20*/  IMAD.MOV.U32 R5, RZ, RZ, RZ ;  /* 0x000000ffff057224 */ /* 0x000fe200078e00ff */
[----:B------:R-:W0:Y:S04]  /*eb30*/  SHFL.BFLY PT, R0, R7, 0x1, 0x1f ;  /* 0x0c201f0007007f89 */ /* 0x000e2800000e0000 */
[----:B------:R-:W-:Y:S01]  /*eb40*/  UMOV UR6, UR4 ;  /* 0x0000000400067c82 */ /* 0x000fe20008000000 */
[----:B------:R-:W1:Y:S01]  /*eb50*/  SHFL.BFLY PT, R9, R2, 0x1, 0x1f ;  /* 0x0c201f0002097f89 */ /* 0x000e6200000e0000 */
[----:B------:R-:W-:Y:S01]  /*eb60*/  HGMMA.64x256x16.F32 R24, R208, gdesc[UR4].tnspB, R24, gsb0 ;  /* 0x43e00004d0187df0 */ /* 0x000fe20008000818 */
[----:B------:R-:W-:Y:S01]  /*eb70*/  UIADD3 UR6, UR4, 0x80, URZ ;  /* 0x0000008004067890 */ /* 0x000fe2000fffe03f */
[----:B------:R-:W-:Y:S01]  /*eb80*/  UMOV UR7, 0x40000040 ;  /* 0x4000004000077882 */ /* 0x000fe20000000000 */
[----:B0-----:R-:W-:Y:S01]  /*eb90*/  FADD.FTZ R11, R7, R0 ;  /* 0x00000000070b7221 */ /* 0x001fe20000010000 */
[----:B------:R-:W-:Y:S01]  /*eba0*/  IMAD.U32 R7, RZ, RZ, UR5 ;  /* 0x00000005ff077e24 */ /* 0x000fe2000f8e00ff */
[----:B------:R-:W-:Y:S01]  /*ebb0*/  MOV R0, 0xff800000 ;  /* 0xff80000000007802 */ /* 0x000fe20000000f00 */
[----:B-1----:R-:W-:-:S02]  /*ebc0*/  FADD.FTZ R12, R2, R9 ;  /* 0x00000009020c7221 */ /* 0x002fc40000010000 */
[----:B------:R-:W-:Y:S01]  /*ebd0*/  FSETP.NE.FTZ.AND P1, PT, R11, RZ, PT ;  /* 0x000000ff0b00720b */ /* 0x000fe20003f35000 */
[----:B------:R-:W-:Y:S02]  /*ebe0*/  IMAD.MOV.U32 R2, RZ, RZ, -0x800000 ;  /* 0xff800000ff027424 */ /* 0x000fe400078e00ff */
[----:B------:R-:W-:-:S10]  /*ebf0*/  FSETP.NE.FTZ.AND P2, PT, R12, RZ, PT ;  /* 0x000000ff0c00720b */ /* 0x000fd40003f55000 */
[----:B------:R-:W0:Y:S01]  /*ec00*/  @P1 MUFU.LG2 R8, R11 ;  /* 0x0000000b00081308 */ /* 0x000e220000000c00 */
[----:B------:R-:W-:Y:S02]  /*ec10*/  @P1 FMUL.FTZ R7, R7, 0.69314718246459960938 ;  /* 0x3f31721807071820 */ /* 0x000fe40000410000 */
[----:B------:R-:W-:-:S05]  /*ec20*/  @P2 FMUL.FTZ R13, R13, 0.69314718246459960938 ;  /* 0x3f3172180d0d2820 */ /* 0x000fca0000410000 */
        /* <DEDUP_REMOVED lines=32> */
.L_x_2455:
        /* <DEDUP_REMOVED lines=143> */
.L_x_2419:
[----:B------:R-:W0:Y:S08]  /*f720*/  S2UR UR4, SR_CgaCtaId ;  /* 0x00000000000479c3 */ /* 0x000e300000008800 */
[----:B------:R-:W-:Y:S06]  /*f730*/  BAR.SYNC.DEFER_BLOCKING 0x5, 0x180 ;  /* 0x0146000000007b1d */ /* 0x000fec0000010000 */
[----:B------:R-:W-:Y:S01]  /*f740*/  UMOV UR7, 0x400 ;  /* 0x0000040000077882 */ /* 0x000fe20000000000 */
[----:B------:R-:W-:Y:S01]  /*f750*/  BSSY B0, `(.L_x_2456) ;  /* 0x00002f0000007945 */ /* 0x000fe20003800000 */
[----:B0-----:R-:W-:-:S09]  /*f760*/  ULEA UR7, UR4, UR7, 0x18 ;  /* 0x0000000704077291 */ /* 0x001fd2000f8ec03f */
[----:B------:R-:W0:Y:S02]  /*f770*/  LDS.128 R4, [UR7+0x388d0] ;  /* 0x0388d007ff047984 */ /* 0x000e240008000c00 */
[----:B0-----:R-:W-:Y:S02]  /*f780*/  R2UR UR5, R5 ;  /* 0x00000000050572ca */ /* 0x001fe400000e0000 */
[----:B------:R-:W-:Y:S01]  /*f790*/  R2UR UR6, R6 ;  /* 0x00000000060672ca */ /* 0x000fe200000e0000 */
[----:B------:R-:W-:Y:S06]  /*f7a0*/  BAR.ARV 0x4, 0x180 ;  /* 0x0106000000007b1d */ /* 0x000fec0000002000 */
[----:B------:R-:W-:Y:S08]  /*f7b0*/  @P0 BRA `(.L_x_2457) ;  /* 0x0000002000100947 */ /* 0x000ff00003800000 */
[----:B------:R-:W2:Y:S01]  /*f7c0*/  LDL R8, [R1+0x4] ;  /* 0x0000040001087983 */ /* 0x000ea20000100800 */
[----:B------:R-:W0:Y:S01]  /*f7d0*/  S2UR UR4, SR_SWINHI ;  /* 0x00000000000479c3 */ /* 0x000e220000002f00 */
[----:B------:R-:W-:Y:S01]  /*f7e0*/  IMAD.MOV.U32 R98, RZ, RZ, 0x2 ;  /* 0x00000002ff627424 */ /* 0x000fe200078e00ff */
        /* <DEDUP_REMOVED lines=11> */
[----:B------:R-:W-:Y:S01]  /*f8a0*/  UMOV UR8, UR7 ;  /* 0x0000000700087c82 */ /* 0x000fe20008000000 */
[----:B0-----:R-:W-:Y:S01]  /*f8b0*/  UMOV UR9, UR4 ;  /* 0x0000000400097c82 */ /* 0x001fe20008000000 */
        /* <DEDUP_REMOVED lines=16> */
[----:B------:R-:W-:Y:S02]  /*f9c0*/  R2UR UR11, R223 ;  /* 0x00000000df0b72ca */ /* 0x000fe400000e0000 */
[----:B------:R-:W-:Y:S02]  /*f9d0*/  R2UR UR10, R221 ;  /* 0x00000000dd0a72ca */ /* 0x000fe400000e0000 */
[----:B------:R-:W-:-:S02]  /*f9e0*/  F2FP.F16.F32.PACK_AB R74, R77, R76 ;  /* 0x0000004c4d4a723e */ /* 0x000fc400000000ff */
[----:B------:R-:W-:Y:S02]  /*f9f0*/  F2FP.F16.F32.PACK_AB R75, R16, R75 ;  /* 0x0000004b104b723e */ /* 0x000fe400000000ff */
[----:B------:R-:W-:Y:S01]  /*fa00*/  F2FP.F16.F32.PACK_AB R81, R3, R82 ;  /* 0x000000520351723e */ /* 0x000fe200000000ff */
[----:B------:R-:W0:Y:S01]  /*fa10*/  LDC R16, c[0x0][0xbe8] ;  /* 0x0002fa00ff107b82 */ /* 0x000e220000000800 */
[----:B------:R-:W-:Y:S02]  /*fa20*/  F2FP.F16.F32.PACK_AB R82, R85, R84 ;  /* 0x000000545552723e */ /* 0x000fe400000000ff */
[----:B------:R-:W-:Y:S02]  /*fa30*/  F2FP.F16.F32.PACK_AB R83, R83, R86 ;  /* 0x000000565353723e */ /* 0x000fe400000000ff */
[----:B------:R-:W-:Y:S01]  /*fa40*/  F2FP.F16.F32.PACK_AB R84, R89, R88 ;  /* 0x000000585954723e */ /* 0x000fe200000000ff */
[----:B------:R-:W-:Y:S01]  /*fa50*/  USHF.L.U64.HI UR13, UR10, 0x2, UR11 ;  /* 0x000000020a0d7899 */ /* 0x000fe2000801020b */
[----:B------:R-:W-:Y:S01]  /*fa60*/  F2FP.F16.F32.PACK_AB R85, R91, R90 ;  /* 0x0000005a5b55723e */ /* 0x000fe200000000ff */
[----:B------:R-:W-:Y:S01]  /*fa70*/  USHF.L.U32 UR12, UR10, 0x2, URZ ;  /* 0x000000020a0c7899 */ /* 0x000fe2000800063f */
[----:B------:R-:W-:-:S02]  /*fa80*/  F2FP.F16.F32.PACK_AB R86, R93, R92 ;  /* 0x0000005c5d56723e */ /* 0x000fc400000000ff */
[----:B------:R-:W-:Y:S01]  /*fa90*/  F2FP.F16.F32.PACK_AB R87, R165, R87 ;  /* 0x00000057a557723e */ /* 0x000fe200000000ff */
[----:B------:R-:W-:Y:S01]  /*faa0*/  ULDC.64 UR10, c[0x0][0xc00] ;  /* 0x00030000000a7ab9 */ /* 0x000fe20000000a00 */
[----:B------:R-:W-:Y:S01]  /*fab0*/  F2FP.F16.F32.PACK_AB R96, R97, R96 ;  /* 0x000000606160723e */ /* 0x000fe200000000ff */
[----:B------:R-:W-:Y:S01]  /*fac0*/  UISETP.NE.U32.AND UP0, UPT, UR10, URZ, UPT ;  /* 0x0000003f0a00728c */ /* 0x000fe2000bf05070 */
[----:B------:R-:W-:Y:S01]  /*fad0*/  F2FP.F16.F32.PACK_AB R104, R105, R104 ;  /* 0x000000686968723e */ /* 0x000fe200000000ff */
[----:B------:R-:W-:Y:S01]  /*fae0*/  UIADD3 UR4, UP1, UR12, UR10, URZ ;  /* 0x0000000a0c047290 */ /* 0x000fe2000ff3e03f */
[----:B------:R-:W-:Y:S01]  /*faf0*/  F2FP.F16.F32.PACK_AB R97, R167, R166 ;  /* 0x000000a6a761723e */ /* 0x000fe200000000ff */
[----:B------:R-:W-:Y:S01]  /*fb00*/  UISETP.NE.AND.EX UP0, UPT, UR11, URZ, UPT, UP0 ;  /* 0x0000003f0b00728c */ /* 0x000fe2000bf05300 */
[----:B------:R-:W-:Y:S01]  /*fb10*/  F2FP.F16.F32.PACK_AB R105, R107, R106 ;  /* 0x0000006a6b69723e */ /* 0x000fe200000000ff */
[----:B------:R-:W-:Y:S01]  /*fb20*/  UIADD3.X UR10, UR13, UR11, URZ, UP1, !UPT ;  /* 0x0000000b0d0a7290 */ /* 0x000fe20008ffe43f */
        /* <DEDUP_REMOVED lines=22> */
[----:B------:R-:W-:Y:S01]  /*fc90*/  R2UR UR14, R214 ;  /* 0x00000000d60e72ca */ /* 0x000fe200000e0000 */
[----:B--2---:R-:W-:-:S03]  /*fca0*/  IMAD.WIDE R98, R8, R98, UR8 ;  /* 0x0000000808627e25 */ /* 0x004fc6000f8e0262 */
[C---:B------:R-:W-:Y:S02]  /*fcb0*/  IADD3 R169, P1, R98.reuse, 0x20, RZ ;  /* 0x0000002062a97810 */ /* 0x040fe40007f3e0ff */
[C---:B------:R-:W-:Y:S02]  /*fcc0*/  IADD3 R171, P0, R98.reuse, 0x40, RZ ;  /* 0x0000004062ab7810 */ /* 0x040fe40007f1e0ff */
[C---:B------:R-:W-:Y:S01]  /*fcd0*/  IADD3 R173, P4, R98.reuse, 0x60, RZ ;  /* 0x0000006062ad7810 */ /* 0x040fe20007f9e0ff */
[--C-:B------:R-:W-:Y:S01]  /*fce0*/  IMAD.X R9, RZ, RZ, R99.reuse, P1 ;  /* 0x000000ffff097224 */ /* 0x100fe200008e0663 */
[C---:B------:R-:W-:Y:S01]  /*fcf0*/  LOP3.LUT R5, R98.reuse, 0x380, RZ, 0xc0, !PT ;  /* 0x0000038062057812 */ /* 0x040fe200078ec0ff */
[--C-:B------:R-:W-:Y:S01]  /*fd00*/  IMAD.X R11, RZ, RZ, R99.reuse, P0 ;  /* 0x000000ffff0b7224 */ /* 0x100fe200000e0663 */
[C---:B------:R-:W-:Y:S01]  /*fd10*/  IADD3 R175, P3, R98.reuse, 0x4000, RZ ;  /* 0x0000400062af7810 */ /* 0x040fe20007f7e0ff */
[----:B------:R-:W-:Y:S01]  /*fd20*/  IMAD.X R13, RZ, RZ, R99, P4 ;  /* 0x000000ffff0d7224 */ /* 0x000fe200020e0663 */
[----:B------:R-:W-:-:S02]  /*fd30*/  IADD3 R177, P6, R98, 0x4020, RZ ;  /* 0x0000402062b17810 */ /* 0x000fc40007fde0ff */
[C---:B------:R-:W-:Y:S02]  /*fd40*/  IADD3 R179, P5, R98.reuse, 0x4040, RZ ;  /* 0x0000404062b37810 */ /* 0x040fe40007fbe0ff */
[C---:B------:R-:W-:Y:S01]  /*fd50*/  IADD3 R181, P2, R98.reuse, 0x4060, RZ ;  /* 0x0000406062b57810 */ /* 0x040fe20007f5e0ff */
[--C-:B------:R-:W-:Y:S01]  /*fd60*/  IMAD.X R19, RZ, RZ, R99.reuse, P6 ;  /* 0x000000ffff137224 */ /* 0x100fe200030e0663 */
[----:B------:R-:W-:Y:S01]  /*fd70*/  IADD3 R183, P1, R98, 0x8000, RZ ;  /* 0x0000800062b77810 */ /* 0x000fe20007f3e0ff */
[--C-:B------:R-:W-:Y:S01]  /*fd80*/  IMAD.X R21, RZ, RZ, R99.reuse, P5 ;  /* 0x000000ffff157224 */ /* 0x100fe200028e0663 */
[----:B------:R-:W-:Y:S01]  /*fd90*/  LOP3.LUT R8, R169, 0x380, RZ, 0xc0, !PT ;  /* 0x00000380a9087812 */ /* 0x000fe200078ec0ff */
[--C-:B------:R-:W-:Y:S01]  /*fda0*/  IMAD.X R31, RZ, RZ, R99.reuse, P2 ;  /* 0x000000ffff1f7224 */ /* 0x100fe200010e0663 */
[----:B------:R-:W-:Y:S01]  /*fdb0*/  LOP3.LUT R10, R171, 0x380, RZ, 0xc0, !PT ;  /* 0x00000380ab0a7812 */ /* 0x000fe200078ec0ff */
[----:B------:R-:W-:Y:S01]  /*fdc0*/  IMAD.X R39, RZ, RZ, R99, P1 ;  /* 0x000000ffff277224 */ /* 0x000fe200008e0663 */
[----:B------:R-:W-:-:S02]  /*fdd0*/  LOP3.LUT R12, R173, 0x380, RZ, 0xc0, !PT ;  /* 0x00000380ad0c7812 */ /* 0x000fc400078ec0ff */
[----:B------:R-:W-:Y:S02]  /*fde0*/  SHF.R.U64 R5, R5, 0x3, RZ ;  /* 0x0000000305057819 */ /* 0x000fe400000012ff */
[----:B------:R-:W-:Y:S02]  /*fdf0*/  LOP3.LUT R14, R175, 0x380, RZ, 0xc0, !PT ;  /* 0x00000380af0e7812 */ /* 0x000fe400078ec0ff */
[----:B------:R-:W-:Y:S02]  /*fe00*/  SHF.R.U64 R8, R8, 0x3, RZ ;  /* 0x0000000308087819 */ /* 0x000fe400000012ff */
[----:B------:R-:W-:Y:S02]  /*fe10*/  IADD3 R46, P0, R98, 0x8020, RZ ;  /* 0x00008020622e7810 */ /* 0x000fe40007f1e0ff */
[----:B------:R-:W-:Y:S02]  /*fe20*/  IADD3.X R15, RZ, R99, RZ, P3, !PT ;  /* 0x00000063ff0f7210 */ /* 0x000fe40001ffe4ff */
[----:B------:R-:W-:Y:S01]  /*fe30*/  SHF.R.U64 R10, R10, 0x3, RZ ;  /* 0x000000030a0a7819 */ /* 0x000fe200000012ff */
[----:B------:R-:W-:Y:S01]  /*fe40*/  IMAD.X R47, RZ, RZ, R99, P0 ;  /* 0x000000ffff2f7224 */ /* 0x000fe200000e0663 */
[----:B------:R-:W-:-:S02]  /*fe50*/  LOP3.LUT R18, R177, 0x380, RZ, 0xc0, !PT ;  /* 0x00000380b1127812 */ /* 0x000fc400078ec0ff */
[C---:B------:R-:W-:Y:S02]  /*fe60*/  IADD3 R54, P4, R98.reuse, 0x8040, RZ ;  /* 0x0000804062367810 */ /* 0x040fe40007f9e0ff */
[C---:B------:R-:W-:Y:S02]  /*fe70*/  IADD3 R62, P3, R98.reuse, 0x8060, RZ ;  /* 0x00008060623e7810 */ /* 0x040fe40007f7e0ff */
[C---:B------:R-:W-:Y:S01]  /*fe80*/  IADD3 R70, P6, R98.reuse, 0xc000, RZ ;  /* 0x0000c00062467810 */ /* 0x040fe20007fde0ff */
[--C-:B------:R-:W-:Y:S01]  /*fe90*/  IMAD.X R55, RZ, RZ, R99.reuse, P4 ;  /* 0x000000ffff377224 */ /* 0x100fe200020e0663 */
[C---:B------:R-:W-:Y:S02]  /*fea0*/  IADD3 R4, P5, R98.reuse, 0xc020, RZ ;  /* 0x0000c02062047810 */ /* 0x040fe40007fbe0ff */
[C---:B------:R-:W-:Y:S01]  /*feb0*/  IADD3 R23, P2, R98.reuse, 0xc040, RZ ;  /* 0x0000c04062177810 */ /* 0x040fe20007f5e0ff */
[--C-:B------:R-:W-:Y:S01]  /*fec0*/  IMAD.X R71, RZ, RZ, R99.reuse, P6 ;  /* 0x000000ffff477224 */ /* 0x100fe200030e0663 */
[----:B------:R-:W-:Y:S01]  /*fed0*/  IADD3 R6, P1, R98, 0xc060, RZ ;  /* 0x0000c06062067810 */ /* 0x000fe20007f3e0ff */
[--C-:B------:R-:W-:Y:S01]  /*fee0*/  IMAD.X R79, RZ, RZ, R99.reuse, P5 ;  /* 0x000000ffff4f7224 */ /* 0x100fe200028e0663 */
[----:B------:R-:W-:Y:S01]  /*fef0*/  SHF.R.U64 R12, R12, 0x3, RZ ;  /* 0x000000030c0c7819 */ /* 0x000fe200000012ff */
[----:B------:R-:W-:Y:S01]  /*ff00*/  IMAD.X R95, RZ, RZ, R99, P2 ;  /* 0x000000ffff5f7224 */ /* 0x000fe200010e0663 */
[----:B------:R-:W-:-:S02]  /*ff10*/  LOP3.LUT R20, R179, 0x380, RZ, 0xc0, !PT ;  /* 0x00000380b3147812 */ /* 0x000fc400078ec0ff */
[----:B------:R-:W-:Y:S01]  /*ff20*/  LOP3.LUT R98, R5, R98, RZ, 0x3c, !PT ;  /* 0x0000006205627212 */ /* 0x000fe200078e3cff */
[----:B------:R-:W-:Y:S01]  /*ff30*/  IMAD.X R5, RZ, RZ, R99, P1 ;  /* 0x000000ffff057224 */ /* 0x000fe200008e0663 */
[----:B------:R-:W-:Y:S02]  /*ff40*/  SHF.R.U64 R14, R14, 0x3, RZ ;  /* 0x000000030e0e7819 */ /* 0x000fe400000012ff */
[----:B------:R-:W-:Y:S02]  /*ff50*/  LOP3.LUT R30, R181, 0x380, RZ, 0xc0, !PT ;  /* 0x00000380b51e7812 */ /* 0x000fe400078ec0ff */
        /* <DEDUP_REMOVED lines=8> */
[----:B------:R-:W-:-:S02]  /*ffe0*/  IADD3.X R63, RZ, R99, RZ, P3, !PT ;  /* 0x00000063ff3f7210 */ /* 0x000fc40001ffe4ff */
[----:B------:R-:W-:Y:S02]  /*fff0*/  LOP3.LUT R14, R14, R175, RZ, 0x3c, !PT ;  /* 0x000000af0e0e7212 */ /* 0x000fe400078e3cff */
[----:B------:R-:W-:Y:S02]  /*10000*/  SHF.R.U64 R30, R30, 0x3, RZ ;  /* 0x000000031e1e7819 */ /* 0x000fe400000012ff */
[----:B------:R-:W-:Y:S02]  /*10010*/  LOP3.LUT R173, R62, 0x380, RZ, 0xc0, !PT ;  /* 0x000003803ead7812 */ /* 0x000fe400078ec0ff */
[----:B------:R-:W-:Y:S01]  /*10020*/  MOV R98, R98 ;  /* 0x0000006200627202 */ /* 0x000fe20000000f00 */
[----:B------:R-:W-:Y:S01]  /*10030*/  BAR.SYNC.DEFER_BLOCKING 0x1, 0x100 ;  /* 0x0044000000007b1d */ /* 0x000fe20000010000 */
[----:B------:R-:W-:Y:S02]  /*10040*/  LOP3.LUT R78, R4, 0x380, RZ, 0xc0, !PT ;  /* 0x00000380044e7812 */ /* 0x000fe400078ec0ff */
[----:B------:R-:W-:-:S02]  /*10050*/  SHF.R.U64 R38, R38, 0x3, RZ ;  /* 0x0000000326267819 */ /* 0x000fc400000012ff */
[----:B------:R-:W-:Y:S02]  /*10060*/  LOP3.LUT R175, R70, 0x380, RZ, 0xc0, !PT ;  /* 0x0000038046af7812 */ /* 0x000fe400078ec0ff */
[----:B------:R-:W-:Y:S02]  /*10070*/  LOP3.LUT R99, R6, 0x380, RZ, 0xc0, !PT ;  /* 0x0000038006637812 */ /* 0x000fe400078ec0ff */
[----:B------:R-:W-:Y:S02]  /*10080*/  LOP3.LUT R18, R18, R177, RZ, 0x3c, !PT ;  /* 0x000000b112127212 */ /* 0x000fe400078e3cff */
[----:B------:R-:W-:Y:S02]  /*10090*/  SHF.R.U64 R169, R169, 0x3, RZ ;  /* 0x00000003a9a97819 */ /* 0x000fe400000012ff */
[----:B------:R-:W-:Y:S02]  /*100a0*/  MOV R8, R8 ;  /* 0x0000000800087202 */ /* 0x000fe40000000f00 */
[----:B------:R-:W-:-:S02]  /*100b0*/  LOP3.LUT R20, R20, R179, RZ, 0x3c, !PT ;  /* 0x000000b314147212 */ /* 0x000fc400078e3cff */
[----:B------:R-:W-:Y:S02]  /*100c0*/  SHF.R.U64 R171, R171, 0x3, RZ ;  /* 0x00000003abab7819 */ /* 0x000fe400000012ff */
[----:B------:R-:W-:Y:S02]  /*100d0*/  LOP3.LUT R94, R23, 0x380, RZ, 0xc0, !PT ;  /* 0x00000380175e7812 */ /* 0x000fe400078ec0ff */
[----:B------:R-:W-:Y:S02]  /*100e0*/  MOV R10, R10 ;  /* 0x0000000a000a7202 */ /* 0x000fe40000000f00 */
[----:B------:R-:W-:Y:S01]  /*100f0*/  LOP3.LUT R30, R30, R181, RZ, 0x3c, !PT ;  /* 0x000000b51e1e7212 */ /* 0x000fe200078e3cff */
[----:B------:R1:W-:Y:S01]  /*10100*/  STSM.16.M88.4 [R98], R24 ;  /* 0x0000001862007844 */ /* 0x0003e20000000200 */
[----:B------:R-:W-:Y:S02]  /*10110*/  SHF.R.U64 R173, R173, 0x3, RZ ;  /* 0x00000003adad7819 */ /* 0x000fe400000012ff */
[----:B------:R-:W-:Y:S01]  /*10120*/  SHF.R.U64 R29, R78, 0x3, RZ ;  /* 0x000000034e1d7819 */ /* 0x000fe200000012ff */
[----:B------:R2:W-:Y:S01]  /*10130*/  STSM.16.M88.4 [R8], R32 ;  /* 0x0000002008007844 */ /* 0x0005e20000000200 */
[----:B------:R-:W-:-:S02]  /*10140*/  MOV R12, R12 ;  /* 0x0000000c000c7202 */ /* 0x000fc40000000f00 */
[----:B------:R-:W-:Y:S01]  /*10150*/  LOP3.LUT R38, R38, R183, RZ, 0x3c, !PT ;  /* 0x000000b726267212 */ /* 0x000fe200078e3cff */
[----:B------:R3:W-:Y:S01]  /*10160*/  STSM.16.M88.4 [R10], R40 ;  /* 0x000000280a007844 */ /* 0x0007e20000000200 */
[----:B------:R-:W-:Y:S02]  /*10170*/  SHF.R.U64 R175, R175, 0x3, RZ ;  /* 0x00000003afaf7819 */ /* 0x000fe400000012ff */
[----:B------:R-:W-:Y:S01]  /*10180*/  SHF.R.U64 R99, R99, 0x3, RZ ;  /* 0x0000000363637819 */ /* 0x000fe200000012ff */
[----:B------:R4:W-:Y:S01]  /*10190*/  STSM.16.M88.4 [R12], R48 ;  /* 0x000000300c007844 */ /* 0x0009e20000000200 */
[----:B------:R-:W-:Y:S02]  /*101a0*/  MOV R14, R14 ;  /* 0x0000000e000e7202 */ /* 0x000fe40000000f00 */
[----:B------:R-:W-:Y:S02]  /*101b0*/  LOP3.LUT R46, R169, R46, RZ, 0x3c, !PT ;  /* 0x0000002ea92e7212 */ /* 0x000fe400078e3cff */
[----:B------:R-:W-:Y:S01]  /*101c0*/  MOV R18, R18 ;  /* 0x0000001200127202 */ /* 0x000fe20000000f00 */
[----:B------:R4:W-:Y:S01]  /*101d0*/  STSM.16.M88.4 [R14], R56 ;  /* 0x000000380e007844 */ /* 0x0009e20000000200 */
[----:B------:R-:W-:-:S02]  /*101e0*/  LOP3.LUT R54, R171, R54, RZ, 0x3c, !PT ;  /* 0x00000036ab367212 */ /* 0x000fc400078e3cff */
[----:B------:R-:W-:Y:S01]  /*101f0*/  SHF.R.U64 R28, R94, 0x3, RZ ;  /* 0x000000035e1c7819 */ /* 0x000fe200000012ff */
[----:B------:R4:W-:Y:S01]  /*10200*/  STSM.16.M88.4 [R18], R64 ;  /* 0x0000004012007844 */ /* 0x0009e20000000200 */
[----:B------:R-:W-:Y:S02]  /*10210*/  MOV R20, R20 ;  /* 0x0000001400147202 */ /* 0x000fe40000000f00 */
[----:B------:R-:W-:Y:S02]  /*10220*/  LOP3.LUT R62, R173, R62, RZ, 0x3c, !PT ;  /* 0x0000003ead3e7212 */ /* 0x000fe400078e3cff */
[----:B------:R-:W-:Y:S01]  /*10230*/  LOP3.LUT R78, R29, R4, RZ, 0x3c, !PT ;  /* 0x000000041d4e7212 */ /* 0x000fe200078e3cff */
[----:B------:R4:W-:Y:S01]  /*10240*/  STSM.16.M88.4 [R20], R72 ;  /* 0x0000004814007844 */ /* 0x0009e20000000200 */
[----:B------:R-:W-:Y:S02]  /*10250*/  MOV R30, R30 ;  /* 0x0000001e001e7202 */ /* 0x000fe40000000f00 */
[----:B------:R-:W-:-:S02]  /*10260*/  LOP3.LUT R70, R175, R70, RZ, 0x3c, !PT ;  /* 0x00000046af467212 */ /* 0x000fc400078e3cff */
[----:B------:R-:W-:Y:S01]  /*10270*/  LOP3.LUT R4, R99, R6, RZ, 0x3c, !PT ;  /* 0x0000000663047212 */ /* 0x000fe200078e3cff */
[----:B------:R4:W-:Y:S01]  /*10280*/  STSM.16.M88.4 [R30], R80 ;  /* 0x000000501e007844 */ /* 0x0009e20000000200 */
[----:B------:R-:W-:Y:S02]  /*10290*/  MOV R38, R38 ;  /* 0x0000002600267202 */ /* 0x000fe40000000f00 */
[----:B------:R-:W-:Y:S02]  /*102a0*/  MOV R46, R46 ;  /* 0x0000002e002e7202 */ /* 0x000fe40000000f00 */
[----:B-1----:R-:W-:Y:S01]  /*102b0*/  F2FP.F16.F32.PACK_AB R98, R101, R100 ;  /* 0x000000646562723e */ /* 0x002fe200000000ff */
[----:B------:R4:W-:Y:S01]  /*102c0*/  STSM.16.M88.4 [R38], R84 ;  /* 0x0000005426007844 */ /* 0x0009e20000000200 */
[----:B------:R-:W-:Y:S02]  /*102d0*/  F2FP.F16.F32.PACK_AB R99, R103, R102 ;  /* 0x000000666763723e */ /* 0x000fe400000000ff */
[----:B------:R-:W-:-:S02]  /*102e0*/  LOP3.LUT R94, R28, R23, RZ, 0x3c, !PT ;  /* 0x000000171c5e7212 */ /* 0x000fc400078e3cff */
[----:B------:R-:W-:Y:S01]  /*102f0*/  MOV R54, R54 ;  /* 0x0000003600367202 */ /* 0x000fe20000000f00 */
[----:B------:R4:W-:Y:S01]  /*10300*/  STSM.16.M88.4 [R46], R96 ;  /* 0x000000602e007844 */ /* 0x0009e20000000200 */
[----:B------:R-:W-:Y:S02]  /*10310*/  MOV R62, R62 ;  /* 0x0000003e003e7202 */ /* 0x000fe40000000f00 */
[----:B------:R-:W-:Y:S01]  /*10320*/  MOV R70, R70 ;  /* 0x0000004600467202 */ /* 0x000fe20000000f00 */
[----:B------:R4:W-:Y:S01]  /*10330*/  STSM.16.M88.4 [R54], R104 ;  /* 0x0000006836007844 */ /* 0x0009e20000000200 */
[----:B------:R-:W-:Y:S02]  /*10340*/  MOV R78, R78 ;  /* 0x0000004e004e7202 */ /* 0x000fe40000000f00 */
[----:B------:R-:W-:Y:S01]  /*10350*/  MOV R94, R94 ;  /* 0x0000005e005e7202 */ /* 0x000fe20000000f00 */
[----:B------:R4:W-:Y:S01]  /*10360*/  STSM.16.M88.4 [R62], R112 ;  /* 0x000000703e007844 */ /* 0x0009e20000000200 */
[----:B------:R-:W-:Y:S01]  /*10370*/  MOV R6, R4 ;  /* 0x0000000400067202 */ /* 0x000fe20000000f00 */
[----:B------:R-:W-:Y:S01]  /*10380*/  IMAD.U32 R4, RZ, RZ, UR4 ;  /* 0x00000004ff047e24 */ /* 0x000fe2000f8e00ff */
[----:B------:R-:W-:Y:S01]  /*10390*/  PLOP3.LUT P0, PT, PT, PT, UP0, 0x80, 0x0 ;  /* 0x000000000000781c */ /* 0x000fe20003f0f008 */
[----:B------:R4:W-:Y:S01]  /*103a0*/  STSM.16.M88.4 [R70], R120 ;  /* 0x0000007846007844 */ /* 0x0009e20000000200 */
[----:B------:R-:W-:Y:S01]  /*103b0*/  IMAD.U32 R5, RZ, RZ, UR10 ;  /* 0x0000000aff057e24 */ /* 0x000fe2000f8e00ff */
[----:B------:R-:W-:-:S02]  /*103c0*/  ULDC.64 UR10, c[0x0][0xc08] ;  /* 0x00030200000a7ab9 */ /* 0x000fc40000000a00 */
[----:B------:R4:W-:Y:S04]  /*103d0*/  STSM.16.M88.4 [R78], R128 ;  /* 0x000000804e007844 */ /* 0x0009e80000000200 */
[----:B------:R4:W-:Y:S04]  /*103e0*/  STSM.16.M88.4 [R94], R136 ;  /* 0x000000885e007844 */ /* 0x0009e80000000200 */
[----:B------:R4:W-:Y:S01]  /*103f0*/  STSM.16.M88.4 [R6], R144 ;  /* 0x0000009006007844 */ /* 0x0009e20000000200 */
[----:B------:R-:W-:Y:S06]  /*10400*/  BAR.SYNC.DEFER_BLOCKING 0x1, 0x100 ;  /* 0x0044000000007b1d */ /* 0x000fec0000010000 */
[----:B------:R-:W4:Y:S01]  /*10410*/  @P0 LDG.E R3, desc[UR38][R4.64] ;  /* 0x0000002604030981 */ /* 0x000f22000c1e1900 */
[----:B------:R-:W-:Y:S01]  /*10420*/  UISETP.NE.U32.AND UP1, UPT, UR10, URZ, UPT ;  /* 0x0000003f0a00728c */ /* 0x000fe2000bf25070 */
[----:B0-----:R-:W-:Y:S01]  /*10430*/  ISETP.NE.AND P1, PT, R16, 0x1, PT ;  /* 0x000000011000780c */ /* 0x001fe20003f25270 */
[----:B------:R-:W-:Y:S01]  /*10440*/  UMOV UR4, URZ ;  /* 0x0000003f00047c82 */ /* 0x000fe20008000000 */
[----:B------:R-:W-:Y:S01]  /*10450*/  VIADD R13, R216, UR14 ;  /* 0x0000000ed80d7c36 */ /* 0x000fe20008000000 */
[----:B------:R-:W-:-:S06]  /*10460*/  UISETP.NE.AND.EX UP1, UPT, UR11, URZ, UPT, UP1 ;  /* 0x0000003f0b00728c */ /* 0x000fcc000bf25310 */
[----:B------:R-:W-:-:S04]  /*10470*/  PLOP3.LUT P2, PT, PT, PT, UP1, 0x80, 0x0 ;  /* 0x000000000000781c */ /* 0x000fc80003f4f018 */
[----:B--2---:R-:W0:Y:S01]  /*10480*/  @P1 LDC R8, c[0x0][0xbec] ;  /* 0x0002fb00ff081b82 */ /* 0x004e220000000800 */
[----:B------:R-:W-:-:S03]  /*10490*/  @UP1 UIADD3 UR10, UP2, UR12, UR10, URZ ;  /* 0x0000000a0c0a1290 */ /* 0x000fc6000ff5e03f */
[----:B------:R-:W-:Y:S01]  /*104a0*/  ULDC UR12, c[0x0][0xa88] ;  /* 0x0002a200000c7ab9 */ /* 0x000fe20000000800 */
[----:B------:R-:W-:Y:S02]  /*104b0*/  @UP1 UIADD3.X UR11, UR13, UR11, URZ, UP2, !UPT ;  /* 0x0000000b0d0b1290 */ /* 0x000fe400097fe43f */
[----:B---3--:R-:W-:Y:S01]  /*104c0*/  IMAD.U32 R10, RZ, RZ, UR10 ;  /* 0x0000000aff0a7e24 */ /* 0x008fe2000f8e00ff */
[----:B------:R-:W1:Y:S03]  /*104d0*/  @P1 LDC R9, c[0x0][0xbf0] ;  /* 0x0002fc00ff091b82 */ /* 0x000e660000000800 */
[----:B------:R-:W-:Y:S01]  /*104e0*/  IMAD.U32 R11, RZ, RZ, UR11 ;  /* 0x0000000bff0b7e24 */ /* 0x000fe2000f8e00ff */
[----:B----4-:R-:W-:Y:S02]  /*104f0*/  @P0 R2UR UR4, R3 ;  /* 0x00000000030402ca */ /* 0x010fe400000e0000 */
[----:B------:R-:W-:-:S06]  /*10500*/  MOV R3, UR12 ;  /* 0x0000000c00037c02 */ /* 0x000fcc0008000f00 */
[----:B------:R2:W5:Y:S01]  /*10510*/  @P2 LDG.E R3, desc[UR38][R10.64] ;  /* 0x000000260a032981 */ /* 0x000562000c1e1900 */
[----:B01----:R-:W-:Y:S06]  /*10520*/  @P2 BRA `(.L_x_2458) ;  /* 0x0000000000102947 */ /* 0x003fec0003800000 */
[----:B------:R-:W-:Y:S05]  /*10530*/  @!P0 BRA `(.L_x_2458) ;  /* 0x00000000000c8947 */ /* 0x000fea0003800000 */
[----:B------:R-:W3:Y:S04]  /*10540*/  LDG.E R6, desc[UR38][R4.64] ;  /* 0x0000002604067981 */ /* 0x000ee8000c1e1900 */
[----:B-----5:R-:W3:Y:S02]  /*10550*/  LDG.E R3, desc[UR38][R4.64+0x4] ;  /* 0x0000042604037981 */ /* 0x020ee4000c1e1900 */
[----:B---3--:R-:W-:-:S07]  /*10560*/  IMAD.IADD R3, R3, 0x1, -R6 ;  /* 0x0000000103037824 */ /* 0x008fce00078e0a06 */
.L_x_2458:
[----:B------:R-:W3:Y:S01]  /*10570*/  LDL R14, [R1] ;  /* 0x00000000010e7983 */ /* 0x000ee20000100800 */
[----:B------:R-:W-:Y:S01]  /*10580*/  R2UR UR21, R222 ;  /* 0x00000000de1572ca */ /* 0x000fe200000e0000 */
[----:B------:R-:W-:Y:S01]  /*10590*/  ULDC.64 UR16, c[0x0][0xb90] ;  /* 0x0002e40000107ab9 */ /* 0x000fe20000000a00 */
[----:B------:R-:W-:Y:S01]  /*105a0*/  R2UR UR19, R223 ;  /* 0x00000000df1372ca */ /* 0x000fe200000e0000 */
[----:B------:R-:W-:Y:S01]  /*105b0*/  @P1 IMAD.HI.U32 R4, R13, R8, RZ ;  /* 0x000000080d041227 */ /* 0x000fe200078e00ff */
[----:B------:R-:W-:Y:S01]  /*105c0*/  R2UR UR18, R221 ;  /* 0x00000000dd1272ca */ /* 0x000fe200000e0000 */
[----:B------:R-:W-:Y:S01]  /*105d0*/  USHF.R.S32.HI UR11, URZ, 0x1f, UR4 ;  /* 0x0000001f3f0b7899 */ /* 0x000fe20008011404 */
[----:B------:R-:W-:Y:S01]  /*105e0*/  R2UR UR20, R214 ;  /* 0x00000000d61472ca */ /* 0x000fe200000e0000 */
[----:B------:R-:W-:Y:S01]  /*105f0*/  UMOV UR10, UR4 ;  /* 0x00000004000a7c82 */ /* 0x000fe20008000000 */
[--C-:B------:R-:W-:Y:S01]  /*10600*/  IMAD.MOV.U32 R8, RZ, RZ, R13.reuse ;  /* 0x000000ffff087224 */ /* 0x100fe200078e000d */
[----:B------:R-:W-:Y:S01]  /*10610*/  @P1 SHF.R.U32.HI R8, RZ, R9, R4 ;  /* 0x00000009ff081219 */ /* 0x000fe20000011604 */
[----:B------:R-:W-:Y:S01]  /*10620*/  IMAD.MOV.U32 R5, RZ, RZ, 0x2 ;  /* 0x00000002ff057424 */ /* 0x000fe200078e00ff */
[----:B------:R-:W-:Y:S01]  /*10630*/  LEA R4, R224, R22, 0x6 ;  /* 0x00000016e0047211 */ /* 0x000fe200078e30ff */
[----:B-----5:R-:W-:Y:S01]  /*10640*/  IMAD R23, R3, R16, RZ ;  /* 0x0000001003177224 */ /* 0x020fe200078e02ff */
[----:B------:R-:W-:Y:S01]  /*10650*/  USHF.R.S32.HI UR15, URZ, 0x1f, UR21 ;  /* 0x0000001f3f0f7899 */ /* 0x000fe20008011415 */
[--C-:B--2---:R-:W-:Y:S01]  /*10660*/  IMAD.MOV R11, RZ, RZ, -R8.reuse ;  /* 0x000000ffff0b7224 */ /* 0x104fe200078e0a08 */
[----:B------:R-:W-:Y:S01]  /*10670*/  USEL UR19, UR19, URZ, !UP0 ;  /* 0x0000003f13137287 */ /* 0x000fe2000c000000 */
[----:B------:R-:W-:Y:S01]  /*10680*/  SHF.R.S32.HI R9, RZ, 0x1f, R8 ;  /* 0x0000001fff097819 */ /* 0x000fe20000011408 */
[----:B------:R-:W-:Y:S01]  /*10690*/  UIMAD UR14, UR15, UR16, URZ ;  /* 0x000000100f0e72a4 */ /* 0x000fe2000f8e023f */
[----:B------:R-:W-:Y:S01]  /*106a0*/  IMAD R11, R16, R11, R13 ;  /* 0x0000000b100b7224 */ /* 0x000fe200078e020d */
[----:B------:R-:W-:Y:S01]  /*106b0*/  UIMAD.WIDE.U32 UR12, UR21, UR16, UR10 ;  /* 0x00000010150c72a5 */ /* 0x000fe2000f8e000a */
[----:B------:R-:W-:Y:S01]  /*106c0*/  IMAD.WIDE R4, R4, R5, UR8 ;  /* 0x0000000804047e25 */ /* 0x000fe2000f8e0205 */
[----:B------:R-:W-:-:S02]  /*106d0*/  UIMAD UR14, UR21, UR17, UR14 ;  /* 0x00000011150e72a4 */ /* 0x000fc4000f8e020e */
[----:B------:R-:W-:Y:S01]  /*106e0*/  USEL UR18, UR18, URZ, !UP0 ;  /* 0x0000003f12127287 */ /* 0x000fe2000c000000 */
[----:B------:R-:W-:Y:S01]  /*106f0*/  SHF.R.S32.HI R6, RZ, 0x1f, R11 ;  /* 0x0000001fff067819 */ /* 0x000fe2000001140b */
[----:B------:R-:W-:Y:S01]  /*10700*/  ULDC.64 UR16, c[0x0][0xb98] ;  /* 0x0002e60000107ab9 */ /* 0x000fe20000000a00 */
[----:B------:R-:W-:Y:S01]  /*10710*/  UIADD3 UR13, UR13, UR14, URZ ;  /* 0x0000000e0d0d7290 */ /* 0x000fe2000fffe03f */
[C---:B------:R-:W-:Y:S01]  /*10720*/  IADD3 R33, P3, R4.reuse, 0x4000, RZ ;  /* 0x0000400004217810 */ /* 0x040fe20007f7e0ff */
[----:B------:R-:W-:Y:S01]  /*10730*/  UIMAD UR10, UR19, UR16, URZ ;  /* 0x00000010130a72a4 */ /* 0x000fe2000f8e023f */
[----:B------:R-:W-:Y:S01]  /*10740*/  IADD3 R37, P2, R4, 0x5000, RZ ;  /* 0x0000500004257810 */ /* 0x000fe20007f5e0ff */
[----:B------:R-:W-:Y:S01]  /*10750*/  UIMAD.WIDE.U32 UR12, UR18, UR16, UR12 ;  /* 0x00000010120c72a5 */ /* 0x000fe2000f8e000c */
[----:B------:R-:W-:Y:S01]  /*10760*/  LOP3.LUT R32, R33, 0x380, RZ, 0xc0, !PT ;  /* 0x0000038021207812 */ /* 0x000fe200078ec0ff */
[----:B------:R-:W-:Y:S01]  /*10770*/  UIMAD UR10, UR18, UR17, UR10 ;  /* 0x00000011120a72a4 */ /* 0x000fe2000f8e020a */
[----:B------:R-:W-:Y:S01]  /*10780*/  LOP3.LUT R36, R37, 0x380, RZ, 0xc0, !PT ;  /* 0x0000038025247812 */ /* 0x000fe200078ec0ff */
[----:B------:R-:W-:Y:S01]  /*10790*/  ULDC.64 UR8, c[0x0][0xb88] ;  /* 0x0002e20000087ab9 */ /* 0x000fe20000000a00 */
[----:B------:R-:W-:Y:S01]  /*107a0*/  SHF.R.U64 R32, R32, 0x3, RZ ;  /* 0x0000000320207819 */ /* 0x000fe200000012ff */
[----:B------:R-:W-:Y:S01]  /*107b0*/  IMAD R6, R6, UR8, RZ ;  /* 0x0000000806067c24 */ /* 0x000fe2000f8e02ff */
[----:B------:R-:W-:Y:S01]  /*107c0*/  IADD3 R8, P0, R8, UR12, RZ ;  /* 0x0000000c08087c10 */ /* 0x000fe2000ff1e0ff */
[----:B------:R-:W-:Y:S01]  /*107d0*/  IMAD.U32 R10, RZ, RZ, UR10 ;  /* 0x0000000aff0a7e24 */ /* 0x000fe2000f8e00ff */
[----:B------:R-:W-:Y:S01]  /*107e0*/  LOP3.LUT R32, R32, R33, RZ, 0x3c, !PT ;  /* 0x0000002120207212 */ /* 0x000fe200078e3cff */
[----:B------:R-:W-:Y:S01]  /*107f0*/  IMAD R15, R11, UR9, R6 ;  /* 0x000000090b0f7c24 */ /* 0x000fe2000f8e0206 */
[----:B------:R-:W-:-:S02]  /*10800*/  SHF.R.U64 R36, R36, 0x3, RZ ;  /* 0x0000000324247819 */ /* 0x000fc400000012ff */
[----:B------:R-:W-:Y:S01]  /*10810*/  IADD3.X R9, R9, UR13, R10, P0, !PT ;  /* 0x0000000d09097c10 */ /* 0x000fe200087fe40a */
[----:B------:R-:W-:Y:S01]  /*10820*/  ULDC.64 UR12, c[0x0][0xaa0] ;  /* 0x0002a800000c7ab9 */ /* 0x000fe20000000a00 */
[----:B------:R-:W-:Y:S02]  /*10830*/  IADD3.X R33, RZ, R5, RZ, P3, !PT ;  /* 0x00000005ff217210 */ /* 0x000fe40001ffe4ff */
[----:B------:R-:W-:Y:S01]  /*10840*/  IADD3 R53, P3, R4, 0xa000, RZ ;  /* 0x0000a00004357810 */ /* 0x000fe20007f7e0ff */
[----:B------:R-:W-:Y:S01]  /*10850*/  IMAD.WIDE.U32 R8, R11, UR8, R8 ;  /* 0x000000080b087c25 */ /* 0x000fe2000f8e0008 */
[----:B------:R-:W-:Y:S01]  /*10860*/  ULDC.64 UR8, c[0x0][0xb50] ;  /* 0x0002d40000087ab9 */ /* 0x000fe20000000a00 */
[----:B------:R-:W-:Y:S02]  /*10870*/  LOP3.LUT R36, R36, R37, RZ, 0x3c, !PT ;  /* 0x0000002524247212 */ /* 0x000fe400078e3cff */
[----:B------:R-:W-:Y:S01]  /*10880*/  IMAD.IADD R9, R9, 0x1, R15 ;  /* 0x0000000109097824 */ /* 0x000fe200078e020f */
[----:B------:R-:W-:Y:S01]  /*10890*/  LEA R10, P0, R8, UR8, 0x2 ;  /* 0x00000008080a7c11 */ /* 0x000fe2000f8010ff */
[----:B------:R-:W-:Y:S01]  /*108a0*/  IMAD.X R37, RZ, RZ, R5, P2 ;  /* 0x000000ffff257224 */ /* 0x000fe200010e0605 */
[----:B------:R-:W-:-:S02]  /*108b0*/  LOP3.LUT R52, R53, 0x380, RZ, 0xc0, !PT ;  /* 0x0000038035347812 */ /* 0x000fc400078ec0ff */
[----:B------:R-:W-:Y:S01]  /*108c0*/  LEA.HI.X R11, R8, UR9, R9, 0x2, P0 ;  /* 0x00000009080b7c11 */ /* 0x000fe200080f1409 */
[----:B------:R-:W-:Y:S01]  /*108d0*/  SHFL.IDX PT, R18, R10, RZ, 0x1c1f ;  /* 0x001c1fff0a127589 */ /* 0x000fe200000e0000 */
[C---:B------:R-:W-:Y:S02]  /*108e0*/  IADD3 R29, P0, R4.reuse, 0x3000, RZ ;  /* 0x00003000041d7810 */ /* 0x040fe40007f1e0ff */
[----:B------:R-:W-:Y:S01]  /*108f0*/  IADD3 R57, P2, R4, 0xb000, RZ ;  /* 0x0000b00004397810 */ /* 0x000fe20007f5e0ff */
[----:B------:R-:W0:Y:S01]  /*10900*/  SHFL.IDX PT, R19, R11, RZ, 0x1c1f ;  /* 0x001c1fff0b137589 */ /* 0x000e2200000e0000 */
[----:B------:R-:W-:Y:S02]  /*10910*/  LOP3.LUT R28, R29, 0x380, RZ, 0xc0, !PT ;  /* 0x000003801d1c7812 */ /* 0x000fe400078ec0ff */
[----:B------:R-:W-:Y:S01]  /*10920*/  SHF.R.U64 R52, R52, 0x3, RZ ;  /* 0x0000000334347819 */ /* 0x000fe200000012ff */
[----:B------:R-:W-:Y:S01]  /*10930*/  SHFL.IDX PT, R20, R10, 0x1, 0x1c1f ;  /* 0x003c1f000a147f89 */ /* 0x000fe200000e0000 */
[----:B------:R-:W-:-:S02]  /*10940*/  SHF.R.U64 R28, R28, 0x3, RZ ;  /* 0x000000031c1c7819 */ /* 0x000fc400000012ff */
[----:B------:R-:W-:Y:S01]  /*10950*/  LOP3.LUT R56, R57, 0x380, RZ, 0xc0, !PT ;  /* 0x0000038039387812 */ /* 0x000fe200078ec0ff */
[----:B------:R-:W1:Y:S01]  /*10960*/  SHFL.IDX PT, R21, R11, 0x1, 0x1c1f ;  /* 0x003c1f000b157f89 */ /* 0x000e6200000e0000 */
[----:B------:R-:W-:Y:S01]  /*10970*/  LOP3.LUT R28, R28, R29, RZ, 0x3c, !PT ;  /* 0x0000001d1c1c7212 */ /* 0x000fe200078e3cff */
[--C-:B------:R-:W-:Y:S01]  /*10980*/  IMAD.X R29, RZ, RZ, R5.reuse, P0 ;  /* 0x000000ffff1d7224 */ /* 0x100fe200000e0605 */
[----:B------:R-:W-:Y:S02]  /*10990*/  IADD3 R49, P0, R4, 0x9000, RZ ;  /* 0x0000900004317810 */ /* 0x000fe40007f1e0ff */
[----:B------:R-:W-:Y:S01]  /*109a0*/  LOP3.LUT R52, R52, R53, RZ, 0x3c, !PT ;  /* 0x0000003534347212 */ /* 0x000fe200078e3cff */
[----:B------:R-:W-:Y:S01]  /*109b0*/  IMAD.X R53, RZ, RZ, R5, P3 ;  /* 0x000000ffff357224 */ /* 0x000fe200018e0605 */
[----:B------:R-:W-:Y:S02]  /*109c0*/  LOP3.LUT R48, R49, 0x380, RZ, 0xc0, !PT ;  /* 0x0000038031307812 */ /* 0x000fe400078ec0ff */
[----:B------:R-:W-:-:S02]  /*109d0*/  IADD3 R13, P5, R4, 0x1000, RZ ;  /* 0x00001000040d7810 */ /* 0x000fc40007fbe0ff */
[----:B------:R-:W-:Y:S02]  /*109e0*/  SHF.R.U64 R48, R48, 0x3, RZ ;  /* 0x0000000330307819 */ /* 0x000fe400000012ff */
[----:B------:R-:W-:Y:S02]  /*109f0*/  IADD3 R25, P4, R4, 0x2000, RZ ;  /* 0x0000200004197810 */ /* 0x000fe40007f9e0ff */
[----:B------:R-:W-:Y:S01]  /*10a00*/  LOP3.LUT R48, R48, R49, RZ, 0x3c, !PT ;  /* 0x0000003130307212 */ /* 0x000fe200078e3cff */
[----:B------:R-:W-:Y:S01]  /*10a10*/  IMAD.X R49, RZ, RZ, R5, P0 ;  /* 0x000000ffff317224 */ /* 0x000fe200000e0605 */
[----:B------:R-:W-:Y:S02]  /*10a20*/  SHF.R.U64 R56, R56, 0x3, RZ ;  /* 0x0000000338387819 */ /* 0x000fe400000012ff */
[----:B------:R-:W-:Y:S02]  /*10a30*/  IADD3 R8, P3, R4, 0xf000, RZ ;  /* 0x0000f00004087810 */ /* 0x000fe40007f7e0ff */
[----:B------:R-:W-:-:S02]  /*10a40*/  LOP3.LUT P0, RZ, R226, 0x3, RZ, 0xc0, !PT ;  /* 0x00000003e2ff7812 */ /* 0x000fc4000780c0ff */
[----:B------:R-:W-:Y:S02]  /*10a50*/  LOP3.LUT R12, R13, 0x380, RZ, 0xc0, !PT ;  /* 0x000003800d0c7812 */ /* 0x000fe400078ec0ff */
[----:B------:R-:W-:Y:S01]  /*10a60*/  IADD3 R41, P6, R4, 0x6000, RZ ;  /* 0x0000600004297810 */ /* 0x000fe20007fde0ff */
[----:B------:R-:W-:Y:S01]  /*10a70*/  UIMAD UR10, UR11, UR12, URZ ;  /* 0x0000000c0b0a72a4 */ /* 0x000fe2000f8e023f */
[----:B------:R-:W-:Y:S01]  /*10a80*/  LOP3.LUT R24, R25, 0x380, RZ, 0xc0, !PT ;  /* 0x0000038019187812 */ /* 0x000fe200078ec0ff */
[----:B------:R-:W-:Y:S01]  /*10a90*/  UIMAD.WIDE.U32 UR8, UR4, UR12, URZ ;  /* 0x0000000c040872a5 */ /* 0x000fe2000f8e003f */
[----:B------:R-:W-:Y:S01]  /*10aa0*/  LOP3.LUT R56, R56, R57, RZ, 0x3c, !PT ;  /* 0x0000003938387212 */ /* 0x000fe200078e3cff */
[--C-:B------:R-:W-:Y:S01]  /*10ab0*/  IMAD.X R57, RZ, RZ, R5.reuse, P2 ;  /* 0x000000ffff397224 */ /* 0x100fe200010e0605 */
[----:B------:R-:W-:Y:S01]  /*10ac0*/  LOP3.LUT R3, R8, 0x380, RZ, 0xc0, !PT ;  /* 0x0000038008037812 */ /* 0x000fe200078ec0ff */
[----:B------:R-:W-:Y:S01]  /*10ad0*/  IMAD.X R61, RZ, RZ, R5, P3 ;  /* 0x000000ffff3d7224 */ /* 0x000fe200018e0605 */
[----:B------:R-:W-:-:S02]  /*10ae0*/  SHF.R.U64 R12, R12, 0x3, RZ ;  /* 0x000000030c0c7819 */ /* 0x000fc400000012ff */
[----:B------:R-:W-:Y:S02]  /*10af0*/  SHF.R.U64 R24, R24, 0x3, RZ ;  /* 0x0000000318187819 */ /* 0x000fe400000012ff */
[----:B------:R-:W-:Y:S02]  /*10b00*/  SHF.R.U64 R3, R3, 0x3, RZ ;  /* 0x0000000303037819 */ /* 0x000fe400000012ff */
[----:B------:R-:W-:Y:S01]  /*10b10*/  LOP3.LUT R12, R12, R13, RZ, 0x3c, !PT ;  /* 0x0000000d0c0c7212 */ /* 0x000fe200078e3cff */
[--C-:B------:R-:W-:Y:S01]  /*10b20*/  IMAD.X R13, RZ, RZ, R5.reuse, P5 ;  /* 0x000000ffff0d7224 */ /* 0x100fe200028e0605 */
[----:B------:R-:W-:Y:S01]  /*10b30*/  LOP3.LUT R24, R24, R25, RZ, 0x3c, !PT ;  /* 0x0000001918187212 */ /* 0x000fe200078e3cff */
[----:B------:R-:W-:Y:S01]  /*10b40*/  IMAD.X R25, RZ, RZ, R5, P4 ;  /* 0x000000ffff197224 */ /* 0x000fe200020e0605 */
[C---:B------:R-:W-:Y:S02]  /*10b50*/  IADD3 R45, P5, R4.reuse, 0x7000, RZ ;  /* 0x00007000042d7810 */ /* 0x040fe40007fbe0ff */
[----:B------:R-:W-:-:S02]  /*10b60*/  IADD3 R69, P4, R4, 0x8000, RZ ;  /* 0x0000800004457810 */ /* 0x000fc40007f9e0ff */
[----:B------:R-:W-:Y:S02]  /*10b70*/  LOP3.LUT R60, R3, R8, RZ, 0x3c, !PT ;  /* 0x00000008033c7212 */ /* 0x000fe400078e3cff */
[----:B------:R-:W2:Y:S01]  /*10b80*/  @P1 LDC R3, c[0x0][0xbec] ;  /* 0x0002fb00ff031b82 */ /* 0x000ea20000000800 */
[----:B------:R-:W-:Y:S02]  /*10b90*/  LOP3.LUT R40, R41, 0x380, RZ, 0xc0, !PT ;  /* 0x0000038029287812 */ /* 0x000fe400078ec0ff */
[----:B------:R-:W-:Y:S02]  /*10ba0*/  LOP3.LUT R44, R45, 0x380, RZ, 0xc0, !PT ;  /* 0x000003802d2c7812 */ /* 0x000fe400078ec0ff */
[----:B------:R-:W-:Y:S02]  /*10bb0*/  LOP3.LUT R68, R69, 0x380, RZ, 0xc0, !PT ;  /* 0x0000038045447812 */ /* 0x000fe400078ec0ff */
[----:B------:R-:W-:Y:S02]  /*10bc0*/  LOP3.LUT R9, R4, 0x380, RZ, 0xc0, !PT ;  /* 0x0000038004097812 */ /* 0x000fe400078ec0ff */
[----:B------:R-:W-:-:S02]  /*10bd0*/  SHF.R.U64 R40, R40, 0x3, RZ ;  /* 0x0000000328287819 */ /* 0x000fc400000012ff */
[----:B------:R-:W-:Y:S02]  /*10be0*/  SHF.R.U64 R44, R44, 0x3, RZ ;  /* 0x000000032c2c7819 */ /* 0x000fe400000012ff */
[----:B------:R-:W-:Y:S02]  /*10bf0*/  SHF.R.U64 R68, R68, 0x3, RZ ;  /* 0x0000000344447819 */ /* 0x000fe400000012ff */
[----:B------:R-:W-:Y:S02]  /*10c00*/  SHF.R.U64 R9, R9, 0x3, RZ ;  /* 0x0000000309097819 */ /* 0x000fe400000012ff */
[----:B------:R-:W-:Y:S01]  /*10c10*/  LOP3.LUT R40, R40, R41, RZ, 0x3c, !PT ;  /* 0x0000002928287212 */ /* 0x000fe200078e3cff */
[--C-:B------:R-:W-:Y:S01]  /*10c20*/  IMAD.X R41, RZ, RZ, R5.reuse, P6 ;  /* 0x000000ffff297224 */ /* 0x100fe200030e0605 */
[----:B------:R-:W-:Y:S01]  /*10c30*/  LOP3.LUT R44, R44, R45, RZ, 0x3c, !PT ;  /* 0x0000002d2c2c7212 */ /* 0x000fe200078e3cff */
[--C-:B------:R-:W-:Y:S01]  /*10c40*/  IMAD.X R45, RZ, RZ, R5.reuse, P5 ;  /* 0x000000ffff2d7224 */ /* 0x100fe200028e0605 */
[----:B------:R-:W-:Y:S01]  /*10c50*/  LOP3.LUT R68, R68, R69, RZ, 0x3c, !PT ;  /* 0x0000004544447212 */ /* 0x000fe200078e3cff */
[----:B------:R-:W-:Y:S01]  /*10c60*/  IMAD.X R69, RZ, RZ, R5, P4 ;  /* 0x000000ffff457224 */ /* 0x000fe200020e0605 */
[C---:B------:R-:W-:Y:S01]  /*10c70*/  IADD3 R77, P6, R4.reuse, 0xc000, RZ ;  /* 0x0000c000044d7810 */ /* 0x040fe20007fde0ff */
[----:B------:R-:W-:Y:S01]  /*10c80*/  UIMAD UR10, UR4, UR13, UR10 ;  /* 0x0000000d040a72a4 */ /* 0x000fe2000f8e020a */
[----:B------:R-:W-:-:S02]  /*10c90*/  IADD3 R73, P5, R4, 0xd000, RZ ;  /* 0x0000d00004497810 */ /* 0x000fc40007fbe0ff */
[----:B------:R-:W-:Y:S01]  /*10ca0*/  IADD3 R65, P4, R4, 0xe000, RZ ;  /* 0x0000e00004417810 */ /* 0x000fe20007f9e0ff */
[----:B------:R-:W-:Y:S01]  /*10cb0*/  ULDC.64 UR12, c[0x0][0xae8] ;  /* 0x0002ba00000c7ab9 */ /* 0x000fe20000000a00 */
[----:B------:R-:W-:Y:S01]  /*10cc0*/  LOP3.LUT R4, R9, R4, RZ, 0x3c, !PT ;  /* 0x0000000409047212 */ /* 0x000fe200078e3cff */
[----:B------:R-:W-:Y:S01]  /*10cd0*/  UIADD3 UR9, UR9, UR10, URZ ;  /* 0x0000000a09097290 */ /* 0x000fe2000fffe03f */
[----:B------:R-:W-:Y:S01]  /*10ce0*/  LOP3.LUT R76, R77, 0x380, RZ, 0xc0, !PT ;  /* 0x000003804d4c7812 */ /* 0x000fe200078ec0ff */
[----:B------:R-:W-:Y:S01]  /*10cf0*/  UIMAD UR4, UR15, UR12, URZ ;  /* 0x0000000c0f0472a4 */ /* 0x000fe2000f8e023f */
[----:B------:R-:W-:Y:S02]  /*10d00*/  LOP3.LUT R72, R73, 0x380, RZ, 0xc0, !PT ;  /* 0x0000038049487812 */ /* 0x000fe400078ec0ff */
[----:B------:R-:W-:Y:S01]  /*10d10*/  LOP3.LUT R64, R65, 0x380, RZ, 0xc0, !PT ;  /* 0x0000038041407812 */ /* 0x000fe200078ec0ff */
[----:B------:R-:W-:Y:S01]  /*10d20*/  UIMAD UR4, UR21, UR13, UR4 ;  /* 0x0000000d150472a4 */ /* 0x000fe2000f8e0204 */
[----:B------:R-:W-:Y:S01]  /*10d30*/  SHF.R.U64 R76, R76, 0x3, RZ ;  /* 0x000000034c4c7819 */ /* 0x000fe200000012ff */
[----:B------:R-:W-:Y:S01]  /*10d40*/  UIMAD.WIDE.U32 UR8, UR21, UR12, UR8 ;  /* 0x0000000c150872a5 */ /* 0x000fe2000f8e0008 */
[----:B------:R-:W-:Y:S01]  /*10d50*/  SHF.R.U64 R72, R72, 0x3, RZ ;  /* 0x0000000348487819 */ /* 0x000fe200000012ff */
[----:B------:R-:W-:Y:S01]  /*10d60*/  ULDC.64 UR10, c[0x0][0xaf0] ;  /* 0x0002bc00000a7ab9 */ /* 0x000fe20000000a00 */
[----:B------:R-:W-:Y:S01]  /*10d70*/  SHF.R.U64 R64, R64, 0x3, RZ ;  /* 0x0000000340407819 */ /* 0x000fe200000012ff */
[----:B------:R-:W-:Y:S01]  /*10d80*/  UIADD3 UR9, UR9, UR4, URZ ;  /* 0x0000000409097290 */ /* 0x000fe2000fffe03f */
[----:B------:R-:W-:Y:S01]  /*10d90*/  LOP3.LUT R76, R76, R77, RZ, 0x3c, !PT ;  /* 0x0000004d4c4c7212 */ /* 0x000fe200078e3cff */
[----:B------:R-:W-:Y:S01]  /*10da0*/  UIMAD UR4, UR19, UR10, URZ ;  /* 0x0000000a130472a4 */ /* 0x000fe2000f8e023f */
[----:B------:R-:W-:Y:S01]  /*10db0*/  LOP3.LUT R72, R72, R73, RZ, 0x3c, !PT ;  /* 0x0000004948487212 */ /* 0x000fe200078e3cff */
[--C-:B------:R-:W-:Y:S01]  /*10dc0*/  IMAD.X R77, RZ, RZ, R5.reuse, P6 ;  /* 0x000000ffff4d7224 */ /* 0x100fe200030e0605 */
[----:B------:R-:W-:Y:S01]  /*10dd0*/  LOP3.LUT R64, R64, R65, RZ, 0x3c, !PT ;  /* 0x0000004140407212 */ /* 0x000fe200078e3cff */
[----:B------:R-:W-:-:S02]  /*10de0*/  IMAD.X R73, RZ, RZ, R5, P5 ;  /* 0x000000ffff497224 */ /* 0x000fc400028e0605 */
[----:B------:R-:W-:Y:S01]  /*10df0*/  IMAD.X R65, RZ, RZ, R5, P4 ;  /* 0x000000ffff417224 */ /* 0x000fe200020e0605 */
[----:B------:R-:W-:Y:S02]  /*10e00*/  UIMAD UR4, UR18, UR11, UR4 ;  /* 0x0000000b120472a4 */ /* 0x000fe4000f8e0204 */
[----:B------:R-:W-:-:S03]  /*10e10*/  UIMAD.WIDE.U32 UR8, UR18, UR10, UR8 ;  /* 0x0000000a120872a5 */ /* 0x000fc6000f8e0008 */
[----:B------:R-:W-:Y:S01]  /*10e20*/  ULDC.64 UR10, c[0x0][0xae0] ;  /* 0x0002b800000a7ab9 */ /* 0x000fe20000000a00 */
[----:B------:R-:W-:Y:S01]  /*10e30*/  UIADD3 UR4, UR9, UR4, URZ ;  /* 0x0000000409047290 */ /* 0x000fe2000fffe03f */
[----:B------:R-:W-:Y:S01]  /*10e40*/  IADD3 R80, R224, UR20, RZ ;  /* 0x00000014e0507c10 */ /* 0x000fe2000fffe0ff */
[----:B------:R-:W-:-:S04]  /*10e50*/  UIADD3 UR7, UR7, 0x38820, URZ ;  /* 0x0003882007077890 */ /* 0x000fc8000fffe03f */
[----:B------:R-:W-:Y:S01]  /*10e60*/  UPRMT UR7, URZ, 0x654, UR7 ;  /* 0x000006543f077896 */ /* 0x000fe20008000007 */
[----:B------:R-:W-:Y:S01]  /*10e70*/  BSSY B1, `(.L_x_2459) ;  /* 0x0000054000017945 */ /* 0x000fe20003800000 */
[----:B------:R-:W-:Y:S02]  /*10e80*/  SHF.R.S32.HI R81, RZ, 0x1f, R219 ;  /* 0x0000001fff517819 */ /* 0x000fe400000114db */
[----:B------:R-:W-:Y:S02]  /*10e90*/  SHF.R.S32.HI R82, RZ, 0x1f, R217 ;  /* 0x0000001fff527819 */ /* 0x000fe400000114d9 */
[----:B------:R-:W-:Y:S02]  /*10ea0*/  SHF.R.S32.HI R83, RZ, 0x1f, R218 ;  /* 0x0000001fff537819 */ /* 0x000fe400000114da */
[----:B------:R-:W-:Y:S01]  /*10eb0*/  SHF.R.S32.HI R84, RZ, 0x1f, R22 ;  /* 0x0000001fff547819 */ /* 0x000fe20000011416 */
[----:B---3--:R-:W-:-:S05]  /*10ec0*/  VIADD R14, R14, UR20 ;  /* 0x000000140e0e7c36 */ /* 0x008fca0008000000 */
[C---:B------:R-:W-:Y:S02]  /*10ed0*/  ISETP.GE.OR P2, PT, R14.reuse, R23, P0 ;  /* 0x000000170e00720c */ /* 0x040fe40000746670 */
[----:B------:R-:W-:-:S04]  /*10ee0*/  IADD3 R6, R14, 0x8, RZ ;  /* 0x000000080e067810 */ /* 0x000fc80007ffe0ff */
[----:B------:R-:W-:-:S07]  /*10ef0*/  ISETP.GE.OR P0, PT, R6, R23, P0 ;  /* 0x000000170600720c */ /* 0x000fce0000706670 */
[----:B0-----:R0:W-:Y:S06]  /*10f00*/  @!P2 ST.E desc[UR38][R18.64], R2 ;  /* 0x000000021200a985 */ /* 0x0011ec000c101926 */
[----:B-1----:R1:W-:Y:S04]  /*10f10*/  @!P0 ST.E desc[UR38][R20.64], R0 ;  /* 0x0000000014008985 */ /* 0x0023e8000c101926 */
[----:B------:R3:W5:Y:S01]  /*10f20*/  LD.E.128 R8, desc[UR38][R4.64] ;  /* 0x0000002604087980 */ /* 0x000762000c101d00 */
[----:B0-----:R-:W0:Y:S01]  /*10f30*/  @P1 LDC R19, c[0x0][0xbf0] ;  /* 0x0002fc00ff131b82 */ /* 0x001e220000000800 */
[----:B------:R-:W-:-:S02]  /*10f40*/  IMAD.U32 R2, RZ, RZ, UR8 ;  /* 0x00000008ff027e24 */ /* 0x000fc4000f8e00ff */
[----:B------:R-:W5:Y:S01]  /*10f50*/  LD.E.128 R12, desc[UR38][R12.64] ;  /* 0x000000260c0c7980 */ /* 0x000f62000c101d00 */
[----:B-1----:R-:W-:-:S03]  /*10f60*/  LEA R0, R220, R224, 0x5 ;  /* 0x000000e0dc007211 */ /* 0x002fc600078e28ff */
[----:B------:R-:W5:Y:S02]  /*10f70*/  LD.E.128 R24, desc[UR38][R24.64] ;  /* 0x0000002618187980 */ /* 0x000f64000c101d00 */
[----:B---3--:R-:W-:Y:S02]  /*10f80*/  VIADD R4, R0, UR20 ;  /* 0x0000001400047c36 */ /* 0x008fe40008000000 */
[----:B------:R-:W5:Y:S02]  /*10f90*/  LD.E.128 R28, desc[UR38][R28.64] ;  /* 0x000000261c1c7980 */ /* 0x000f64000c101d00 */
[----:B--2---:R-:W-:Y:S02]  /*10fa0*/  @P1 IMAD.HI.U32 R0, R4, R3, RZ ;  /* 0x0000000304001227 */ /* 0x004fe400078e00ff */
[----:B------:R-:W5:Y:S02]  /*10fb0*/  LD.E.128 R32, desc[UR38][R32.64] ;  /* 0x0000002620207980 */ /* 0x000f64000c101d00 */
[----:B------:R-:W-:-:S02]  /*10fc0*/  IMAD.MOV.U32 R5, RZ, RZ, R4 ;  /* 0x000000ffff057224 */ /* 0x000fc400078e0004 */
[----:B------:R-:W5:Y:S01]  /*10fd0*/  LD.E.128 R36, desc[UR38][R36.64] ;  /* 0x0000002624247980 */ /* 0x000f62000c101d00 */
[----:B0-----:R-:W-:-:S03]  /*10fe0*/  @P1 SHF.R.U32.HI R5, RZ, R19, R0 ;  /* 0x00000013ff051219 */ /* 0x001fc60000011600 */
[----:B------:R-:W5:Y:S01]  /*10ff0*/  LD.E.128 R40, desc[UR38][R40.64] ;  /* 0x0000002628287980 */ /* 0x000f62000c101d00 */
[--C-:B------:R-:W-:Y:S01]  /*11000*/  SHF.R.S32.HI R0, RZ, 0x1f, R5.reuse ;  /* 0x0000001fff007819 */ /* 0x100fe20000011405 */
[----:B------:R-:W-:Y:S02]  /*11010*/  IMAD.MOV R19, RZ, RZ, -R5 ;  /* 0x000000ffff137224 */ /* 0x000fe400078e0a05 */
[----:B------:R-:W5:Y:S01]  /*11020*/  LD.E.128 R44, desc[UR38][R44.64] ;  /* 0x000000262c2c7980 */ /* 0x000f62000c101d00 */
[----:B------:R-:W-:Y:S01]  /*11030*/  IMAD.U32 R3, RZ, RZ, UR9 ;  /* 0x00000009ff037e24 */ /* 0x000fe2000f8e00ff */
[----:B------:R-:W-:Y:S01]  /*11040*/  ULDC.64 UR8, c[0x0][0xad8] ;  /* 0x0002b60000087ab9 */ /* 0x000fe20000000a00 */
[----:B------:R-:W-:Y:S01]  /*11050*/  IMAD R0, R0, UR10, RZ ;  /* 0x0000000a00007c24 */ /* 0x000fe2000f8e02ff */
[----:B------:R-:W5:Y:S01]  /*11060*/  LD.E.128 R68, desc[UR38][R68.64] ;  /* 0x0000002644447980 */ /* 0x000f62000c101d00 */
[----:B------:R-:W-:Y:S02]  /*11070*/  IMAD R19, R16, R19, R4 ;  /* 0x0000001310137224 */ /* 0x000fe400078e0204 */
[----:B------:R-:W-:Y:S01]  /*11080*/  IMAD.U32 R3, RZ, RZ, UR4 ;  /* 0x00000004ff037e24 */ /* 0x000fe2000f8e00ff */
[----:B------:R-:W5:Y:S01]  /*11090*/  LD.E.128 R48, desc[UR38][R48.64] ;  /* 0x0000002630307980 */ /* 0x000f62000c101d00 */
[----:B------:R-:W-:Y:S01]  /*110a0*/  IMAD R21, R5, UR11, R0 ;  /* 0x0000000b05157c24 */ /* 0x000fe2000f8e0200 */
[----:B------:R-:W-:-:S02]  /*110b0*/  SHF.R.S32.HI R0, RZ, 0x1f, R19 ;  /* 0x0000001fff007819 */ /* 0x000fc40000011413 */
[----:B------:R-:W5:Y:S01]  /*110c0*/  LD.E.128 R52, desc[UR38][R52.64] ;  /* 0x0000002634347980 */ /* 0x000f62000c101d00 */
[----:B------:R-:W-:-:S03]  /*110d0*/  IMAD.WIDE.U32 R2, R5, UR10, R2 ;  /* 0x0000000a05027c25 */ /* 0x000fc6000f8e0002 */
[----:B------:R-:W5:Y:S04]  /*110e0*/  LD.E.128 R56, desc[UR38][R56.64] ;  /* 0x0000002638387980 */ /* 0x000f68000c101d00 */
[----:B------:R-:W5:Y:S04]  /*110f0*/  LD.E.128 R76, desc[UR38][R76.64] ;  /* 0x000000264c4c7980 */ /* 0x000f68000c101d00 */
[----:B------:R-:W5:Y:S04]  /*11100*/  LD.E.128 R72, desc[UR38][R72.64] ;  /* 0x0000002648487980 */ /* 0x000f68000c101d00 */
[----:B------:R-:W5:Y:S04]  /*11110*/  LD.E.128 R64, desc[UR38][R64.64] ;  /* 0x0000002640407980 */ /* 0x000f68000c101d00 */
[----:B------:R-:W5:Y:S01]  /*11120*/  LD.E.128 R60, desc[UR38][R60.64] ;  /* 0x000000263c3c7980 */ /* 0x000f62000c101d00 */
[----:B------:R-:W-:Y:S01]  /*11130*/  IMAD.IADD R3, R3, 0x1, R21 ;  /* 0x0000000103037824 */ /* 0x000fe200078e0215 */
[----:B------:R-:W-:Y:S01]  /*11140*/  ISETP.GE.AND P2, PT, R80, R23, PT ;  /* 0x000000175000720c */ /* 0x000fe20003f46270 */
[----:B------:R-:W-:Y:S01]  /*11150*/  IMAD R4, R0, UR8, RZ ;  /* 0x0000000800047c24 */ /* 0x000fe2000f8e02ff */
[----:B------:R-:W-:Y:S01]  /*11160*/  @!PT LDS RZ, [RZ] ;  /* 0x00000000fffff984 */ /* 0x000fe20000000800 */
[----:B------:R-:W-:Y:S01]  /*11170*/  @!PT LDS RZ, [RZ] ;  /* 0x00000000fffff984 */ /* 0x000fe20000000800 */
[----:B------:R-:W-:Y:S01]  /*11180*/  @!PT LDS RZ, [RZ] ;  /* 0x00000000fffff984 */ /* 0x000fe20000000800 */
[----:B------:R-:W-:Y:S01]  /*11190*/  @!PT LDS RZ, [RZ] ;  /* 0x00000000fffff984 */ /* 0x000fe20000000800 */
[----:B------:R0:W-:Y:S06]  /*111a0*/  MEMBAR.ALL.CTA ;  /* 0x0000000000007992 */ /* 0x0001ec0000008000 */
[----:B0-----:R-:W0:Y:S01]  /*111b0*/  FENCE.VIEW.ASYNC.S ;  /* 0x00000000000073c6 */ /* 0x001e220000000000 */
[----:B------:R-:W-:-:S04]  /*111c0*/  IMAD.WIDE.U32 R2, R19, UR8, R2 ;  /* 0x0000000813027c25 */ /* 0x000fc8000f8e0002 */
[----:B------:R-:W-:Y:S01]  /*111d0*/  IMAD R5, R19, UR9, R4 ;  /* 0x0000000913057c24 */ /* 0x000fe2000f8e0204 */
[----:B------:R-:W-:Y:S01]  /*111e0*/  ULDC.64 UR8, c[0x0][0xa80] ;  /* 0x0002a00000087ab9 */ /* 0x000fe20000000a00 */
[----:B------:R-:W-:Y:S01]  /*111f0*/  VIADD R0, R80, 0x20 ;  /* 0x0000002050007836 */ /* 0x000fe20000000000 */
[----:B------:R-:W-:Y:S01]  /*11200*/  LEA R6, P3, R2, UR8, 0x1 ;  /* 0x0000000802067c11 */ /* 0x000fe2000f8608ff */
[----:B------:R-:W-:-:S03]  /*11210*/  IMAD.IADD R3, R3, 0x1, R5 ;  /* 0x0000000103037824 */ /* 0x000fc600078e0205 */
[-C--:B------:R-:W-:Y:S01]  /*11220*/  ISETP.GE.AND P1, PT, R0, R23.reuse, PT ;  /* 0x000000170000720c */ /* 0x080fe20003f26270 */
[----:B------:R-:W-:Y:S01]  /*11230*/  VIADD R0, R80, 0x40 ;  /* 0x0000004050007836 */ /* 0x000fe20000000000 */
[----:B------:R-:W-:Y:S01]  /*11240*/  LEA.HI.X R16, R2, UR9, R3, 0x1, P3 ;  /* 0x0000000902107c11 */ /* 0x000fe200098f0c03 */
[----:B0-----:R0:W1:Y:S03]  /*11250*/  SHFL.IDX PT, R20, R6, RZ, 0x181f ;  /* 0x00181fff06147589 */ /* 0x00106600000e0000 */
[----:B------:R-:W-:Y:S02]  /*11260*/  ISETP.GE.AND P0, PT, R0, R23, PT ;  /* 0x000000170000720c */ /* 0x000fe40003f06270 */
[----:B------:R0:W2:Y:S01]  /*11270*/  SHFL.IDX PT, R0, R16, RZ, 0x181f ;  /* 0x00181fff10007589 */ /* 0x0000a200000e0000 */
[----:B------:R-:W-:Y:S01]  /*11280*/  SYNCS.ARRIVE.TRANS64.RED.A1T0 RZ, [UR7], RZ ;  /* 0x000000ffffff79a7 */ /* 0x000fe20008100407 */
[----:B------:R-:W-:Y:S09]  /*11290*/  @P2 BRA `(.L_x_2460) ;  /* 0x0000000000442947 */ /* 0x000ff20003800000 */
        /* <DEDUP_REMOVED lines=17> */
.L_x_2460:
[----:B------:R-:W-:Y:S05]  /*113b0*/  BSYNC B1 ;  /* 0x0000000000017941 */ /* 0x000fea0003800000 */
.L_x_2459:
[----:B--2---:R2:W4:Y:S01]  /*113c0*/  SHFL.IDX PT, R0, R16, 0x1, 0x181f ;  /* 0x00381f0010007f89 */ /* 0x00452200000e0000 */
        /* <DEDUP_REMOVED lines=9> */
[----:B------:R-:W-:Y:S02]  /*11460*/  @!P3 LEA R4, P5, R218, R10, 0x1 ;  /* 0x0000000ada04b211 */ /* 0x000fe400078a08ff */
        /* <DEDUP_REMOVED lines=10> */
.L_x_2462:
[----:B------:R-:W-:Y:S05]  /*11510*/  BSYNC B1 ;  /* 0x0000000000017941 */ /* 0x000fea0003800000 */
.L_x_2461:
[----:B----4-:R4:W0:Y:S01]  /*11520*/  SHFL.IDX PT, R0, R16, 0x2, 0x181f ;  /* 0x00581f0010007f89 */ /* 0x01082200000e0000 */
        /* <DEDUP_REMOVED lines=20> */
.L_x_2464:
[----:B------:R-:W-:Y:S05]  /*11670*/  BSYNC B1 ;  /* 0x0000000000017941 */ /* 0x000fea0003800000 */
.L_x_2463:
[----:B0-----:R-:W-:Y:S01]  /*11680*/  VIADD R0, R80, 0x60 ;  /* 0x0000006050007836 */ /* 0x001fe20000000000 */
[----:B--2-4-:R-:W4:Y:S04]  /*11690*/  SHFL.IDX PT, R16, R16, 0x3, 0x181f ;  /* 0x00781f0010107f89 */ /* 0x014f2800000e0000 */
[----:B------:R-:W-:Y:S01]  /*116a0*/  ISETP.GE.AND P0, PT, R0, R23, PT ;  /* 0x000000170000720c */ /* 0x000fe20003f06270 */
[----:B------:R-:W0:-:S12]  /*116b0*/  SHFL.IDX PT, R6, R6, 0x3, 0x181f ;  /* 0x00781f0006067f89 */ /* 0x000e1800000e0000 */
[----:B------:R-:W-:Y:S05]  /*116c0*/  @P0 BRA `(.L_x_2465) ;  /* 0x0000000c00e00947 */ /* 0x000fea0003800000 */
[----:B------:R-:W-:Y:S02]  /*116d0*/  ULDC UR4, c[0x0][0xac8] ;  /* 0x0002b20000047ab9 */ /* 0x000fe40000000800 */
[----:B------:R-:W-:Y:S02]  /*116e0*/  ISETP.GE.AND P3, PT, R22, UR4, PT ;  /* 0x0000000416007c0c */ /* 0x000fe4000bf66270 */
[----:B------:R-:W-:Y:S02]  /*116f0*/  ISETP.GE.AND P4, PT, R218, UR4, PT ;  /* 0x00000004da007c0c */ /* 0x000fe4000bf86270 */
[----:B------:R-:W-:-:S09]  /*11700*/  ISETP.GE.AND P5, PT, R217, UR4, PT ;  /* 0x00000004d9007c0c */ /* 0x000fd2000bfa6270 */
[-C--:B0-----:R-:W-:Y:S02]  /*11710*/  @!P3 LEA R2, P0, R22, R6.reuse, 0x1 ;  /* 0x000000061602b211 */ /* 0x081fe400078008ff */
[-C--:B------:R-:W-:Y:S02]  /*11720*/  @!P4 LEA R4, P1, R218, R6.reuse, 0x1 ;  /* 0x00000006da04c211 */ /* 0x080fe400078208ff */
[C---:B------:R-:W-:Y:S02]  /*11730*/  @!P5 LEA R8, P2, R217.reuse, R6, 0x1 ;  /* 0x00000006d908d211 */ /* 0x040fe400078408ff */
[-C--:B----4-:R-:W-:Y:S02]  /*11740*/  @!P3 LEA.HI.X R3, R22, R16.reuse, R84, 0x1, P0 ;  /* 0x000000101603b211 */ /* 0x090fe400000f0c54 */
        /* <DEDUP_REMOVED lines=11> */
.L_x_2457:
        /* <DEDUP_REMOVED lines=9> */
[----:B------:R-:W-:Y:S01]  /*11890*/  IMAD.U32 R2, RZ, RZ, UR8 ;  /* 0x00000008ff027e24 */ /* 0x000fe2000f8e00ff */
[----:B------:R-:W-:Y:S01]  /*118a0*/  MOV R3, UR9 ;  /* 0x0000000900037c02 */ /* 0x000fe20008000f00 */
[----:B------:R-:W-:Y:S02]  /*118b0*/  ULDC.64 UR8, c[0x0][0xc08] ;  /* 0x0003020000087ab9 */ /* 0x000fe40000000a00 */
[----:B------:R-:W-:-:S04]  /*118c0*/  UISETP.NE.U32.AND UP1, UPT, UR8, URZ, UPT ;  /* 0x0000003f0800728c */ /* 0x000fc8000bf25070 */
[----:B------:R-:W-:Y:S01]  /*118d0*/  UISETP.NE.AND.EX UP1, UPT, UR9, URZ, UPT, UP1 ;  /* 0x0000003f0900728c */ /* 0x000fe2000bf25310 */
[----:B------:R-:W2:Y:S05]  /*118e0*/  @P2 LDG.E R6, desc[UR38][R2.64] ;  /* 0x0000002602062981 */ /* 0x000eaa000c1e1900 */
        /* <DEDUP_REMOVED lines=22> */
.L_x_2466:
        /* <DEDUP_REMOVED lines=49> */
.L_x_2468:
[----:B------:R-:W-:Y:S05]  /*11d60*/  BSYNC B1 ;  /* 0x0000000000017941 */ /* 0x000fea0003800000 */
.L_x_2467:
[----:B0-----:R-:W0:Y:S01]  /*11d70*/  @P0 LDC R3, c[0x0][0xbf0] ;  /* 0x0002fc00ff030b82 */ /* 0x001e220000000800 */
[----:B------:R-:W-:Y:S01]  /*11d80*/  R2UR UR16, R214 ;  /* 0x00000000d61072ca */ /* 0x000fe200000e0000 */
        /* <DEDUP_REMOVED lines=10> */
[----:B------:R-:W-:Y:S01]  /*11e30*/  SHF.R.S32.HI R18, RZ, 0x1f, R217 ;  /* 0x0000001fff127819 */ /* 0x000fe200000114d9 */
[----:B------:R-:W-:Y:S01]  /*11e40*/  UIMAD UR4, UR11, UR14, URZ ;  /* 0x0000000e0b0472a4 */ /* 0x000fe2000f8e023f */
[----:B------:R-:W-:Y:S01]  /*11e50*/  VIADD R6, R2, UR16 ;  /* 0x0000001002067c36 */ /* 0x000fe20008000000 */
[----:B------:R-:W-:Y:S01]  /*11e60*/  UIMAD.WIDE.U32 UR8, UR17, UR14, UR8 ;  /* 0x0000000e110872a5 */ /* 0x000fe2000f8e0008 */
[----:B------:R-:W-:Y:S01]  /*11e70*/  SHF.R.S32.HI R19, RZ, 0x1f, R218 ;  /* 0x0000001fff137819 */ /* 0x000fe200000114da */
[----:B------:R-:W-:Y:S01]  /*11e80*/  UIMAD UR4, UR17, UR15, UR4 ;  /* 0x0000000f110472a4 */ /* 0x000fe2000f8e0204 */
[----:B------:R-:W-:Y:S01]  /*11e90*/  @P0 IMAD.HI.U32 R2, R6, R11, RZ ;  /* 0x0000000b06020227 */ /* 0x000fe200078e00ff */
[----:B------:R-:W-:Y:S01]  /*11ea0*/  ULDC.64 UR10, c[0x0][0xaf0] ;  /* 0x0002bc00000a7ab9 */ /* 0x000fe20000000a00 */
[----:B------:R-:W-:Y:S01]  /*11eb0*/  MOV R5, R6 ;  /* 0x0000000600057202 */ /* 0x000fe20000000f00 */
[----:B------:R-:W-:Y:S01]  /*11ec0*/  UIADD3 UR9, UR9, UR4, URZ ;  /* 0x0000000409097290 */ /* 0x000fe2000fffe03f */
[----:B------:R-:W-:Y:S01]  /*11ed0*/  SHF.R.S32.HI R20, RZ, 0x1f, R22 ;  /* 0x0000001fff147819 */ /* 0x000fe20000011416 */
        /* <DEDUP_REMOVED lines=10> */
[----:B------:R-:W-:-:S02]  /*11f80*/  IMAD R9, R13, R9, R6 ;  /* 0x000000090d097224 */ /* 0x000fc400078e0206 */
[----:B------:R-:W-:Y:S01]  /*11f90*/  IMAD.U32 R2, RZ, RZ, UR8 ;  /* 0x00000008ff027e24 */ /* 0x000fe2000f8e00ff */
[----:B------:R-:W-:Y:S01]  /*11fa0*/  ULDC.64 UR8, c[0x0][0xad8] ;  /* 0x0002b60000087ab9 */ /* 0x000fe20000000a00 */
[----:B------:R-:W-:Y:S02]  /*11fb0*/  IMAD.U32 R3, RZ, RZ, UR4 ;  /* 0x00000004ff037e24 */ /* 0x000fe4000f8e00ff */
[C---:B------:R-:W-:Y:S01]  /*11fc0*/  IMAD R11, R5.reuse, UR11, R4 ;  /* 0x0000000b050b7c24 */ /* 0x040fe2000f8e0204 */
[----:B------:R-:W-:Y:S01]  /*11fd0*/  SHF.R.S32.HI R4, RZ, 0x1f, R9 ;  /* 0x0000001fff047819 */ /* 0x000fe20000011409 */
[----:B------:R-:W-:-:S04]  /*11fe0*/  IMAD.WIDE.U32 R2, R5, UR10, R2 ;  /* 0x0000000a05027c25 */ /* 0x000fc8000f8e0002 */
[----:B------:R-:W-:Y:S02]  /*11ff0*/  IMAD.IADD R3, R3, 0x1, R11 ;  /* 0x0000000103037824 */ /* 0x000fe400078e020b */
[----:B------:R-:W-:Y:S02]  /*12000*/  IMAD R4, R4, UR8, RZ ;  /* 0x0000000804047c24 */ /* 0x000fe4000f8e02ff */
[----:B------:R-:W-:Y:S02]  /*12010*/  VIADD R6, R224, UR16 ;  /* 0x00000010e0067c36 */ /* 0x000fe40008000000 */
[----:B-----5:R-:W-:Y:S02]  /*12020*/  IMAD R13, R0, R13, RZ ;  /* 0x0000000d000d7224 */ /* 0x020fe400078e02ff */
[C---:B------:R-:W-:Y:S01]  /*12030*/  IMAD R5, R9.reuse, UR9, R4 ;  /* 0x0000000909057c24 */ /* 0x040fe2000f8e0204 */
[C---:B------:R-:W-:Y:S01]  /*12040*/  IADD3 R0, R6.reuse, 0x20, RZ ;  /* 0x0000002006007810 */ /* 0x040fe20007ffe0ff */
        /* <DEDUP_REMOVED lines=29> */
.L_x_2470:
[----:B------:R-:W-:Y:S05]  /*12220*/  BSYNC B1 ;  /* 0x0000000000017941 */ /* 0x000fea0003800000 */
.L_x_2469:
        /* <DEDUP_REMOVED lines=21> */
.L_x_2472:
[----:B------:R-:W-:Y:S05]  /*12380*/  BSYNC B1 ;  /* 0x0000000000017941 */ /* 0x000fea0003800000 */
.L_x_2471:
        /* <DEDUP_REMOVED lines=21> */
.L_x_2474:
[----:B------:R-:W-:Y:S05]  /*124e0*/  BSYNC B1 ;  /* 0x0000000000017941 */ /* 0x000fea0003800000 */
.L_x_2473:
        /* <DEDUP_REMOVED lines=22> */
.L_x_2465:
[----:B------:R-:W-:Y:S05]  /*12650*/  BSYNC B0 ;  /* 0x0000000000007941 */ /* 0x000fea0003800000 */
.L_x_2456:
[----:B------:R-:W-:Y:S02]  /*12660*/  ULDC UR4, c[0x0][0xc3c] ;  /* 0x00030f0000047ab9 */ /* 0x000fe40000000800 */
[----:B------:R-:W-:-:S13]  /*12670*/  ISETP.GE.AND P0, PT, R7, UR4, PT ;  /* 0x0000000407007c0c */ /* 0x000fda000bf06270 */
[----:B------:R-:W-:Y:S05]  /*12680*/  @!P0 BRA `(.L_x_2475) ;  /* 0xfffffee400d48947 */ /* 0x000fea000383ffff */
[----:B------:R-:W-:Y:S05]  /*12690*/  EXIT ;  /* 0x000000000000794d */ /* 0x000fea0003800000 */
.L_x_2414:
        /* <DEDUP_REMOVED lines=16> */
.L_x_2476:
        /* <DEDUP_REMOVED lines=40> */
.L_x_2482:
        /* <DEDUP_REMOVED lines=12> */
.L_x_2481:
[----:B------:R-:W-:Y:S05]  /*12ae0*/  BSYNC B0 ;  /* 0x0000000000007941 */ /* 0x000fea0003800000 */
.L_x_2480:
        /* <DEDUP_REMOVED lines=20> */
.L_x_2478:
[----:B------:R-:W-:-:S05]  /*12c30*/  IADD3 R11, -R3, R4, RZ ;  /* 0x00000004030b7210 */ /* 0x000fca0007ffe1ff */
        /* <DEDUP_REMOVED lines=19> */
.L_x_2483:
[----:B-1----:R-:W-:Y:S02]  /*12d70*/  IMAD.MOV R2, RZ, RZ, -R3 ;  /* 0x000000ffff027224 */ /* 0x002fe400078e0a03 */
[----:B---3--:R-:W-:Y:S02]  /*12d80*/  IMAD R16, R16, UR5, R11 ;  /* 0x0000000510107c24 */ /* 0x008fe4000f8e020b */
[----:B------:R-:W-:Y:S01]  /*12d90*/  IMAD.MOV.U32 R11, RZ, RZ, R2 ;  /* 0x000000ffff0b7224 */ /* 0x000fe200078e0002 */
[----:B------:R-:W-:Y:S02]  /*12da0*/  IABS R2, R4 ;  /* 0x0000000400027213 */ /* 0x000fe40000000000 */
[----:B--2---:R-:W-:Y:S01]  /*12db0*/  IADD3 R9, -R16, UR6, RZ ;  /* 0x0000000610097c10 */ /* 0x004fe2000fffe1ff */
[----:B------:R-:W-:Y:S02]  /*12dc0*/  IMAD R11, R11, R12, RZ ;  /* 0x0000000c0b0b7224 */ /* 0x000fe400078e02ff */
[----:B------:R-:W-:Y:S01]  /*12dd0*/  IMAD.MOV R8, RZ, RZ, -R2 ;  /* 0x000000ffff087224 */ /* 0x000fe200078e0a02 */
[----:B------:R-:W-:-:S02]  /*12de0*/  MOV R2, RZ ;  /* 0x000000ff00027202 */ /* 0x000fc40000000f00 */
        /* <DEDUP_REMOVED lines=21> */
[----:B------:R-:W-:Y:S02]  /*12f40*/  VIADDMNMX R13, R6, UR5, R7, PT ;  /* 0x00000005060d7c46 */ /* 0x000fe4000b800107 */
[----:B------:R-:W-:Y:S02]  /*12f50*/  IABS R9, R4 ;  /* 0x0000000400097213 */ /* 0x000fe40000000000 */
[-C--:B------:R-:W-:Y:S01]  /*12f60*/  IABS R8, R13.reuse ;  /* 0x0000000d00087213 */ /* 0x080fe20000000000 */
[----:B------:R-:W-:Y:S01]  /*12f70*/  IMAD.MOV R18, RZ, RZ, -R13 ;  /* 0x000000ffff127224 */ /* 0x000fe200078e0a0d */
[----:B0-----:R-:W-:-:S02]  /*12f80*/  IABS R10, R13 ;  /* 0x0000000d000a7213 */ /* 0x001fc40000000000 */
[----:B------:R-:W0:Y:S08]  /*12f90*/  I2F.RP R6, R8 ;  /* 0x0000000800067306 */ /* 0x000e300000209400 */
[----:B0-----:R-:W0:Y:S02]  /*12fa0*/  MUFU.RCP R6, R6 ;  /* 0x0000000600067308 */ /* 0x001e240000001000 */
[----:B0-----:R-:W-:-:S06]  /*12fb0*/  VIADD R3, R6, 0xffffffe ;  /* 0x0ffffffe06037836 */ /* 0x001fcc0000000000 */
[----:B------:R-:W0:Y:S02]  /*12fc0*/  F2I.FTZ.U32.TRUNC.NTZ R3, R3 ;  /* 0x0000000300037305 */ /* 0x000e24000021f000 */
[----:B0-----:R-:W-:-:S04]  /*12fd0*/  IMAD.MOV R7, RZ, RZ, -R3 ;  /* 0x000000ffff077224 */ /* 0x001fc800078e0a03 */
        /* <DEDUP_REMOVED lines=17> */
[----:B------:R-:W-:-:S04]  /*130f0*/  IMAD R18, R2, R18, R3 ;  /* 0x0000001202127224 */ /* 0x000fc800078e0203 */
[----:B------:R-:W-:Y:S01]  /*13100*/  IMAD.IADD R17, R0, 0x1, R17 ;  /* 0x0000000100117824 */ /* 0x000fe200078e0211 */
[----:B------:R-:W-:Y:S06]  /*13110*/  BRA `(.L_x_2484) ;  /* 0x0000000000147947 */ /* 0x000fec0003800000 */
.L_x_2479:
[----:B------:R-:W-:Y:S01]  /*13120*/  ULDC UR4, c[0x0][0xc3c] ;  /* 0x00030f0000047ab9 */ /* 0x000fe20000000800 */
[----:B------:R-:W-:Y:S01]  /*13130*/  IMAD.MOV.U32 R17, RZ, RZ, RZ ;  /* 0x000000ffff117224 */ /* 0x000fe200078e00ff */
[----:B------:R-:W-:Y:S01]  /*13140*/  MOV R16, UR6 ;  /* 0x0000000600107c02 */ /* 0x000fe20008000f00 */
[----:B------:R-:W-:Y:S02]  /*13150*/  IMAD.MOV.U32 R18, RZ, RZ, RZ ;  /* 0x000000ffff127224 */ /* 0x000fe400078e00ff */
[----:B------:R-:W-:-:S07]  /*13160*/  IMAD.U32 R19, RZ, RZ, UR4 ;  /* 0x00000004ff137e24 */ /* 0x000fce000f8e00ff */
.L_x_2484:
[----:B------:R-:W-:-:S13]  /*13170*/  ISETP.NE.AND P0, PT, R5, RZ, PT ;  /* 0x000000ff0500720c */ /* 0x000fda0003f05270 */
[----:B------:R-:W0:Y:S01]  /*13180*/  @!P0 S2R R3, SR_CgaCtaId ;  /* 0x0000000000038919 */ /* 0x000e220000008800 */
[----:B------:R-:W-:-:S04]  /*13190*/  @!P0 MOV R0, 0x400 ;  /* 0x0000040000008802 */ /* 0x000fc80000000f00 */
[----:B0-----:R-:W-:-:S05]  /*131a0*/  @!P0 LEA R0, R3, R0, 0x18 ;  /* 0x0000000003008211 */ /* 0x001fca00078ec0ff */
[----:B------:R1:W-:Y:S01]  /*131b0*/  @!P0 STS.128 [R0+0x388d0], R16 ;  /* 0x0388d01000008388 */ /* 0x0003e20000000c00 */
[----:B------:R-:W-:Y:S06]  /*131c0*/  BAR.ARV 0x5, 0x180 ;  /* 0x0146000000007b1d */ /* 0x000fec0000002000 */
.L_x_2477:
        /* <DEDUP_REMOVED lines=8> */
[----:B------:R-:W-:Y:S01]  /*13250*/  BSSY B8, `(.L_x_2485) ;  /* 0x00004b8000087945 */ /* 0x000fe20003800000 */
[----:B------:R-:W-:Y:S01]  /*13260*/  MOV R28, 0x1 ;  /* 0x00000001001c7802 */ /* 0x000fe20000000f00 */
        /* <DEDUP_REMOVED lines=9> */
[----:B------:R-:W-:Y:S01]  /*13300*/  LOP3.LUT R0, R0, 0x38, R2, 0x78, !PT ;  /* 0x0000003800007812 */ /* 0x000fe200078e7802 */
[----:B------:R-:W-:-:S03]  /*13310*/  IMAD.SHL.U32 R2, R2, 0x10, RZ ;  /* 0x0000001002027824 */ /* 0x000fc600078e00ff */
[----:B------:R-:W-:Y:S02]  /*13320*/  LOP3.LUT R32, R0, 0x200, R33, 0xf8, !PT ;  /* 0x0000020000207812 */ /* 0x000fe400078ef821 */
[----:B------:R-:W-:Y:S01]  /*13330*/  LOP3.LUT R33, R33, 0x38, RZ, 0xc0, !PT ;  /* 0x0000003821217812 */ /* 0x000fe200078ec0ff */
[----:B------:R-:W-:Y:S01]  /*13340*/  ULOP3.LUT UR36, UR4, 0x2, URZ, 0xfc, !UPT ;  /* 0x0000000204247892 */ /* 0x000fe2000f8efc3f */
[----:B------:R-:W-:Y:S02]  /*13350*/  LOP3.LUT R2, R3, 0x70, R2, 0xf8, !PT ;  /* 0x0000007003027812 */ /* 0x000fe400078ef802 */
[----:B------:R-:W-:Y:S01]  /*13360*/  UMOV UR4, 0x400 ;  /* 0x0000040000047882 */ /* 0x000fe20000000000 */
[C---:B------:R-:W-:Y:S01]  /*13370*/  LOP3.LUT R0, R33.reuse, 0x40, RZ, 0xfc, !PT ;  /* 0x0000004021007812 */ /* 0x040fe200078efcff */
[----:B0-----:R-:W-:Y:S01]  /*13380*/  ULEA UR4, UR5, UR4, 0x18 ;  /* 0x0000000405047291 */ /* 0x001fe2000f8ec03f */
[C---:B------:R-:W-:Y:S02]  /*13390*/  LOP3.LUT R37, R33.reuse, 0x80, RZ, 0xfc, !PT ;  /* 0x0000008021257812 */ /* 0x040fe400078efcff */
[----:B------:R-:W-:-:S03]  /*133a0*/  LOP3.LUT R36, R33, 0xc0, RZ, 0xfc, !PT ;  /* 0x000000c021247812 */ /* 0x000fc600078efcff */
[----:B------:R-:W-:-:S04]  /*133b0*/  IMAD.U32 R22, RZ, RZ, UR4 ;  /* 0x00000004ff167e24 */ /* 0x000fc8000f8e00ff */
[----:B---3--:R-:W-:-:S07]  /*133c0*/  IMAD R34, R32, 0x2, R22 ;  /* 0x0000000220227824 */ /* 0x008fce00078e0216 */
.L_x_2550:
        /* <DEDUP_REMOVED lines=19> */
[----:B------:R-:W-:Y:S02]  /*13500*/  LOP3.LUT R23, R23, 0xffffff7f, RZ, 0xc0, !PT ;  /* 0xffffff7f17177812 */ /* 0x000fe400078ec0ff */
[----:B------:R-:W-:Y:S02]  /*13510*/  ISETP.NE.AND.EX P2, PT, RZ, UR5, PT, P0 ;  /* 0x00000005ff007c0c */ /* 0x000fe4000bf45300 */
[----:B------:R-:W-:Y:S02]  /*13520*/  ISETP.NE.U32.AND P0, PT, RZ, UR6, PT ;  /* 0x00000006ff007c0c */ /* 0x000fe4000bf05070 */
[----:B-1----:R-:W-:Y:S02]  /*13530*/  IADD3 R2, P1, R24, UR4, RZ ;  /* 0x0000000418027c10 */ /* 0x002fe4000ff3e0ff */
[----:B------:R-:W-:-:S02]  /*13540*/  ISETP.NE.AND.EX P0, PT, RZ, UR7, PT, P0 ;  /* 0x00000007ff007c0c */ /* 0x000fc4000bf05300 */
[----:B------:R-:W-:Y:S01]  /*13550*/  IADD3.X R3, R25, UR5, RZ, P1, !PT ;  /* 0x0000000519037c10 */ /* 0x000fe20008ffe4ff */
[----:B------:R-:W-:-:S04]  /*13560*/  ULDC.64 UR4, c[0x0][0x418] ;  /* 0x0001060000047ab9 */ /* 0x000fc80000000a00 */
[----:B------:R-:W-:Y:S01]  /*13570*/  @P2 LOP3.LUT R23, R23, 0x80, RZ, 0xfc, !PT ;  /* 0x0000008017172812 */ /* 0x000fe200078efcff */
[----:B------:R1:W5:Y:S05]  /*13580*/  @P2 LDG.E R35, desc[UR38][R2.64] ;  /* 0x0000002602232981 */ /* 0x00036a000c1e1900 */
        /* <DEDUP_REMOVED lines=9> */
[----:B0-----:R-:W-:Y:S01]  /*13620*/  MOV R0, UR4 ;  /* 0x0000000400007c02 */ /* 0x001fe20008000f00 */
        /* <DEDUP_REMOVED lines=11> */
.L_x_2486:
        /* <DEDUP_REMOVED lines=9> */
.L_x_2487:
        /* <DEDUP_REMOVED lines=8> */
[----:B--2---:R-:W-:-:S07]  /*137f0*/  IMAD.IADD R0, R5, 0x1, -R0 ;  /* 0x0000000105007824 */ /* 0x004fce00078e0a00 */
.L_x_2488:
[----:B------:R-:W3:Y:S01]  /*13800*/  LDL R5, [R1+0x10] ;  /* 0x0000100001057983 */ /* 0x000ee20000100800 */
[----:B-12---:R-:W1:Y:S01]  /*13810*/  LDC R2, c[0x0][0x448] ;  /* 0x00011200ff027b82 */ /* 0x006e620000000800 */
[----:B-----5:R-:W-:Y:S01]  /*13820*/  IADD3 R0, -R30, R0, RZ ;  /* 0x000000001e007210 */ /* 0x020fe20007ffe1ff */
[----:B------:R-:W-:Y:S01]  /*13830*/  BSSY B7, `(.L_x_2489) ;  /* 0x0000398000077945 */ /* 0x000fe20003800000 */
[----:B------:R-:W-:-:S03]  /*13840*/  LOP3.LUT R23, R23, 0xfffffeff, RZ, 0xc0, !PT ;  /* 0xfffffeff17177812 */ /* 0x000fc600078ec0ff */
[----:B------:R2:W-:Y:S01]  /*13850*/  STL [R1+0x4], R0 ;  /* 0x0000040001007387 */ /* 0x0005e20000100800 */
[----:B-1----:R-:W-:Y:S01]  /*13860*/  ISETP.NE.AND P0, PT, R2, 0x1, PT ;  /* 0x000000010200780c */ /* 0x002fe20003f05270 */
[----:B------:R-:W-:-:S04]  /*13870*/  IMAD.SHL.U32 R2, R17, 0x80, RZ ;  /* 0x0000008011027824 */ /* 0x000fc800078e00ff */
[----:B------:R-:W-:-:S08]  /*13880*/  VIADD R2, R2, 0x7f ;  /* 0x0000007f02027836 */ /* 0x000fd00000000000 */
[----:B------:R-:W1:Y:S01]  /*13890*/  @P0 LDC R3, c[0x0][0x44c] ;  /* 0x00011300ff030b82 */ /* 0x000e620000000800 */
[----:B------:R-:W-:-:S07]  /*138a0*/  @P0 LOP3.LUT R23, R23, 0x100, RZ, 0xfc, !PT ;  /* 0x0000010017170812 */ /* 0x000fce00078efcff */
[----:B0-----:R-:W0:Y:S01]  /*138b0*/  @P0 LDC R4, c[0x0][0x450] ;  /* 0x00011400ff040b82 */ /* 0x001e220000000800 */
[----:B-1----:R-:W-:-:S05]  /*138c0*/  @P0 IMAD.HI.U32 R3, R2, R3, RZ ;  /* 0x0000000302030227 */ /* 0x002fca00078e00ff */
[----:B0-----:R-:W-:Y:S02]  /*138d0*/  @P0 SHF.R.U32.HI R2, RZ, R4, R3 ;  /* 0x00000004ff020219 */ /* 0x001fe40000011603 */
[C---:B---3--:R-:W-:Y:S01]  /*138e0*/  IADD3 R3, R0.reuse, 0x50, -R5 ;  /* 0x0000005000037810 */ /* 0x048fe20007ffe805 */
[----:B--2---:R-:W-:-:S04]  /*138f0*/  VIADD R0, R0, 0x4f ;  /* 0x0000004f00007836 */ /* 0x004fc80000000000 */
[----:B------:R-:W-:Y:S02]  /*13900*/  IMAD.IADD R2, R3, 0x1, R2 ;  /* 0x0000000103027824 */ /* 0x000fe400078e0202 */
[----:B------:R-:W-:-:S04]  /*13910*/  IMAD.HI R0, R0, 0x66666667, RZ ;  /* 0x6666666700007827 */ /* 0x000fc800078e02ff */
[----:B------:R-:W-:Y:S01]  /*13920*/  IMAD.HI R2, R2, 0x66666667, RZ ;  /* 0x6666666702027827 */ /* 0x000fe200078e02ff */
[----:B------:R-:W-:-:S04]  /*13930*/  SHF.R.U32.HI R3, RZ, 0x1f, R0 ;  /* 0x0000001fff037819 */ /* 0x000fc80000011600 */
[----:B------:R-:W-:Y:S02]  /*13940*/  SHF.R.U32.HI R5, RZ, 0x1f, R2 ;  /* 0x0000001fff057819 */ /* 0x000fe40000011602 */
[----:B------:R-:W-:Y:S02]  /*13950*/  LEA.HI.SX32 R3, R0, R3, 0x1b ;  /* 0x0000000300037211 */ /* 0x000fe400078fdaff */
[----:B------:R-:W-:-:S04]  /*13960*/  LEA.HI.SX32 R2, R2, R5, 0x1b ;  /* 0x0000000502027211 */ /* 0x000fc800078fdaff */
[----:B------:R-:W-:-:S04]  /*13970*/  VIMNMX R4, R3, R2, PT ;  /* 0x0000000203047248 */ /* 0x000fc80003fe0100 */
[----:B------:R-:W-:Y:S01]  /*13980*/  ISETP.GT.AND P0, PT, R4, RZ, PT ;  /* 0x000000ff0400720c */ /* 0x000fe20003f04270 */
[----:B------:R0:W-:-:S12]  /*13990*/  STL [R1+0x14], R4 ;  /* 0x0000140401007387 */ /* 0x0001d80000100800 */
        /* <DEDUP_REMOVED lines=18> */
.L_x_2490:
        /* <DEDUP_REMOVED lines=20> */
.L_x_2493:
[----:B------:R-:W-:Y:S05]  /*13c00*/  BSYNC B6 ;  /* 0x0000000000067941 */ /* 0x000fea0003800000 */
.L_x_2492:
        /* <DEDUP_REMOVED lines=8> */
[----:B------:R0:W1:Y:S01]  /*13c90*/  LDC.64 R2, c[0x4][R26] ;  /* 0x010000001a027b82 */ /* 0x0000620000000a00 */
[----:B------:R-:W-:Y:S01]  /*13ca0*/  MOV R4, UR6 ;  /* 0x0000000600047c02 */ /* 0x000fe20008000f00 */
[----:B------:R-:W-:Y:S01]  /*13cb0*/  IMAD.U32 R5, RZ, RZ, UR7 ;  /* 0x00000007ff057e24 */ /* 0x000fe2000f8e00ff */
[----:B------:R-:W-:Y:S01]  /*13cc0*/  MOV R12, 0x1 ;  /* 0x00000001000c7802 */ /* 0x000fe20000000f00 */
        /* <DEDUP_REMOVED lines=8> */
.L_x_2496:
[----:B------:R0:W1:Y:S01]  /*13d50*/  LDC.64 R2, c[0x4][R26] ;  /* 0x010000001a027b82 */ /* 0x0000620000000a00 */
[----:B------:R-:W-:Y:S01]  /*13d60*/  ULDC.64 UR6, c[0x4][0xa8] ;  /* 0x01002a0000067ab9 */ /* 0x000fe20000000a00 */
[----:B------:R-:W-:Y:S01]  /*13d70*/  ULDC.64 UR8, c[0x4][0xb0] ;  /* 0x01002c0000087ab9 */ /* 0x000fe20000000a00 */
[----:B------:R-:W-:Y:S01]  /*13d80*/  ULDC.64 UR4, c[0x4][0x18] ;  /* 0x0100060000047ab9 */ /* 0x000fe20000000a00 */
[----:B------:R-:W-:Y:S01]  /*13d90*/  IMAD.U32 R4, RZ, RZ, UR6 ;  /* 0x00000006ff047e24 */ /* 0x000fe2000f8e00ff */
[----:B------:R-:W-:Y:S01]  /*13da0*/  MOV R11, UR5 ;  /* 0x00000005000b7c02 */ /* 0x000fe20008000f00 */
[----:B------:R-:W-:Y:S02]  /*13db0*/  IMAD.U32 R5, RZ, RZ, UR7 ;  /* 0x00000007ff057e24 */ /* 0x000fe4000f8e00ff */
[----:B------:R-:W-:Y:S02]  /*13dc0*/  IMAD.U32 R6, RZ, RZ, UR8 ;  /* 0x00000008ff067e24 */ /* 0x000fe4000f8e00ff */
[----:B------:R-:W-:-:S02]  /*13dd0*/  IMAD.U32 R7, RZ, RZ, UR9 ;  /* 0x00000009ff077e24 */ /* 0x000fc4000f8e00ff */
[----:B------:R-:W-:Y:S02]  /*13de0*/  IMAD.U32 R10, RZ, RZ, UR4 ;  /* 0x00000004ff0a7e24 */ /* 0x000fe4000f8e00ff */
[----:B------:R-:W-:Y:S02]  /*13df0*/  IMAD.MOV.U32 R8, RZ, RZ, 0x70 ;  /* 0x00000070ff087424 */ /* 0x000fe400078e00ff */
[----:B------:R-:W-:Y:S02]  /*13e00*/  IMAD.MOV.U32 R12, RZ, RZ, 0x1 ;  /* 0x00000001ff0c7424 */ /* 0x000fe400078e00ff */
[----:B0-----:R-:W-:-:S07]  /*13e10*/  IMAD.MOV.U32 R13, RZ, RZ, RZ ;  /* 0x000000ffff0d7224 */ /* 0x001fce00078e00ff */
[----:B------:R-:W-:-:S07]  /*13e20*/  LEPC R20, `(.L_x_2495) ;  /* 0x000000001014794e */ /* 0x000fce0000000000 */
[----:B-1----:R-:W-:Y:S05]  /*13e30*/  CALL.ABS.NOINC R2 ;  /* 0x0000000002007343 */ /* 0x002fea0003c00000 */
.L_x_2495:
[----:B------:R-:W-:Y:S05]  /*13e40*/  BSYNC B6 ;  /* 0x0000000000067941 */ /* 0x000fea0003800000 */
.L_x_2494:
[----:B------:R-:W2:Y:S01]  /*13e50*/  LDL R2, [R1+0x14] ;  /* 0x0000140001027983 */ /* 0x000ea20000100800 */
[----:B------:R-:W-:Y:S01]  /*13e60*/  ULDC.64 UR4, c[0x0][0x9f8] ;  /* 0x00027e0000047ab9 */ /* 0x000fe20000000a00 */
[----:B------:R-:W0:Y:S01]  /*13e70*/  LDC R9, c[0x0][0x430] ;  /* 0x00010c00ff097b82 */ /* 0x000e220000000800 */
[----:B------:R-:W-:-:S04]  /*13e80*/  ISETP.NE.U32.AND P0, PT, RZ, UR4, PT ;  /* 0x00000004ff007c0c */ /* 0x000fc8000bf05070 */
[----:B------:R-:W-:-:S13]  /*13e90*/  ISETP.NE.AND.EX P0, PT, RZ, UR5, PT, P0 ;  /* 0x00000005ff007c0c */ /* 0x000fda000bf05300 */
[----:B------:R-:W-:Y:S01]  /*13ea0*/  @P0 IADD3 R24, P1, R24, UR4, RZ ;  /* 0x0000000418180c10 */ /* 0x000fe2000ff3e0ff */
[----:B------:R-:W-:-:S03]  /*13eb0*/  ULDC UR4, c[0x0][0x2f4] ;  /* 0x0000bd0000047ab9 */ /* 0x000fc60000000800 */
[----:B------:R-:W-:-:S05]  /*13ec0*/  @P0 IADD3.X R25, R25, UR5, RZ, P1, !PT ;  /* 0x0000000519190c10 */ /* 0x000fca0008ffe4ff */
[----:B------:R1:W5:Y:S01]  /*13ed0*/  @P0 LDG.E R31, desc[UR38][R24.64] ;  /* 0x00000026181f0981 */ /* 0x000362000c1e1900 */
[C---:B------:R-:W-:Y:S01]  /*13ee0*/  ISETP.GE.AND P0, PT, R33.reuse, UR4, PT ;  /* 0x0000000421007c0c */ /* 0x040fe2000bf06270 */
[----:B------:R-:W-:Y:S01]  /*13ef0*/  UMOV UR5, 0xffffffff ;  /* 0xffffffff00057882 */ /* 0x000fe20000000000 */
[----:B------:R-:W-:Y:S02]  /*13f00*/  LOP3.LUT R20, R33, 0x40, RZ, 0xfc, !PT ;  /* 0x0000004021147812 */ /* 0x000fe400078efcff */
[----:B------:R-:W-:Y:S02]  /*13f10*/  LOP3.LUT R23, R23, 0xffffffef, RZ, 0xc0, !PT ;  /* 0xffffffef17177812 */ /* 0x000fe400078ec0ff */
[----:B------:R-:W-:Y:S02]  /*13f20*/  ISETP.GE.AND P2, PT, R20, UR4, PT ;  /* 0x0000000414007c0c */ /* 0x000fe4000bf46270 */
[----:B------:R-:W-:-:S05]  /*13f30*/  ISETP.GE.AND P1, PT, R37, UR4, PT ;  /* 0x0000000425007c0c */ /* 0x000fca000bf26270 */
        /* <DEDUP_REMOVED lines=8> */
[----:B--2---:R-:W-:Y:S01]  /*13fc0*/  VIADD R26, R2, 0xffffffff ;  /* 0xffffffff021a7836 */ /* 0x004fe20000000000 */
[----:B01----:R-:W-:Y:S06]  /*13fd0*/  BRA.DIV UR5, `(.L_x_2497) ;  /* 0x00000046051c7947 */ /* 0x003fec000b800000 */
.L_x_2567:
[----:B------:R-:W0:Y:S01]  /*13fe0*/  S2R R0, SR_TID.X ;  /* 0x0000000000007919 */ /* 0x000e220000002100 */
[----:B------:R-:W1:Y:S01]  /*13ff0*/  S2R R3, SR_TID.X ;  /* 0x0000000000037919 */ /* 0x000e620000002100 */
[----:B0-----:R-:W-:-:S04]  /*14000*/  LOP3.LUT R0, R0, 0x7f, RZ, 0xc0, !PT ;  /* 0x0000007f00007812 */ /* 0x001fc800078ec0ff */
[----:B------:R-:W-:Y:S02]  /*14010*/  SHF.R.U32.HI R2, RZ, 0x3, R0 ;  /* 0x00000003ff027819 */ /* 0x000fe40000011600 */
[----:B------:R-:W2:Y:S01]  /*14020*/  LDL R0, [R1+0x4] ;  /* 0x0000040001007983 */ /* 0x000ea20000100800 */
[----:B-1----:R-:W-:Y:S01]  /*14030*/  IMAD.SHL.U32 R8, R3, 0x10, RZ ;  /* 0x0000001003087824 */ /* 0x002fe200078e00ff */
[----:B------:R-:W-:Y:S02]  /*14040*/  ISETP.NE.AND P1, PT, R9, 0x1, PT ;  /* 0x000000010900780c */ /* 0x000fe40003f25270 */
[----:B-----5:R-:W-:Y:S02]  /*14050*/  SHF.R.S32.HI R10, RZ, 0x1f, R31 ;  /* 0x0000001fff0a7819 */ /* 0x020fe4000001141f */
[----:B------:R-:W-:Y:S02]  /*14060*/  LOP3.LUT R8, R2, 0x70, R8, 0xf8, !PT ;  /* 0x0000007002087812 */ /* 0x000fe400078ef808 */
[----:B------:R-:W-:Y:S01]  /*14070*/  LOP3.LUT R23, R23, 0xffffffbf, RZ, 0xc0, !PT ;  /* 0xffffffbf17177812 */ /* 0x000fe200078ec0ff */
[----:B------:R0:W-:Y:S02]  /*14080*/  STL [R1+0xc], R10 ;  /* 0x00000c0a01007387 */ /* 0x0001e40000100800 */
[----:B------:R-:W-:-:S04]  /*14090*/  IMAD R6, R26, 0x50, R8 ;  /* 0x000000501a067824 */ /* 0x000fc800078e0208 */
[----:B------:R-:W1:Y:S01]  /*140a0*/  @P1 LDC R5, c[0x0][0x434] ;  /* 0x00010d00ff051b82 */ /* 0x000e620000000800 */
[----:B------:R-:W-:-:S04]  /*140b0*/  @P1 LOP3.LUT R23, R23, 0x40, RZ, 0xfc, !PT ;  /* 0x0000004017171812 */ /* 0x000fc800078efcff */
[----:B------:R-:W-:Y:S02]  /*140c0*/  LOP3.LUT R23, R23, 0xffffffdf, RZ, 0xc0, !PT ;  /* 0xffffffdf17177812 */ /* 0x000fe400078ec0ff */
[C---:B--2---:R-:W-:Y:S01]  /*140d0*/  ISETP.GE.AND P0, PT, R6.reuse, R0, PT ;  /* 0x000000000600720c */ /* 0x044fe20003f06270 */
[----:B------:R-:W-:Y:S01]  /*140e0*/  IMAD.IADD R6, R6, 0x1, R30 ;  /* 0x0000000106067824 */ /* 0x000fe200078e021e */
[----:B------:R-:W2:Y:S02]  /*140f0*/  @P1 LDC R0, c[0x0][0x438] ;  /* 0x00010e00ff001b82 */ /* 0x000ea40000000800 */
[----:B------:R-:W-:Y:S01]  /*14100*/  ISETP.GT.U32.OR P0, PT, R8, 0x4f, P0 ;  /* 0x0000004f0800780c */ /* 0x000fe20000704470 */
[----:B-1----:R-:W-:Y:S01]  /*14110*/  @P1 IMAD.HI.U32 R4, R6, R5, RZ ;  /* 0x0000000506041227 */ /* 0x002fe200078e00ff */
[----:B------:R-:W-:-:S11]  /*14120*/  MOV R7, R6 ;  /* 0x0000000600077202 */ /* 0x000fd60000000f00 */
[----:B------:R-:W1:Y:S01]  /*14130*/  @!P0 LDC.64 R2, c[0x0][0x428] ;  /* 0x00010a00ff028b82 */ /* 0x000e620000000a00 */
[----:B--2---:R-:W-:-:S04]  /*14140*/  @P1 SHF.R.U32.HI R7, RZ, R0, R4 ;  /* 0x00000000ff071219 */ /* 0x004fc80000011604 */
        /* <DEDUP_REMOVED lines=16> */
[----:B------:R-:W-:-:S07]  /*14250*/  SHF.R.S32.HI R30, RZ, 0x1f, R18 ;  /* 0x0000001fff1e7819 */ /* 0x000fce0000011412 */
[----:B------:R-:W-:-:S04]  /*14260*/  @P2 LOP3.LUT R23, R23, 0x20, RZ, 0xfc, !PT ;  /* 0x0000002017172812 */ /* 0x000fc800078efcff */
[----:B------:R-:W-:-:S04]  /*14270*/  LOP3.LUT R23, R23, 0xfffffffe, RZ, 0xc0, !PT ;  /* 0xfffffffe17177812 */ /* 0x000fc800078ec0ff */
[----:B------:R-:W-:Y:S01]  /*14280*/  @P0 LOP3.LUT R23, R23, 0x1, RZ, 0xfc, !PT ;  /* 0x0000000117170812 */ /* 0x000fe200078efcff */
[----:B0-----:R-:W-:Y:S06]  /*14290*/  @!P2 BRA `(.L_x_2498) ;  /* 0x000000000004a947 */ /* 0x001fec0003800000 */
[----:B------:R-:W-:Y:S01]  /*142a0*/  BPT.TRAP 0x1 ;  /* 0x000000040000795c */ /* 0x000fe20000300000 */
.L_x_2498:
        /* <DEDUP_REMOVED lines=25> */
.L_x_2568:
[----:B------:R-:W-:Y:S05]  /*14440*/  BSYNC B0 ;  /* 0x0000000000007941 */ /* 0x000fea0003800000 */
.L_x_2499:
        /* <DEDUP_REMOVED lines=67> */
[----:B------:R-:W-:Y:S01]  /*14880*/  @P0 LEA R21, R7, R22, 0x1 ;  /* 0x0000001607150211 */ /* 0x000fe200078e08ff */
[----:B------:R-:W1:Y:S01]  /*14890*/  SHFL.IDX PT, R0, R0, 0x4, 0x181f ;  /* 0x00981f0000007f89 */ /* 0x000e6200000e0000 */
[----:B0-----:R-:W-:-:S05]  /*148a0*/  @P0 LEA R2, P1, R33, R2, 0x1 ;  /* 0x0000000221020211 */ /* 0x001fca00078208ff */
[----:B------:R-:W-:Y:S02]  /*148b0*/  @P0 IMAD.X R3, RZ, RZ, R8, P1 ;  /* 0x000000ffff030224 */ /* 0x000fe400008e0608 */
[----:B------:R0:W2:Y:S04]  /*148c0*/  SHFL.IDX PT, R8, R6, 0x4, 0x181f ;  /* 0x00981f0006087f89 */ /* 0x0000a800000e0000 */
[----:B------:R0:W-:Y:S04]  /*148d0*/  @P0 LDGSTS.E.BYPASS.LTC128B.128 [R21+0x25c00], desc[UR38][R2.64], !P5 ;  /* 0x25c0000002150fae */ /* 0x0001e8000e901d66 */
[----:B------:R0:W-:Y:S04]  /*148e0*/  @P0 LDGSTS.E.BYPASS.LTC128B.128 [R21+0x28400], desc[UR38][R2.64+0x80], !P4 ;  /* 0x2840008002150fae */ /* 0x0001e8000e101d66 */
[----:B------:R0:W-:Y:S04]  /*148f0*/  @P0 LDGSTS.E.BYPASS.LTC128B.128 [R21+0x2ac00], desc[UR38][R2.64+0x100], !P3 ;  /* 0x2ac0010002150fae */ /* 0x0001e8000d901d66 */
[----:B-1----:R0:W-:Y:S02]  /*14900*/  @P0 LDGSTS.E.BYPASS.LTC128B.128 [R21+0x2d400], desc[UR38][R2.64+0x180], !P2 ;  /* 0x2d40018002150fae */ /* 0x0021e4000d101d66 */
.L_x_2580:
        /* <DEDUP_REMOVED lines=17> */
.L_x_2503:
[----:B------:R-:W-:Y:S05]  /*14a20*/  BSYNC B0 ;  /* 0x0000000000007941 */ /* 0x000fea0003800000 */
.L_x_2502:
[----:B------:R-:W-:Y:S01]  /*14a30*/  NOP ;  /* 0x0000000000007918 */ /* 0x000fe20000000000 */
[----:B------:R-:W-:-:S13]  /*14a40*/  PLOP3.LUT P0, PT, PT, PT, PT, 0x80, 0x0 ;  /* 0x000000000000781c */ /* 0x000fda0003f0f070 */
.L_x_2504:
        /* <DEDUP_REMOVED lines=10> */
.L_x_2505:
        /* <DEDUP_REMOVED lines=23> */
[----:B------:R-:W-:Y:S01]  /*14c60*/  IMAD.U32 R4, RZ, RZ, UR6 ;  /* 0x00000006ff047e24 */ /* 0x000fe2000f8e00ff */
[----:B------:R-:W-:Y:S01]  /*14c70*/  MOV R6, UR8 ;  /* 0x0000000800067c02 */ /* 0x000fe20008000f00 */
[----:B------:R-:W0:Y:S01]  /*14c80*/  LDC.64 R2, c[0x4][R2] ;  /* 0x0100000002027b82 */ /* 0x000e220000000a00 */
[----:B---3--:R-:W-:Y:S02]  /*14c90*/  IMAD.U32 R5, RZ, RZ, UR7 ;  /* 0x00000007ff057e24 */ /* 0x008fe4000f8e00ff */
[----:B------:R-:W-:Y:S02]  /*14ca0*/  IMAD.U32 R7, RZ, RZ, UR9 ;  /* 0x00000009ff077e24 */ /* 0x000fe4000f8e00ff */
[----:B------:R-:W-:-:S02]  /*14cb0*/  IMAD.U32 R10, RZ, RZ, UR4 ;  /* 0x00000004ff0a7e24 */ /* 0x000fc4000f8e00ff */
[----:B------:R-:W-:Y:S02]  /*14cc0*/  IMAD.U32 R11, RZ, RZ, UR5 ;  /* 0x00000005ff0b7e24 */ /* 0x000fe4000f8e00ff */
[----:B--2---:R-:W-:Y:S02]  /*14cd0*/  IMAD.MOV.U32 R8, RZ, RZ, 0x70 ;  /* 0x00000070ff087424 */ /* 0x004fe400078e00ff */
[----:B------:R-:W-:Y:S02]  /*14ce0*/  IMAD.MOV.U32 R12, RZ, RZ, 0x1 ;  /* 0x00000001ff0c7424 */ /* 0x000fe400078e00ff */
[----:B------:R-:W-:-:S07]  /*14cf0*/  IMAD.MOV.U32 R13, RZ, RZ, RZ ;  /* 0x000000ffff0d7224 */ /* 0x000fce00078e00ff */
[----:B------:R-:W-:-:S07]  /*14d00*/  LEPC R20, `(.L_x_2507) ;  /* 0x000000001014794e */ /* 0x000fce0000000000 */
[----:B0-----:R-:W-:Y:S05]  /*14d10*/  CALL.ABS.NOINC R2 ;  /* 0x0000000002007343 */ /* 0x001fea0003c00000 */
.L_x_2507:
[----:B------:R-:W-:Y:S05]  /*14d20*/  BSYNC B6 ;  /* 0x0000000000067941 */ /* 0x000fea0003800000 */
.L_x_2506:
[----:B------:R-:W4:Y:S01]  /*14d30*/  LDL.LU R2, [R1+0x18] ;  /* 0x0000180001027983 */ /* 0x000f220000300800 */
[----:B------:R-:W-:-:S03]  /*14d40*/  ULDC.64 UR4, c[0x0][0x2d8] ;  /* 0x0000b60000047ab9 */ /* 0x000fc60000000a00 */
[----:B------:R-:W3:Y:S01]  /*14d50*/  LDL.LU.64 R20, [R1+0x20] ;  /* 0x0000200001147983 */ /* 0x000ee20000300a00 */
[----:B------:R-:W-:Y:S02]  /*14d60*/  IMAD.MOV.U32 R3, RZ, RZ, R35 ;  /* 0x000000ffff037224 */ /* 0x000fe400078e0023 */
[----:B------:R-:W-:Y:S01]  /*14d70*/  IMAD R0, R30, UR4, RZ ;  /* 0x000000041e007c24 */ /* 0x000fe2000f8e02ff */
[----:B------:R0:W5:Y:S03]  /*14d80*/  LDL R9, [R1+0x10] ;  /* 0x0000100001097983 */ /* 0x0001660000100800 */
[C---:B------:R-:W-:Y:S01]  /*14d90*/  IMAD R0, R18.reuse, UR5, R0 ;  /* 0x0000000512007c24 */ /* 0x040fe2000f8e0200 */
[----:B--2---:R-:W-:Y:S02]  /*14da0*/  LOP3.LUT R8, R33, 0x40, RZ, 0xfc, !PT ;  /* 0x0000004021087812 */ /* 0x004fe400078efcff */
[----:B----4-:R-:W-:Y:S01]  /*14db0*/  MOV R4, R2 ;  /* 0x0000000200047202 */ /* 0x010fe20000000f00 */
[----:B---3--:R-:W-:Y:S01]  /*14dc0*/  IMAD.MOV.U32 R2, RZ, RZ, R20 ;  /* 0x000000ffff027224 */ /* 0x008fe200078e0014 */
[----:B------:R-:W1:Y:S01]  /*14dd0*/  S2R R21, SR_TID.X ;  /* 0x0000000000157919 */ /* 0x000e620000002100 */
[----:B------:R-:W2:Y:S02]  /*14de0*/  LDC R20, c[0x0][0x448] ;  /* 0x00011200ff147b82 */ /* 0x000ea40000000800 */
[----:B------:R-:W-:Y:S01]  /*14df0*/  IMAD.WIDE.U32 R2, R18, UR4, R2 ;  /* 0x0000000412027c25 */ /* 0x000fe2000f8e0002 */
[----:B------:R-:W-:-:S03]  /*14e00*/  ULDC.64 UR4, c[0x0][0x2e0] ;  /* 0x0000b80000047ab9 */ /* 0x000fc60000000a00 */
[----:B------:R-:W-:Y:S02]  /*14e10*/  IMAD.IADD R3, R3, 0x1, R0 ;  /* 0x0000000103037824 */ /* 0x000fe400078e0200 */
[----:B------:R-:W-:Y:S02]  /*14e20*/  IMAD R4, R4, UR4, RZ ;  /* 0x0000000404047c24 */ /* 0x000fe4000f8e02ff */
[----:B------:R-:W-:-:S04]  /*14e30*/  IMAD.WIDE.U32 R2, R29, UR4, R2 ;  /* 0x000000041d027c25 */ /* 0x000fc8000f8e0002 */
[----:B------:R-:W-:Y:S01]  /*14e40*/  IMAD R4, R29, UR5, R4 ;  /* 0x000000051d047c24 */ /* 0x000fe2000f8e0204 */
[----:B------:R-:W-:Y:S01]  /*14e50*/  ULDC.64 UR4, c[0x0][0x2d0] ;  /* 0x0000b40000047ab9 */ /* 0x000fe20000000a00 */
[----:B--2---:R-:W-:Y:S02]  /*14e60*/  ISETP.NE.AND P6, PT, R20, 0x1, PT ;  /* 0x000000011400780c */ /* 0x004fe40003fc5270 */
[----:B------:R-:W2:Y:S01]  /*14e70*/  S2R R20, SR_TID.X ;  /* 0x0000000000147919 */ /* 0x000ea20000002100 */
[----:B-1----:R-:W-:-:S04]  /*14e80*/  LOP3.LUT R21, R21, 0x7f, RZ, 0xc0, !PT ;  /* 0x0000007f15157812 */ /* 0x002fc800078ec0ff */
[----:B------:R-:W-:-:S06]  /*14e90*/  SHF.R.U32.HI R21, RZ, 0x3, R21 ;  /* 0x00000003ff157819 */ /* 0x000fcc0000011615 */
[----:B------:R-:W1:Y:S08]  /*14ea0*/  @P6 LDC R7, c[0x0][0x44c] ;  /* 0x00011300ff076b82 */ /* 0x000e700000000800 */
[----:B------:R-:W3:Y:S01]  /*14eb0*/  @P6 LDC R5, c[0x0][0x450] ;  /* 0x00011400ff056b82 */ /* 0x000ee20000000800 */
[----:B--2---:R-:W-:-:S05]  /*14ec0*/  IMAD.SHL.U32 R20, R20, 0x10, RZ ;  /* 0x0000001014147824 */ /* 0x004fca00078e00ff */
[----:B------:R-:W-:-:S05]  /*14ed0*/  LOP3.LUT R20, R21, 0x70, R20, 0xf8, !PT ;  /* 0x0000007015147812 */ /* 0x000fca00078ef814 */
[----:B------:R-:W-:-:S04]  /*14ee0*/  IMAD R6, R17, 0x80, R20 ;  /* 0x0000008011067824 */ /* 0x000fc800078e0214 */
[----:B-1----:R-:W-:-:S04]  /*14ef0*/  @P6 IMAD.HI.U32 R7, R6, R7, RZ ;  /* 0x0000000706076227 */ /* 0x002fc800078e00ff */
[----:B------:R-:W-:Y:S01]  /*14f00*/  IMAD.MOV.U32 R0, RZ, RZ, R6 ;  /* 0x000000ffff007224 */ /* 0x000fe200078e0006 */
[----:B---3--:R-:W-:Y:S02]  /*14f10*/  @P6 SHF.R.U32.HI R0, RZ, R5, R7 ;  /* 0x00000005ff006219 */ /* 0x008fe40000011607 */
[----:B------:R-:W1:Y:S01]  /*14f20*/  LDC R5, c[0x0][0x448] ;  /* 0x00011200ff057b82 */ /* 0x000e620000000800 */
[----:B------:R-:W-:Y:S02]  /*14f30*/  IADD3 R3, R3, R4, RZ ;  /* 0x0000000403037210 */ /* 0x000fe40007ffe0ff */
[----:B------:R-:W-:Y:S01]  /*14f40*/  IMAD.MOV R4, RZ, RZ, -R0 ;  /* 0x000000ffff047224 */ /* 0x000fe200078e0a00 */
[----:B------:R-:W2:Y:S01]  /*14f50*/  S2R R20, SR_TID.X ;  /* 0x0000000000147919 */ /* 0x000ea20000002100 */
[----:B------:R-:W-:-:S04]  /*14f60*/  IMAD.WIDE.U32 R2, R0, UR4, R2 ;  /* 0x0000000400027c25 */ /* 0x000fc8000f8e0002 */
[----:B-1----:R-:W-:Y:S01]  /*14f70*/  IMAD R4, R5, R4, R6 ;  /* 0x0000000405047224 */ /* 0x002fe200078e0206 */
[----:B------:R-:W-:-:S05]  /*14f80*/  SHF.R.S32.HI R6, RZ, 0x1f, R0 ;  /* 0x0000001fff067819 */ /* 0x000fca0000011400 */
        /* <DEDUP_REMOVED lines=11> */
[----:B------:R-:W-:Y:S01]  /*15040*/  ULDC UR4, c[0x0][0x2b8] ;  /* 0x0000ae0000047ab9 */ /* 0x000fe20000000800 */
[----:B--2---:R-:W-:-:S03]  /*15050*/  LOP3.LUT R20, R20, 0x7f, RZ, 0xc0, !PT ;  /* 0x0000007f14147812 */ /* 0x004fc600078ec0ff */
[----:B------:R-:W-:Y:S01]  /*15060*/  LEA.HI.X R0, R2, UR5, R3, 0x1, P0 ;  /* 0x0000000502007c11 */ /* 0x000fe200080f0c03 */
[----:B------:R-:W-:Y:S01]  /*15070*/  UMOV UR5, 0xffffffff ;  /* 0xffffffff00057882 */ /* 0x000fe20000000000 */
[----:B------:R-:W-:Y:S02]  /*15080*/  ISETP.GE.AND P4, PT, R33, UR4, PT ;  /* 0x0000000421007c0c */ /* 0x000fe4000bf86270 */
[----:B------:R-:W-:Y:S02]  /*15090*/  ISETP.GE.AND P3, PT, R8, UR4, PT ;  /* 0x0000000408007c0c */ /* 0x000fe4000bf66270 */
[----:B------:R-:W-:Y:S02]  /*150a0*/  ISETP.GE.AND P2, PT, R37, UR4, PT ;  /* 0x0000000425007c0c */ /* 0x000fe4000bf46270 */
[----:B------:R-:W-:Y:S02]  /*150b0*/  ISETP.GE.AND P1, PT, R36, UR4, PT ;  /* 0x0000000424007c0c */ /* 0x000fe4000bf26270 */
[----:B------:R-:W-:Y:S01]  /*150c0*/  SHF.R.U32.HI R8, RZ, 0x3, R20 ;  /* 0x00000003ff087819 */ /* 0x000fe20000011614 */
[----:B0-----:R-:W-:Y:S10]  /*150d0*/  BRA.DIV UR5, `(.L_x_2508) ;  /* 0x0000003a05f47947 */ /* 0x001ff4000b800000 */
[----:B------:R-:W0:Y:S01]  /*150e0*/  SHFL.IDX PT, R14, R4, RZ, 0x181f ;  /* 0x00181fff040e7589 */ /* 0x000e2200000e0000 */
[----:B-----5:R-:W-:Y:S02]  /*150f0*/  IMAD R5, R9, R5, RZ ;  /* 0x0000000509057224 */ /* 0x020fe400078e02ff */
[----:B------:R-:W-:Y:S01]  /*15100*/  IMAD R17, R17, 0x80, R8 ;  /* 0x0000008011117824 */ /* 0x000fe200078e0208 */
[----:B------:R-:W1:Y:S04]  /*15110*/  SHFL.IDX PT, R2, R0, RZ, 0x181f ;  /* 0x00181fff00027589 */ /* 0x000e6800000e0000 */
[C---:B------:R-:W-:Y:S02]  /*15120*/  ISETP.GE.AND P0, PT, R17.reuse, R5, PT ;  /* 0x000000051100720c */ /* 0x040fe40003f06270 */
[----:B------:R-:W-:-:S11]  /*15130*/  IADD3 R6, R17, 0x10, RZ ;  /* 0x0000001011067810 */ /* 0x000fd60007ffe0ff */
        /* <DEDUP_REMOVED lines=8> */
[----:B------:R-:W-:Y:S01]  /*151c0*/  ISETP.GE.AND P0, PT, R6, R5, PT ;  /* 0x000000050600720c */ /* 0x000fe20003f06270 */
[----:B------:R-:W-:-:S02]  /*151d0*/  VIADD R6, R17, 0x20 ;  /* 0x0000002011067836 */ /* 0x000fc40000000000 */
[----:B-1----:R-:W1:Y:S10]  /*151e0*/  SHFL.IDX PT, R2, R0, 0x1, 0x181f ;  /* 0x00381f0000027f89 */ /* 0x002e7400000e0000 */
[----:B0-----:R-:W-:-:S05]  /*151f0*/  @!P0 LEA R14, P5, R33, R14, 0x1 ;  /* 0x0000000e210e8211 */ /* 0x001fca00078a08ff */
[----:B-1----:R-:W-:Y:S02]  /*15200*/  @!P0 IMAD.X R7, RZ, RZ, R2, P5 ;  /* 0x000000ffff078224 */ /* 0x002fe400028e0602 */
[----:B------:R-:W-:Y:S02]  /*15210*/  @!P0 IMAD.MOV.U32 R2, RZ, RZ, R14 ;  /* 0x000000ffff028224 */ /* 0x000fe400078e000e */
[----:B------:R-:W-:Y:S01]  /*15220*/  @!P0 IMAD.MOV.U32 R3, RZ, RZ, R7 ;  /* 0x000000ffff038224 */ /* 0x000fe200078e0007 */
        /* <DEDUP_REMOVED lines=11> */
[----:B------:R-:W0:Y:S01]  /*152e0*/  SHFL.IDX PT, R14, R4, 0x3, 0x181f ;  /* 0x00781f00040e7f89 */ /* 0x000e2200000e0000 */
[----:B------:R-:W-:-:S05]  /*152f0*/  @!P0 MOV R3, R7 ;  /* 0x0000000700038202 */ /* 0x000fca0000000f00 */
        /* <DEDUP_REMOVED lines=20> */
[----:B-1----:R-:W-:Y:S01]  /*15440*/  @!P0 IMAD.X R7, RZ, RZ, R2, P5 ;  /* 0x000000ffff078224 */ /* 0x002fe200028e0602 */
[----:B------:R-:W-:Y:S02]  /*15450*/  @!P0 MOV R2, R14 ;  /* 0x0000000e00028202 */ /* 0x000fe40000000f00 */
[----:B------:R-:W0:Y:S01]  /*15460*/  SHFL.IDX PT, R14, R4, 0x5, 0x181f ;  /* 0x00b81f00040e7f89 */ /* 0x000e2200000e0000 */
[----:B------:R-:W-:-:S05]  /*15470*/  @!P0 IMAD.MOV.U32 R3, RZ, RZ, R7 ;  /* 0x000000ffff038224 */ /* 0x000fca00078e0007 */
        /* <DEDUP_REMOVED lines=16> */
[----:B------:R-:W-:-:S03]  /*15580*/  ISETP.GE.AND P0, PT, R6, R5, PT ;  /* 0x000000050600720c */ /* 0x000fc60003f06270 */
[----:B------:R-:W-:Y:S04]  /*15590*/  SHFL.IDX PT, R6, R0, 0x7, 0x181f ;  /* 0x00f81f0000067f89 */ /* 0x000fe800000e0000 */
[----:B-1----:R-:W1:Y:S06]  /*155a0*/  SHFL.IDX PT, R2, R0, 0x6, 0x181f ;  /* 0x00d81f0000027f89 */ /* 0x002e6c00000e0000 */
        /* <DEDUP_REMOVED lines=9> */
.L_x_2597:
[----:B------:R-:W-:Y:S01]  /*15640*/  VIADD R0, R17, 0x70 ;  /* 0x0000007011007836 */ /* 0x000fe20000000000 */
[----:B------:R-:W-:Y:S04]  /*15650*/  BSSY B0, `(.L_x_2509) ;  /* 0x000000c000007945 */ /* 0x000fe80003800000 */
[----:B------:R-:W-:-:S13]  /*15660*/  ISETP.GE.AND P0, PT, R0, R5, PT ;  /* 0x000000050000720c */ /* 0x000fda0003f06270 */
[----:B------:R-:W-:Y:S05]  /*15670*/  @P0 BRA `(.L_x_2510) ;  /* 0x0000000000240947 */ /* 0x000fea0003800000 */
[----:B01----:R-:W-:-:S05]  /*15680*/  LEA R2, P0, R33, R14, 0x1 ;  /* 0x0000000e21027211 */ /* 0x003fca00078008ff */
        /* <DEDUP_REMOVED lines=8> */
.L_x_2510:
[----:B------:R-:W-:Y:S05]  /*15710*/  BSYNC B0 ;  /* 0x0000000000007941 */ /* 0x000fea0003800000 */
.L_x_2509:
[----:B------:R-:W-:Y:S01]  /*15720*/  NOP ;  /* 0x0000000000007918 */ /* 0x000fe20000000000 */
[----:B------:R-:W-:-:S13]  /*15730*/  PLOP3.LUT P0, PT, PT, PT, PT, 0x80, 0x0 ;  /* 0x000000000000781c */ /* 0x000fda0003f0f070 */
.L_x_2511:
[----:B------:R-:W-:Y:S02]  /*15740*/  PLOP3.LUT P1, PT, P1, P0, PT, 0xa2, 0x0 ;  /* 0x000000000000781c */ /* 0x000fe40000f21472 */
[----:B------:R-:W-:-:S08]  /*15750*/  @P0 R2UR P1, UR4, R22 ;  /* 0x00000000160402ca */ /* 0x000fd00000020000 */
[----:B------:R-:W-:-:S05]  /*15760*/  @P0 PLOP3.LUT P0, PT, P1, PT, PT, 0x80, 0x0 ;  /* 0x000000000000081c */ /* 0x000fca0000f0f070 */
[----:B------:R-:W-:Y:S01]  /*15770*/  @!P1 SYNCS.ARRIVE.TRANS64.RED.A0T1 RZ, [UR4+0x38800], RZ ;  /* 0x038800ffffff99a7 */ /* 0x000fe20008200404 */
[----:B------:R-:W-:Y:S07]  /*15780*/  @!P1 ARRIVES.LDGSTSBAR.64.TRANSCNT [UR4+0x38800] ;  /* 0x03880000ff0099b0 */ /* 0x000fee0008000a84 */
[----:B------:R-:W-:Y:S05]  /*15790*/  @P0 BRA.U.ANY `(.L_x_2511) ;  /* 0xfffffffd00e80947 */ /* 0x000fea000393ffff */
[----:B0-2---:R-:W2:Y:S02]  /*157a0*/  LDL.LU R2, [R1+0x28] ;  /* 0x0000280001027983 */ /* 0x005ea40000300800 */
[----:B--2---:R-:W-:-:S05]  /*157b0*/  VIADD R2, R2, 0x1 ;  /* 0x0000000102027836 */ /* 0x004fca0000000000 */
[----:B------:R0:W-:Y:S01]  /*157c0*/  STL [R1+0x28], R2 ;  /* 0x0000280201007387 */ /* 0x0001e20000100800 */
        /* <DEDUP_REMOVED lines=9> */
.L_x_2598:
[----:B------:R-:W-:Y:S05]  /*15860*/  BSYNC B0 ;  /* 0x0000000000007941 */ /* 0x000fea0003800000 */
.L_x_2512:
[----:B------:R-:W2:Y:S01]  /*15870*/  LDL R0, [R1+0x14] ;  /* 0x0000140001007983 */ /* 0x000ea20000100800 */
[----:B------:R-:W-:Y:S01]  /*15880*/  BSSY B0, `(.L_x_2514) ;  /* 0x0000115000007945 */ /* 0x000fe20003800000 */
[----:B--2---:R-:W-:-:S13]  /*15890*/  ISETP.GE.AND P0, PT, R0, 0x2, PT ;  /* 0x000000020000780c */ /* 0x004fda0003f06270 */
[----:B------:R-:W-:Y:S05]  /*158a0*/  @!P0 BRA `(.L_x_2515) ;  /* 0x0000001000488947 */ /* 0x000fea0003800000 */
[C---:B------:R-:W-:Y:S01]  /*158b0*/  LOP3.LUT R2, R33.reuse, 0x40, RZ, 0xfc, !PT ;  /* 0x0000004021027812 */ /* 0x040fe200078efcff */
[----:B------:R-:W-:Y:S01]  /*158c0*/  ULDC UR4, c[0x0][0x2f4] ;  /* 0x0000bd0000047ab9 */ /* 0x000fe20000000800 */
[----:B------:R-:W-:Y:S01]  /*158d0*/  IADD3 R0, R0, -0x2, RZ ;  /* 0xfffffffe00007810 */ /* 0x000fe20007ffe0ff */
[----:B------:R-:W-:Y:S01]  /*158e0*/  IMAD.MOV.U32 R17, RZ, RZ, R28 ;  /* 0x000000ffff117224 */ /* 0x000fe200078e001c */
[----:B------:R-:W-:Y:S01]  /*158f0*/  ISETP.GE.AND P4, PT, R33, UR4, PT ;  /* 0x0000000421007c0c */ /* 0x000fe2000bf86270 */
[----:B------:R-:W-:Y:S01]  /*15900*/  IMAD.MOV.U32 R7, RZ, RZ, R27 ;  /* 0x000000ffff077224 */ /* 0x000fe200078e001b */
[----:B------:R-:W-:Y:S01]  /*15910*/  ISETP.GE.AND P3, PT, R2, UR4, PT ;  /* 0x0000000402007c0c */ /* 0x000fe2000bf66270 */
[----:B------:R-:W-:Y:S01]  /*15920*/  IMAD.MOV.U32 R29, RZ, RZ, R26 ;  /* 0x000000ffff1d7224 */ /* 0x000fe200078e001a */
[----:B------:R-:W-:Y:S02]  /*15930*/  ISETP.GE.AND P2, PT, R37, UR4, PT ;  /* 0x0000000425007c0c */ /* 0x000fe4000bf46270 */
[----:B------:R-:W-:-:S13]  /*15940*/  ISETP.GE.AND P1, PT, R36, UR4, PT ;  /* 0x0000000424007c0c */ /* 0x000fda000bf26270 */
.L_x_2528:
[----:B------:R-:W2:Y:S04]  /*15950*/  LDL R6, [R1+0x8] ;  /* 0x0000080001067983 */ /* 0x000ea80000100800 */
[----:B------:R-:W3:Y:S01]  /*15960*/  LDL R8, [R1+0xc] ;  /* 0x00000c0001087983 */ /* 0x000ee20000100800 */
[----:B------:R-:W4:Y:S01]  /*15970*/  S2R R2, SR_TID.X ;  /* 0x0000000000027919 */ /* 0x000f220000002100 */
[----:B------:R-:W1:Y:S01]  /*15980*/  S2R R4, SR_TID.X ;  /* 0x0000000000047919 */ /* 0x000e620000002100 */
[----:B----4-:R-:W-:-:S04]  /*15990*/  LOP3.LUT R2, R2, 0x7f, RZ, 0xc0, !PT ;  /* 0x0000007f02027812 */ /* 0x010fc800078ec0ff */
[----:B0-----:R-:W-:Y:S02]  /*159a0*/  SHF.R.U32.HI R3, RZ, 0x3, R2 ;  /* 0x00000003ff037819 */ /* 0x001fe40000011602 */
[----:B------:R-:W0:Y:S01]  /*159b0*/  LDC R2, c[0x0][0x430] ;  /* 0x00010c00ff027b82 */ /* 0x000e220000000800 */
[----:B-1----:R-:W-:-:S05]  /*159c0*/  IMAD.SHL.U32 R9, R4, 0x10, RZ ;  /* 0x0000001004097824 */ /* 0x002fca00078e00ff */
        /* <DEDUP_REMOVED lines=14> */
[----:B------:R-:W-:Y:S01]  /*15ab0*/  @!P6 IMAD R5, R31, R5, R2 ;  /* 0x000000051f05e224 */ /* 0x000fe200078e0202 */
[----:B------:R-:W-:-:S05]  /*15ac0*/  @!P6 MOV R2, R10 ;  /* 0x0000000a0002e202 */ /* 0x000fca0000000f00 */
[----:B------:R-:W-:-:S04]  /*15ad0*/  @!P6 IMAD.WIDE.U32 R2, R31, R4, R2 ;  /* 0x000000041f02e225 */ /* 0x000fc800078e0002 */
[----:B------:R-:W-:Y:S02]  /*15ae0*/  @!P6 IMAD.IADD R5, R5, 0x1, R3 ;  /* 0x000000010505e824 */ /* 0x000fe400078e0203 */
[----:B------:R-:W-:Y:S01]  /*15af0*/  IMAD.MOV.U32 R4, RZ, RZ, RZ ;  /* 0x000000ffff047224 */ /* 0x000fe200078e00ff */
        /* <DEDUP_REMOVED lines=16> */
.L_x_2516:
[----:B------:R-:W-:Y:S01]  /*15c00*/  IMAD R6, R27, 0x8, R22 ;  /* 0x000000081b067824 */ /* 0x000fe200078e0216 */
[----:B------:R-:W-:Y:S01]  /*15c10*/  SHF.L.U32 R3, R28, 0x1f, RZ ;  /* 0x0000001f1c037819 */ /* 0x000fe200000006ff */
[----:B------:R-:W-:Y:S03]  /*15c20*/  BSSY B1, `(.L_x_2517) ;  /* 0x0000003000017945 */ /* 0x000fe60003800000 */
[----:B------:R-:W0:Y:S02]  /*15c30*/  SYNCS.PHASECHK.TRANS64.TRYWAIT P0, [R6+URZ+0x38840], R3 ;  /* 0x03884003060075a7 */ /* 0x000e24000800017f */
[----:B0-----:R-:W-:Y:S05]  /*15c40*/  @!P0 BRA `(.L_x_2518) ;  /* 0x0000003800e48947 */ /* 0x001fea0003800000 */
.L_x_2599:
[----:B------:R-:W-:Y:S05]  /*15c50*/  BSYNC B1 ;  /* 0x0000000000017941 */ /* 0x000fea0003800000 */
.L_x_2517:
        /* <DEDUP_REMOVED lines=69> */
.L_x_2611:
        /* <DEDUP_REMOVED lines=17> */
.L_x_2520:
        /* <DEDUP_REMOVED lines=10> */
.L_x_2521:
[----:B------:R2:W-:Y:S01]  /*16260*/  SYNCS.ARRIVE.TRANS64.A1T0 RZ, [R6+URZ+0x38830], RZ ;  /* 0x038830ff06ff79a7 */ /* 0x0005e2000810003f */
[----:B------:R-:W-:Y:S05]  /*16270*/  @!P6 BRA `(.L_x_2522) ;  /* 0x000000000004e947 */ /* 0x000fea0003800000 */
[----:B------:R-:W-:Y:S01]  /*16280*/  BPT.TRAP 0x1 ;  /* 0x000000040000795c */ /* 0x000fe20000300000 */
.L_x_2522:
[----:B-1----:R-:W-:Y:S01]  /*16290*/  SHF.L.U32 R2, R17, 0x1f, RZ ;  /* 0x0000001f11027819 */ /* 0x002fe200000006ff */
[----:B--2---:R-:W-:Y:S01]  /*162a0*/  IMAD R6, R7, 0x8, R22 ;  /* 0x0000000807067824 */ /* 0x004fe200078e0216 */
[----:B------:R-:W-:Y:S03]  /*162b0*/  BSSY B1, `(.L_x_2523) ;  /* 0x0000003000017945 */ /* 0x000fe60003800000 */
[----:B------:R-:W1:Y:S02]  /*162c0*/  SYNCS.PHASECHK.TRANS64.TRYWAIT P0, [R6+URZ+0x38860], R2 ;  /* 0x03886002060075a7 */ /* 0x000e64000800017f */
[----:B-1----:R-:W-:Y:S05]  /*162d0*/  @!P0 BRA `(.L_x_2524) ;  /* 0x0000003c00188947 */ /* 0x002fea0003800000 */
.L_x_2612:
[----:B------:R-:W-:Y:S05]  /*162e0*/  BSYNC B1 ;  /* 0x0000000000017941 */ /* 0x000fea0003800000 */
.L_x_2523:
        /* <DEDUP_REMOVED lines=60> */
.L_x_2624:
        /* <DEDUP_REMOVED lines=33> */
.L_x_2526:
        /* <DEDUP_REMOVED lines=10> */
.L_x_2527:
[C---:B------:R-:W-:Y:S01]  /*16960*/  ISETP.GT.AND P0, PT, R26.reuse, RZ, PT ;  /* 0x000000ff1a00720c */ /* 0x040fe20003f04270 */
[----:B------:R2:W-:Y:S01]  /*16970*/  SYNCS.ARRIVE.TRANS64.A1T0 RZ, [R6+URZ+0x38850], RZ ;  /* 0x038850ff06ff79a7 */ /* 0x0005e2000810003f */
[----:B------:R-:W-:Y:S01]  /*16980*/  IADD3 R0, R26, -0x1, RZ ;  /* 0xffffffff1a007810 */ /* 0x000fe20007ffe0ff */
[----:B------:R-:W-:Y:S02]  /*16990*/  IMAD.MOV.U32 R17, RZ, RZ, R28 ;  /* 0x000000ffff117224 */ /* 0x000fe400078e001c */
[----:B------:R-:W-:Y:S02]  /*169a0*/  IMAD.MOV.U32 R7, RZ, RZ, R27 ;  /* 0x000000ffff077224 */ /* 0x000fe400078e001b */
[----:B------:R-:W-:-:S06]  /*169b0*/  IMAD.MOV.U32 R29, RZ, RZ, R26 ;  /* 0x000000ffff1d7224 */ /* 0x000fcc00078e001a */
[----:B--2---:R-:W-:Y:S05]  /*169c0*/  @P0 BRA `(.L_x_2528) ;  /* 0xffffffec00e00947 */ /* 0x004fea000383ffff */
.L_x_2515:
[----:B------:R-:W-:Y:S05]  /*169d0*/  BSYNC B0 ;  /* 0x0000000000007941 */ /* 0x000fea0003800000 */
.L_x_2514:
        /* <DEDUP_REMOVED lines=17> */
.L_x_2530:
[----:B------:R-:W-:Y:S05]  /*16af0*/  BSYNC B0 ;  /* 0x0000000000007941 */ /* 0x000fea0003800000 */
.L_x_2529:
[----:B------:R-:W-:-:S13]  /*16b00*/  LOP3.LUT P0, RZ, R23, 0x20, RZ, 0xc0, !PT ;  /* 0x0000002017ff7812 */ /* 0x000fda000780c0ff */
[----:B------:R-:W-:Y:S05]  /*16b10*/  @!P0 BRA `(.L_x_2531) ;  /* 0x0000000000048947 */ /* 0x000fea0003800000 */
[----:B------:R-:W-:Y:S01]  /*16b20*/  BPT.TRAP 0x1 ;  /* 0x000000040000795c */ /* 0x000fe20000300000 */
.L_x_2531:
[----:B------:R-:W2:Y:S01]  /*16b30*/  LDL.LU R0, [R1+0x4] ;  /* 0x0000040001007983 */ /* 0x000ea20000300800 */
[----:B------:R-:W-:Y:S01]  /*16b40*/  IMAD R4, R27, 0x8, R22 ;  /* 0x000000081b047824 */ /* 0x000fe200078e0216 */
[----:B0-----:R-:W-:Y:S01]  /*16b50*/  SHF.L.U32 R3, R28, 0x1f, RZ ;  /* 0x0000001f1c037819 */ /* 0x001fe200000006ff */
[----:B------:R-:W-:Y:S03]  /*16b60*/  BSSY B0, `(.L_x_2532) ;  /* 0x0000004000007945 */ /* 0x000fe60003800000 */
[----:B------:R-:W0:Y:S01]  /*16b70*/  SYNCS.PHASECHK.TRANS64.TRYWAIT P0, [R4+URZ+0x38860], R3 ;  /* 0x03886003040075a7 */ /* 0x000e22000800017f */
[----:B--2---:R-:W-:Y:S01]  /*16b80*/  IMAD R5, R26, -0x50, R0 ;  /* 0xffffffb01a057824 */ /* 0x004fe200078e0200 */
[----:B0-----:R-:W-:Y:S06]  /*16b90*/  @!P0 BRA `(.L_x_2533) ;  /* 0x0000003800d48947 */ /* 0x001fec0003800000 */
.L_x_2625:
[----:B------:R-:W-:Y:S05]  /*16ba0*/  BSYNC B0 ;  /* 0x0000000000007941 */ /* 0x000fea0003800000 */
.L_x_2532:
[----:B------:R-:W2:Y:S01]  /*16bb0*/  S2R R0, SR_TID.X ;  /* 0x0000000000007919 */ /* 0x000ea20000002100 */
[----:B------:R-:W-:Y:S01]  /*16bc0*/  UMOV UR4, 0xffffffff ;  /* 0xffffffff00047882 */ /* 0x000fe20000000000 */
[----:B------:R-:W-:Y:S01]  /*16bd0*/  IMAD R7, R27, 0x5000, R32 ;  /* 0x000050001b077824 */ /* 0x000fe200078e0220 */
[----:B--2---:R-:W-:-:S04]  /*16be0*/  LOP3.LUT R0, R0, 0x7f, RZ, 0xc0, !PT ;  /* 0x0000007f00007812 */ /* 0x004fc800078ec0ff */
[----:B------:R-:W-:-:S05]  /*16bf0*/  SHF.R.U32.HI R0, RZ, 0x3, R0 ;  /* 0x00000003ff007819 */ /* 0x000fca0000011600 */
[----:B------:R-:W-:Y:S01]  /*16c00*/  IMAD.IADD R5, R5, 0x1, -R0 ;  /* 0x0000000105057824 */ /* 0x000fe200078e0a00 */
[----:B------:R-:W-:Y:S06]  /*16c10*/  BRA.DIV UR4, `(.L_x_2534) ;  /* 0x0000003a04c87947 */ /* 0x000fec000b800000 */
[----:B-1----:R-:W1:Y:S01]  /*16c20*/  SHFL.IDX PT, R14, R24, RZ, 0x181f ;  /* 0x00181fff180e7589 */ /* 0x002e6200000e0000 */
[----:B------:R-:W-:Y:S01]  /*16c30*/  ULDC UR4, c[0x0][0x2f4] ;  /* 0x0000bd0000047ab9 */ /* 0x000fe20000000800 */
[C---:B------:R-:W-:Y:S01]  /*16c40*/  IMAD.SHL.U32 R8, R33.reuse, 0x2, RZ ;  /* 0x0000000221087824 */ /* 0x040fe200078e00ff */
[C---:B------:R-:W-:Y:S01]  /*16c50*/  ISETP.GE.AND P3, PT, R33.reuse, UR4, PT ;  /* 0x0000000421007c0c */ /* 0x040fe2000bf66270 */
[----:B0-----:R-:W0:Y:S01]  /*16c60*/  SHFL.IDX PT, R3, R25, RZ, 0x181f ;  /* 0x00181fff19037589 */ /* 0x001e2200000e0000 */
[----:B------:R-:W-:Y:S02]  /*16c70*/  LOP3.LUT R6, R33, 0x40, RZ, 0xfc, !PT ;  /* 0x0000004021067812 */ /* 0x000fe400078efcff */
[----:B------:R-:W-:Y:S01]  /*16c80*/  ISETP.LT.OR P4, PT, R5, 0x1, P3 ;  /* 0x000000010500780c */ /* 0x000fe20001f81670 */
[----:B------:R-:W-:Y:S01]  /*16c90*/  SHFL.IDX PT, R9, R25, 0x2, 0x181f ;  /* 0x00581f0019097f89 */ /* 0x000fe200000e0000 */
[----:B------:R-:W-:Y:S02]  /*16ca0*/  ISETP.GE.AND P2, PT, R6, UR4, PT ;  /* 0x0000000406007c0c */ /* 0x000fe4000bf46270 */
[----:B------:R-:W-:-:S02]  /*16cb0*/  LEA R0, R7, R22, 0x1 ;  /* 0x0000001607007211 */ /* 0x000fc400078e08ff */
        /* <DEDUP_REMOVED lines=48> */
.L_x_2637:
        /* <DEDUP_REMOVED lines=15> */
.L_x_2535:
        /* <DEDUP_REMOVED lines=10> */
.L_x_2536:
[----:B------:R1:W-:Y:S01]  /*17150*/  SYNCS.ARRIVE.TRANS64.A1T0 RZ, [R4+URZ+0x38850], RZ ;  /* 0x038850ff04ff79a7 */ /* 0x0003e2000810003f */
[----:B------:R-:W-:-:S05]  /*17160*/  VIADD R27, R27, 0x1 ;  /* 0x000000011b1b7836 */ /* 0x000fca0000000000 */
[----:B------:R-:W-:-:S04]  /*17170*/  ISETP.NE.AND P0, PT, R27, 0x2, PT ;  /* 0x000000021b00780c */ /* 0x000fc80003f05270 */
[----:B0-----:R-:W-:Y:S02]  /*17180*/  SEL R3, RZ, 0x1, P0 ;  /* 0x00000001ff037807 */ /* 0x001fe40000000000 */
[----:B------:R-:W-:Y:S02]  /*17190*/  SEL R27, R27, RZ, P0 ;  /* 0x000000ff1b1b7207 */ /* 0x000fe40000000000 */
[----:B-1----:R-:W-:-:S07]  /*171a0*/  LOP3.LUT R28, R28, R3, RZ, 0x3c, !PT ;  /* 0x000000031c1c7212 */ /* 0x002fce00078e3cff */
.L_x_2491:
[----:B------:R-:W-:Y:S05]  /*171b0*/  BSYNC B7 ;  /* 0x0000000000077941 */ /* 0x000fea0003800000 */
.L_x_2489:
[----:B------:R-:W-:-:S13]  /*171c0*/  LOP3.LUT P0, RZ, R23, 0x200, RZ, 0xc0, !PT ;  /* 0x0000020017ff7812 */ /* 0x000fda000780c0ff */
[----:B------:R-:W-:Y:S05]  /*171d0*/  @!P0 BRA `(.L_x_2537) ;  /* 0x0000000000248947 */ /* 0x000fea0003800000 */
[----:B------:R-:W-:Y:S05]  /*171e0*/  WARPSYNC.ALL ;  /* 0x0000000000007948 */ /* 0x000fea0003800000 */
[----:B------:R-:W0:Y:S08]  /*171f0*/  S2UR UR5, SR_CgaCtaId ;  /* 0x00000000000579c3 */ /* 0x000e300000008800 */
[----:B------:R-:W-:Y:S06]  /*17200*/  BAR.SYNC.DEFER_BLOCKING 0x5, 0x180 ;  /* 0x0146000000007b1d */ /* 0x000fec0000010000 */
[----:B------:R-:W-:-:S02]  /*17210*/  UMOV UR4, 0x400 ;  /* 0x0000040000047882 */ /* 0x000fc40000000000 */
[----:B0-----:R-:W-:-:S06]  /*17220*/  ULEA UR4, UR5, UR4, 0x18 ;  /* 0x0000000405047291 */ /* 0x001fcc000f8ec03f */
[----:B------:R-:W-:-:S05]  /*17230*/  MOV R22, UR4 ;  /* 0x0000000400167c02 */ /* 0x000fca0008000f00 */
[----:B------:R0:W1:Y:S01]  /*17240*/  LDS.128 R16, [R22+0x388d0] ;  /* 0x0388d00016107984 */ /* 0x0000620000000c00 */
[----:B------:R-:W-:Y:S06]  /*17250*/  BAR.ARV 0x4, 0x180 ;  /* 0x0106000000007b1d */ /* 0x000fec0000002000 */
[----:B------:R-:W-:Y:S05]  /*17260*/  BRA `(.L_x_2538) ;  /* 0x0000000800cc7947 */ /* 0x000fea0003800000 */
.L_x_2537:
[----:B------:R-:W0:Y:S01]  /*17270*/  S2R R0, SR_TID.X ;  /* 0x0000000000007919 */ /* 0x000e220000002100 */
[----:B------:R-:W-:Y:S01]  /*17280*/  UMOV UR4, 0xffffffff ;  /* 0xffffffff00047882 */ /* 0x000fe20000000000 */
[----:B0-----:R-:W-:-:S04]  /*17290*/  LOP3.LUT R8, R0, 0x1f, RZ, 0xc0, !PT ;  /* 0x0000001f00087812 */ /* 0x001fc800078ec0ff */
[----:B------:R-:W-:Y:S01]  /*172a0*/  ISETP.NE.AND P0, PT, R8, 0x1f, PT ;  /* 0x0000001f0800780c */ /* 0x000fe20003f05270 */
[----:B------:R-:W-:-:S12]  /*172b0*/  BRA.DIV UR4, `(.L_x_2539) ;  /* 0x0000003e04287947 */ /* 0x000fd8000b800000 */
[----:B------:R-:W-:Y:S01]  /*172c0*/  IMAD.IADD R5, R19, 0x1, R8 ;  /* 0x0000000113057824 */ /* 0x000fe200078e0208 */
[----:B------:R-:W-:-:S04]  /*172d0*/  ULDC UR4, c[0x0][0xc3c] ;  /* 0x00030f0000047ab9 */ /* 0x000fc80000000800 */
[----:B------:R-:W-:-:S13]  /*172e0*/  ISETP.GE.OR P1, PT, R5, UR4, !P0 ;  /* 0x0000000405007c0c */ /* 0x000fda000c726670 */
[----:B------:R-:W0:Y:S02]  /*172f0*/  @!P1 LDC.64 R2, c[0x0][0xc80] ;  /* 0x00032000ff029b82 */ /* 0x000e240000000a00 */
[----:B0-----:R-:W-:-:S06]  /*17300*/  @!P1 IMAD.WIDE R2, R5, 0x4, R2 ;  /* 0x0000000405029825 */ /* 0x001fcc00078e0202 */
        /* <DEDUP_REMOVED lines=25> */
[----:B------:R0:W1:Y:S02]  /*174a0*/  SHFL.IDX PT, R14, R6, 0x1f, 0x1f ;  /* 0x03e01f00060e7f89 */ /* 0x00006400000e0000 */
.L_x_2647:
[----:B------:R-:W-:Y:S02]  /*174b0*/  ULDC UR4, c[0x0][0xc38] ;  /* 0x00030e0000047ab9 */ /* 0x000fe40000000800 */
[----:B------:R-:W-:-:S04]  /*174c0*/  IMAD.U32 R7, RZ, RZ, UR4 ;  /* 0x00000004ff077e24 */ /* 0x000fc8000f8e00ff */
[----:B-1----:R-:W-:-:S04]  /*174d0*/  IMAD R14, R14, R7, RZ ;  /* 0x000000070e0e7224 */ /* 0x002fc800078e02ff */
[----:B------:R-:W-:-:S05]  /*174e0*/  IMAD.IADD R9, R4, 0x1, R14 ;  /* 0x0000000104097824 */ /* 0x000fca00078e020e */
[----:B------:R-:W-:-:S13]  /*174f0*/  ISETP.GT.AND P6, PT, R9, R0, PT ;  /* 0x000000000900720c */ /* 0x000fda0003fc4270 */
[----:B------:R-:W-:Y:S05]  /*17500*/  @P6 BRA `(.L_x_2540) ;  /* 0x00000000009c6947 */ /* 0x000fea0003800000 */
.L_x_2545:
        /* <DEDUP_REMOVED lines=14> */
.L_x_2543:
[----:B------:R-:W-:Y:S05]  /*175f0*/  BSYNC B0 ;  /* 0x0000000000007941 */ /* 0x000fea0003800000 */
.L_x_2542:
[----:B------:R-:W-:-:S03]  /*17600*/  UMOV UR4, 0xffffffff ;  /* 0xffffffff00047882 */ /* 0x000fc60000000000 */
[----:B------:R-:W-:Y:S05]  /*17610*/  BRA.DIV UR4, `(.L_x_2544) ;  /* 0x0000003e04747947 */ /* 0x000fea000b800000 */
[----:B-----5:R-:W2:Y:S02]  /*17620*/  SHFL.UP PT, R14, R5, 0x1, RZ ;  /* 0x04200000050e7989 */ /* 0x020ea400000e00ff */
        /* <DEDUP_REMOVED lines=13> */
[----:B0-----:R-:W-:-:S05]  /*17700*/  IMAD.IADD R6, R4, 0x1, R7 ;  /* 0x0000000104067824 */ /* 0x001fca00078e0207 */
[----:B------:R0:W1:Y:S02]  /*17710*/  SHFL.IDX PT, R14, R6, 0x1f, 0x1f ;  /* 0x03e01f00060e7f89 */ /* 0x00006400000e0000 */
.L_x_2655:
[----:B------:R-:W-:Y:S02]  /*17720*/  ULDC UR4, c[0x0][0xc38] ;  /* 0x00030e0000047ab9 */ /* 0x000fe40000000800 */
[----:B------:R-:W-:-:S04]  /*17730*/  IMAD.U32 R7, RZ, RZ, UR4 ;  /* 0x00000004ff077e24 */ /* 0x000fc8000f8e00ff */
[----:B-1----:R-:W-:-:S04]  /*17740*/  IMAD R14, R14, R7, RZ ;  /* 0x000000070e0e7224 */ /* 0x002fc800078e02ff */
[----:B------:R-:W-:-:S05]  /*17750*/  IMAD.IADD R9, R14, 0x1, R9 ;  /* 0x000000010e097824 */ /* 0x000fca00078e0209 */
[----:B------:R-:W-:-:S13]  /*17760*/  ISETP.GT.AND P6, PT, R9, R0, PT ;  /* 0x000000000900720c */ /* 0x000fda0003fc4270 */
[----:B------:R-:W-:Y:S05]  /*17770*/  @!P6 BRA `(.L_x_2545) ;  /* 0xfffffffc0064e947 */ /* 0x000fea000383ffff */
.L_x_2540:
        /* <DEDUP_REMOVED lines=8> */
.L_x_2659:
[----:B------:R-:W-:Y:S01]  /*17800*/  ISETP.NE.AND P0, PT, R2, RZ, PT ;  /* 0x000000ff0200720c */ /* 0x000fe20003f05270 */
[----:B------:R-:W-:-:S12]  /*17810*/  IMAD.MOV.U32 R14, RZ, RZ, RZ ;  /* 0x000000ffff0e7224 */ /* 0x000fd800078e00ff */
[----:B------:R-:W-:Y:S05]  /*17820*/  @!P0 BRA `(.L_x_2547) ;  /* 0x0000000000108947 */ /* 0x000fea0003800000 */
[----:B------:R-:W-:Y:S01]  /*17830*/  UMOV UR4, 0xffffffff ;  /* 0xffffffff00047882 */ /* 0x000fe20000000000 */
[----:B------:R-:W-:Y:S02]  /*17840*/  VIADD R12, R4, 0xffffffff ;  /* 0xffffffff040c7836 */ /* 0x000fe40000000000 */
[----:B------:R-:W-:Y:S05]  /*17850*/  BRA.DIV UR4, `(.L_x_2548) ;  /* 0x0000003e04e87947 */ /* 0x000fea000b800000 */
[----:B------:R3:W4:Y:S02]  /*17860*/  SHFL.IDX PT, R14, R6, R12, 0x1f ;  /* 0x00001f0c060e7589 */ /* 0x00072400000e0000 */
.L_x_2547:
[----:B------:R-:W5:Y:S01]  /*17870*/  LDC.64 R2, c[0x0][0xc90] ;  /* 0x00032400ff027b82 */ /* 0x000f620000000a00 */
[----:B------:R-:W-:-:S04]  /*17880*/  IMAD.IADD R19, R4, 0x1, R19 ;  /* 0x0000000104137824 */ /* 0x000fc800078e0213 */
[----:B-----5:R-:W-:-:S05]  /*17890*/  IMAD.WIDE R2, R19, 0x4, R2 ;  /* 0x0000000413027825 */ /* 0x020fca00078e0202 */
[----:B0--3--:R0:W1:Y:S01]  /*178a0*/  LDG.E R6, desc[UR38][R2.64] ;  /* 0x0000002602067981 */ /* 0x009062000c1e1900 */
[----:B----4-:R-:W-:Y:S02]  /*178b0*/  IMAD R16, R14, R7, R16 ;  /* 0x000000070e107224 */ /* 0x010fe400078e0210 */
[----:B0-----:R-:W-:Y:S02]  /*178c0*/  IMAD.MOV.U32 R2, RZ, RZ, RZ ;  /* 0x000000ffff027224 */ /* 0x001fe400078e00ff */
[----:B-12---:R-:W-:-:S05]  /*178d0*/  IMAD R4, R5, R6, RZ ;  /* 0x0000000605047224 */ /* 0x006fca00078e02ff */
[----:B------:R-:W-:-:S04]  /*178e0*/  IABS R8, R4 ;  /* 0x0000000400087213 */ /* 0x000fc80000000000 */
[----:B------:R-:W0:Y:S08]  /*178f0*/  I2F.RP R10, R8 ;  /* 0x00000008000a7306 */ /* 0x000e300000209400 */
[----:B0-----:R-:W0:Y:S02]  /*17900*/  MUFU.RCP R10, R10 ;  /* 0x0000000a000a7308 */ /* 0x001e240000001000 */
[----:B0-----:R-:W-:-:S06]  /*17910*/  VIADD R11, R10, 0xffffffe ;  /* 0x0ffffffe0a0b7836 */ /* 0x001fcc0000000000 */
[----:B------:R-:W0:Y:S02]  /*17920*/  F2I.FTZ.U32.TRUNC.NTZ R3, R11 ;  /* 0x0000000b00037305 */ /* 0x000e24000021f000 */
[----:B0-----:R-:W-:-:S04]  /*17930*/  IMAD.MOV R9, RZ, RZ, -R3 ;  /* 0x000000ffff097224 */ /* 0x001fc800078e0a03 */
        /* <DEDUP_REMOVED lines=28> */
[----:B0-----:R-:W-:-:S06]  /*17b00*/  IADD3 R3, R8, 0xffffffe, RZ ;  /* 0x0ffffffe08037810 */ /* 0x001fcc0007ffe0ff */
        /* <DEDUP_REMOVED lines=12> */
[----:B------:R-:W-:Y:S02]  /*17bd0*/  @!P1 IMAD.IADD R4, R4, 0x1, -R7 ;  /* 0x0000000104049824 */ /* 0x000fe400078e0a07 */
[----:B------:R-:W-:Y:S01]  /*17be0*/  @!P1 VIADD R2, R2, 0x1 ;  /* 0x0000000102029836 */ /* 0x000fe20000000000 */
[----:B------:R-:W-:Y:S02]  /*17bf0*/  ISETP.NE.AND P1, PT, R6, RZ, PT ;  /* 0x000000ff0600720c */ /* 0x000fe40003f25270 */
[----:B------:R-:W-:-:S13]  /*17c00*/  ISETP.GE.U32.AND P0, PT, R4, R7, PT ;  /* 0x000000070400720c */ /* 0x000fda0003f06070 */
[----:B------:R-:W-:-:S05]  /*17c10*/  @P0 IADD3 R2, R2, 0x1, RZ ;  /* 0x0000000102020810 */ /* 0x000fca0007ffe0ff */
[----:B------:R-:W-:Y:S01]  /*17c20*/  @!P2 IMAD.MOV R2, RZ, RZ, -R2 ;  /* 0x000000ffff02a224 */ /* 0x000fe200078e0a02 */
[----:B------:R-:W-:Y:S01]  /*17c30*/  @!P1 LOP3.LUT R2, RZ, R6, RZ, 0x33, !PT ;  /* 0x00000006ff029212 */ /* 0x000fe200078e33ff */
[----:B------:R-:W-:-:S04]  /*17c40*/  IMAD.MOV R6, RZ, RZ, -R6 ;  /* 0x000000ffff067224 */ /* 0x000fc800078e0a06 */
[----:B------:R-:W-:Y:S01]  /*17c50*/  IMAD R18, R2, R6, R9 ;  /* 0x0000000602127224 */ /* 0x000fe200078e0209 */
[----:B------:R-:W-:-:S05]  /*17c60*/  LOP3.LUT R2, RZ, R2, RZ, 0x33, !PT ;  /* 0x00000002ff027212 */ /* 0x000fca00078e33ff */
[----:B------:R-:W-:Y:S01]  /*17c70*/  IMAD.IADD R17, R5, 0x1, R2 ;  /* 0x0000000105117824 */ /* 0x000fe200078e0202 */
[----:B------:R-:W-:Y:S06]  /*17c80*/  BRA `(.L_x_2549) ;  /* 0x00000000001c7947 */ /* 0x000fec0003800000 */
.L_x_2541:
[----:B------:R-:W-:Y:S01]  /*17c90*/  UMOV UR4, URZ ;  /* 0x0000003f00047c82 */ /* 0x000fe20008000000 */
[----:B------:R-:W-:Y:S01]  /*17ca0*/  UMOV UR5, URZ ;  /* 0x0000003f00057c82 */ /* 0x000fe20008000000 */
[----:B------:R-:W-:Y:S01]  /*17cb0*/  ULDC UR6, c[0x0][0xc3c] ;  /* 0x00030f0000067ab9 */ /* 0x000fe20000000800 */
[----:B------:R-:W-:Y:S01]  /*17cc0*/  IMAD.MOV.U32 R16, RZ, RZ, R0 ;  /* 0x000000ffff107224 */ /* 0x000fe200078e0000 */
[----:B------:R-:W-:Y:S01]  /*17cd0*/  MOV R18, UR5 ;  /* 0x0000000500127c02 */ /* 0x000fe20008000f00 */
[----:B------:R-:W-:Y:S02]  /*17ce0*/  IMAD.U32 R17, RZ, RZ, UR4 ;  /* 0x00000004ff117e24 */ /* 0x000fe4000f8e00ff */
[----:B------:R-:W-:-:S07]  /*17cf0*/  IMAD.U32 R19, RZ, RZ, UR6 ;  /* 0x00000006ff137e24 */ /* 0x000fce000f8e00ff */
.L_x_2549:
[----:B------:R-:W1:Y:S01]  /*17d00*/  S2R R0, SR_TID.X ;  /* 0x0000000000007919 */ /* 0x000e620000002100 */
        /* <DEDUP_REMOVED lines=9> */
.L_x_2538:
[----:B------:R-:W-:Y:S02]  /*17da0*/  ULDC UR4, c[0x0][0xc3c] ;  /* 0x00030f0000047ab9 */ /* 0x000fe40000000800 */
[----:B-1----:R-:W-:-:S13]  /*17db0*/  ISETP.GE.AND P0, PT, R19, UR4, PT ;  /* 0x0000000413007c0c */ /* 0x002fda000bf06270 */
[----:B------:R-:W-:Y:S05]  /*17dc0*/  @!P0 BRA `(.L_x_2550) ;  /* 0xffffffb400808947 */ /* 0x000fea000383ffff */
[----:B------:R-:W-:Y:S05]  /*17dd0*/  BSYNC B8 ;  /* 0x0000000000087941 */ /* 0x000fea0003800000 */
.L_x_2485:
[----:B-1----:R-:W3:Y:S01]  /*17de0*/  LDL.LU R0, [R1+0x28] ;  /* 0x0000280001007983 */ /* 0x002ee20000300800 */
[----:B------:R-:W-:Y:S01]  /*17df0*/  BSSY B0, `(.L_x_2551) ;  /* 0x000000b000007945 */ /* 0x000fe20003800000 */
[----:B------:R-:W1:Y:S01]  /*17e00*/  S2R R5, SR_CgaCtaId ;  /* 0x0000000000057919 */ /* 0x000e620000008800 */
[----:B---3--:R-:W-:-:S05]  /*17e10*/  VIADD R0, R0, 0x1 ;  /* 0x0000000100007836 */ /* 0x008fca0000000000 */
        /* <DEDUP_REMOVED lines=8> */
.L_x_2662:
[----:B------:R-:W-:Y:S05]  /*17ea0*/  BSYNC B0 ;  /* 0x0000000000007941 */ /* 0x000fea0003800000 */
.L_x_2551:
[----:B------:R-:W-:-:S03]  /*17eb0*/  UMOV UR4, 0xffffffff ;  /* 0xffffffff00047882 */ /* 0x000fc60000000000 */
[----:B------:R-:W-:Y:S05]  /*17ec0*/  BRA.DIV UR4, `(.L_x_2553) ;  /* 0x0000003a04847947 */ /* 0x000fea000b800000 */
[----:B-1----:R-:W1:Y:S02]  /*17ed0*/  S2R R0, SR_TID.X ;  /* 0x0000000000007919 */ /* 0x002e640000002100 */
[----:B-1----:R-:W-:-:S04]  /*17ee0*/  SHF.R.U32.HI R0, RZ, 0x5, R0 ;  /* 0x00000005ff007819 */ /* 0x002fc80000011600 */
[----:B------:R-:W-:-:S05]  /*17ef0*/  LOP3.LUT R0, R0, 0x3, RZ, 0xc0, !PT ;  /* 0x0000000300007812 */ /* 0x000fca00078ec0ff */
[----:B------:R1:W3:Y:S02]  /*17f00*/  SHFL.IDX PT, R14, R0, RZ, 0x1f ;  /* 0x00001fff000e7589 */ /* 0x0002e400000e0000 */
.L_x_2665:
[----:B---3--:R-:W-:Y:S01]  /*17f10*/  ISETP.NE.AND P0, PT, R14, RZ, PT ;  /* 0x000000ff0e00720c */ /* 0x008fe20003f05270 */
[----:B------:R-:W-:-:S12]  /*17f20*/  BSSY B0, `(.L_x_2554) ;  /* 0x0000026000007945 */ /* 0x000fd80003800000 */
[----:B------:R-:W-:Y:S05]  /*17f30*/  @P0 BRA `(.L_x_2555) ;  /* 0x0000000000900947 */ /* 0x000fea0003800000 */
[----:B------:R-:W-:-:S03]  /*17f40*/  UMOV UR4, 0xffffffff ;  /* 0xffffffff00047882 */ /* 0x000fc60000000000 */
[----:B------:R-:W-:Y:S05]  /*17f50*/  BRA.DIV UR4, `(.L_x_2556) ;  /* 0x0000003a04947947 */ /* 0x000fea000b800000 */
[----:B------:R-:W-:-:S13]  /*17f60*/  ELECT P6, URZ, PT ;  /* 0x00000000003f782f */ /* 0x000fda00038c0000 */
.L_x_2668:
[----:B------:R-:W-:Y:S05]  /*17f70*/  @!P6 BRA `(.L_x_2555) ;  /* 0x000000000080e947 */ /* 0x000fea0003800000 */
[----:B-1----:R-:W3:Y:S02]  /*17f80*/  LDL R0, [R1+0x2c] ;  /* 0x00002c0001007983 */ /* 0x002ee40000100800 */
[----:B---3--:R-:W-:-:S13]  /*17f90*/  R2UR UR4, R0 ;  /* 0x00000000000472ca */ /* 0x008fda00000e0000 */
[----:B------:R-:W-:-:S06]  /*17fa0*/  ULOP3.LUT UR4, UR4, 0x2, URZ, 0xfc, !UPT ;  /* 0x0000000204047892 */ /* 0x000fcc000f8efc3f */
[----:B------:R-:W-:-:S05]  /*17fb0*/  IMAD.U32 R0, RZ, RZ, UR4 ;  /* 0x00000004ff007e24 */ /* 0x000fca000f8e00ff */
[----:B------:R-:W-:-:S13]  /*17fc0*/  ISETP.NE.AND P0, PT, R0, 0x3, PT ;  /* 0x000000030000780c */ /* 0x000fda0003f05270 */
[----:B------:R-:W-:Y:S05]  /*17fd0*/  @!P0 BRA `(.L_x_2557) ;  /* 0x0000000000048947 */ /* 0x000fea0003800000 */
[----:B------:R-:W-:Y:S01]  /*17fe0*/  BPT.TRAP 0x1 ;  /* 0x000000040000795c */ /* 0x000fe20000300000 */
.L_x_2557:
[C---:B------:R-:W-:Y:S01]  /*17ff0*/  IMAD R5, R27.reuse, 0x8, R4 ;  /* 0x000000081b057824 */ /* 0x040fe200078e0204 */
[----:B------:R-:W-:Y:S01]  /*18000*/  SHF.L.U32 R0, R28, 0x1f, RZ ;  /* 0x0000001f1c007819 */ /* 0x000fe200000006ff */
[----:B------:R-:W-:-:S03]  /*18010*/  VIADD R27, R27, 0x1 ;  /* 0x000000011b1b7836 */ /* 0x000fc60000000000 */
[----:B------:R-:W1:Y:S02]  /*18020*/  SYNCS.PHASECHK.TRANS64.TRYWAIT P1, [R5+URZ+0x38840], R0 ;  /* 0x03884000050075a7 */ /* 0x000e64000802017f */
[----:B------:R-:W-:-:S04]  /*18030*/  ISETP.NE.AND P2, PT, R27, 0x2, PT ;  /* 0x000000021b00780c */ /* 0x000fc80003f45270 */
[----:B------:R-:W-:Y:S01]  /*18040*/  SEL R3, RZ, 0x1, P2 ;  /* 0x00000001ff037807 */ /* 0x000fe20001000000 */
[----:B-1----:R-:W-:Y:S08]  /*18050*/  @!P1 BRA `(.L_x_2558) ;  /* 0x0000003800749947 */ /* 0x002ff00003800000 */
.L_x_2669:
[----:B------:R-:W-:Y:S02]  /*18060*/  SEL R27, R27, RZ, P2 ;  /* 0x000000ff1b1b7207 */ /* 0x000fe40001000000 */
[----:B------:R-:W-:Y:S01]  /*18070*/  LOP3.LUT R2, R28, R3, RZ, 0x3c, !PT ;  /* 0x000000031c027212 */ /* 0x000fe200078e3cff */
[----:B------:R-:W-:Y:S06]  /*18080*/  @!P0 BRA `(.L_x_2559) ;  /* 0x0000000000048947 */ /* 0x000fec0003800000 */
[----:B------:R-:W-:Y:S01]  /*18090*/  BPT.TRAP 0x1 ;  /* 0x000000040000795c */ /* 0x000fe20000300000 */
.L_x_2559:
[----:B------:R-:W-:Y:S02]  /*180a0*/  LEA R27, R27, R4, 0x3 ;  /* 0x000000041b1b7211 */ /* 0x000fe400078e18ff */
[----:B------:R-:W-:-:S04]  /*180b0*/  SHF.L.U32 R2, R2, 0x1f, RZ ;  /* 0x0000001f02027819 */ /* 0x000fc800000006ff */
[----:B------:R-:W3:Y:S02]  /*180c0*/  SYNCS.PHASECHK.TRANS64.TRYWAIT P1, [R27+URZ+0x38840], R2 ;  /* 0x038840021b0075a7 */ /* 0x000ee4000802017f */
[----:B---3--:R-:W-:Y:S05]  /*180d0*/  @!P1 BRA `(.L_x_2560) ;  /* 0x0000003800689947 */ /* 0x008fea0003800000 */
.L_x_2670:
[----:B------:R-:W-:Y:S05]  /*180e0*/  @!P0 BRA `(.L_x_2561) ;  /* 0x0000000000048947 */ /* 0x000fea0003800000 */
[----:B------:R-:W-:Y:S01]  /*180f0*/  BPT.TRAP 0x1 ;  /* 0x000000040000795c */ /* 0x000fe20000300000 */
.L_x_2561:
[----:B------:R-:W4:Y:S02]  /*18100*/  SYNCS.PHASECHK.TRANS64.TRYWAIT P1, [R5+URZ+0x38860], R0 ;  /* 0x03886000050075a7 */ /* 0x000f24000802017f */
[----:B----4-:R-:W-:Y:S05]  /*18110*/  @!P1 BRA `(.L_x_2562) ;  /* 0x00000038006c9947 */ /* 0x010fea0003800000 */
.L_x_2671:
[----:B------:R-:W-:Y:S05]  /*18120*/  @!P0 BRA `(.L_x_2563) ;  /* 0x0000000000048947 */ /* 0x000fea0003800000 */
[----:B------:R-:W-:Y:S01]  /*18130*/  BPT.TRAP 0x1 ;  /* 0x000000040000795c */ /* 0x000fe20000300000 */
.L_x_2563:
[----:B------:R0:W0:Y:S02]  /*18140*/  SYNCS.PHASECHK.TRANS64.TRYWAIT P0, [R27+URZ+0x38860], R2 ;  /* 0x038860021b0075a7 */ /* 0x000024000800017f */
[----:B0-----:R-:W-:Y:S05]  /*18150*/  @!P0 NANOSLEEP.SYNCS 0x989680 ;  /* 0x009896800000895d */ /* 0x001fea0003900000 */
[----:B------:R-:W0:Y:S02]  /*18160*/  @!P0 SYNCS.PHASECHK.TRANS64 P0, [R27+URZ+0x38860], R2 ;  /* 0x038860021b0085a7 */ /* 0x000e24000800007f */
[----:B0-----:R-:W-:Y:S05]  /*18170*/  @!P0 BRA `(.L_x_2563) ;  /* 0xfffffffc00f08947 */ /* 0x001fea000383ffff */
.L_x_2555:
[----:B------:R-:W-:Y:S05]  /*18180*/  BSYNC B0 ;  /* 0x0000000000007941 */ /* 0x000fea0003800000 */
.L_x_2554:
[----:B------:R-:W-:Y:S05]  /*18190*/  EXIT ;  /* 0x000000000000794d */ /* 0x000fea0003800000 */
.L_x_2421:
[----:B------:R-:W-:-:S13]  /*181a0*/  R2UR UR4, R16 ;  /* 0x00000000100472ca */ /* 0x000fda00000e0000 */
[----:B0-----:R-:W-:-:S04]  /*181b0*/  IMAD.U32 R3, RZ, RZ, UR4 ;  /* 0x00000004ff037e24 */ /* 0x001fc8000f8e00ff */
[----:B------:R0:W1:Y:S03]  /*181c0*/  SYNCS.PHASECHK.TRANS64.TRYWAIT P1, [R3+URZ+0x38800], R0 ;  /* 0x03880000030075a7 */ /* 0x000066000802017f */
[----:B-1----:R-:W-:Y:S05]  /*181d0*/  @!P1 NANOSLEEP.SYNCS 0x989680 ;  /* 0x009896800000995d */ /* 0x002fea0003900000 */
[----:B------:R-:W1:Y:S02]  /*181e0*/  @!P1 SYNCS.PHASECHK.TRANS64 P1, [R3+URZ+0x38800], R0 ;  /* 0x03880000030095a7 */ /* 0x000e64000802007f */
[----:B-1----:R-:W-:Y:S05]  /*181f0*/  @!P1 BRA `(.L_x_2421) ;  /* 0xfffffffc00e89947 */ /* 0x002fea000383ffff */
[----:B------:R-:W-:Y:S05]  /*18200*/  BRA `(.L_x_2564) ;  /* 0xfffffe98006c7947 */ /* 0x000fea000383ffff */
.L_x_2425:
[----:B-1----:R1:W2:Y:S02]  /*18210*/  SYNCS.PHASECHK.TRANS64.TRYWAIT P1, [R0+URZ+0x38830], R3 ;  /* 0x03883003000075a7 */ /* 0x0022a4000802017f */
[----:B--2---:R-:W-:Y:S05]  /*18220*/  @!P1 NANOSLEEP.SYNCS 0x989680 ;  /* 0x009896800000995d */ /* 0x004fea0003900000 */
[----:B------:R-:W2:Y:S02]  /*18230*/  @!P1 SYNCS.PHASECHK.TRANS64 P1, [R0+URZ+0x38830], R3 ;  /* 0x03883003000095a7 */ /* 0x000ea4000802007f */
[----:B--2---:R-:W-:Y:S05]  /*18240*/  @!P1 BRA `(.L_x_2425) ;  /* 0xfffffffc00f09947 */ /* 0x004fea000383ffff */
[----:B------:R-:W-:Y:S05]  /*18250*/  BRA `(.L_x_2424) ;  /* 0xfffffe9800907947 */ /* 0x000fea000383ffff */
.L_x_2431:
[----:B------:R-:W-:-:S13]  /*18260*/  R2UR UR4, R3 ;  /* 0x00000000030472ca */ /* 0x000fda00000e0000 */
[----:B-1----:R-:W-:-:S04]  /*18270*/  IMAD.U32 R153, RZ, RZ, UR4 ;  /* 0x00000004ff997e24 */ /* 0x002fc8000f8e00ff */
[----:B------:R1:W2:Y:S03]  /*18280*/  SYNCS.PHASECHK.TRANS64.TRYWAIT P1, [R153+URZ+0x38830], R4 ;  /* 0x03883004990075a7 */ /* 0x0002a6000802017f */
[----:B--2---:R-:W-:Y:S05]  /*18290*/  @!P1 NANOSLEEP.SYNCS 0x989680 ;  /* 0x009896800000995d */ /* 0x004fea0003900000 */
[----:B------:R-:W2:Y:S02]  /*182a0*/  @!P1 SYNCS.PHASECHK.TRANS64 P1, [R153+URZ+0x38830], R4 ;  /* 0x03883004990095a7 */ /* 0x000ea4000802007f */
[----:B--2---:R-:W-:Y:S05]  /*182b0*/  @!P1 BRA `(.L_x_2431) ;  /* 0xfffffffc00e89947 */ /* 0x004fea000383ffff */
[----:B------:R-:W-:Y:S05]  /*182c0*/  BRA `(.L_x_2430) ;  /* 0xfffffedc003c7947 */ /* 0x000fea000383ffff */
.L_x_2435:
[----:B--2---:R-:W-:-:S04]  /*182d0*/  IMAD.U32 R2, RZ, RZ, UR4 ;  /* 0x00000004ff027e24 */ /* 0x004fc8000f8e00ff */
[----:B------:R2:W3:Y:S03]  /*182e0*/  SYNCS.PHASECHK.TRANS64.TRYWAIT P1, [R2+URZ+0x38850], R0 ;  /* 0x03885000020075a7 */ /* 0x0004e6000802017f */
[----:B---3--:R-:W-:Y:S05]  /*182f0*/  @!P1 NANOSLEEP.SYNCS 0x989680 ;  /* 0x009896800000995d */ /* 0x008fea0003900000 */
[----:B------:R-:W3:Y:S02]  /*18300*/  @!P1 SYNCS.PHASECHK.TRANS64 P1, [R2+URZ+0x38850], R0 ;  /* 0x03885000020095a7 */ /* 0x000ee4000802007f */
[----:B---3--:R-:W-:Y:S05]  /*18310*/  @!P1 BRA `(.L_x_2435) ;  /* 0xfffffffc00ec9947 */ /* 0x008fea000383ffff */
[----:B------:R-:W-:Y:S05]  /*18320*/  BRA `(.L_x_2434) ;  /* 0xffffff0000907947 */ /* 0x000fea000383ffff */
.L_x_2443:
[----:B-1----:R-:W-:-:S04]  /*18330*/  IMAD.U32 R4, RZ, RZ, UR4 ;  /* 0x00000004ff047e24 */ /* 0x002fc8000f8e00ff */
[----:B------:R1:W2:Y:S03]  /*18340*/  SYNCS.PHASECHK.TRANS64.TRYWAIT P1, [R4+URZ+0x38830], R3 ;  /* 0x03883003040075a7 */ /* 0x0002a6000802017f */
[----:B--2---:R-:W-:Y:S05]  /*18350*/  @!P1 NANOSLEEP.SYNCS 0x989680 ;  /* 0x009896800000995d */ /* 0x004fea0003900000 */
[----:B------:R-:W2:Y:S02]  /*18360*/  @!P1 SYNCS.PHASECHK.TRANS64 P1, [R4+URZ+0x38830], R3 ;  /* 0x03883003040095a7 */ /* 0x000ea4000802007f */
[----:B--2---:R-:W-:Y:S05]  /*18370*/  @!P1 BRA `(.L_x_2443) ;  /* 0xfffffffc00ec9947 */ /* 0x004fea000383ffff */
[----:B------:R-:W-:Y:S05]  /*18380*/  BRA `(.L_x_2442) ;  /* 0xffffff1c00d47947 */ /* 0x000fea000383ffff */
.L_x_2447:
[----:B---3--:R-:W-:-:S04]  /*18390*/  IMAD.U32 R2, RZ, RZ, UR4 ;  /* 0x00000004ff027e24 */ /* 0x008fc8000f8e00ff */
[----:B------:R3:W4:Y:S03]  /*183a0*/  SYNCS.PHASECHK.TRANS64.TRYWAIT P1, [R2+URZ+0x38850], R0 ;  /* 0x03885000020075a7 */ /* 0x000726000802017f */
[----:B----4-:R-:W-:Y:S05]  /*183b0*/  @!P1 NANOSLEEP.SYNCS 0x989680 ;  /* 0x009896800000995d */ /* 0x010fea0003900000 */
[----:B------:R-:W4:Y:S02]  /*183c0*/  @!P1 SYNCS.PHASECHK.TRANS64 P1, [R2+URZ+0x38850], R0 ;  /* 0x03885000020095a7 */ /* 0x000f24000802007f */
[----:B----4-:R-:W-:Y:S05]  /*183d0*/  @!P1 BRA `(.L_x_2447) ;  /* 0xfffffffc00ec9947 */ /* 0x010fea000383ffff */
[----:B------:R-:W-:Y:S05]  /*183e0*/  BRA `(.L_x_2446) ;  /* 0xffffff4800247947 */ /* 0x000fea000383ffff */
.L_x_2454:
[----:B-1----:R-:W-:-:S04]  /*183f0*/  IMAD.U32 R7, RZ, RZ, UR8 ;  /* 0x00000008ff077e24 */ /* 0x002fc8000f8e00ff */
[----:B------:R1:W2:Y:S03]  /*18400*/  SYNCS.PHASECHK.TRANS64.TRYWAIT P1, [R7+URZ+0x38850], R0 ;  /* 0x03885000070075a7 */ /* 0x0002a6000802017f */
[----:B--2---:R-:W-:Y:S05]  /*18410*/  @!P1 NANOSLEEP.SYNCS 0x989680 ;  /* 0x009896800000995d */ /* 0x004fea0003900000 */
[----:B------:R-:W2:Y:S02]  /*18420*/  @!P1 SYNCS.PHASECHK.TRANS64 P1, [R7+URZ+0x38850], R0 ;  /* 0x03885000070095a7 */ /* 0x000ea4000802007f */
[----:B--2---:R-:W-:Y:S05]  /*18430*/  @!P1 BRA `(.L_x_2454) ;  /* 0xfffffffc00ec9947 */ /* 0x004fea000383ffff */
[----:B------:R-:W-:Y:S05]  /*18440*/  BRA `(.L_x_2453) ;  /* 0xffffff64007c7947 */ /* 0x000fea000383ffff */
.L_x_2497:
[----:B------:R-:W0:Y:S01]  /*18450*/  S2R R2, SR_TID.X ;  /* 0x0000000000027919 */ /* 0x000e220000002100 */
[----:B------:R-:W-:Y:S01]  /*18460*/  BSSY B0, `(.L_x_2565) ;  /* 0x000000a000007945 */ /* 0x000fe20003800000 */
[----:B------:R-:W-:Y:S02]  /*18470*/  IMAD.MOV.U32 R12, RZ, RZ, RZ ;  /* 0x000000ffff0c7224 */ /* 0x000fe400078e00ff */
[----:B------:R-:W-:Y:S02]  /*18480*/  IMAD.MOV.U32 R11, RZ, RZ, 0x1f ;  /* 0x0000001fff0b7424 */ /* 0x000fe400078e00ff */
[----:B------:R-:W-:Y:S01]  /*18490*/  IMAD.MOV.U32 R15, RZ, RZ, -0x1 ;  /* 0xffffffffff0f7424 */ /* 0x000fe200078e00ff */
[----:B0-----:R-:W-:-:S04]  /*184a0*/  SHF.R.U32.HI R2, RZ, 0x5, R2 ;  /* 0x00000005ff027819 */ /* 0x001fc80000011602 */
[----:B------:R-:W-:-:S04]  /*184b0*/  LOP3.LUT R2, R2, 0x3, RZ, 0xc0, !PT ;  /* 0x0000000302027812 */ /* 0x000fc800078ec0ff */
[----:B------:R-:W-:-:S07]  /*184c0*/  MOV R13, R2 ;  /* 0x00000002000d7202 */ /* 0x000fce0000000f00 */
[----:B-----5:R-:W-:Y:S05]  /*184d0*/  WARPSYNC.COLLECTIVE R15, `(.L_x_2566) ;  /* 0x000000000f087348 */ /* 0x020fea0003c00000 */
[----:B------:R0:W1:Y:S02]  /*184e0*/  SHFL.IDX P6, R14, R13, R12, R11 ;  /* 0x0000000c0d0e7389 */ /* 0x00006400000c000b */
[----:B01---5:R-:W-:Y:S01]  /*184f0*/  ENDCOLLECTIVE ;  /* 0x000000000000791b */ /* 0x023fe20003800000 */
.L_x_2566:
[----:B------:R-:W-:Y:S05]  /*18500*/  BSYNC B0 ;  /* 0x0000000000007941 */ /* 0x000fea0003800000 */
.L_x_2565:
[----:B------:R-:W-:Y:S05]  /*18510*/  BRA `(.L_x_2567) ;  /* 0xffffffb800b07947 */ /* 0x000fea000383ffff */
.L_x_2500:
[----:B0-----:R0:W1:Y:S02]  /*18520*/  SYNCS.PHASECHK.TRANS64.TRYWAIT P0, [R5+URZ+0x38840], R2 ;  /* 0x03884002050075a7 */ /* 0x001064000800017f */
[----:B-1----:R-:W-:Y:S05]  /*18530*/  @!P0 NANOSLEEP.SYNCS 0x989680 ;  /* 0x009896800000895d */ /* 0x002fea0003900000 */
[----:B------:R-:W1:Y:S02]  /*18540*/  @!P0 SYNCS.PHASECHK.TRANS64 P0, [R5+URZ+0x38840], R2 ;  /* 0x03884002050085a7 */ /* 0x000e64000800007f */
[----:B-1----:R-:W-:Y:S05]  /*18550*/  @!P0 BRA `(.L_x_2500) ;  /* 0xfffffffc00f08947 */ /* 0x002fea000383ffff */
[----:B------:R-:W-:Y:S05]  /*18560*/  BRA `(.L_x_2568) ;  /* 0xffffffbc00b47947 */ /* 0x000fea000383ffff */
.L_x_2501:
        /* <DEDUP_REMOVED lines=8> */
.L_x_2570:
[----:B------:R-:W-:Y:S05]  /*185f0*/  BSYNC B0 ;  /* 0x0000000000007941 */ /* 0x000fea0003800000 */
.L_x_2569:
[----:B------:R-:W-:Y:S01]  /*18600*/  IMAD.MOV.U32 R13, RZ, RZ, R0 ;  /* 0x000000ffff0d7224 */ /* 0x000fe200078e0000 */
[C---:B------:R-:W-:Y:S01]  /*18610*/  LOP3.LUT P5, RZ, R23.reuse, 0x10, RZ, 0xc0, !PT ;  /* 0x0000001017ff7812 */ /* 0x040fe200078ac0ff */
[----:B------:R-:W-:Y:S01]  /*18620*/  IMAD.MOV.U32 R12, RZ, RZ, RZ ;  /* 0x000000ffff0c7224 */ /* 0x000fe200078e00ff */
[C---:B------:R-:W-:Y:S01]  /*18630*/  LOP3.LUT P4, RZ, R23.reuse, 0x8, RZ, 0xc0, !PT ;  /* 0x0000000817ff7812 */ /* 0x040fe2000788c0ff */
[----:B------:R-:W-:Y:S01]  /*18640*/  IMAD.MOV.U32 R11, RZ, RZ, 0x181f ;  /* 0x0000181fff0b7424 */ /* 0x000fe200078e00ff */
[C---:B------:R-:W-:Y:S01]  /*18650*/  LOP3.LUT P3, RZ, R23.reuse, 0x4, RZ, 0xc0, !PT ;  /* 0x0000000417ff7812 */ /* 0x040fe2000786c0ff */
[----:B------:R-:W-:Y:S01]  /*18660*/  IMAD.MOV.U32 R15, RZ, RZ, -0x1 ;  /* 0xffffffffff0f7424 */ /* 0x000fe200078e00ff */
[----:B------:R-:W-:Y:S01]  /*18670*/  LOP3.LUT P2, RZ, R23, 0x2, RZ, 0xc0, !PT ;  /* 0x0000000217ff7812 */ /* 0x000fe2000784c0ff */
[----:B------:R-:W-:Y:S02]  /*18680*/  IMAD.MOV.U32 R2, RZ, RZ, R14 ;  /* 0x000000ffff027224 */ /* 0x000fe400078e000e */
[----:B------:R-:W-:-:S10]  /*18690*/  @P0 IMAD R9, R7, 0x2, R22 ;  /* 0x0000000207090824 */ /* 0x000fd400078e0216 */
[----:B------:R-:W-:Y:S05]  /*186a0*/  WARPSYNC.COLLECTIVE R15, `(.L_x_2571) ;  /* 0x000000000f087348 */ /* 0x000fea0003c00000 */
[----:B------:R0:W1:Y:S02]  /*186b0*/  SHFL.IDX P6, R14, R13, R12, R11 ;  /* 0x0000000c0d0e7389 */ /* 0x00006400000c000b */
[----:B01----:R-:W-:Y:S01]  /*186c0*/  ENDCOLLECTIVE ;  /* 0x000000000000791b */ /* 0x003fe20003800000 */
.L_x_2571:
[----:B------:R-:W-:Y:S02]  /*186d0*/  IMAD.MOV.U32 R13, RZ, RZ, R6 ;  /* 0x000000ffff0d7224 */ /* 0x000fe400078e0006 */
[----:B------:R-:W-:Y:S02]  /*186e0*/  IMAD.MOV.U32 R12, RZ, RZ, 0x1 ;  /* 0x00000001ff0c7424 */ /* 0x000fe400078e00ff */
[----:B------:R-:W-:-:S07]  /*186f0*/  IMAD.MOV.U32 R3, RZ, RZ, R14 ;  /* 0x000000ffff037224 */ /* 0x000fce00078e000e */
[----:B------:R-:W-:Y:S05]  /*18700*/  WARPSYNC.COLLECTIVE R15, `(.L_x_2572) ;  /* 0x000000000f087348 */ /* 0x000fea0003c00000 */
[----:B------:R0:W1:Y:S02]  /*18710*/  SHFL.IDX P6, R14, R13, R12, R11 ;  /* 0x0000000c0d0e7389 */ /* 0x00006400000c000b */
[----:B01----:R-:W-:Y:S01]  /*18720*/  ENDCOLLECTIVE ;  /* 0x000000000000791b */ /* 0x003fe20003800000 */
.L_x_2572:
[----:B------:R-:W-:-:S04]  /*18730*/  @P0 LEA R3, P1, R33, R3, 0x1 ;  /* 0x0000000321030211 */ /* 0x000fc800078208ff */
[----:B------:R-:W-:-:S04]  /*18740*/  @P0 IADD3.X R2, RZ, R2, RZ, P1, !PT ;  /* 0x00000002ff020210 */ /* 0x000fc80000ffe4ff */
[----:B------:R-:W-:Y:S01]  /*18750*/  @P0 LOP3.LUT R3, R3, R2, RZ, 0x3c, !PT ;  /* 0x0000000203030212 */ /* 0x000fe200078e3cff */
[----:B------:R-:W-:-:S03]  /*18760*/  IMAD.MOV.U32 R13, RZ, RZ, R0 ;  /* 0x000000ffff0d7224 */ /* 0x000fc600078e0000 */
[----:B------:R-:W-:-:S04]  /*18770*/  @P0 LOP3.LUT R2, R3, R2, RZ, 0x3c, !PT ;  /* 0x0000000203020212 */ /* 0x000fc800078e3cff */
[----:B------:R-:W-:Y:S01]  /*18780*/  @P0 LOP3.LUT R3, R3, R2, RZ, 0x3c, !PT ;  /* 0x0000000203030212 */ /* 0x000fe200078e3cff */
[----:B------:R-:W-:-:S04]  /*18790*/  IMAD.MOV.U32 R8, RZ, RZ, R14 ;  /* 0x000000ffff087224 */ /* 0x000fc800078e000e */
[----:B------:R-:W-:Y:S01]  /*187a0*/  @!PT LDS RZ, [RZ] ;  /* 0x00000000fffff984 */ /* 0x000fe20000000800 */
[----:B------:R-:W-:Y:S01]  /*187b0*/  @!PT LDS RZ, [RZ] ;  /* 0x00000000fffff984 */ /* 0x000fe20000000800 */
[----:B------:R-:W-:Y:S01]  /*187c0*/  @!PT LDS RZ, [RZ] ;  /* 0x00000000fffff984 */ /* 0x000fe20000000800 */
[----:B------:R0:W-:Y:S03]  /*187d0*/  @P0 LDGSTS.E.BYPASS.LTC128B.128 [R9+0x24400], desc[UR38][R2.64], !P5 ;  /* 0x2440000002090fae */ /* 0x0001e6000e901d66 */
[----:B0-----:R-:W-:Y:S05]  /*187e0*/  WARPSYNC.COLLECTIVE R15, `(.L_x_2573) ;  /* 0x000000000f087348 */ /* 0x001fea0003c00000 */
[----:B------:R1:W2:Y:S02]  /*187f0*/  SHFL.IDX P6, R14, R13, R12, R11 ;  /* 0x0000000c0d0e7389 */ /* 0x0002a400000c000b */
[----:B012---:R-:W-:Y:S01]  /*18800*/  ENDCOLLECTIVE ;  /* 0x000000000000791b */ /* 0x007fe20003800000 */
.L_x_2573:
        /* <DEDUP_REMOVED lines=8> */
[----:B------:R-:W-:Y:S01]  /*18890*/  IMAD.MOV.U32 R12, RZ, RZ, 0x2 ;  /* 0x00000002ff0c7424 */ /* 0x000fe200078e00ff */
[----:B0-----:R-:W-:-:S09]  /*188a0*/  MOV R2, R14 ;  /* 0x0000000e00027202 */ /* 0x001fd20000000f00 */
[----:B------:R-:W-:Y:S05]  /*188b0*/  WARPSYNC.COLLECTIVE R15, `(.L_x_2574) ;  /* 0x000000000f087348 */ /* 0x000fea0003c00000 */
[----:B------:R0:W1:Y:S02]  /*188c0*/  SHFL.IDX P6, R14, R13, R12, R11 ;  /* 0x0000000c0d0e7389 */ /* 0x00006400000c000b */
[----:B01----:R-:W-:Y:S01]  /*188d0*/  ENDCOLLECTIVE ;  /* 0x000000000000791b */ /* 0x003fe20003800000 */
.L_x_2574:
[----:B------:R-:W-:Y:S01]  /*188e0*/  @P0 IMAD R21, R7, 0x2, R22 ;  /* 0x0000000207150824 */ /* 0x000fe200078e0216 */
        /* <DEDUP_REMOVED lines=15> */
.L_x_2575:
[----:B------:R-:W-:Y:S02]  /*189e0*/  @P0 IMAD R9, R7, 0x2, R22 ;  /* 0x0000000207090824 */ /* 0x000fe400078e0216 */
[----:B------:R-:W-:Y:S02]  /*189f0*/  IMAD.MOV.U32 R13, RZ, RZ, R6 ;  /* 0x000000ffff0d7224 */ /* 0x000fe400078e0006 */
[----:B------:R-:W-:Y:S02]  /*18a00*/  IMAD.MOV.U32 R12, RZ, RZ, 0x3 ;  /* 0x00000003ff0c7424 */ /* 0x000fe400078e00ff */
[----:B------:R-:W-:-:S07]  /*18a10*/  IMAD.MOV.U32 R2, RZ, RZ, R14 ;  /* 0x000000ffff027224 */ /* 0x000fce00078e000e */
[----:B------:R-:W-:Y:S05]  /*18a20*/  WARPSYNC.COLLECTIVE R15, `(.L_x_2576) ;  /* 0x000000000f087348 */ /* 0x000fea0003c00000 */
[----:B------:R0:W1:Y:S02]  /*18a30*/  SHFL.IDX P6, R14, R13, R12, R11 ;  /* 0x0000000c0d0e7389 */ /* 0x00006400000c000b */
[----:B01----:R-:W-:Y:S01]  /*18a40*/  ENDCOLLECTIVE ;  /* 0x000000000000791b */ /* 0x003fe20003800000 */
.L_x_2576:
        /* <DEDUP_REMOVED lines=15> */
.L_x_2577:
[----:B------:R-:W-:Y:S02]  /*18b40*/  @P0 IMAD R21, R7, 0x2, R22 ;  /* 0x0000000207150824 */ /* 0x000fe400078e0216 */
[----:B------:R-:W-:Y:S01]  /*18b50*/  IMAD.MOV.U32 R13, RZ, RZ, R6 ;  /* 0x000000ffff0d7224 */ /* 0x000fe200078e0006 */
[----:B------:R-:W-:Y:S01]  /*18b60*/  MOV R12, 0x4 ;  /* 0x00000004000c7802 */ /* 0x000fe20000000f00 */
[----:B------:R-:W-:-:S07]  /*18b70*/  IMAD.MOV.U32 R2, RZ, RZ, R14 ;  /* 0x000000ffff027224 */ /* 0x000fce00078e000e */
[----:B------:R-:W-:Y:S05]  /*18b80*/  WARPSYNC.COLLECTIVE R15, `(.L_x_2578) ;  /* 0x000000000f087348 */ /* 0x000fea0003c00000 */
[----:B------:R0:W1:Y:S02]  /*18b90*/  SHFL.IDX P6, R14, R13, R12, R11 ;  /* 0x0000000c0d0e7389 */ /* 0x00006400000c000b */
[----:B01----:R-:W-:Y:S01]  /*18ba0*/  ENDCOLLECTIVE ;  /* 0x000000000000791b */ /* 0x003fe20003800000 */
.L_x_2578:
        /* <DEDUP_REMOVED lines=14> */
.L_x_2579:
[----:B------:R-:W-:Y:S01]  /*18c90*/  IMAD.MOV.U32 R0, RZ, RZ, R14 ;  /* 0x000000ffff007224 */ /* 0x000fe200078e000e */
[----:B------:R-:W-:Y:S06]  /*18ca0*/  BRA `(.L_x_2580) ;  /* 0xffffffbc00187947 */ /* 0x000fec000383ffff */
.L_x_2508:
[----:B------:R-:W-:Y:S01]  /*18cb0*/  IMAD.MOV.U32 R13, RZ, RZ, R0 ;  /* 0x000000ffff0d7224 */ /* 0x000fe200078e0000 */
[----:B------:R-:W-:Y:S01]  /*18cc0*/  MOV R11, 0x181f ;  /* 0x0000181f000b7802 */ /* 0x000fe20000000f00 */
[----:B------:R-:W-:Y:S02]  /*18cd0*/  IMAD.MOV.U32 R12, RZ, RZ, RZ ;  /* 0x000000ffff0c7224 */ /* 0x000fe400078e00ff */
[----:B------:R-:W-:Y:S02]  /*18ce0*/  IMAD.MOV.U32 R15, RZ, RZ, -0x1 ;  /* 0xffffffffff0f7424 */ /* 0x000fe400078e00ff */
[----:B-----5:R-:W-:Y:S02]  /*18cf0*/  IMAD R5, R9, R5, RZ ;  /* 0x0000000509057224 */ /* 0x020fe400078e02ff */
[----:B------:R-:W-:-:S07]  /*18d00*/  IMAD R17, R17, 0x80, R8 ;  /* 0x0000008011117824 */ /* 0x000fce00078e0208 */
[----:B------:R-:W-:Y:S05]  /*18d10*/  WARPSYNC.COLLECTIVE R15, `(.L_x_2581) ;  /* 0x000000000f087348 */ /* 0x000fea0003c00000 */
[----:B------:R0:W1:Y:S02]  /*18d20*/  SHFL.IDX P6, R14, R13, R12, R11 ;  /* 0x0000000c0d0e7389 */ /* 0x00006400000c000b */
[----:B01----:R-:W-:Y:S01]  /*18d30*/  ENDCOLLECTIVE ;  /* 0x000000000000791b */ /* 0x003fe20003800000 */
.L_x_2581:
[C---:B------:R-:W-:Y:S01]  /*18d40*/  VIADD R6, R17.reuse, 0x10 ;  /* 0x0000001011067836 */ /* 0x040fe20000000000 */
[----:B------:R-:W-:Y:S01]  /*18d50*/  ISETP.GE.AND P0, PT, R17, R5, PT ;  /* 0x000000051100720c */ /* 0x000fe20003f06270 */
[----:B------:R-:W-:Y:S02]  /*18d60*/  IMAD.MOV.U32 R13, RZ, RZ, R4 ;  /* 0x000000ffff0d7224 */ /* 0x000fe400078e0004 */
[----:B------:R-:W-:-:S10]  /*18d70*/  IMAD.MOV.U32 R2, RZ, RZ, R14 ;  /* 0x000000ffff027224 */ /* 0x000fd400078e000e */
[----:B------:R-:W-:Y:S05]  /*18d80*/  WARPSYNC.COLLECTIVE R15, `(.L_x_2582) ;  /* 0x000000000f087348 */ /* 0x000fea0003c00000 */
[----:B------:R0:W1:Y:S02]  /*18d90*/  SHFL.IDX P6, R14, R13, R12, R11 ;  /* 0x0000000c0d0e7389 */ /* 0x00006400000c000b */
[----:B01----:R-:W-:Y:S01]  /*18da0*/  ENDCOLLECTIVE ;  /* 0x000000000000791b */ /* 0x003fe20003800000 */
.L_x_2582:
        /* <DEDUP_REMOVED lines=8> */
.L_x_2583:
        /* <DEDUP_REMOVED lines=9> */
[----:B------:R-:W-:Y:S02]  /*18ec0*/  VIADD R6, R17, 0x20 ;  /* 0x0000002011067836 */ /* 0x000fe40000000000 */
[----:B0-----:R-:W-:-:S10]  /*18ed0*/  IMAD.MOV.U32 R2, RZ, RZ, R14 ;  /* 0x000000ffff027224 */ /* 0x001fd400078e000e */
[----:B------:R-:W-:Y:S05]  /*18ee0*/  WARPSYNC.COLLECTIVE R15, `(.L_x_2584) ;  /* 0x000000000f087348 */ /* 0x000fea0003c00000 */
[----:B------:R0:W1:Y:S02]  /*18ef0*/  SHFL.IDX P6, R14, R13, R12, R11 ;  /* 0x0000000c0d0e7389 */ /* 0x00006400000c000b */
[----:B01----:R-:W-:Y:S01]  /*18f00*/  ENDCOLLECTIVE ;  /* 0x000000000000791b */ /* 0x003fe20003800000 */
.L_x_2584:
        /* <DEDUP_REMOVED lines=8> */
.L_x_2585:
[----:B------:R-:W-:-:S05]  /*18f90*/  @!P0 IMAD.MOV.U32 R3, RZ, RZ, R7 ;  /* 0x000000ffff038224 */ /* 0x000fca00078e0007 */
        /* <DEDUP_REMOVED lines=9> */
[----:B------:R-:W-:Y:S01]  /*19030*/  VIADD R6, R17, 0x30 ;  /* 0x0000003011067836 */ /* 0x000fe20000000000 */
[----:B0-----:R-:W-:-:S11]  /*19040*/  MOV R2, R14 ;  /* 0x0000000e00027202 */ /* 0x001fd60000000f00 */
[----:B------:R-:W-:Y:S05]  /*19050*/  WARPSYNC.COLLECTIVE R15, `(.L_x_2586) ;  /* 0x000000000f087348 */ /* 0x000fea0003c00000 */
[----:B------:R0:W1:Y:S02]  /*19060*/  SHFL.IDX P6, R14, R13, R12, R11 ;  /* 0x0000000c0d0e7389 */ /* 0x00006400000c000b */
[----:B01----:R-:W-:Y:S01]  /*19070*/  ENDCOLLECTIVE ;  /* 0x000000000000791b */ /* 0x003fe20003800000 */
.L_x_2586:
        /* <DEDUP_REMOVED lines=8> */
.L_x_2587:
        /* <DEDUP_REMOVED lines=10> */
[----:B------:R-:W-:Y:S02]  /*191a0*/  VIADD R6, R17, 0x40 ;  /* 0x0000004011067836 */ /* 0x000fe40000000000 */
[----:B0-----:R-:W-:-:S10]  /*191b0*/  IMAD.MOV.U32 R2, RZ, RZ, R14 ;  /* 0x000000ffff027224 */ /* 0x001fd400078e000e */
[----:B------:R-:W-:Y:S05]  /*191c0*/  WARPSYNC.COLLECTIVE R15, `(.L_x_2588) ;  /* 0x000000000f087348 */ /* 0x000fea0003c00000 */
[----:B------:R0:W1:Y:S02]  /*191d0*/  SHFL.IDX P6, R14, R13, R12, R11 ;  /* 0x0000000c0d0e7389 */ /* 0x00006400000c000b */
[----:B01----:R-:W-:Y:S01]  /*191e0*/  ENDCOLLECTIVE ;  /* 0x000000000000791b */ /* 0x003fe20003800000 */
.L_x_2588:
        /* <DEDUP_REMOVED lines=8> */
.L_x_2589:
[----:B------:R-:W-:-:S05]  /*19270*/  @!P0 MOV R3, R7 ;  /* 0x0000000700038202 */ /* 0x000fca0000000f00 */
        /* <DEDUP_REMOVED lines=14> */
.L_x_2590:
        /* <DEDUP_REMOVED lines=8> */
.L_x_2591:
        /* <DEDUP_REMOVED lines=15> */
.L_x_2592:
        /* <DEDUP_REMOVED lines=8> */
.L_x_2593:
        /* <DEDUP_REMOVED lines=14> */
.L_x_2594:
        /* <DEDUP_REMOVED lines=8> */
.L_x_2595:
[----:B------:R-:W-:-:S05]  /*196b0*/  @!P0 MOV R3, R7 ;  /* 0x0000000700038202 */ /* 0x000fca0000000f00 */
        /* <DEDUP_REMOVED lines=12> */
.L_x_2596:
[----:B------:R-:W-:Y:S05]  /*19780*/  BRA `(.L_x_2597) ;  /* 0xffffffbc00ac7947 */ /* 0x000fea000383ffff */
.L_x_2513:
[----:B0-----:R0:W2:Y:S02]  /*19790*/  SYNCS.PHASECHK.TRANS64.TRYWAIT P0, [R22+URZ+0x38820], R3 ;  /* 0x03882003160075a7 */ /* 0x0010a4000800017f */
[----:B--2---:R-:W-:Y:S05]  /*197a0*/  @!P0 NANOSLEEP.SYNCS 0x989680 ;  /* 0x009896800000895d */ /* 0x004fea0003900000 */
[----:B------:R-:W2:Y:S02]  /*197b0*/  @!P0 SYNCS.PHASECHK.TRANS64 P0, [R22+URZ+0x38820], R3 ;  /* 0x03882003160085a7 */ /* 0x000ea4000800007f */
[----:B--2---:R-:W-:Y:S05]  /*197c0*/  @!P0 BRA `(.L_x_2513) ;  /* 0xfffffffc00f08947 */ /* 0x004fea000383ffff */
[----:B------:R-:W-:Y:S05]  /*197d0*/  BRA `(.L_x_2598) ;  /* 0xffffffc000207947 */ /* 0x000fea000383ffff */
.L_x_2518:
[----:B0-----:R0:W1:Y:S02]  /*197e0*/  SYNCS.PHASECHK.TRANS64.TRYWAIT P0, [R6+URZ+0x38840], R3 ;  /* 0x03884003060075a7 */ /* 0x001064000800017f */
[----:B-1----:R-:W-:Y:S05]  /*197f0*/  @!P0 NANOSLEEP.SYNCS 0x989680 ;  /* 0x009896800000895d */ /* 0x002fea0003900000 */
[----:B------:R-:W1:Y:S02]  /*19800*/  @!P0 SYNCS.PHASECHK.TRANS64 P0, [R6+URZ+0x38840], R3 ;  /* 0x03884003060085a7 */ /* 0x000e64000800007f */
[----:B-1----:R-:W-:Y:S05]  /*19810*/  @!P0 BRA `(.L_x_2518) ;  /* 0xfffffffc00f08947 */ /* 0x002fea000383ffff */
[----:B------:R-:W-:Y:S05]  /*19820*/  BRA `(.L_x_2599) ;  /* 0xffffffc400087947 */ /* 0x000fea000383ffff */
.L_x_2519:
        /* <DEDUP_REMOVED lines=8> */
.L_x_2601:
[----:B------:R-:W-:Y:S05]  /*198b0*/  BSYNC B1 ;  /* 0x0000000000017941 */ /* 0x000fea0003800000 */
.L_x_2600:
[----:B------:R-:W-:Y:S01]  /*198c0*/  IMAD.MOV.U32 R13, RZ, RZ, R8 ;  /* 0x000000ffff0d7224 */ /* 0x000fe200078e0008 */
[----:B------:R-:W-:Y:S01]  /*198d0*/  MOV R11, 0x181f ;  /* 0x0000181f000b7802 */ /* 0x000fe20000000f00 */
[----:B------:R-:W-:Y:S01]  /*198e0*/  IMAD.MOV.U32 R12, RZ, RZ, RZ ;  /* 0x000000ffff0c7224 */ /* 0x000fe200078e00ff */
        /* <DEDUP_REMOVED lines=8> */
.L_x_2602:
        /* <DEDUP_REMOVED lines=14> */
.L_x_2603:
        /* <DEDUP_REMOVED lines=14> */
.L_x_2604:
[----:B------:R-:W-:Y:S01]  /*19b30*/  MOV R13, R10 ;  /* 0x0000000a000d7202 */ /* 0x000fe20000000f00 */
[----:B------:R-:W-:Y:S02]  /*19b40*/  IMAD.MOV.U32 R12, RZ, RZ, 0x2 ;  /* 0x00000002ff0c7424 */ /* 0x000fe400078e00ff */
[----:B------:R-:W-:-:S07]  /*19b50*/  IMAD.MOV.U32 R2, RZ, RZ, R14 ;  /* 0x000000ffff027224 */ /* 0x000fce00078e000e */
[----:B------:R-:W-:Y:S05]  /*19b60*/  WARPSYNC.COLLECTIVE R15, `(.L_x_2605) ;  /* 0x000000000f087348 */ /* 0x000fea0003c00000 */
[----:B------:R0:W1:Y:S02]  /*19b70*/  SHFL.IDX P6, R14, R13, R12, R11 ;  /* 0x0000000c0d0e7389 */ /* 0x00006400000c000b */
[----:B01----:R-:W-:Y:S01]  /*19b80*/  ENDCOLLECTIVE ;  /* 0x000000000000791b */ /* 0x003fe20003800000 */
.L_x_2605:
        /* <DEDUP_REMOVED lines=14> */
.L_x_2606:
[----:B------:R-:W-:Y:S01]  /*19c70*/  MOV R13, R10 ;  /* 0x0000000a000d7202 */ /* 0x000fe20000000f00 */
[----:B------:R-:W-:Y:S02]  /*19c80*/  IMAD.MOV.U32 R12, RZ, RZ, 0x3 ;  /* 0x00000003ff0c7424 */ /* 0x000fe400078e00ff */
[----:B------:R-:W-:-:S07]  /*19c90*/  IMAD.MOV.U32 R2, RZ, RZ, R14 ;  /* 0x000000ffff027224 */ /* 0x000fce00078e000e */
[----:B------:R-:W-:Y:S05]  /*19ca0*/  WARPSYNC.COLLECTIVE R15, `(.L_x_2607) ;  /* 0x000000000f087348 */ /* 0x000fea0003c00000 */
[----:B------:R0:W1:Y:S02]  /*19cb0*/  SHFL.IDX P6, R14, R13, R12, R11 ;  /* 0x0000000c0d0e7389 */ /* 0x00006400000c000b */
[----:B01----:R-:W-:Y:S01]  /*19cc0*/  ENDCOLLECTIVE ;  /* 0x000000000000791b */ /* 0x003fe20003800000 */
.L_x_2607:
        /* <DEDUP_REMOVED lines=14> */
.L_x_2608:
[----:B------:R-:W-:Y:S01]  /*19db0*/  MOV R13, R10 ;  /* 0x0000000a000d7202 */ /* 0x000fe20000000f00 */
[----:B------:R-:W-:Y:S02]  /*19dc0*/  IMAD.MOV.U32 R12, RZ, RZ, 0x4 ;  /* 0x00000004ff0c7424 */ /* 0x000fe400078e00ff */
[----:B------:R-:W-:-:S07]  /*19dd0*/  IMAD.MOV.U32 R2, RZ, RZ, R14 ;  /* 0x000000ffff027224 */ /* 0x000fce00078e000e */
[----:B------:R-:W-:Y:S05]  /*19de0*/  WARPSYNC.COLLECTIVE R15, `(.L_x_2609) ;  /* 0x000000000f087348 */ /* 0x000fea0003c00000 */
[----:B------:R0:W1:Y:S02]  /*19df0*/  SHFL.IDX P6, R14, R13, R12, R11 ;  /* 0x0000000c0d0e7389 */ /* 0x00006400000c000b */
[----:B01----:R-:W-:Y:S01]  /*19e00*/  ENDCOLLECTIVE ;  /* 0x000000000000791b */ /* 0x003fe20003800000 */
.L_x_2609:
        /* <DEDUP_REMOVED lines=17> */
.L_x_2610:
[----:B------:R-:W-:Y:S01]  /*19f20*/  IMAD.MOV.U32 R2, RZ, RZ, R14 ;  /* 0x000000ffff027224 */ /* 0x000fe200078e000e */
[----:B------:R-:W-:Y:S06]  /*19f30*/  BRA `(.L_x_2611) ;  /* 0xffffffc0005c7947 */ /* 0x000fec000383ffff */
.L_x_2524:
[----:B-1----:R1:W2:Y:S02]  /*19f40*/  SYNCS.PHASECHK.TRANS64.TRYWAIT P0, [R6+URZ+0x38860], R2 ;  /* 0x03886002060075a7 */ /* 0x0022a4000800017f */
[----:B--2---:R-:W-:Y:S05]  /*19f50*/  @!P0 NANOSLEEP.SYNCS 0x989680 ;  /* 0x009896800000895d */ /* 0x004fea0003900000 */
[----:B------:R-:W2:Y:S02]  /*19f60*/  @!P0 SYNCS.PHASECHK.TRANS64 P0, [R6+URZ+0x38860], R2 ;  /* 0x03886002060085a7 */ /* 0x000ea4000800007f */
[----:B--2---:R-:W-:Y:S05]  /*19f70*/  @!P0 BRA `(.L_x_2524) ;  /* 0xfffffffc00f08947 */ /* 0x004fea000383ffff */
[----:B------:R-:W-:Y:S05]  /*19f80*/  BRA `(.L_x_2612) ;  /* 0xffffffc000d47947 */ /* 0x000fea000383ffff */
.L_x_2525:
[----:B------:R-:W-:Y:S01]  /*19f90*/  BSSY B1, `(.L_x_2613) ;  /* 0x0000008000017945 */ /* 0x000fe20003800000 */
[----:B------:R-:W-:Y:S01]  /*19fa0*/  IMAD.MOV.U32 R13, RZ, RZ, R25 ;  /* 0x000000ffff0d7224 */ /* 0x000fe200078e0019 */
[----:B------:R-:W-:Y:S01]  /*19fb0*/  MOV R12, RZ ;  /* 0x000000ff000c7202 */ /* 0x000fe20000000f00 */
[----:B------:R-:W-:Y:S02]  /*19fc0*/  IMAD.MOV.U32 R11, RZ, RZ, 0x181f ;  /* 0x0000181fff0b7424 */ /* 0x000fe400078e00ff */
[----:B------:R-:W-:-:S07]  /*19fd0*/  IMAD.MOV.U32 R15, RZ, RZ, -0x1 ;  /* 0xffffffffff0f7424 */ /* 0x000fce00078e00ff */
[----:B-1----:R-:W-:Y:S05]  /*19fe0*/  WARPSYNC.COLLECTIVE R15, `(.L_x_2614) ;  /* 0x000000000f087348 */ /* 0x002fea0003c00000 */
[----:B------:R0:W2:Y:S02]  /*19ff0*/  SHFL.IDX P6, R14, R13, R12, R11 ;  /* 0x0000000c0d0e7389 */ /* 0x0000a400000c000b */
[----:B012---:R-:W-:Y:S01]  /*1a000*/  ENDCOLLECTIVE ;  /* 0x000000000000791b */ /* 0x007fe20003800000 */
.L_x_2614:
[----:B------:R-:W-:Y:S05]  /*1a010*/  BSYNC B1 ;  /* 0x0000000000017941 */ /* 0x000fea0003800000 */
.L_x_2613:
        /* <DEDUP_REMOVED lines=9> */
.L_x_2615:
[----:B------:R-:W-:Y:S01]  /*1a0b0*/  IMAD.MOV.U32 R13, RZ, RZ, R25 ;  /* 0x000000ffff0d7224 */ /* 0x000fe200078e0019 */
[----:B------:R-:W-:Y:S01]  /*1a0c0*/  MOV R12, 0x1 ;  /* 0x00000001000c7802 */ /* 0x000fe20000000f00 */
[----:B------:R-:W-:-:S07]  /*1a0d0*/  IMAD.MOV.U32 R2, RZ, RZ, R14 ;  /* 0x000000ffff027224 */ /* 0x000fce00078e000e */
[----:B------:R-:W-:Y:S05]  /*1a0e0*/  WARPSYNC.COLLECTIVE R15, `(.L_x_2616) ;  /* 0x000000000f087348 */ /* 0x000fea0003c00000 */
[----:B------:R0:W1:Y:S02]  /*1a0f0*/  SHFL.IDX P6, R14, R13, R12, R11 ;  /* 0x0000000c0d0e7389 */ /* 0x00006400000c000b */
[----:B01----:R-:W-:Y:S01]  /*1a100*/  ENDCOLLECTIVE ;  /* 0x000000000000791b */ /* 0x003fe20003800000 */
.L_x_2616:
        /* <DEDUP_REMOVED lines=18> */
.L_x_2617:
[----:B------:R-:W-:Y:S01]  /*1a230*/  IMAD.MOV.U32 R13, RZ, RZ, R25 ;  /* 0x000000ffff0d7224 */ /* 0x000fe200078e0019 */
[----:B------:R-:W-:Y:S01]  /*1a240*/  MOV R12, 0x2 ;  /* 0x00000002000c7802 */ /* 0x000fe20000000f00 */
[----:B------:R-:W-:-:S07]  /*1a250*/  IMAD.MOV.U32 R2, RZ, RZ, R14 ;  /* 0x000000ffff027224 */ /* 0x000fce00078e000e */
[----:B------:R-:W-:Y:S05]  /*1a260*/  WARPSYNC.COLLECTIVE R15, `(.L_x_2618) ;  /* 0x000000000f087348 */ /* 0x000fea0003c00000 */
[----:B------:R0:W1:Y:S02]  /*1a270*/  SHFL.IDX P6, R14, R13, R12, R11 ;  /* 0x0000000c0d0e7389 */ /* 0x00006400000c000b */
[----:B01----:R-:W-:Y:S01]  /*1a280*/  ENDCOLLECTIVE ;  /* 0x000000000000791b */ /* 0x003fe20003800000 */
.L_x_2618:
        /* <DEDUP_REMOVED lines=18> */
.L_x_2619:
[----:B------:R-:W-:Y:S01]  /*1a3b0*/  IMAD.MOV.U32 R13, RZ, RZ, R25 ;  /* 0x000000ffff0d7224 */ /* 0x000fe200078e0019 */
[----:B------:R-:W-:Y:S01]  /*1a3c0*/  MOV R12, 0x3 ;  /* 0x00000003000c7802 */ /* 0x000fe20000000f00 */
[----:B------:R-:W-:-:S07]  /*1a3d0*/  IMAD.MOV.U32 R2, RZ, RZ, R14 ;  /* 0x000000ffff027224 */ /* 0x000fce00078e000e */
[----:B------:R-:W-:Y:S05]  /*1a3e0*/  WARPSYNC.COLLECTIVE R15, `(.L_x_2620) ;  /* 0x000000000f087348 */ /* 0x000fea0003c00000 */
[----:B------:R0:W1:Y:S02]  /*1a3f0*/  SHFL.IDX P6, R14, R13, R12, R11 ;  /* 0x0000000c0d0e7389 */ /* 0x00006400000c000b */
[----:B01----:R-:W-:Y:S01]  /*1a400*/  ENDCOLLECTIVE ;  /* 0x000000000000791b */ /* 0x003fe20003800000 */
.L_x_2620:
        /* <DEDUP_REMOVED lines=18> */
.L_x_2621:
[----:B------:R-:W-:Y:S01]  /*1a530*/  IMAD.MOV.U32 R13, RZ, RZ, R25 ;  /* 0x000000ffff0d7224 */ /* 0x000fe200078e0019 */
[----:B------:R-:W-:Y:S01]  /*1a540*/  MOV R12, 0x4 ;  /* 0x00000004000c7802 */ /* 0x000fe20000000f00 */
[----:B------:R-:W-:-:S07]  /*1a550*/  IMAD.MOV.U32 R2, RZ, RZ, R14 ;  /* 0x000000ffff027224 */ /* 0x000fce00078e000e */
[----:B------:R-:W-:Y:S05]  /*1a560*/  WARPSYNC.COLLECTIVE R15, `(.L_x_2622) ;  /* 0x000000000f087348 */ /* 0x000fea0003c00000 */
[----:B------:R0:W1:Y:S02]  /*1a570*/  SHFL.IDX P6, R14, R13, R12, R11 ;  /* 0x0000000c0d0e7389 */ /* 0x00006400000c000b */
[----:B01----:R-:W-:Y:S01]  /*1a580*/  ENDCOLLECTIVE ;  /* 0x000000000000791b */ /* 0x003fe20003800000 */
.L_x_2622:
        /* <DEDUP_REMOVED lines=13> */
.L_x_2623:
        /* <DEDUP_REMOVED lines=9> */
.L_x_2533:
[----:B0-----:R0:W2:Y:S02]  /*1a6f0*/  SYNCS.PHASECHK.TRANS64.TRYWAIT P0, [R4+URZ+0x38860], R3 ;  /* 0x03886003040075a7 */ /* 0x0010a4000800017f */
[----:B--2---:R-:W-:Y:S05]  /*1a700*/  @!P0 NANOSLEEP.SYNCS 0x989680 ;  /* 0x009896800000895d */ /* 0x004fea0003900000 */
[----:B------:R-:W2:Y:S02]  /*1a710*/  @!P0 SYNCS.PHASECHK.TRANS64 P0, [R4+URZ+0x38860], R3 ;  /* 0x03886003040085a7 */ /* 0x000ea4000800007f */
[----:B--2---:R-:W-:Y:S05]  /*1a720*/  @!P0 BRA `(.L_x_2533) ;  /* 0xfffffffc00f08947 */ /* 0x004fea000383ffff */
[----:B------:R-:W-:Y:S05]  /*1a730*/  BRA `(.L_x_2625) ;  /* 0xffffffc400187947 */ /* 0x000fea000383ffff */
.L_x_2534:
[----:B------:R-:W-:Y:S01]  /*1a740*/  BSSY B0, `(.L_x_2626) ;  /* 0x0000008000007945 */ /* 0x000fe20003800000 */
[----:B------:R-:W-:Y:S01]  /*1a750*/  IMAD.MOV.U32 R13, RZ, RZ, R25 ;  /* 0x000000ffff0d7224 */ /* 0x000fe200078e0019 */
[----:B------:R-:W-:Y:S01]  /*1a760*/  MOV R15, 0xffffffff ;  /* 0xffffffff000f7802 */ /* 0x000fe20000000f00 */
[----:B------:R-:W-:Y:S02]  /*1a770*/  IMAD.MOV.U32 R12, RZ, RZ, RZ ;  /* 0x000000ffff0c7224 */ /* 0x000fe400078e00ff */
[----:B------:R-:W-:-:S07]  /*1a780*/  IMAD.MOV.U32 R11, RZ, RZ, 0x181f ;  /* 0x0000181fff0b7424 */ /* 0x000fce00078e00ff */
[----:B01----:R-:W-:Y:S05]  /*1a790*/  WARPSYNC.COLLECTIVE R15, `(.L_x_2627) ;  /* 0x000000000f087348 */ /* 0x003fea0003c00000 */
[----:B-1----:R1:W2:Y:S02]  /*1a7a0*/  SHFL.IDX P6, R14, R13, R12, R11 ;  /* 0x0000000c0d0e7389 */ /* 0x0022a400000c000b */
[----:B012---:R-:W-:Y:S01]  /*1a7b0*/  ENDCOLLECTIVE ;  /* 0x000000000000791b */ /* 0x007fe20003800000 */
.L_x_2627:
[----:B------:R-:W-:Y:S05]  /*1a7c0*/  BSYNC B0 ;  /* 0x0000000000007941 */ /* 0x000fea0003800000 */
.L_x_2626:
[----:B------:R-:W-:Y:S01]  /*1a7d0*/  IMAD.MOV.U32 R13, RZ, RZ, R24 ;  /* 0x000000ffff0d7224 */ /* 0x000fe200078e0018 */
[C---:B------:R-:W-:Y:S01]  /*1a7e0*/  SHF.L.U32 R8, R33.reuse, 0x1, RZ ;  /* 0x0000000121087819 */ /* 0x040fe200000006ff */
[----:B------:R-:W-:Y:S01]  /*1a7f0*/  IMAD.MOV.U32 R12, RZ, RZ, RZ ;  /* 0x000000ffff0c7224 */ /* 0x000fe200078e00ff */
[----:B------:R-:W-:Y:S01]  /*1a800*/  LOP3.LUT R0, R33, 0x40, RZ, 0xfc, !PT ;  /* 0x0000004021007812 */ /* 0x000fe200078efcff */
[----:B------:R-:W-:Y:S02]  /*1a810*/  IMAD.MOV.U32 R11, RZ, RZ, 0x181f ;  /* 0x0000181fff0b7424 */ /* 0x000fe400078e00ff */
[----:B------:R-:W-:Y:S02]  /*1a820*/  IMAD.MOV.U32 R15, RZ, RZ, -0x1 ;  /* 0xffffffffff0f7424 */ /* 0x000fe400078e00ff */
[----:B------:R-:W-:-:S07]  /*1a830*/  IMAD.MOV.U32 R3, RZ, RZ, R14 ;  /* 0x000000ffff037224 */ /* 0x000fce00078e000e */
[----:B------:R-:W-:Y:S05]  /*1a840*/  WARPSYNC.COLLECTIVE R15, `(.L_x_2628) ;  /* 0x000000000f087348 */ /* 0x000fea0003c00000 */
[----:B------:R0:W1:Y:S02]  /*1a850*/  SHFL.IDX P6, R14, R13, R12, R11 ;  /* 0x0000000c0d0e7389 */ /* 0x00006400000c000b */
[----:B01----:R-:W-:Y:S01]  /*1a860*/  ENDCOLLECTIVE ;  /* 0x000000000000791b */ /* 0x003fe20003800000 */
.L_x_2628:
        /* <DEDUP_REMOVED lines=21> */
.L_x_2629:
[----:B------:R-:W-:Y:S01]  /*1a9c0*/  @!PT LDS RZ, [RZ] ;  /* 0x00000000fffff984 */ /* 0x000fe20000000800 */
[----:B------:R-:W-:Y:S01]  /*1a9d0*/  @!PT LDS RZ, [RZ] ;  /* 0x00000000fffff984 */ /* 0x000fe20000000800 */
[----:B------:R-:W-:Y:S01]  /*1a9e0*/  @!PT LDS RZ, [RZ] ;  /* 0x00000000fffff984 */ /* 0x000fe20000000800 */
[----:B------:R0:W-:Y:S01]  /*1a9f0*/  LDGSTS.E.BYPASS.LTC128B.128 [R0+0x5400], desc[UR38][R2.64+0x100], !P4 ;  /* 0x0540010002007fae */ /* 0x0001e2000e101d66 */
[----:B------:R-:W-:Y:S02]  /*1aa00*/  ISETP.LT.OR P4, PT, R5, 0x1, P0 ;  /* 0x000000010500780c */ /* 0x000fe40000781670 */
[----:B------:R-:W-:-:S11]  /*1aa10*/  MOV R13, R24 ;  /* 0x00000018000d7202 */ /* 0x000fd60000000f00 */
[----:B------:R0:W-:Y:S01]  /*1aa20*/  LDGSTS.E.BYPASS.LTC128B.128 [R0+0x7c00], desc[UR38][R2.64+0x180], !P4 ;  /* 0x07c0018002007fae */ /* 0x0001e2000e101d66 */
[----:B------:R-:W-:-:S07]  /*1aa30*/  IMAD.MOV.U32 R7, RZ, RZ, R14 ;  /* 0x000000ffff077224 */ /* 0x000fce00078e000e */
[----:B0-----:R-:W-:Y:S05]  /*1aa40*/  WARPSYNC.COLLECTIVE R15, `(.L_x_2630) ;  /* 0x000000000f087348 */ /* 0x001fea0003c00000 */
[----:B------:R1:W2:Y:S02]  /*1aa50*/  SHFL.IDX P6, R14, R13, R12, R11 ;  /* 0x0000000c0d0e7389 */ /* 0x0002a400000c000b */
[----:B012---:R-:W-:Y:S01]  /*1aa60*/  ENDCOLLECTIVE ;  /* 0x000000000000791b */ /* 0x007fe20003800000 */
.L_x_2630:
[----:B------:R-:W-:Y:S02]  /*1aa70*/  IMAD.MOV.U32 R13, RZ, RZ, R25 ;  /* 0x000000ffff0d7224 */ /* 0x000fe400078e0019 */
[----:B------:R-:W-:Y:S01]  /*1aa80*/  IMAD.MOV.U32 R12, RZ, RZ, 0x2 ;  /* 0x00000002ff0c7424 */ /* 0x000fe200078e00ff */
[----:B------:R-:W-:-:S13]  /*1aa90*/  IADD3 R2, P4, R14, R8, RZ ;  /* 0x000000080e027210 */ /* 0x000fda0007f9e0ff */
[----:B------:R-:W-:Y:S05]  /*1aaa0*/  WARPSYNC.COLLECTIVE R15, `(.L_x_2631) ;  /* 0x000000000f087348 */ /* 0x000fea0003c00000 */
[----:B------:R0:W1:Y:S02]  /*1aab0*/  SHFL.IDX P6, R14, R13, R12, R11 ;  /* 0x0000000c0d0e7389 */ /* 0x00006400000c000b */
[----:B01----:R-:W-:Y:S01]  /*1aac0*/  ENDCOLLECTIVE ;  /* 0x000000000000791b */ /* 0x003fe20003800000 */
.L_x_2631:
        /* <DEDUP_REMOVED lines=12> */
.L_x_2632:
        /* <DEDUP_REMOVED lines=14> */
.L_x_2633:
        /* <DEDUP_REMOVED lines=12> */
.L_x_2634:
        /* <DEDUP_REMOVED lines=14> */
.L_x_2635:
        /* <DEDUP_REMOVED lines=12> */
.L_x_2636:
        /* <DEDUP_REMOVED lines=9> */
.L_x_2539:
        /* <DEDUP_REMOVED lines=8> */
.L_x_2639:
[----:B------:R-:W-:Y:S05]  /*1afe0*/  BSYNC B0 ;  /* 0x0000000000007941 */ /* 0x000fea0003800000 */
.L_x_2638:
        /* <DEDUP_REMOVED lines=9> */
.L_x_2640:
[----:B------:R-:W-:Y:S02]  /*1b080*/  ULDC UR4, c[0x0][0xc3c] ;  /* 0x00030f0000047ab9 */ /* 0x000fe40000000800 */
[----:B------:R-:W-:-:S13]  /*1b090*/  ISETP.GE.OR P1, PT, R5, UR4, !P0 ;  /* 0x0000000405007c0c */ /* 0x000fda000c726670 */
[----:B------:R-:W0:Y:S01]  /*1b0a0*/  @!P1 LDC.64 R2, c[0x0][0xc80] ;  /* 0x00032000ff029b82 */ /* 0x000e220000000a00 */
[----:B------:R-:W-:Y:S01]  /*1b0b0*/  MOV R11, RZ ;  /* 0x000000ff000b7202 */ /* 0x000fe20000000f00 */
[----:B------:R-:W-:Y:S02]  /*1b0c0*/  IMAD.MOV.U32 R4, RZ, RZ, R14 ;  /* 0x000000ffff047224 */ /* 0x000fe400078e000e */
[----:B0-----:R-:W-:-:S06]  /*1b0d0*/  @!P1 IMAD.WIDE R2, R5, 0x4, R2 ;  /* 0x0000000405029825 */ /* 0x001fcc00078e0202 */
[----:B------:R-:W2:Y:S01]  /*1b0e0*/  @!P1 LDG.E R2, desc[UR38][R2.64] ;  /* 0x0000002602029981 */ /* 0x000ea2000c1e1900 */
[----:B------:R-:W-:Y:S01]  /*1b0f0*/  IMAD.MOV.U32 R5, RZ, RZ, RZ ;  /* 0x000000ffff057224 */ /* 0x000fe200078e00ff */
        /* <DEDUP_REMOVED lines=10> */
.L_x_2641:
[----:B------:R-:W-:Y:S01]  /*1b1a0*/  IMAD.MOV.U32 R12, RZ, RZ, 0x2 ;  /* 0x00000002ff0c7424 */ /* 0x000fe200078e00ff */
[----:B------:R-:W-:-:S05]  /*1b1b0*/  SEL R6, R14, RZ, P1 ;  /* 0x000000ff0e067207 */ /* 0x000fca0000800000 */
[----:B------:R-:W-:-:S04]  /*1b1c0*/  IMAD.IADD R6, R5, 0x1, R6 ;  /* 0x0000000105067824 */ /* 0x000fc800078e0206 */
[----:B------:R-:W-:-:S07]  /*1b1d0*/  IMAD.MOV.U32 R13, RZ, RZ, R6 ;  /* 0x000000ffff0d7224 */ /* 0x000fce00078e0006 */
[----:B------:R-:W-:Y:S05]  /*1b1e0*/  WARPSYNC.COLLECTIVE R15, `(.L_x_2642) ;  /* 0x000000000f087348 */ /* 0x000fea0003c00000 */
[----:B------:R0:W1:Y:S02]  /*1b1f0*/  SHFL.UP P6, R14, R13, R12, R11 ;  /* 0x0400000c0d0e7389 */ /* 0x00006400000c000b */
[----:B01----:R-:W-:Y:S01]  /*1b200*/  ENDCOLLECTIVE ;  /* 0x000000000000791b */ /* 0x003fe20003800000 */
.L_x_2642:
[----:B------:R-:W-:Y:S02]  /*1b210*/  MOV R12, 0x4 ;  /* 0x00000004000c7802 */ /* 0x000fe40000000f00 */
[----:B------:R-:W-:-:S05]  /*1b220*/  SEL R7, R14, RZ, P2 ;  /* 0x000000ff0e077207 */ /* 0x000fca0001000000 */
[----:B------:R-:W-:-:S04]  /*1b230*/  IMAD.IADD R7, R6, 0x1, R7 ;  /* 0x0000000106077824 */ /* 0x000fc800078e0207 */
[----:B------:R-:W-:-:S07]  /*1b240*/  IMAD.MOV.U32 R13, RZ, RZ, R7 ;  /* 0x000000ffff0d7224 */ /* 0x000fce00078e0007 */
[----:B------:R-:W-:Y:S05]  /*1b250*/  WARPSYNC.COLLECTIVE R15, `(.L_x_2643) ;  /* 0x000000000f087348 */ /* 0x000fea0003c00000 */
[----:B------:R0:W1:Y:S02]  /*1b260*/  SHFL.UP P6, R14, R13, R12, R11 ;  /* 0x0400000c0d0e7389 */ /* 0x00006400000c000b */
[----:B01----:R-:W-:Y:S01]  /*1b270*/  ENDCOLLECTIVE ;  /* 0x000000000000791b */ /* 0x003fe20003800000 */
.L_x_2643:
[----:B------:R-:W-:Y:S01]  /*1b280*/  IMAD.MOV.U32 R12, RZ, RZ, 0x8 ;  /* 0x00000008ff0c7424 */ /* 0x000fe200078e00ff */
[----:B------:R-:W-:-:S05]  /*1b290*/  SEL R2, R14, RZ, P3 ;  /* 0x000000ff0e027207 */ /* 0x000fca0001800000 */
[----:B------:R-:W-:-:S04]  /*1b2a0*/  IMAD.IADD R2, R7, 0x1, R2 ;  /* 0x0000000107027824 */ /* 0x000fc800078e0202 */
[----:B------:R-:W-:-:S07]  /*1b2b0*/  IMAD.MOV.U32 R13, RZ, RZ, R2 ;  /* 0x000000ffff0d7224 */ /* 0x000fce00078e0002 */
[----:B------:R-:W-:Y:S05]  /*1b2c0*/  WARPSYNC.COLLECTIVE R15, `(.L_x_2644) ;  /* 0x000000000f087348 */ /* 0x000fea0003c00000 */
[----:B------:R0:W1:Y:S02]  /*1b2d0*/  SHFL.UP P6, R14, R13, R12, R11 ;  /* 0x0400000c0d0e7389 */ /* 0x00006400000c000b */
[----:B01----:R-:W-:Y:S01]  /*1b2e0*/  ENDCOLLECTIVE ;  /* 0x000000000000791b */ /* 0x003fe20003800000 */
.L_x_2644:
[----:B------:R-:W-:Y:S02]  /*1b2f0*/  MOV R12, 0x10 ;  /* 0x00000010000c7802 */ /* 0x000fe40000000f00 */
[----:B------:R-:W-:-:S05]  /*1b300*/  SEL R3, R14, RZ, P4 ;  /* 0x000000ff0e037207 */ /* 0x000fca0002000000 */
[----:B------:R-:W-:-:S04]  /*1b310*/  IMAD.IADD R3, R2, 0x1, R3 ;  /* 0x0000000102037824 */ /* 0x000fc800078e0203 */
[----:B------:R-:W-:-:S07]  /*1b320*/  IMAD.MOV.U32 R13, RZ, RZ, R3 ;  /* 0x000000ffff0d7224 */ /* 0x000fce00078e0003 */
[----:B------:R-:W-:Y:S05]  /*1b330*/  WARPSYNC.COLLECTIVE R15, `(.L_x_2645) ;  /* 0x000000000f087348 */ /* 0x000fea0003c00000 */
[----:B------:R0:W1:Y:S02]  /*1b340*/  SHFL.UP P6, R14, R13, R12, R11 ;  /* 0x0400000c0d0e7389 */ /* 0x00006400000c000b */
[----:B01----:R-:W-:Y:S01]  /*1b350*/  ENDCOLLECTIVE ;  /* 0x000000000000791b */ /* 0x003fe20003800000 */
.L_x_2645:
        /* <DEDUP_REMOVED lines=8> */
.L_x_2646:
[----:B------:R-:W-:Y:S05]  /*1b3e0*/  BRA `(.L_x_2647) ;  /* 0xffffffc000307947 */ /* 0x000fea000383ffff */
.L_x_2544:
[----:B------:R-:W-:Y:S01]  /*1b3f0*/  BSSY B0, `(.L_x_2648) ;  /* 0x0000008000007945 */ /* 0x000fe20003800000 */
[----:B-----5:R-:W-:Y:S01]  /*1b400*/  IMAD.MOV.U32 R13, RZ, RZ, R5 ;  /* 0x000000ffff0d7224 */ /* 0x020fe200078e0005 */
[----:B------:R-:W-:Y:S01]  /*1b410*/  MOV R12, 0x1 ;  /* 0x00000001000c7802 */ /* 0x000fe20000000f00 */
[----:B------:R-:W-:Y:S02]  /*1b420*/  IMAD.MOV.U32 R11, RZ, RZ, RZ ;  /* 0x000000ffff0b7224 */ /* 0x000fe400078e00ff */
[----:B------:R-:W-:-:S07]  /*1b430*/  IMAD.MOV.U32 R15, RZ, RZ, -0x1 ;  /* 0xffffffffff0f7424 */ /* 0x000fce00078e00ff */
[----:B01----:R-:W-:Y:S05]  /*1b440*/  WARPSYNC.COLLECTIVE R15, `(.L_x_2649) ;  /* 0x000000000f087348 */ /* 0x003fea0003c00000 */
[----:B------:R2:W3:Y:S02]  /*1b450*/  SHFL.UP P6, R14, R13, R12, R11 ;  /* 0x0400000c0d0e7389 */ /* 0x0004e400000c000b */
[----:B0123--:R-:W-:Y:S01]  /*1b460*/  ENDCOLLECTIVE ;  /* 0x000000000000791b */ /* 0x00ffe20003800000 */
.L_x_2649:
[----:B------:R-:W-:Y:S05]  /*1b470*/  BSYNC B0 ;  /* 0x0000000000007941 */ /* 0x000fea0003800000 */
.L_x_2648:
        /* <DEDUP_REMOVED lines=8> */
.L_x_2650:
[----:B------:R-:W-:Y:S01]  /*1b500*/  IMAD.MOV.U32 R12, RZ, RZ, 0x4 ;  /* 0x00000004ff0c7424 */ /* 0x000fe200078e00ff */
[----:B------:R-:W-:-:S05]  /*1b510*/  SEL R2, R14, RZ, P2 ;  /* 0x000000ff0e027207 */ /* 0x000fca0001000000 */
[----:B------:R-:W-:-:S04]  /*1b520*/  IMAD.IADD R2, R13, 0x1, R2 ;  /* 0x000000010d027824 */ /* 0x000fc800078e0202 */
[----:B------:R-:W-:-:S07]  /*1b530*/  IMAD.MOV.U32 R13, RZ, RZ, R2 ;  /* 0x000000ffff0d7224 */ /* 0x000fce00078e0002 */
[----:B------:R-:W-:Y:S05]  /*1b540*/  WARPSYNC.COLLECTIVE R15, `(.L_x_2651) ;  /* 0x000000000f087348 */ /* 0x000fea0003c00000 */
[----:B------:R0:W1:Y:S02]  /*1b550*/  SHFL.UP P6, R14, R13, R12, R11 ;  /* 0x0400000c0d0e7389 */ /* 0x00006400000c000b */
[----:B01----:R-:W-:Y:S01]  /*1b560*/  ENDCOLLECTIVE ;  /* 0x000000000000791b */ /* 0x003fe20003800000 */
.L_x_2651:
[----:B------:R-:W-:Y:S02]  /*1b570*/  MOV R12, 0x8 ;  /* 0x00000008000c7802 */ /* 0x000fe40000000f00 */
[----:B------:R-:W-:-:S05]  /*1b580*/  SEL R3, R14, RZ, P3 ;  /* 0x000000ff0e037207 */ /* 0x000fca0001800000 */
[----:B------:R-:W-:-:S04]  /*1b590*/  IMAD.IADD R3, R2, 0x1, R3 ;  /* 0x0000000102037824 */ /* 0x000fc800078e0203 */
[----:B------:R-:W-:-:S07]  /*1b5a0*/  IMAD.MOV.U32 R13, RZ, RZ, R3 ;  /* 0x000000ffff0d7224 */ /* 0x000fce00078e0003 */
[----:B------:R-:W-:Y:S05]  /*1b5b0*/  WARPSYNC.COLLECTIVE R15, `(.L_x_2652) ;  /* 0x000000000f087348 */ /* 0x000fea0003c00000 */
[----:B------:R0:W1:Y:S02]  /*1b5c0*/  SHFL.UP P6, R14, R13, R12, R11 ;  /* 0x0400000c0d0e7389 */ /* 0x00006400000c000b */
[----:B01----:R-:W-:Y:S01]  /*1b5d0*/  ENDCOLLECTIVE ;  /* 0x000000000000791b */ /* 0x003fe20003800000 */
.L_x_2652:
[----:B------:R-:W-:Y:S01]  /*1b5e0*/  IMAD.MOV.U32 R12, RZ, RZ, 0x10 ;  /* 0x00000010ff0c7424 */ /* 0x000fe200078e00ff */
[----:B------:R-:W-:-:S05]  /*1b5f0*/  SEL R4, R14, RZ, P4 ;  /* 0x000000ff0e047207 */ /* 0x000fca0002000000 */
[----:B------:R-:W-:-:S04]  /*1b600*/  IMAD.IADD R4, R3, 0x1, R4 ;  /* 0x0000000103047824 */ /* 0x000fc800078e0204 */
[----:B------:R-:W-:-:S07]  /*1b610*/  IMAD.MOV.U32 R13, RZ, RZ, R4 ;  /* 0x000000ffff0d7224 */ /* 0x000fce00078e0004 */
[----:B------:R-:W-:Y:S05]  /*1b620*/  WARPSYNC.COLLECTIVE R15, `(.L_x_2653) ;  /* 0x000000000f087348 */ /* 0x000fea0003c00000 */
[----:B------:R0:W1:Y:S02]  /*1b630*/  SHFL.UP P6, R14, R13, R12, R11 ;  /* 0x0400000c0d0e7389 */ /* 0x00006400000c000b */
[----:B01----:R-:W-:Y:S01]  /*1b640*/  ENDCOLLECTIVE ;  /* 0x000000000000791b */ /* 0x003fe20003800000 */
.L_x_2653:
[----:B------:R-:W-:Y:S01]  /*1b650*/  MOV R12, 0x1f ;  /* 0x0000001f000c7802 */ /* 0x000fe20000000f00 */
[----:B------:R-:W-:Y:S01]  /*1b660*/  IMAD.MOV.U32 R11, RZ, RZ, 0x1f ;  /* 0x0000001fff0b7424 */ /* 0x000fe200078e00ff */
[----:B------:R-:W-:-:S05]  /*1b670*/  SEL R3, R14, RZ, P5 ;  /* 0x000000ff0e037207 */ /* 0x000fca0002800000 */
[----:B------:R-:W-:-:S04]  /*1b680*/  IMAD.IADD R6, R4, 0x1, R3 ;  /* 0x0000000104067824 */ /* 0x000fc800078e0203 */
[----:B------:R-:W-:-:S07]  /*1b690*/  IMAD.MOV.U32 R13, RZ, RZ, R6 ;  /* 0x000000ffff0d7224 */ /* 0x000fce00078e0006 */
[----:B------:R-:W-:Y:S05]  /*1b6a0*/  WARPSYNC.COLLECTIVE R15, `(.L_x_2654) ;  /* 0x000000000f087348 */ /* 0x000fea0003c00000 */
[----:B------:R0:W1:Y:S02]  /*1b6b0*/  SHFL.IDX P6, R14, R13, R12, R11 ;  /* 0x0000000c0d0e7389 */ /* 0x00006400000c000b */
[----:B01----:R-:W-:Y:S01]  /*1b6c0*/  ENDCOLLECTIVE ;  /* 0x000000000000791b */ /* 0x003fe20003800000 */
.L_x_2654:
[----:B------:R-:W-:Y:S05]  /*1b6d0*/  BRA `(.L_x_2655) ;  /* 0xffffffc000107947 */ /* 0x000fea000383ffff */
.L_x_2546:
[----:B------:R-:W-:Y:S01]  /*1b6e0*/  BSSY B0, `(.L_x_2656) ;  /* 0x0000006000007945 */ /* 0x000fe20003800000 */
[----:B------:R-:W-:Y:S01]  /*1b6f0*/  PLOP3.LUT P6, PT, P6, PT, PT, 0x8, 0x0 ;  /* 0x000000000000781c */ /* 0x000fe200037ce170 */
[----:B------:R-:W-:-:S12]  /*1b700*/  IMAD.MOV.U32 R15, RZ, RZ, -0x1 ;  /* 0xffffffffff0f7424 */ /* 0x000fd800078e00ff */
[----:B0-----:R-:W-:Y:S05]  /*1b710*/  WARPSYNC.COLLECTIVE R15, `(.L_x_2657) ;  /* 0x000000000f087348 */ /* 0x001fea0003c00000 */
[----:B------:R-:W-:Y:S01]  /*1b720*/  VOTE.ANY R14, PT, P6 ;  /* 0x00000000000e7806 */ /* 0x000fe200030e0100 */
[----:B0-----:R-:W-:Y:S06]  /*1b730*/  ENDCOLLECTIVE ;  /* 0x000000000000791b */ /* 0x001fec0003800000 */
.L_x_2657:
[----:B------:R-:W-:Y:S05]  /*1b740*/  BSYNC B0 ;  /* 0x0000000000007941 */ /* 0x000fea0003800000 */
.L_x_2656:
[----:B------:R-:W-:Y:S01]  /*1b750*/  IMAD.MOV.U32 R2, RZ, RZ, R14 ;  /* 0x000000ffff027224 */ /* 0x000fe200078e000e */
[----:B------:R-:W-:Y:S01]  /*1b760*/  MOV R11, 0x1f ;  /* 0x0000001f000b7802 */ /* 0x000fe20000000f00 */
[----:B------:R-:W-:Y:S02]  /*1b770*/  IMAD.MOV.U32 R13, RZ, RZ, R5 ;  /* 0x000000ffff0d7224 */ /* 0x000fe400078e0005 */
[----:B------:R-:W0:Y:S01]  /*1b780*/  POPC R4, R2 ;  /* 0x0000000200047309 */ /* 0x000e220000000000 */
[----:B------:R-:W-:Y:S02]  /*1b790*/  IMAD.MOV.U32 R15, RZ, RZ, -0x1 ;  /* 0xffffffffff0f7424 */ /* 0x000fe400078e00ff */
[----:B0-----:R-:W-:-:S07]  /*1b7a0*/  IMAD.MOV.U32 R12, RZ, RZ, R4 ;  /* 0x000000ffff0c7224 */ /* 0x001fce00078e0004 */
[----:B------:R-:W-:Y:S05]  /*1b7b0*/  WARPSYNC.COLLECTIVE R15, `(.L_x_2658) ;  /* 0x000000000f087348 */ /* 0x000fea0003c00000 */
[----:B------:R0:W1:Y:S02]  /*1b7c0*/  SHFL.IDX P6, R14, R13, R12, R11 ;  /* 0x0000000c0d0e7389 */ /* 0x00006400000c000b */
[----:B01----:R-:W-:Y:S01]  /*1b7d0*/  ENDCOLLECTIVE ;  /* 0x000000000000791b */ /* 0x003fe20003800000 */
.L_x_2658:
[----:B------:R-:W-:Y:S01]  /*1b7e0*/  IMAD.MOV.U32 R5, RZ, RZ, R14 ;  /* 0x000000ffff057224 */ /* 0x000fe200078e000e */
[----:B------:R-:W-:Y:S06]  /*1b7f0*/  BRA `(.L_x_2659) ;  /* 0xffffffc000007947 */ /* 0x000fec000383ffff */
.L_x_2548:
[----:B------:R-:W-:Y:S01]  /*1b800*/  BSSY B0, `(.L_x_2660) ;  /* 0x0000007000007945 */ /* 0x000fe20003800000 */
[----:B------:R-:W-:Y:S02]  /*1b810*/  IMAD.MOV.U32 R13, RZ, RZ, R6 ;  /* 0x000000ffff0d7224 */ /* 0x000fe400078e0006 */
[----:B------:R-:W-:Y:S02]  /*1b820*/  IMAD.MOV.U32 R11, RZ, RZ, 0x1f ;  /* 0x0000001fff0b7424 */ /* 0x000fe400078e00ff */
[----:B------:R-:W-:-:S07]  /*1b830*/  IMAD.MOV.U32 R15, RZ, RZ, -0x1 ;  /* 0xffffffffff0f7424 */ /* 0x000fce00078e00ff */
[----:B012---:R-:W-:Y:S05]  /*1b840*/  WARPSYNC.COLLECTIVE R15, `(.L_x_2661) ;  /* 0x000000000f087348 */ /* 0x007fea0003c00000 */
[----:B------:R3:W4:Y:S02]  /*1b850*/  SHFL.IDX P6, R14, R13, R12, R11 ;  /* 0x0000000c0d0e7389 */ /* 0x00072400000c000b */
[----:B01234-:R-:W-:Y:S01]  /*1b860*/  ENDCOLLECTIVE ;  /* 0x000000000000791b */ /* 0x01ffe20003800000 */
.L_x_2661:
[----:B------:R-:W-:Y:S05]  /*1b870*/  BSYNC B0 ;  /* 0x0000000000007941 */ /* 0x000fea0003800000 */
.L_x_2660:
[----:B------:R-:W-:Y:S05]  /*1b880*/  BRA `(.L_x_2547) ;  /* 0xffffffbc00f87947 */ /* 0x000fea000383ffff */
.L_x_2552:
[----:B-1----:R1:W3:Y:S02]  /*1b890*/  SYNCS.PHASECHK.TRANS64.TRYWAIT P0, [R4+URZ+0x38820], R0 ;  /* 0x03882000040075a7 */ /* 0x0022e4000800017f */
[----:B---3--:R-:W-:Y:S05]  /*1b8a0*/  @!P0 NANOSLEEP.SYNCS 0x989680 ;  /* 0x009896800000895d */ /* 0x008fea0003900000 */
[----:B------:R-:W3:Y:S02]  /*1b8b0*/  @!P0 SYNCS.PHASECHK.TRANS64 P0, [R4+URZ+0x38820], R0 ;  /* 0x03882000040085a7 */ /* 0x000ee4000800007f */
[----:B---3--:R-:W-:Y:S05]  /*1b8c0*/  @!P0 BRA `(.L_x_2552) ;  /* 0xfffffffc00f08947 */ /* 0x008fea000383ffff */
[----:B------:R-:W-:Y:S05]  /*1b8d0*/  BRA `(.L_x_2662) ;  /* 0xffffffc400707947 */ /* 0x000fea000383ffff */
.L_x_2553:
[----:B------:R-:W3:Y:S01]  /*1b8e0*/  S2R R2, SR_TID.X ;  /* 0x0000000000027919 */ /* 0x000ee20000002100 */
[----:B------:R-:W-:Y:S01]  /*1b8f0*/  BSSY B0, `(.L_x_2663) ;  /* 0x000000a000007945 */ /* 0x000fe20003800000 */
[----:B------:R-:W-:Y:S02]  /*1b900*/  IMAD.MOV.U32 R12, RZ, RZ, RZ ;  /* 0x000000ffff0c7224 */ /* 0x000fe400078e00ff */
[----:B------:R-:W-:Y:S02]  /*1b910*/  IMAD.MOV.U32 R11, RZ, RZ, 0x1f ;  /* 0x0000001fff0b7424 */ /* 0x000fe400078e00ff */
[----:B------:R-:W-:Y:S01]  /*1b920*/  IMAD.MOV.U32 R15, RZ, RZ, -0x1 ;  /* 0xffffffffff0f7424 */ /* 0x000fe200078e00ff */
[----:B---3--:R-:W-:-:S04]  /*1b930*/  SHF.R.U32.HI R2, RZ, 0x5, R2 ;  /* 0x00000005ff027819 */ /* 0x008fc80000011602 */
[----:B------:R-:W-:-:S04]  /*1b940*/  LOP3.LUT R2, R2, 0x3, RZ, 0xc0, !PT ;  /* 0x0000000302027812 */ /* 0x000fc800078ec0ff */
[----:B------:R-:W-:-:S07]  /*1b950*/  MOV R13, R2 ;  /* 0x00000002000d7202 */ /* 0x000fce0000000f00 */
[----:B012---:R-:W-:Y:S05]  /*1b960*/  WARPSYNC.COLLECTIVE R15, `(.L_x_2664) ;  /* 0x000000000f087348 */ /* 0x007fea0003c00000 */
[----:B------:R3:W4:Y:S02]  /*1b970*/  SHFL.IDX P6, R14, R13, R12, R11 ;  /* 0x0000000c0d0e7389 */ /* 0x00072400000c000b */
[----:B01234-:R-:W-:Y:S01]  /*1b980*/  ENDCOLLECTIVE ;  /* 0x000000000000791b */ /* 0x01ffe20003800000 */
.L_x_2664:
[----:B------:R-:W-:Y:S05]  /*1b990*/  BSYNC B0 ;  /* 0x0000000000007941 */ /* 0x000fea0003800000 */
.L_x_2663:
[----:B------:R-:W-:Y:S05]  /*1b9a0*/  BRA `(.L_x_2665) ;  /* 0xffffffc400587947 */ /* 0x000fea000383ffff */
.L_x_2556:
[----:B------:R-:W-:Y:S01]  /*1b9b0*/  BSSY B1, `(.L_x_2666) ;  /* 0x0000006000017945 */ /* 0x000fe20003800000 */
[----:B------:R-:W-:-:S07]  /*1b9c0*/  IMAD.MOV.U32 R15, RZ, RZ, -0x1 ;  /* 0xffffffffff0f7424 */ /* 0x000fce00078e00ff */
[----:B012---:R-:W-:Y:S05]  /*1b9d0*/  WARPSYNC.COLLECTIVE R15, `(.L_x_2667) ;  /* 0x000000000f0c7348 */ /* 0x007fea0003c00000 */
[----:B------:R-:W-:Y:S02]  /*1b9e0*/  ELECT P6, UR62, PT ;  /* 0x00000000003e782f */ /* 0x000fe400038c0000 */
[----:B------:R-:W-:Y:S01]  /*1b9f0*/  MOV R14, UR62 ;  /* 0x0000003e000e7c02 */ /* 0x000fe20008000f00 */
[----:B012---:R-:W-:Y:S10]  /*1ba00*/  ENDCOLLECTIVE ;  /* 0x000000000000791b */ /* 0x007ff40003800000 */
.L_x_2667:
[----:B------:R-:W-:Y:S05]  /*1ba10*/  BSYNC B1 ;  /* 0x0000000000017941 */ /* 0x000fea0003800000 */
.L_x_2666:
[----:B------:R-:W-:Y:S05]  /*1ba20*/  BRA `(.L_x_2668) ;  /* 0xffffffc400507947 */ /* 0x000fea000383ffff */
.L_x_2558:
[----:B-1----:R1:W3:Y:S02]  /*1ba30*/  SYNCS.PHASECHK.TRANS64.TRYWAIT P1, [R5+URZ+0x38840], R0 ;  /* 0x03884000050075a7 */ /* 0x0022e4000802017f */
[----:B---3--:R-:W-:Y:S05]  /*1ba40*/  @!P1 NANOSLEEP.SYNCS 0x989680 ;  /* 0x009896800000995d */ /* 0x008fea0003900000 */
[----:B------:R-:W3:Y:S02]  /*1ba50*/  @!P1 SYNCS.PHASECHK.TRANS64 P1, [R5+URZ+0x38840], R0 ;  /* 0x03884000050095a7 */ /* 0x000ee4000802007f */
[----:B---3--:R-:W-:Y:S05]  /*1ba60*/  @!P1 BRA `(.L_x_2558) ;  /* 0xfffffffc00f09947 */ /* 0x008fea000383ffff */
[----:B------:R-:W-:Y:S05]  /*1ba70*/  BRA `(.L_x_2669) ;  /* 0xffffffc400787947 */ /* 0x000fea000383ffff */
.L_x_2560:
[----:B---3--:R3:W4:Y:S02]  /*1ba80*/  SYNCS.PHASECHK.TRANS64.TRYWAIT P1, [R27+URZ+0x38840], R2 ;  /* 0x038840021b0075a7 */ /* 0x008724000802017f */
[----:B----4-:R-:W-:Y:S05]  /*1ba90*/  @!P1 NANOSLEEP.SYNCS 0x989680 ;  /* 0x009896800000995d */ /* 0x010fea0003900000 */
[----:B------:R-:W4:Y:S02]  /*1baa0*/  @!P1 SYNCS.PHASECHK.TRANS64 P1, [R27+URZ+0x38840], R2 ;  /* 0x038840021b0095a7 */ /* 0x000f24000802007f */
[----:B----4-:R-:W-:Y:S05]  /*1bab0*/  @!P1 BRA `(.L_x_2560) ;  /* 0xfffffffc00f09947 */ /* 0x010fea000383ffff */
[----:B------:R-:W-:Y:S05]  /*1bac0*/  BRA `(.L_x_2670) ;  /* 0xffffffc400847947 */ /* 0x000fea000383ffff */
.L_x_2562:
[----:B----4-:R4:W0:Y:S02]  /*1bad0*/  SYNCS.PHASECHK.TRANS64.TRYWAIT P1, [R5+URZ+0x38860], R0 ;  /* 0x03886000050075a7 */ /* 0x010824000802017f */
[----:B0-----:R-:W-:Y:S05]  /*1bae0*/  @!P1 NANOSLEEP.SYNCS 0x989680 ;  /* 0x009896800000995d */ /* 0x001fea0003900000 */
[----:B------:R-:W0:Y:S02]  /*1baf0*/  @!P1 SYNCS.PHASECHK.TRANS64 P1, [R5+URZ+0x38860], R0 ;  /* 0x03886000050095a7 */ /* 0x000e24000802007f */
[----:B0-----:R-:W-:Y:S05]  /*1bb00*/  @!P1 BRA `(.L_x_2562) ;  /* 0xfffffffc00f09947 */ /* 0x001fea000383ffff */
[----:B------:R-:W-:Y:S05]  /*1bb10*/  BRA `(.L_x_2671) ;  /* 0xffffffc400807947 */ /* 0x000fea000383ffff */
.L_x_2672:
        /* <DEDUP_REMOVED lines=14> */
.L_x_3301:


//--------------------- .text._ZN7cutlass13device_kernelIN5flash11enable_sm90INS1_16FlashAttnFwdSm90INS1_25CollectiveMainloopFwdSm90ILi2EN4cute5tupleIJNS5_1CILi1EEES8_S8_EEENS6_IJNS7_ILi128EEENS7_ILi80EEENS7_ILi256EEEEEELi256ENS_6half_tEfNS_4arch4Sm90ELb1ELb0ELb1ELb1ELb1ELb1ELb0ELb1ELb1ELb1ELb0ELb0EEENS1_21CollectiveEpilogueFwdINS6_IJSA_SC_SB_EEES9_SE_SG_Li256ELb1ELb1ELb0ELb0EEENS1_36VarlenDynamicPersistentTileSchedulerILi128ELi80ELi256ELi128ELb0ELb1ELb1ELb1ELb1ELb1EEEEEEEEEvNT_6ParamsE --------------------------
	.section	.text._ZN7cutlass13device_kernelIN5flash11enable_sm90INS1_16FlashAttnFwdSm90INS1_25CollectiveMainloopFwdSm90ILi2EN4cute5tupleIJNS5_1CILi1EEES8_S8_EEENS6_IJNS7_ILi128EEENS7_ILi80EEENS7_ILi256EEEEEELi256ENS_6half_tEfNS_4arch4Sm90ELb1ELb0ELb1ELb1ELb1ELb1ELb0ELb1ELb1ELb1ELb0ELb0EEENS1_21CollectiveEpilogueFwdINS6_IJSA_SC_SB_EEES9_SE_SG_Li256ELb1ELb1ELb0ELb0EEENS1_36VarlenDynamicPersistentTileSchedulerILi128ELi80ELi256ELi128ELb0ELb1ELb1ELb1ELb1ELb1EEEEEEEEEvNT_6ParamsE,"ax",@progbits
	.align	128
.text._ZN7cutlass13device_kernelIN5flash11enable_sm90INS1_16FlashAttnFwdSm90INS1_25CollectiveMainloopFwdSm90ILi2EN4cute5tupleIJNS5_1CILi1EEES8_S8_EEENS6_IJNS7_ILi128EEENS7_ILi80EEENS7_ILi256EEEEEELi256ENS_6half_tEfNS_4arch4Sm90ELb1ELb0ELb1ELb1ELb1ELb1ELb0ELb1ELb1ELb1ELb0ELb0EEENS1_21CollectiveEpilogueFwdINS6_IJSA_SC_SB_EEES9_SE_SG_Li256ELb1ELb1ELb0ELb0EEENS1_36VarlenDynamicPersistentTileSchedulerILi128ELi80ELi256ELi128ELb0ELb1ELb1ELb1ELb1ELb1EEEEEEEEEvNT_6ParamsE:
        .type           _ZN7cutlass13device_kernelIN5flash11enable_sm90INS1_16FlashAttnFwdSm90INS1_25CollectiveMainloopFwdSm90ILi2EN4cute5tupleIJNS5_1CILi1EEES8_S8_EEENS6_IJNS7_ILi128EEENS7_ILi80EEENS7_ILi256EEEEEELi256ENS_6half_tEfNS_4arch4Sm90ELb1ELb0ELb1ELb1ELb1ELb1ELb0ELb1ELb1ELb1ELb0ELb0EEENS1_21CollectiveEpilogueFwdINS6_IJSA_SC_SB_EEES9_SE_SG_Li256ELb1ELb1ELb0ELb0EEENS1_36VarlenDynamicPersistentTileSchedulerILi128ELi80ELi256ELi128ELb0ELb1ELb1ELb1ELb1ELb1EEEEEEEEEvNT_6ParamsE,@function
        .size           _ZN7cutlass13device_kernelIN5flash11enable_sm90INS1_16FlashAttnFwdSm90INS1_25CollectiveMainloopFwdSm90ILi2EN4cute5tupleIJNS5_1CILi1EEES8_S8_EEENS6_IJNS7_ILi128EEENS7_ILi80EEENS7_ILi256EEEEEELi256ENS_6half_tEfNS_4arch4Sm90ELb1ELb0ELb1ELb1ELb1ELb1ELb0ELb1ELb1ELb1ELb0ELb0EEENS1_21CollectiveEpilogueFwdINS6_IJSA_SC_SB_EEES9_SE_SG_Li256ELb1ELb1ELb0ELb0EEENS1_36VarlenDynamicPersistentTileSchedulerILi128ELi80ELi256ELi128ELb0ELb1ELb1ELb1ELb1ELb1EEEEEEEEEvNT_6ParamsE,(.L_x_3302 - _ZN7cutlass13device_kernelIN5flash11enable_sm90INS1_16FlashAttnFwdSm90INS1_25CollectiveMainloopFwdSm90ILi2EN4cute5tupleIJNS5_1CILi1EEES8_S8_EEENS6_IJNS7_ILi128EEENS7_ILi80EEENS7_ILi256EEEEEELi256ENS_6half_tEfNS_4arch4Sm90ELb1ELb0ELb1ELb1ELb1ELb1ELb0ELb1ELb1ELb1ELb0ELb0EEENS1_21CollectiveEpilogueFwdINS6_IJSA_SC_SB_EEES9_SE_SG_Li256ELb1ELb1ELb0ELb0EEENS1_36VarlenDynamicPersistentTileSchedulerILi128ELi80ELi256ELi128ELb0ELb1ELb1ELb1ELb1ELb1EEEEEEEEEvNT_6ParamsE)
        .other          _ZN7cutlass13device_kernelIN5flash11enable_sm90INS1_16FlashAttnFwdSm90INS1_25CollectiveMainloopFwdSm90ILi2EN4cute5tupleIJNS5_1CILi1EEES8_S8_EEENS6_IJNS7_ILi128EEENS7_ILi80EEENS7_ILi256EEEEEELi256ENS_6half_tEfNS_4arch4Sm90ELb1ELb0ELb1ELb1ELb1ELb1ELb0ELb1ELb1ELb1ELb0ELb0EEENS1_21CollectiveEpilogueFwdINS6_IJSA_SC_SB_EEES9_SE_SG_Li256ELb1ELb1ELb0ELb0EEENS1_36VarlenDynamicPersistentTileSchedulerILi128ELi80ELi256ELi128ELb0ELb1ELb1ELb1ELb1ELb1EEEEEEEEEvNT_6ParamsE,@"STO_CUDA_ENTRY STV_DEFAULT"
_ZN7cutlass13device_kernelIN5flash11enable_sm90INS1_16FlashAttnFwdSm90INS1_25CollectiveMainloopFwdSm90ILi2EN4cute5tupleIJNS5_1CILi1EEES8_S8_EEENS6_IJNS7_ILi128EEENS7_ILi80EEENS7_ILi256EEEEEELi256ENS_6half_tEfNS_4arch4Sm90ELb1ELb0ELb1ELb1ELb1ELb1ELb0ELb1ELb1ELb1ELb0ELb0EEENS1_21CollectiveEpilogueFwdINS6_IJSA_SC_SB_EEES9_SE_SG_Li256ELb1ELb1ELb0ELb0EEENS1_36VarlenDynamicPersistentTileSchedulerILi128ELi80ELi256ELi128ELb0ELb1ELb1ELb1ELb1ELb1EEEEEEEEEvNT_6ParamsE:
        /* <DEDUP_REMOVED lines=18> */
.L_x_2674:
[----:B------:R-:W-:Y:S05]  /*0120*/  BSYNC B0 ;  /* 0x0000000000007941 */ /* 0x000fea0003800000 */
.L_x_2673:
        /* <DEDUP_REMOVED lines=41> */
.L_x_2675:
        /* <DEDUP_REMOVED lines=22> */
.L_x_2676:
        /* <DEDUP_REMOVED lines=18> */
.L_x_2677:
        /* <DEDUP_REMOVED lines=22> */
.L_x_2678:
        /* <DEDUP_REMOVED lines=22> */
.L_x_2679:
[----:B0-----:R-:W-:Y:S01]  /*0900*/  UMOV UR4, 0x1 ;  /* 0x0000000100047882 */ /* 0x001fe20000000000 */
[----:B------:R-:W-:Y:S01]  /*0910*/  PLOP3.LUT P0, PT, PT, PT, UP0, 0x80, 0x0 ;  /* 0x000000000000781c */ /* 0x000fe20003f0f008 */
[----:B------:R-:W-:Y:S01]  /*0920*/  USEL UR4, UR4, 0x2, !UP0 ;  /* 0x0000000204047887 */ /* 0x000fe2000c000000 */
[----:B------:R-:W-:Y:S01]  /*0930*/  NOP ;  /* 0x0000000000007918 */ /* 0x000fe20000000000 */
[----:B------:R-:W-:Y:S01]  /*0940*/  ULDC.64 UR60, c[0x0][0x208] ;  /* 0x00008200003c7ab9 */ /* 0x000fe20000000a00 */
[----:B------:R-:W-:Y:S03]  /*0950*/  BSSY B9, `(.L_x_2680) ;  /* 0x0002ea8000097945 */ /* 0x000fe60003800000 */
[----:B------:R-:W-:-:S05]  /*0960*/  IMAD.U32 R3, RZ, RZ, UR4 ;  /* 0x00000004ff037e24 */ /* 0x000fca000f8e00ff */
[----:B------:R0:W-:Y:S01]  /*0970*/  STL [R1+0x90], R3 ;  /* 0x0000900301007387 */ /* 0x0001e20000100800 */
[----:B-12-4-:R-:W-:Y:S06]  /*0980*/  BAR.SYNC.DEFER_BLOCKING 0x0 ;  /* 0x0000000000007b1d */ /* 0x016fec0000010000 */
[----:B------:R-:W-:Y:S05]  /*0990*/  @!P0 BRA `(.L_x_2681) ;  /* 0x0000027400288947 */ /* 0x000fea0003800000 */
.L_x_2682:
        /* <DEDUP_REMOVED lines=10> */
[----:B------:R-:W-:-:S05]  /*0a40*/  LEA R22, R229, R22, 0x18 ;  /* 0x00000016e5167211 */ /* 0x000fca00078ec0ff */
[----:B------:R-:W1:Y:S01]  /*0a50*/  LDS.128 R28, [R22+0x388d0] ;  /* 0x0388d000161c7984 */ /* 0x000e620000000c00 */
[----:B------:R-:W-:Y:S06]  /*0a60*/  BAR.ARV 0x4, 0x180 ;  /* 0x0106000000007b1d */ /* 0x000fec0000002000 */
[----:B-1----:R-:W-:-:S13]  /*0a70*/  ISETP.GE.AND P0, PT, R31, UR4, PT ;  /* 0x000000041f007c0c */ /* 0x002fda000bf06270 */
[----:B------:R-:W-:Y:S05]  /*0a80*/  @P0 BRA `(.L_x_2683) ;  /* 0x000002e800500947 */ /* 0x000fea0003800000 */
[----:B------:R-:W2:Y:S01]  /*0a90*/  LDL R2, [R1+0x90] ;  /* 0x0000900001027983 */ /* 0x000ea20000100800 */
[----:B------:R-:W-:Y:S01]  /*0aa0*/  IADD3 R0, R0, -0x80, RZ ;  /* 0xffffff8000007810 */ /* 0x000fe20007ffe0ff */
[----:B------:R-:W-:Y:S01]  /*0ab0*/  IMAD.MOV.U32 R212, RZ, RZ, RZ ;  /* 0x000000ffffd47224 */ /* 0x000fe200078e00ff */
[----:B------:R-:W-:Y:S01]  /*0ac0*/  R2UR UR4, R22 ;  /* 0x00000000160472ca */ /* 0x000fe200000e0000 */
[----:B------:R-:W-:Y:S01]  /*0ad0*/  IMAD.MOV.U32 R227, RZ, RZ, RZ ;  /* 0x000000ffffe37224 */ /* 0x000fe200078e00ff */
[----:B0-----:R-:W-:Y:S01]  /*0ae0*/  SHF.R.S32.HI R3, RZ, 0x1f, R0 ;  /* 0x0000001fff037819 */ /* 0x001fe20000011400 */
[----:B------:R-:W-:Y:S02]  /*0af0*/  IMAD.MOV.U32 R224, RZ, RZ, RZ ;  /* 0x000000ffffe07224 */ /* 0x000fe400078e00ff */
[----:B------:R-:W-:Y:S01]  /*0b00*/  IMAD.MOV.U32 R219, RZ, RZ, RZ ;  /* 0x000000ffffdb7224 */ /* 0x000fe200078e00ff */
[CC--:B------:R-:W-:Y:S02]  /*0b10*/  LEA.HI R6, R3.reuse, R0.reuse, RZ, 0x5 ;  /* 0x0000000003067211 */ /* 0x0c0fe400078f28ff */
[----:B------:R-:W-:-:S02]  /*0b20*/  LEA.HI R4, R3, R0, RZ, 0x4 ;  /* 0x0000000003047211 */ /* 0x000fc400078f20ff */
[-C--:B------:R-:W-:Y:S01]  /*0b30*/  LEA.HI R13, R3, R0.reuse, RZ, 0x2 ;  /* 0x00000000030d7211 */ /* 0x080fe200078f10ff */
[----:B------:R-:W-:Y:S01]  /*0b40*/  IMAD.SHL.U32 R6, R6, 0x20, RZ ;  /* 0x0000002006067824 */ /* 0x000fe200078e00ff */
[----:B------:R-:W-:Y:S01]  /*0b50*/  LOP3.LUT R7, R4, 0x3fffff0, RZ, 0xc0, !PT ;  /* 0x03fffff004077812 */ /* 0x000fe200078ec0ff */
[----:B------:R-:W-:Y:S01]  /*0b60*/  UIADD3 UR4, UR4, 0x14400, URZ ;  /* 0x0001440004047890 */ /* 0x000fe2000fffe03f */
[----:B------:R-:W-:Y:S02]  /*0b70*/  LOP3.LUT R13, R13, 0xfffffffc, RZ, 0xc0, !PT ;  /* 0xfffffffc0d0d7812 */ /* 0x000fe400078ec0ff */
[----:B------:R-:W-:Y:S01]  /*0b80*/  LOP3.LUT R6, R6, 0xfffffc00, RZ, 0xc0, !PT ;  /* 0xfffffc0006067812 */ /* 0x000fe200078ec0ff */
[C---:B------:R-:W-:Y:S01]  /*0b90*/  IMAD.IADD R7, R0.reuse, 0x1, -R7 ;  /* 0x0000000100077824 */ /* 0x040fe200078e0a07 */
[----:B------:R-:W-:Y:S01]  /*0ba0*/  LEA.HI R220, R3, R0, RZ, 0x3 ;  /* 0x0000000003dc7211 */ /* 0x000fe200078f18ff */
[----:B------:R-:W-:-:S03]  /*0bb0*/  IMAD.IADD R13, R0, 0x1, -R13 ;  /* 0x00000001000d7824 */ /* 0x000fc600078e0a0d */
[----:B------:R-:W-:Y:S02]  /*0bc0*/  LEA R7, R7, R6, 0x6 ;  /* 0x0000000607077211 */ /* 0x000fe400078e30ff */
[----:B------:R-:W-:-:S04]  /*0bd0*/  LEA.HI R6, R13, R13, RZ, 0x1 ;  /* 0x0000000d0d067211 */ /* 0x000fc800078f08ff */
[----:B------:R-:W-:-:S05]  /*0be0*/  LOP3.LUT R6, R6, 0x1ffffffe, RZ, 0xc0, !PT ;  /* 0x1ffffffe06067812 */ /* 0x000fca00078ec0ff */
[----:B------:R-:W-:Y:S01]  /*0bf0*/  IMAD.IADD R13, R13, 0x1, -R6 ;  /* 0x000000010d0d7824 */ /* 0x000fe200078e0a06 */
[----:B--2---:R-:W-:Y:S02]  /*0c00*/  R2UR UR5, R2 ;  /* 0x00000000020572ca */ /* 0x004fe400000e0000 */
[CC--:B------:R-:W-:Y:S02]  /*0c10*/  LEA.HI R2, R3.reuse, R0.reuse, RZ, 0x7 ;  /* 0x0000000003027211 */ /* 0x0c0fe400078f38ff */
[----:B------:R-:W-:Y:S02]  /*0c20*/  LEA.HI R3, R3, R0, RZ, 0x6 ;  /* 0x0000000003037211 */ /* 0x000fe400078f30ff */
[----:B------:R-:W-:-:S03]  /*0c30*/  LOP3.LUT R5, R2, 0xffffff80, RZ, 0xc0, !PT ;  /* 0xffffff8002057812 */ /* 0x000fc600078ec0ff */
[----:B------:R-:W-:Y:S02]  /*0c40*/  IMAD.SHL.U32 R3, R3, 0x8, RZ ;  /* 0x0000000803037824 */ /* 0x000fe400078e00ff */
[----:B------:R-:W-:Y:S01]  /*0c50*/  IMAD.IADD R8, R0, 0x1, -R5 ;  /* 0x0000000100087824 */ /* 0x000fe200078e0a05 */
[----:B------:R-:W-:Y:S01]  /*0c60*/  SHF.R.S32.HI R5, RZ, 0x7, R2 ;  /* 0x00000007ff057819 */ /* 0x000fe20000011402 */
[----:B------:R-:W-:Y:S01]  /*0c70*/  ULOP3.LUT UR5, UR5, 0x1, URZ, 0xfc, !UPT ;  /* 0x0000000105057892 */ /* 0x000fe2000f8efc3f */
[----:B------:R-:W-:Y:S02]  /*0c80*/  LOP3.LUT R3, R3, 0xfffffe00, RZ, 0xc0, !PT ;  /* 0xfffffe0003037812 */ /* 0x000fe400078ec0ff */
[----:B------:R-:W-:Y:S02]  /*0c90*/  SHF.R.S32.HI R9, RZ, 0x1f, R8 ;  /* 0x0000001fff097819 */ /* 0x000fe40000011408 */
[----:B------:R-:W-:Y:S02]  /*0ca0*/  LEA.HI R2, R2, R5, RZ, 0x1 ;  /* 0x0000000502027211 */ /* 0x000fe400078f08ff */
[----:B------:R-:W-:-:S02]  /*0cb0*/  LEA.HI R10, R9, R8, RZ, 0x2 ;  /* 0x00000008090a7211 */ /* 0x000fc400078f10ff */
[----:B------:R-:W-:Y:S02]  /*0cc0*/  LOP3.LUT R2, R2, 0x3fffffe, RZ, 0xc0, !PT ;  /* 0x03fffffe02027812 */ /* 0x000fe400078ec0ff */
[--C-:B------:R-:W-:Y:S02]  /*0cd0*/  SHF.R.S32.HI R11, RZ, 0x2, R10.reuse ;  /* 0x00000002ff0b7819 */ /* 0x100fe4000001140a */
[----:B------:R-:W-:Y:S01]  /*0ce0*/  SHF.R.S32.HI R12, RZ, 0x1f, R10 ;  /* 0x0000001fff0c7819 */ /* 0x000fe2000001140a */
[----:B------:R-:W-:Y:S01]  /*0cf0*/  IMAD.IADD R2, R5, 0x1, -R2 ;  /* 0x0000000105027824 */ /* 0x000fe200078e0a02 */
[----:B------:R-:W-:Y:S02]  /*0d00*/  LEA.HI R9, R9, R8, RZ, 0x5 ;  /* 0x0000000809097211 */ /* 0x000fe400078f28ff */
[----:B------:R-:W-:Y:S02]  /*0d10*/  LEA.HI R12, R12, R11, RZ, 0x3 ;  /* 0x0000000b0c0c7211 */ /* 0x000fe400078f18ff */
[----:B------:R-:W-:-:S02]  /*0d20*/  SHF.R.S32.HI R5, RZ, 0x4, R4 ;  /* 0x00000004ff057819 */ /* 0x000fc40000011404 */
[----:B------:R-:W-:Y:S02]  /*0d30*/  LOP3.LUT R12, R12, 0xfffffff8, RZ, 0xc0, !PT ;  /* 0xfffffff80c0c7812 */ /* 0x000fe400078ec0ff */
[----:B------:R-:W-:Y:S02]  /*0d40*/  SHF.R.S32.HI R9, RZ, 0x5, R9 ;  /* 0x00000005ff097819 */ /* 0x000fe40000011409 */
[----:B------:R-:W-:Y:S01]  /*0d50*/  LEA.HI R4, R4, R5, RZ, 0x1 ;  /* 0x0000000504047211 */ /* 0x000fe200078f08ff */
[----:B------:R-:W-:-:S03]  /*0d60*/  IMAD.IADD R12, R11, 0x1, -R12 ;  /* 0x000000010b0c7824 */ /* 0x000fc600078e0a0c */
[----:B------:R-:W-:Y:S02]  /*0d70*/  LOP3.LUT R4, R4, 0x1ffffffe, RZ, 0xc0, !PT ;  /* 0x1ffffffe04047812 */ /* 0x000fe400078ec0ff */
[----:B------:R-:W-:-:S03]  /*0d80*/  LEA R9, R9, R12, 0x4 ;  /* 0x0000000c09097211 */ /* 0x000fc600078e20ff */
[----:B------:R-:W-:Y:S01]  /*0d90*/  IMAD.IADD R4, R5, 0x1, -R4 ;  /* 0x0000000105047824 */ /* 0x000fe200078e0a04 */
[----:B------:R-:W-:Y:S01]  /*0da0*/  LOP3.LUT R5, R220, 0xfffffff8, RZ, 0xc0, !PT ;  /* 0xfffffff8dc057812 */ /* 0x000fe200078ec0ff */
[----:B------:R-:W-:Y:S01]  /*0db0*/  IMAD R2, R2, 0x40, R9 ;  /* 0x0000004002027824 */ /* 0x000fe200078e0209 */
[----:B------:R-:W-:Y:S01]  /*0dc0*/  LOP3.LUT R9, R10, 0x7ffffffc, RZ, 0xc0, !PT ;  /* 0x7ffffffc0a097812 */ /* 0x000fe200078ec0ff */
[----:B------:R-:W-:Y:S01]  /*0dd0*/  IMAD R6, R4, 0x8, R7 ;  /* 0x0000000804067824 */ /* 0x000fe200078e0207 */
[----:B------:R-:W-:Y:S01]  /*0de0*/  IADD3 R5, R0, -R5, RZ ;  /* 0x8000000500057210 */ /* 0x000fe20007ffe0ff */
[----:B------:R-:W-:Y:S01]  /*0df0*/  IMAD R0, R13, 0x8, R2 ;  /* 0x000000080d007824 */ /* 0x000fe200078e0202 */
[----:B------:R-:W-:Y:S01]  /*0e00*/  SHF.R.S32.HI R220, RZ, 0x3, R220 ;  /* 0x00000003ffdc7819 */ /* 0x000fe200000114dc */
[----:B------:R-:W-:Y:S01]  /*0e10*/  IMAD.IADD R4, R8, 0x1, -R9 ;  /* 0x0000000108047824 */ /* 0x000fe200078e0a09 */
[----:B------:R-:W-:Y:S01]  /*0e20*/  STL [R1+0x8c], R6 ;  /* 0x00008c0601007387 */ /* 0x000fe20000100800 */
[C---:B------:R-:W-:Y:S01]  /*0e30*/  IMAD.SHL.U32 R214, R5.reuse, 0x4, RZ ;  /* 0x0000000405d67824 */ /* 0x040fe200078e00ff */
[----:B------:R-:W-:Y:S01]  /*0e40*/  SHF.L.U32 R16, R5, 0x3, RZ ;  /* 0x0000000305107819 */ /* 0x000fe200000006ff */
[----:B------:R-:W-:Y:S01]  /*0e50*/  IMAD.SHL.U32 R228, R220, 0x40, RZ ;  /* 0x00000040dce47824 */ /* 0x000fe200078e00ff */
[----:B------:R0:W-:Y:S01]  /*0e60*/  STL [R1+0x74], R4 ;  /* 0x0000740401007387 */ /* 0x0001e20000100800 */
[----:B------:R-:W-:Y:S01]  /*0e70*/  IMAD.U32 R2, RZ, RZ, UR4 ;  /* 0x00000004ff027e24 */ /* 0x000fe2000f8e00ff */
[----:B------:R-:W-:Y:S01]  /*0e80*/  SHF.R.S32.HI R17, RZ, 0x1f, R16 ;  /* 0x0000001fff117819 */ /* 0x000fe20000011410 */
[----:B------:R-:W-:Y:S01]  /*0e90*/  VIADD R221, R214, 0x40 ;  /* 0x00000040d6dd7836 */ /* 0x000fe20000000000 */
[----:B------:R1:W-:Y:S01]  /*0ea0*/  STL [R1+0x78], R0 ;  /* 0x0000780001007387 */ /* 0x0003e20000100800 */
[----:B------:R-:W-:Y:S01]  /*0eb0*/  LOP3.LUT R228, R228, 0x1c0, RZ, 0xc0, !PT ;  /* 0x000001c0e4e47812 */ /* 0x000fe200078ec0ff */
[----:B------:R-:W-:Y:S01]  /*0ec0*/  VIADD R18, R16, 0x80 ;  /* 0x0000008010127836 */ /* 0x000fe20000000000 */
[C---:B------:R-:W-:Y:S01]  /*0ed0*/  IADD3 R223, R214.reuse, 0x60, RZ ;  /* 0x00000060d6df7810 */ /* 0x040fe20007ffe0ff */
[----:B------:R-:W-:Y:S01]  /*0ee0*/  STL [R1+0x88], RZ ;  /* 0x000088ff01007387 */ /* 0x000fe20000100800 */
[----:B------:R-:W-:Y:S01]  /*0ef0*/  IMAD.IADD R213, R214, 0x1, R221 ;  /* 0x00000001d6d57824 */ /* 0x000fe200078e02dd */
[----:B0-----:R-:W-:Y:S01]  /*0f00*/  IADD3 R4, R220, 0x40, RZ ;  /* 0x00000040dc047810 */ /* 0x001fe20007ffe0ff */
[----:B------:R-:W-:Y:S01]  /*0f10*/  VIADD R19, R16, 0xc0 ;  /* 0x000000c010137836 */ /* 0x000fe20000000000 */
[----:B------:R-:W-:Y:S01]  /*0f20*/  SHF.R.S32.HI R218, RZ, 0x1f, R18 ;  /* 0x0000001fffda7819 */ /* 0x000fe20000011412 */
[----:B------:R-:W-:Y:S01]  /*0f30*/  VIADD R222, R214, 0x20 ;  /* 0x00000020d6de7836 */ /* 0x000fe20000000000 */
[----:B-1----:R-:W-:-:S02]  /*0f40*/  MOV R0, UR5 ;  /* 0x0000000500007c02 */ /* 0x002fc40008000f00 */
[----:B------:R-:W-:-:S03]  /*0f50*/  SHF.R.S32.HI R217, RZ, 0x1f, R19 ;  /* 0x0000001fffd97819 */ /* 0x000fc60000011413 */
[----:B------:R0:W-:Y:S04]  /*0f60*/  STL [R1+0x5c], R0 ;  /* 0x00005c0001007387 */ /* 0x0001e80000100800 */
[----:B------:R-:W-:Y:S04]  /*0f70*/  STL [R1+0x50], R3 ;  /* 0x0000500301007387 */ /* 0x000fe80000100800 */
[----:B------:R1:W-:Y:S01]  /*0f80*/  STL [R1+0x84], R2 ;  /* 0x0000840201007387 */ /* 0x0003e20000100800 */
[----:B0-----:R-:W-:-:S04]  /*0f90*/  IADD3 R0, R220, 0x20, RZ ;  /* 0x00000020dc007810 */ /* 0x001fc80007ffe0ff */
[----:B------:R-:W-:-:S04]  /*0fa0*/  SHF.R.S32.HI R7, RZ, 0x1f, R0 ;  /* 0x0000001fff077819 */ /* 0x000fc80000011400 */
[----:B------:R-:W-:Y:S01]  /*0fb0*/  LEA.HI R7, R7, R0, RZ, 0x3 ;  /* 0x0000000007077211 */ /* 0x000fe200078f18ff */
[----:B------:R-:W-:Y:S01]  /*0fc0*/  IMAD.SHL.U32 R0, R0, 0x40, RZ ;  /* 0x0000004000007824 */ /* 0x000fe200078e00ff */
[----:B-1----:R-:W-:-:S03]  /*0fd0*/  SHF.R.S32.HI R2, RZ, 0x1f, R4 ;  /* 0x0000001fff027819 */ /* 0x002fc60000011404 */
[----:B------:R-:W-:Y:S01]  /*0fe0*/  IMAD.SHL.U32 R7, R7, 0x40, RZ ;  /* 0x0000004007077824 */ /* 0x000fe200078e00ff */
[----:B------:R-:W-:Y:S02]  /*0ff0*/  LOP3.LUT R3, R0, 0x1c0, RZ, 0xc0, !PT ;  /* 0x000001c000037812 */ /* 0x000fe400078ec0ff */
[----:B------:R-:W-:Y:S02]  /*1000*/  SHF.R.U32.HI R0, RZ, 0x3, R228 ;  /* 0x00000003ff007819 */ /* 0x000fe400000116e4 */
[----:B------:R-:W-:Y:S02]  /*1010*/  SHF.R.S32.HI R0, RZ, 0x1f, R213 ;  /* 0x0000001fff007819 */ /* 0x000fe400000114d5 */
[----:B------:R-:W-:Y:S02]  /*1020*/  LEA.HI R2, R2, R4, RZ, 0x3 ;  /* 0x0000000402027211 */ /* 0x000fe400078f18ff */
[----:B------:R-:W-:Y:S02]  /*1030*/  LEA.HI R0, R0, R213, RZ, 0x3 ;  /* 0x000000d500007211 */ /* 0x000fe400078f18ff */
[----:B------:R-:W-:-:S02]  /*1040*/  SHF.L.U32 R2, R2, 0x6, RZ ;  /* 0x0000000602027819 */ /* 0x000fc400000006ff */
[----:B------:R-:W-:Y:S02]  /*1050*/  SHF.R.U32.HI R4, RZ, 0x3, R3 ;  /* 0x00000003ff047819 */ /* 0x000fe40000011603 */
[----:B------:R-:W-:Y:S02]  /*1060*/  LOP3.LUT R23, R0, 0xfffffff8, RZ, 0xc0, !PT ;  /* 0xfffffff800177812 */ /* 0x000fe400078ec0ff */
[----:B------:R-:W-:Y:S02]  /*1070*/  LOP3.LUT R3, R7, 0xfffffe00, RZ, 0xc0, !PT ;  /* 0xfffffe0007037812 */ /* 0x000fe400078ec0ff */
[----:B------:R-:W-:Y:S02]  /*1080*/  LOP3.LUT R0, R2, 0xfffffe00, RZ, 0xc0, !PT ;  /* 0xfffffe0002007812 */ /* 0x000fe400078ec0ff */
[----:B------:R-:W-:Y:S01]  /*1090*/  SHF.R.S32.HI R216, RZ, 0x1f, R23 ;  /* 0x0000001fffd87819 */ /* 0x000fe20000011417 */
[----:B------:R0:W-:Y:S04]  /*10a0*/  STL [R1+0x64], R3 ;  /* 0x0000640301007387 */ /* 0x0001e80000100800 */
[----:B------:R0:W-:Y:S02]  /*10b0*/  STL [R1+0x60], R0 ;  /* 0x0000600001007387 */ /* 0x0001e40000100800 */
.L_x_2955:
[----:B0-234-:R-:W0:Y:S01]  /*10c0*/  LDC.64 R2, c[0x0][0xc88] ;  /* 0x00032200ff027b82 */ /* 0x01de220000000a00 */
        /* <DEDUP_REMOVED lines=13> */
[C---:B------:R-:W-:Y:S02]  /*11a0*/  IMAD.SHL.U32 R26, R8.reuse, 0x4, RZ ;  /* 0x00000004081a7824 */ /* 0x040fe400078e00ff */
[C---:B------:R-:W-:Y:S01]  /*11b0*/  @P2 LEA R2, P3, R8.reuse, UR4, 0x2 ;  /* 0x0000000408022c11 */ /* 0x040fe2000f8610ff */
[----:B------:R0:W-:Y:S01]  /*11c0*/  STL [R1+0x7c], R8 ;  /* 0x00007c0801007387 */ /* 0x0001e20000100800 */
[C-C-:B------:R-:W-:Y:S02]  /*11d0*/  SHF.L.U64.HI R27, R8.reuse, 0x2, R0.reuse ;  /* 0x00000002081b7819 */ /* 0x140fe40000010200 */
[----:B------:R-:W-:Y:S01]  /*11e0*/  @P2 LEA.HI.X R3, R8, UR5, R0, 0x2, P3 ;  /* 0x0000000508032c11 */ /* 0x000fe200098f1400 */
[----:B------:R-:W-:Y:S01]  /*11f0*/  IMAD.MOV.U32 R0, RZ, RZ, RZ ;  /* 0x000000ffff007224 */ /* 0x000fe200078e00ff */
[----:B------:R-:W-:Y:S01]  /*1200*/  ULDC UR4, c[0x0][0x288] ;  /* 0x0000a20000047ab9 */ /* 0x000fe20000000800 */
[----:B------:R-:W-:-:S04]  /*1210*/  IADD3 R6, P4, R26, UR6, RZ ;  /* 0x000000061a067c10 */ /* 0x000fc8000ff9e0ff */
[----:B------:R0:W5:Y:S01]  /*1220*/  @P2 LDG.E R0, desc[UR60][R2.64] ;  /* 0x0000003c02002981 */ /* 0x000162000c1e1900 */
[----:B------:R-:W-:Y:S02]  /*1230*/  @P1 IADD3 R4, P2, R26, UR8, RZ ;  /* 0x000000081a041c10 */ /* 0x000fe4000ff5e0ff */
[----:B------:R-:W-:Y:S01]  /*1240*/  MOV R9, UR4 ;  /* 0x0000000400097c02 */ /* 0x000fe20008000f00 */
[----:B------:R-:W-:Y:S01]  /*1250*/  ULDC.64 UR4, c[0x0][0x418] ;  /* 0x0001060000047ab9 */ /* 0x000fe20000000a00 */
[C---:B------:R-:W-:Y:S02]  /*1260*/  @P1 IADD3.X R5, R27.reuse, UR9, RZ, P2, !PT ;  /* 0x000000091b051c10 */ /* 0x040fe400097fe4ff */
[----:B------:R-:W-:Y:S01]  /*1270*/  IADD3.X R7, R27, UR7, RZ, P4, !PT ;  /* 0x000000071b077c10 */ /* 0x000fe2000a7fe4ff */
[----:B------:R-:W-:Y:S02]  /*1280*/  UISETP.NE.U32.AND UP0, UPT, UR4, URZ, UPT ;  /* 0x0000003f0400728c */ /* 0x000fe4000bf05070 */
[----:B------:R-:W2:Y:S01]  /*1290*/  @P1 LDG.E R9, desc[UR60][R4.64] ;  /* 0x0000003c04091981 */ /* 0x000ea2000c1e1900 */
[----:B------:R-:W-:Y:S01]  /*12a0*/  ULDC UR4, c[0x0][0x424] ;  /* 0x0001090000047ab9 */ /* 0x000fe20000000800 */
[----:B------:R-:W-:-:S02]  /*12b0*/  ULDC.64 UR6, c[0x0][0xa20] ;  /* 0x0002880000067ab9 */ /* 0x000fc40000000a00 */
[----:B------:R0:W5:Y:S01]  /*12c0*/  @P0 LDG.E R118, desc[UR60][R6.64] ;  /* 0x0000003c06760981 */ /* 0x000162000c1e1900 */
[----:B------:R-:W-:Y:S01]  /*12d0*/  UISETP.NE.AND.EX UP0, UPT, UR5, URZ, UPT, UP0 ;  /* 0x0000003f0500728c */ /* 0x000fe2000bf05300 */
[----:B------:R-:W-:Y:S02]  /*12e0*/  ISETP.NE.U32.AND P2, PT, RZ, UR6, PT ;  /* 0x00000006ff007c0c */ /* 0x000fe4000bf45070 */
[----:B------:R-:W-:Y:S01]  /*12f0*/  ULDC UR5, c[0x0][0x2f0] ;  /* 0x0000bc0000057ab9 */ /* 0x000fe20000000800 */
[----:B------:R-:W-:Y:S01]  /*1300*/  USEL UR4, UR4, 0x1, UP0 ;  /* 0x0000000104047887 */ /* 0x000fe20008000000 */
[----:B------:R-:W-:-:S03]  /*1310*/  ISETP.NE.AND.EX P2, PT, RZ, UR7, PT, P2 ;  /* 0x00000007ff007c0c */ /* 0x000fc6000bf45320 */
[----:B------:R-:W-:-:S03]  /*1320*/  UIMAD UR4, UR4, UR5, URZ ;  /* 0x00000005040472a4 */ /* 0x000fc6000f8e023f */
[----:B------:R-:W-:Y:S01]  /*1330*/  ULDC UR5, c[0x0][0x348] ;  /* 0x0000d20000057ab9 */ /* 0x000fe20000000800 */
[----:B------:R-:W-:Y:S01]  /*1340*/  IMAD.MOV.U32 R91, RZ, RZ, R8 ;  /* 0x000000ffff5b7224 */ /* 0x000fe200078e0008 */
[----:B--2---:R0:W-:Y:S04]  /*1350*/  STL [R1+0x6c], R9 ;  /* 0x00006c0901007387 */ /* 0x0041e80000100800 */
[----:B------:R0:W-:Y:S01]  /*1360*/  STL [R1+0x80], R30 ;  /* 0x0000801e01007387 */ /* 0x0001e20000100800 */
[----:B------:R-:W-:Y:S01]  /*1370*/  IMAD.MOV.U32 R10, RZ, RZ, R9 ;  /* 0x000000ffff0a7224 */ /* 0x000fe200078e0009 */
[----:B------:R-:W-:Y:S06]  /*1380*/  @P1 BRA `(.L_x_2684) ;  /* 0x0000000000281947 */ /* 0x000fec0003800000 */
        /* <DEDUP_REMOVED lines=8> */
[----:B--2---:R-:W-:-:S05]  /*1410*/  IMAD.IADD R10, R5, 0x1, -R4 ;  /* 0x00000001050a7824 */ /* 0x004fca00078e0a04 */
[----:B------:R1:W-:Y:S02]  /*1420*/  STL [R1+0x6c], R10 ;  /* 0x00006c0a01007387 */ /* 0x0003e40000100800 */
.L_x_2684:
[----:B0-----:R-:W-:Y:S01]  /*1430*/  MOV R2, UR5 ;  /* 0x0000000500027c02 */ /* 0x001fe20008000f00 */
[----:B------:R-:W-:Y:S01]  /*1440*/  IMAD.U32 R25, RZ, RZ, UR4 ;  /* 0x00000004ff197e24 */ /* 0x000fe2000f8e00ff */
[----:B------:R-:W-:Y:S06]  /*1450*/  @!P2 BRA `(.L_x_2685) ;  /* 0x000000000010a947 */ /* 0x000fec0003800000 */
[----:B------:R-:W-:-:S04]  /*1460*/  IADD3 R4, P0, R26, UR6, RZ ;  /* 0x000000061a047c10 */ /* 0x000fc8000ff1e0ff */
[----:B------:R-:W-:-:S05]  /*1470*/  IADD3.X R5, R27, UR7, RZ, P0, !PT ;  /* 0x000000071b057c10 */ /* 0x000fca00087fe4ff */
[----:B------:R0:W5:Y:S01]  /*1480*/  LDG.E R25, desc[UR60][R4.64] ;  /* 0x0000003c04197981 */ /* 0x000162000c1e1900 */
[----:B------:R-:W-:Y:S05]  /*1490*/  BRA `(.L_x_2686) ;  /* 0x0000000000107947 */ /* 0x000fea0003800000 */
.L_x_2685:
[----:B------:R-:W-:Y:S05]  /*14a0*/  @!P0 BRA `(.L_x_2686) ;  /* 0x00000000000c8947 */ /* 0x000fea0003800000 */
[----:B------:R-:W2:Y:S04]  /*14b0*/  LDG.E R4, desc[UR60][R6.64] ;  /* 0x0000003c06047981 */ /* 0x000ea8000c1e1900 */
[----:B------:R-:W2:Y:S02]  /*14c0*/  LDG.E R25, desc[UR60][R6.64+0x4] ;  /* 0x0000043c06197981 */ /* 0x000ea4000c1e1900 */
[----:B--2---:R-:W-:-:S07]  /*14d0*/  IMAD.IADD R25, R25, 0x1, -R4 ;  /* 0x0000000119197824 */ /* 0x004fce00078e0a04 */
.L_x_2686:
[----:B------:R-:W-:Y:S01]  /*14e0*/  ULDC.64 UR4, c[0x0][0xa10] ;  /* 0x0002840000047ab9 */ /* 0x000fe20000000a00 */
[----:B------:R-:W2:Y:S01]  /*14f0*/  LDC R9, c[0x0][0x448] ;  /* 0x00011200ff097b82 */ /* 0x000ea20000000800 */
[----:B------:R-:W-:-:S04]  /*1500*/  ISETP.NE.U32.AND P0, PT, RZ, UR4, PT ;  /* 0x00000004ff007c0c */ /* 0x000fc8000bf05070 */
[----:B------:R-:W-:Y:S01]  /*1510*/  ISETP.NE.AND.EX P0, PT, RZ, UR5, PT, P0 ;  /* 0x00000005ff007c0c */ /* 0x000fe2000bf05300 */
[----:B------:R-:W-:-:S12]  /*1520*/  ULDC.64 UR4, c[0x0][0xa30] ;  /* 0x00028c0000047ab9 */ /* 0x000fd80000000a00 */
[----:B0-----:R-:W0:Y:S02]  /*1530*/  @P0 LDC.64 R4, c[0x0][0xa10] ;  /* 0x00028400ff040b82 */ /* 0x001e240000000a00 */
[----:B0-----:R-:W-:-:S05]  /*1540*/  @P0 IMAD.WIDE R4, R91, 0x4, R4 ;  /* 0x000000045b040825 */ /* 0x001fca00078e0204 */
[----:B------:R-:W3:Y:S04]  /*1550*/  @P0 LDG.E R3, desc[UR60][R4.64] ;  /* 0x0000003c04030981 */ /* 0x000ee8000c1e1900 */
[----:B------:R0:W3:Y:S01]  /*1560*/  @P0 LDG.E R8, desc[UR60][R4.64+0x4] ;  /* 0x0000043c04080981 */ /* 0x0000e2000c1e1900 */
[----:B------:R-:W-:Y:S01]  /*1570*/  ISETP.NE.U32.AND P1, PT, RZ, UR4, PT ;  /* 0x00000004ff007c0c */ /* 0x000fe2000bf25070 */
[----:B-----5:R-:W-:-:S03]  /*1580*/  IMAD.MOV.U32 R135, RZ, RZ, R25 ;  /* 0x000000ffff877224 */ /* 0x020fc600078e0019 */
[----:B------:R-:W-:-:S13]  /*1590*/  ISETP.NE.AND.EX P1, PT, RZ, UR5, PT, P1 ;  /* 0x00000005ff007c0c */ /* 0x000fda000bf25310 */
[----:B------:R-:W-:-:S04]  /*15a0*/  @P1 IADD3 R6, P2, R26, UR4, RZ ;  /* 0x000000041a061c10 */ /* 0x000fc8000ff5e0ff */
[----:B------:R-:W-:-:S05]  /*15b0*/  @P1 IADD3.X R7, R27, UR5, RZ, P2, !PT ;  /* 0x000000051b071c10 */ /* 0x000fca00097fe4ff */
[----:B------:R4:W5:Y:S01]  /*15c0*/  @P1 LDG.E R135, desc[UR60][R6.64] ;  /* 0x0000003c06871981 */ /* 0x000962000c1e1900 */
[----:B--2---:R-:W-:Y:S02]  /*15d0*/  ISETP.NE.AND P1, PT, R9, 0x1, PT ;  /* 0x000000010900780c */ /* 0x004fe40003f25270 */
[----:B------:R-:W-:-:S05]  /*15e0*/  SHF.L.U32 R11, R29, 0x7, RZ ;  /* 0x000000071d0b7819 */ /* 0x000fca00000006ff */
[----:B0-----:R-:W-:Y:S01]  /*15f0*/  VIADD R4, R11, 0x7f ;  /* 0x0000007f0b047836 */ /* 0x001fe20000000000 */
[----:B------:R0:W-:Y:S05]  /*1600*/  STL [R1+0x68], R11 ;  /* 0x0000680b01007387 */ /* 0x0001ea0000100800 */
[----:B------:R-:W2:Y:S08]  /*1610*/  @P1 LDC R9, c[0x0][0x44c] ;  /* 0x00011300ff091b82 */ /* 0x000eb00000000800 */
[----:B------:R-:W1:Y:S01]  /*1620*/  @P1 LDC R5, c[0x0][0x450] ;  /* 0x00011400ff051b82 */ /* 0x000e620000000800 */
[----:B---3--:R-:W-:-:S02]  /*1630*/  @P0 IMAD.IADD R2, R8, 0x1, -R3 ;  /* 0x0000000108020824 */ /* 0x008fc400078e0a03 */
[----:B------:R-:W-:Y:S02]  /*1640*/  IMAD.IADD R8, R25, 0x1, -R0 ;  /* 0x0000000119087824 */ /* 0x000fe400078e0a00 */
[----:B--2---:R-:W-:-:S03]  /*1650*/  @P1 IMAD.HI.U32 R0, R4, R9, RZ ;  /* 0x0000000904001227 */ /* 0x004fc600078e00ff */
[----:B----4-:R-:W-:Y:S01]  /*1660*/  IADD3 R6, R8, R2, RZ ;  /* 0x0000000208067210 */ /* 0x010fe20007ffe0ff */
[----:B------:R-:W-:Y:S01]  /*1670*/  IMAD.MOV R116, RZ, RZ, -R8 ;  /* 0x000000ffff747224 */ /* 0x000fe200078e0a08 */
[----:B-1----:R-:W-:Y:S02]  /*1680*/  @P1 SHF.R.U32.HI R4, RZ, R5, R0 ;  /* 0x00000005ff041219 */ /* 0x002fe40000011600 */
[C---:B------:R-:W-:Y:S01]  /*1690*/  IADD3 R139, R6.reuse, 0x50, -R10 ;  /* 0x00000050068b7810 */ /* 0x040fe20007ffe80a */
[----:B------:R-:W-:Y:S01]  /*16a0*/  VIADD R0, R6, 0x4f ;  /* 0x0000004f06007836 */ /* 0x000fe20000000000 */
[----:B------:R-:W-:Y:S01]  /*16b0*/  VIMNMX R116, RZ, R116, !PT ;  /* 0x00000074ff747248 */ /* 0x000fe20007fe0100 */
[----:B------:R0:W-:Y:S02]  /*16c0*/  STL [R1+0x70], R6 ;  /* 0x0000700601007387 */ /* 0x0001e40000100800 */
[----:B------:R-:W-:Y:S02]  /*16d0*/  IMAD.IADD R4, R139, 0x1, R4 ;  /* 0x000000018b047824 */ /* 0x000fe400078e0204 */
[----:B------:R-:W-:-:S04]  /*16e0*/  IMAD.HI R0, R0, 0x66666667, RZ ;  /* 0x6666666700007827 */ /* 0x000fc800078e02ff */
[----:B------:R-:W-:Y:S01]  /*16f0*/  IMAD.HI R4, R4, 0x66666667, RZ ;  /* 0x6666666704047827 */ /* 0x000fe200078e02ff */
[----:B------:R-:W-:-:S04]  /*1700*/  SHF.R.U32.HI R3, RZ, 0x1f, R0 ;  /* 0x0000001fff037819 */ /* 0x000fc80000011600 */
[----:B------:R-:W-:Y:S02]  /*1710*/  SHF.R.U32.HI R5, RZ, 0x1f, R4 ;  /* 0x0000001fff057819 */ /* 0x000fe40000011604 */
[----:B------:R-:W-:Y:S02]  /*1720*/  LEA.HI.SX32 R140, R0, R3, 0x1b ;  /* 0x00000003008c7211 */ /* 0x000fe400078fdaff */
[----:B------:R-:W-:-:S04]  /*1730*/  LEA.HI.SX32 R5, R4, R5, 0x1b ;  /* 0x0000000504057211 */ /* 0x000fc800078fdaff */
[----:B------:R-:W-:-:S05]  /*1740*/  VIMNMX R5, R140, R5, PT ;  /* 0x000000058c057248 */ /* 0x000fca0003fe0100 */
[----:B------:R-:W-:-:S05]  /*1750*/  IMAD R5, R5, 0x50, -R8 ;  /* 0x0000005005057824 */ /* 0x000fca00078e0a08 */
[----:B------:R-:W-:-:S04]  /*1760*/  VIMNMX R5, R5, R2, PT ;  /* 0x0000000205057248 */ /* 0x000fc80003fe0100 */
[----:B------:R-:W-:Y:S01]  /*1770*/  ISETP.GT.AND P0, PT, R5, R116, PT ;  /* 0x000000740500720c */ /* 0x000fe20003f04270 */
[----:B------:R-:W-:-:S05]  /*1780*/  IMAD.WIDE.U32 R116, R116, -0x33333333, RZ ;  /* 0xcccccccd74747825 */ /* 0x000fca00078e00ff */
[----:B------:R-:W-:-:S05]  /*1790*/  SHF.R.U32.HI R116, RZ, 0x6, R117 ;  /* 0x00000006ff747819 */ /* 0x000fca0000011675 */
[----:B------:R-:W-:Y:S02]  /*17a0*/  IMAD.MOV.U32 R24, RZ, RZ, R116 ;  /* 0x000000ffff187224 */ /* 0x000fe400078e0074 */
[----:B------:R-:W-:-:S05]  /*17b0*/  @P0 IADD3 R0, R5, 0x4f, RZ ;  /* 0x0000004f05000810 */ /* 0x000fca0007ffe0ff */
        /* <DEDUP_REMOVED lines=26> */
.L_x_2689:
[----:B------:R-:W-:Y:S05]  /*1960*/  BSYNC B6 ;  /* 0x0000000000067941 */ /* 0x000fea0003800000 */
.L_x_2688:
[----:B------:R-:W-:Y:S01]  /*1970*/  IADD3 R0, R22, 0x400, RZ ;  /* 0x0000040016007810 */ /* 0x000fe20007ffe0ff */
[----:B------:R-:W-:Y:S03]  /*1980*/  BSSY B6, `(.L_x_2690) ;  /* 0x0000013000067945 */ /* 0x000fe60003800000 */
        /* <DEDUP_REMOVED lines=18> */
.L_x_2691:
[----:B------:R-:W-:Y:S05]  /*1ab0*/  BSYNC B6 ;  /* 0x0000000000067941 */ /* 0x000fea0003800000 */
.L_x_2690:
[----:B------:R-:W2:Y:S01]  /*1ac0*/  LDL R29, [R1+0x64] ;  /* 0x00006400011d7983 */ /* 0x000ea20000100800 */
[----:B------:R-:W-:Y:S01]  /*1ad0*/  ULDC.64 UR4, c[0x0][0x9f8] ;  /* 0x00027e0000047ab9 */ /* 0x000fe20000000a00 */
[----:B------:R-:W0:Y:S01]  /*1ae0*/  LDC R115, c[0x0][0x3f4] ;  /* 0x0000fd00ff737b82 */ /* 0x000e220000000800 */
[----:B------:R-:W-:Y:S01]  /*1af0*/  ISETP.NE.U32.AND P0, PT, RZ, UR4, PT ;  /* 0x00000004ff007c0c */ /* 0x000fe2000bf05070 */
[----:B------:R-:W3:Y:S04]  /*1b00*/  LDL R31, [R1+0x50] ;  /* 0x00005000011f7983 */ /* 0x000ee80000100800 */
[----:B------:R-:W4:Y:S01]  /*1b10*/  LDL R20, [R1+0x60] ;  /* 0x0000600001147983 */ /* 0x000f220000100800 */
[----:B------:R-:W-:Y:S01]  /*1b20*/  ISETP.NE.AND.EX P0, PT, RZ, UR5, PT, P0 ;  /* 0x00000005ff007c0c */ /* 0x000fe2000bf05300 */
[----:B------:R-:W1:Y:S01]  /*1b30*/  LDC.64 R92, c[0x0][0x408] ;  /* 0x00010200ff5c7b82 */ /* 0x000e620000000a00 */
[----:B------:R-:W0:Y:S07]  /*1b40*/  S2R R0, SR_TID.X ;  /* 0x0000000000007919 */ /* 0x000e2e0000002100 */
[----:B------:R-:W1:Y:S04]  /*1b50*/  LDC.64 R98, c[0x0][0x3f8] ;  /* 0x0000fe00ff627b82 */ /* 0x000e680000000a00 */
[----:B------:R-:W-:Y:S01]  /*1b60*/  @P0 IADD3 R4, P1, R26, UR4, RZ ;  /* 0x000000041a040c10 */ /* 0x000fe2000ff3e0ff */
[----:B------:R-:W-:-:S03]  /*1b70*/  ULDC UR4, c[0x0][0x2f4] ;  /* 0x0000bd0000047ab9 */ /* 0x000fc60000000800 */
[----:B------:R-:W-:-:S05]  /*1b80*/  @P0 IADD3.X R5, R27, UR5, RZ, P1, !PT ;  /* 0x000000051b050c10 */ /* 0x000fca0008ffe4ff */
[----:B------:R0:W4:Y:S01]  /*1b90*/  @P0 LDG.E R91, desc[UR60][R4.64] ;  /* 0x0000003c045b0981 */ /* 0x000122000c1e1900 */
[----:B------:R-:W-:Y:S02]  /*1ba0*/  ISETP.GE.AND P1, PT, R213, UR4, PT ;  /* 0x00000004d5007c0c */ /* 0x000fe4000bf26270 */
[----:B------:R-:W-:Y:S02]  /*1bb0*/  ISETP.GE.AND P0, PT, R16, UR4, PT ;  /* 0x0000000410007c0c */ /* 0x000fe4000bf06270 */
[----:B------:R-:W-:-:S04]  /*1bc0*/  SEL R3, RZ, 0xffffffff, P1 ;  /* 0xffffffffff037807 */ /* 0x000fc80000800000 */
[----:B------:R-:W-:Y:S01]  /*1bd0*/  SHF.L.U32 R3, R3, 0x1, RZ ;  /* 0x0000000103037819 */ /* 0x000fe200000006ff */
[----:B0-----:R-:W-:Y:S01]  /*1be0*/  VIADD R6, R0, 0xffffff80 ;  /* 0xffffff8000067836 */ /* 0x001fe20000000000 */
[----:B------:R-:W-:Y:S02]  /*1bf0*/  SEL R0, RZ, 0x1, P0 ;  /* 0x00000001ff007807 */ /* 0x000fe40000000000 */
[----:B------:R-:W-:Y:S02]  /*1c00*/  ISETP.GE.AND P0, PT, R18, UR4, PT ;  /* 0x0000000412007c0c */ /* 0x000fe4000bf06270 */
[----:B------:R-:W-:Y:S02]  /*1c10*/  SHF.R.S32.HI R7, RZ, 0x1f, R6 ;  /* 0x0000001fff077819 */ /* 0x000fe40000011406 */
[----:B------:R-:W-:Y:S02]  /*1c20*/  LOP3.LUT R0, R3, 0x2, R0, 0xe2, !PT ;  /* 0x0000000203007812 */ /* 0x000fe400078ee200 */
[----:B------:R-:W-:-:S02]  /*1c30*/  SEL R3, RZ, 0x4, P0 ;  /* 0x00000004ff037807 */ /* 0x000fc40000000000 */
[----:B------:R-:W-:Y:S02]  /*1c40*/  ISETP.GE.AND P2, PT, R16, R115, PT ;  /* 0x000000731000720c */ /* 0x000fe40003f46270 */
[----:B------:R-:W-:Y:S02]  /*1c50*/  SHF.R.S32.HI R9, RZ, 0x1f, R220 ;  /* 0x0000001fff097819 */ /* 0x000fe400000114dc */
[----:B------:R-:W-:Y:S02]  /*1c60*/  LEA.HI R7, R7, R6, RZ, 0x3 ;  /* 0x0000000607077211 */ /* 0x000fe400078f18ff */
[----:B------:R-:W-:Y:S02]  /*1c70*/  LOP3.LUT R5, R0, R3, RZ, 0xfc, !PT ;  /* 0x0000000300057212 */ /* 0x000fe400078efcff */
[----:B------:R-:W-:Y:S01]  /*1c80*/  SEL R3, R115, RZ, P2 ;  /* 0x000000ff73037207 */ /* 0x000fe20001000000 */
[----:B-1----:R-:W-:Y:S01]  /*1c90*/  IMAD R0, R9, R92, RZ ;  /* 0x0000005c09007224 */ /* 0x002fe200078e02ff */
[----:B------:R-:W-:Y:S01]  /*1ca0*/  LOP3.LUT R7, R7, 0xfffffff8, RZ, 0xc0, !PT ;  /* 0xfffffff807077812 */ /* 0x000fe200078ec0ff */
[----:B------:R-:W-:Y:S01]  /*1cb0*/  IMAD R4, R9, R98, RZ ;  /* 0x0000006209047224 */ /* 0x000fe200078e02ff */
[----:B------:R-:W-:Y:S01]  /*1cc0*/  SHF.R.S32.HI R215, RZ, 0x1f, R214 ;  /* 0x0000001fffd77819 */ /* 0x000fe200000114d6 */
[----:B------:R-:W-:Y:S01]  /*1cd0*/  VIADD R21, R220, 0x40 ;  /* 0x00000040dc157836 */ /* 0x000fe20000000000 */
[----:B------:R-:W-:Y:S01]  /*1ce0*/  ISETP.GE.AND P1, PT, R213, R115, PT ;  /* 0x00000073d500720c */ /* 0x000fe20003f26270 */
[----:B------:R-:W-:Y:S01]  /*1cf0*/  IMAD.IADD R3, R16, 0x1, R3 ;  /* 0x0000000110037824 */ /* 0x000fe200078e0203 */
[C---:B------:R-:W-:Y:S01]  /*1d00*/  IADD3 R28, R220.reuse, 0x20, RZ ;  /* 0x00000020dc1c7810 */ /* 0x040fe20007ffe0ff */
[----:B------:R-:W-:-:S02]  /*1d10*/  VIADD R33, R220, 0x20 ;  /* 0x00000020dc217836 */ /* 0x000fc40000000000 */
[----:B------:R-:W-:Y:S02]  /*1d20*/  IMAD.IADD R15, R6, 0x1, -R7 ;  /* 0x00000001060f7824 */ /* 0x000fe400078e0a07 */
[C---:B------:R-:W-:Y:S01]  /*1d30*/  IMAD R9, R220.reuse, R93, R0 ;  /* 0x0000005ddc097224 */ /* 0x040fe200078e0200 */
[----:B------:R-:W-:Y:S01]  /*1d40*/  SEL R0, R115, RZ, P1 ;  /* 0x000000ff73007207 */ /* 0x000fe20000800000 */
[C---:B------:R-:W-:Y:S02]  /*1d50*/  IMAD R7, R220.reuse, R99, R4 ;  /* 0x00000063dc077224 */ /* 0x040fe400078e0204 */
[----:B------:R-:W-:Y:S01]  /*1d60*/  IMAD.WIDE.U32 R102, R220, R98, R214 ;  /* 0x00000062dc667225 */ /* 0x000fe200078e00d6 */
[----:B------:R-:W-:-:S03]  /*1d70*/  SHF.L.U32 R6, R21, 0x6, RZ ;  /* 0x0000000615067819 */ /* 0x000fc600000006ff */
[----:B------:R-:W-:Y:S01]  /*1d80*/  IMAD.WIDE.U32 R100, R220, R98, R16 ;  /* 0x00000062dc647225 */ /* 0x000fe200078e0010 */
[----:B------:R-:W-:-:S03]  /*1d90*/  SHF.R.S32.HI R4, RZ, 0x1f, R3 ;  /* 0x0000001fff047819 */ /* 0x000fc60000011403 */
[----:B------:R-:W-:Y:S02]  /*1da0*/  IMAD.SHL.U32 R33, R33, 0x40, RZ ;  /* 0x0000004021217824 */ /* 0x000fe400078e00ff */
[----:B------:R-:W-:Y:S02]  /*1db0*/  IMAD.SHL.U32 R28, R28, 0x40, RZ ;  /* 0x000000401c1c7824 */ /* 0x000fe400078e00ff */
[----:B------:R-:W-:Y:S02]  /*1dc0*/  IMAD.IADD R103, R103, 0x1, R7 ;  /* 0x0000000167677824 */ /* 0x000fe400078e0207 */
[----:B------:R-:W-:Y:S02]  /*1dd0*/  IMAD.IADD R101, R7, 0x1, R101 ;  /* 0x0000000107657824 */ /* 0x000fe400078e0265 */
[----:B------:R-:W-:Y:S01]  /*1de0*/  IMAD.IADD R7, R213, 0x1, R0 ;  /* 0x00000001d5077824 */ /* 0x000fe200078e0200 */
[----:B------:R-:W-:Y:S02]  /*1df0*/  LOP3.LUT R0, R6, 0x1c0, RZ, 0xc0, !PT ;  /* 0x000001c006007812 */ /* 0x000fe400078ec0ff */
[----:B------:R-:W-:-:S02]  /*1e00*/  LEA.HI R6, R4, R3, RZ, 0x6 ;  /* 0x0000000304067211 */ /* 0x000fc400078f30ff */
[----:B------:R-:W-:Y:S02]  /*1e10*/  LEA.HI R11, R4, R3, RZ, 0x3 ;  /* 0x00000003040b7211 */ /* 0x000fe400078f18ff */
[----:B------:R-:W-:Y:S02]  /*1e20*/  LOP3.LUT R33, R33, 0x1c0, RZ, 0xc0, !PT ;  /* 0x000001c021217812 */ /* 0x000fe400078ec0ff */
[----:B------:R-:W-:Y:S01]  /*1e30*/  LOP3.LUT R28, R28, 0x1c0, RZ, 0xc0, !PT ;  /* 0x000001c01c1c7812 */ /* 0x000fe200078ec0ff */
[CC--:B------:R-:W-:Y:S01]  /*1e40*/  IMAD.WIDE.U32 R96, R220.reuse, R92.reuse, R214 ;  /* 0x0000005cdc607225 */ /* 0x0c0fe200078e00d6 */
[----:B------:R-:W-:Y:S02]  /*1e50*/  SHF.R.S32.HI R4, RZ, 0x1f, R7 ;  /* 0x0000001fff047819 */ /* 0x000fe40000011407 */
[----:B------:R-:W-:Y:S01]  /*1e60*/  SHF.R.S32.HI R6, RZ, 0x6, R6 ;  /* 0x00000006ff067819 */ /* 0x000fe20000011406 */
[----:B------:R-:W-:Y:S01]  /*1e70*/  IMAD.WIDE.U32 R94, R220, R92, R16 ;  /* 0x0000005cdc5e7225 */ /* 0x000fe200078e0010 */
[----:B------:R-:W-:-:S02]  /*1e80*/  LOP3.LUT R8, R33, 0x38, R11, 0xf8, !PT ;  /* 0x0000003821087812 */ /* 0x000fc400078ef80b */
[----:B------:R-:W-:Y:S01]  /*1e90*/  SHF.R.U32.HI R28, RZ, 0x3, R28 ;  /* 0x00000003ff1c7819 */ /* 0x000fe2000001161c */
[----:B------:R-:W0:Y:S01]  /*1ea0*/  S2R R141, SR_TID.X ;  /* 0x00000000008d7919 */ /* 0x000e220000002100 */
[----:B------:R-:W-:Y:S01]  /*1eb0*/  IADD3 R97, R97, R9, RZ ;  /* 0x0000000961617210 */ /* 0x000fe20007ffe0ff */
[----:B------:R-:W-:Y:S01]  /*1ec0*/  IMAD.IADD R95, R9, 0x1, R95 ;  /* 0x00000001095f7824 */ /* 0x000fe200078e025f */
[----:B------:R-:W-:Y:S02]  /*1ed0*/  LOP3.LUT R3, R228, 0x38, R11, 0xf8, !PT ;  /* 0x00000038e4037812 */ /* 0x000fe400078ef80b */
[----:B------:R-:W-:Y:S02]  /*1ee0*/  SHF.R.U32.HI R32, RZ, 0x3, R228 ;  /* 0x00000003ff207819 */ /* 0x000fe400000116e4 */
[----:B------:R-:W-:Y:S02]  /*1ef0*/  LEA.HI R21, R4, R7, RZ, 0x3 ;  /* 0x0000000704157211 */ /* 0x000fe400078f18ff */
[----:B------:R-:W-:-:S02]  /*1f00*/  LOP3.LUT R9, R8, R28, RZ, 0x3c, !PT ;  /* 0x0000001c08097212 */ /* 0x000fc400078e3cff */
[----:B------:R-:W-:Y:S02]  /*1f10*/  LEA.HI R4, R4, R7, RZ, 0x6 ;  /* 0x0000000704047211 */ /* 0x000fe400078f30ff */
[----:B------:R-:W-:Y:S02]  /*1f20*/  SHF.R.U32.HI R138, RZ, 0x3, R0 ;  /* 0x00000003ff8a7819 */ /* 0x000fe40000011600 */
[----:B------:R-:W-:Y:S02]  /*1f30*/  LOP3.LUT R13, R0, 0x38, R11, 0xf8, !PT ;  /* 0x00000038000d7812 */ /* 0x000fe400078ef80b */
[----:B------:R-:W-:Y:S02]  /*1f40*/  LOP3.LUT R3, R3, R32, RZ, 0x3c, !PT ;  /* 0x0000002003037212 */ /* 0x000fe400078e3cff */
[----:B------:R-:W-:Y:S02]  /*1f50*/  SHF.R.S32.HI R4, RZ, 0x6, R4 ;  /* 0x00000006ff047819 */ /* 0x000fe40000011404 */
[----:B------:R-:W-:-:S02]  /*1f60*/  LOP3.LUT R13, R13, R138, RZ, 0x3c, !PT ;  /* 0x0000008a0d0d7212 */ /* 0x000fc400078e3cff */
[----:B------:R-:W-:Y:S02]  /*1f70*/  ISETP.GE.AND P0, PT, R19, UR4, PT ;  /* 0x0000000413007c0c */ /* 0x000fe4000bf06270 */
[----:B------:R-:W-:Y:S01]  /*1f80*/  LOP3.LUT R7, R33, 0x38, R21, 0xf8, !PT ;  /* 0x0000003821077812 */ /* 0x000fe200078ef815 */
[----:B-----5:R-:W-:Y:S01]  /*1f90*/  IMAD.WIDE.U32 R102, R135, R98, R102 ;  /* 0x0000006287667225 */ /* 0x020fe200078e0066 */
[C-C-:B------:R-:W-:Y:S02]  /*1fa0*/  SHF.L.U64.HI R106, R92.reuse, 0x5, R93.reuse ;  /* 0x000000055c6a7819 */ /* 0x140fe4000001025d */
[----:B------:R-:W-:Y:S01]  /*1fb0*/  LOP3.LUT R8, R7, R28, RZ, 0x3c, !PT ;  /* 0x0000001c07087212 */ /* 0x000fe200078e3cff */
[----:B------:R-:W-:Y:S01]  /*1fc0*/  IMAD R7, R93, 0x50, RZ ;  /* 0x000000505d077824 */ /* 0x000fe200078e02ff */
[C---:B------:R-:W-:Y:S01]  /*1fd0*/  SHF.L.U64.HI R110, R92.reuse, 0x6, R93 ;  /* 0x000000065c6e7819 */ /* 0x040fe2000001025d */
[----:B------:R-:W-:Y:S01]  /*1fe0*/  IMAD.SHL.U32 R107, R92, 0x20, RZ ;  /* 0x000000205c6b7824 */ /* 0x000fe200078e00ff */
[--C-:B------:R-:W-:Y:S01]  /*1ff0*/  SHF.L.U64.HI R104, R98, 0x5, R99.reuse ;  /* 0x0000000562687819 */ /* 0x100fe20000010263 */
[----:B------:R-:W-:Y:S01]  /*2000*/  IMAD.SHL.U32 R111, R92, 0x40, RZ ;  /* 0x000000405c6f7824 */ /* 0x000fe200078e00ff */
[C---:B------:R-:W-:Y:S01]  /*2010*/  SHF.L.U64.HI R108, R98.reuse, 0x6, R99 ;  /* 0x00000006626c7819 */ /* 0x040fe20000010263 */
[----:B------:R-:W-:Y:S01]  /*2020*/  IMAD.WIDE.U32 R96, R135, R92, R96 ;  /* 0x0000005c87607225 */ /* 0x000fe200078e0060 */
[----:B------:R-:W-:-:S03]  /*2030*/  SHF.L.U32 R105, R98, 0x5, RZ ;  /* 0x0000000562697819 */ /* 0x000fc600000006ff */
[----:B------:R-:W-:Y:S01]  /*2040*/  IMAD.WIDE.U32 R94, R135, R92, R94 ;  /* 0x0000005c875e7225 */ /* 0x000fe200078e005e */
[----:B------:R-:W-:-:S03]  /*2050*/  LOP3.LUT R10, R11, 0xfffffff8, RZ, 0xc0, !PT ;  /* 0xfffffff80b0a7812 */ /* 0x000fc600078ec0ff */
[----:B------:R-:W-:Y:S02]  /*2060*/  IMAD R121, R99, 0x50, RZ ;  /* 0x0000005063797824 */ /* 0x000fe400078e02ff */
[----:B------:R-:W-:Y:S02]  /*2070*/  IMAD.SHL.U32 R109, R98, 0x40, RZ ;  /* 0x00000040626d7824 */ /* 0x000fe400078e00ff */
[----:B------:R-:W-:Y:S01]  /*2080*/  IMAD.WIDE.U32 R100, R135, R98, R100 ;  /* 0x0000006287647225 */ /* 0x000fe200078e0064 */
[----:B0-----:R-:W-:-:S03]  /*2090*/  LEA.HI R141, R141, 0x8, RZ, 0x19 ;  /* 0x000000088d8d7811 */ /* 0x001fc600078fc8ff */
[----:B------:R-:W-:Y:S01]  /*20a0*/  IMAD.IADD R118, R118, 0x1, R25 ;  /* 0x0000000176767824 */ /* 0x000fe200078e0219 */
[----:B------:R-:W-:Y:S01]  /*20b0*/  SHF.L.U32 R115, R115, 0x1, RZ ;  /* 0x0000000173737819 */ /* 0x000fe200000006ff */
[----:B------:R-:W-:Y:S01]  /*20c0*/  IMAD R112, R15, 0x20, R220 ;  /* 0x000000200f707824 */ /* 0x000fe200078e02dc */
[----:B------:R-:W-:Y:S01]  /*20d0*/  SHF.R.S32.HI R28, RZ, 0x1f, R10 ;  /* 0x0000001fff1c7819 */ /* 0x000fe2000001140a */
[C---:B--2---:R-:W-:Y:S02]  /*20e0*/  IMAD R132, R6.reuse, 0x1400, R29 ;  /* 0x0000140006847824 */ /* 0x044fe400078e021d */
[----:B---3--:R-:W-:Y:S02]  /*20f0*/  IMAD R134, R6, 0x1400, R31 ;  /* 0x0000140006867824 */ /* 0x008fe400078e021f */
[----:B------:R-:W-:Y:S01]  /*2100*/  IMAD.IADD R132, R132, 0x1, R9 ;  /* 0x0000000184847824 */ /* 0x000fe200078e0209 */
[----:B------:R-:W-:Y:S01]  /*2110*/  LOP3.LUT R9, R0, 0x38, R21, 0xf8, !PT ;  /* 0x0000003800097812 */ /* 0x000fe200078ef815 */
[----:B----4-:R-:W-:-:S02]  /*2120*/  IMAD R130, R6, 0x1400, R20 ;  /* 0x0000140006827824 */ /* 0x010fc400078e0214 */
[----:B------:R-:W-:Y:S01]  /*2130*/  IMAD.IADD R134, R134, 0x1, R3 ;  /* 0x0000000186867824 */ /* 0x000fe200078e0203 */
[----:B------:R-:W-:Y:S01]  /*2140*/  LOP3.LUT R3, R228, 0x38, R21, 0xf8, !PT ;  /* 0x00000038e4037812 */ /* 0x000fe200078ef815 */
[----:B------:R-:W-:Y:S01]  /*2150*/  IMAD R133, R4, 0x1400, R31 ;  /* 0x0000140004857824 */ /* 0x000fe200078e021f */
[----:B------:R-:W-:Y:S01]  /*2160*/  IADD3 R130, R130, R13, RZ ;  /* 0x0000000d82827210 */ /* 0x000fe20007ffe0ff */
[C---:B------:R-:W-:Y:S02]  /*2170*/  IMAD R131, R4.reuse, 0x1400, R29 ;  /* 0x0000140004837824 */ /* 0x040fe400078e021d */
[----:B------:R-:W-:Y:S01]  /*2180*/  IMAD R123, R4, 0x1400, R20 ;  /* 0x00001400047b7824 */ /* 0x000fe200078e0214 */
[----:B------:R-:W-:Y:S02]  /*2190*/  LOP3.LUT R4, R9, R138, RZ, 0x3c, !PT ;  /* 0x0000008a09047212 */ /* 0x000fe400078e3cff */
[----:B------:R-:W-:Y:S02]  /*21a0*/  SHF.R.S32.HI R13, RZ, 0x1f, R135 ;  /* 0x0000001fff0d7819 */ /* 0x000fe40000011487 */
[----:B------:R-:W-:Y:S01]  /*21b0*/  LOP3.LUT R6, R3, R32, RZ, 0x3c, !PT ;  /* 0x0000002003067212 */ /* 0x000fe200078e3cff */
[----:B------:R-:W-:-:S02]  /*21c0*/  IMAD.IADD R123, R123, 0x1, R4 ;  /* 0x000000017b7b7824 */ /* 0x000fc400078e0204 */
[----:B------:R-:W-:Y:S02]  /*21d0*/  IMAD R4, R13, R92, RZ ;  /* 0x0000005c0d047224 */ /* 0x000fe400078e02ff */
[----:B------:R-:W-:Y:S02]  /*21e0*/  IMAD.IADD R133, R133, 0x1, R6 ;  /* 0x0000000185857824 */ /* 0x000fe400078e0206 */
[----:B------:R-:W-:Y:S02]  /*21f0*/  IMAD R6, R13, R98, RZ ;  /* 0x000000620d067224 */ /* 0x000fe400078e02ff */
[C---:B------:R-:W-:Y:S01]  /*2200*/  IMAD R13, R135.reuse, R93, R4 ;  /* 0x0000005d870d7224 */ /* 0x040fe200078e0204 */
[----:B------:R-:W-:Y:S01]  /*2210*/  SEL R4, RZ, 0x8, P0 ;  /* 0x00000008ff047807 */ /* 0x000fe20000000000 */
[----:B------:R-:W-:Y:S01]  /*2220*/  IMAD R9, R135, R99, R6 ;  /* 0x0000006387097224 */ /* 0x000fe200078e0206 */
[----:B------:R-:W-:Y:S01]  /*2230*/  SHF.R.S32.HI R20, RZ, 0x3, R21 ;  /* 0x00000003ff147819 */ /* 0x000fe20000011415 */
[----:B------:R-:W-:Y:S01]  /*2240*/  IMAD.WIDE.U32 R92, R92, 0x50, RZ ;  /* 0x000000505c5c7825 */ /* 0x000fe200078e00ff */
[----:B------:R-:W-:-:S02]  /*2250*/  LOP3.LUT R27, R5, R4, RZ, 0xfc, !PT ;  /* 0x00000004051b7212 */ /* 0x000fc400078efcff */
[----:B------:R-:W-:Y:S01]  /*2260*/  LOP3.LUT R21, R21, 0xfffffff8, RZ, 0xc0, !PT ;  /* 0xfffffff815157812 */ /* 0x000fe200078ec0ff */
[----:B------:R-:W-:Y:S01]  /*2270*/  IMAD.WIDE.U32 R98, R98, 0x50, RZ ;  /* 0x0000005062627825 */ /* 0x000fe200078e00ff */
[----:B------:R-:W-:Y:S02]  /*2280*/  LOP3.LUT R4, R5, 0x1, RZ, 0xc0, !PT ;  /* 0x0000000105047812 */ /* 0x000fe400078ec0ff */
[----:B------:R-:W-:Y:S01]  /*2290*/  IADD3 R5, R103, R9, RZ ;  /* 0x0000000967057210 */ /* 0x000fe20007ffe0ff */
[----:B------:R-:W-:Y:S01]  /*22a0*/  IMAD.IADD R131, R131, 0x1, R8 ;  /* 0x0000000183837824 */ /* 0x000fe200078e0208 */
[----:B------:R-:W-:Y:S01]  /*22b0*/  LOP3.LUT R25, R27, 0x2, RZ, 0xc0, !PT ;  /* 0x000000021b197812 */ /* 0x000fe200078ec0ff */
[----:B------:R-:W-:Y:S01]  /*22c0*/  IMAD.IADD R122, R93, 0x1, R7 ;  /* 0x000000015d7a7824 */ /* 0x000fe200078e0207 */
[----:B------:R-:W-:Y:S01]  /*22d0*/  LOP3.LUT R26, R27, 0x4, RZ, 0xc0, !PT ;  /* 0x000000041b1a7812 */ /* 0x000fe200078ec0ff */
[----:B------:R-:W-:Y:S01]  /*22e0*/  IMAD.IADD R6, R9, 0x1, R101 ;  /* 0x0000000109067824 */ /* 0x000fe200078e0265 */
[----:B------:R-:W-:Y:S01]  /*22f0*/  SHF.R.S32.HI R3, RZ, 0x1f, R30 ;  /* 0x0000001fff037819 */ /* 0x000fe2000001141e */
[----:B------:R-:W-:Y:S01]  /*2300*/  IMAD.IADD R121, R99, 0x1, R121 ;  /* 0x0000000163797824 */ /* 0x000fe200078e0279 */
[----:B------:R-:W-:Y:S01]  /*2310*/  SHF.R.S32.HI R9, RZ, 0x3, R11 ;  /* 0x00000003ff097819 */ /* 0x000fe2000001140b */
[----:B------:R-:W-:Y:S01]  /*2320*/  IMAD.IADD R7, R97, 0x1, R13 ;  /* 0x0000000161077824 */ /* 0x000fe200078e020d */
[----:B------:R-:W-:Y:S01]  /*2330*/  LOP3.LUT R27, R27, 0x8, RZ, 0xc0, !PT ;  /* 0x000000081b1b7812 */ /* 0x000fe200078ec0ff */
[----:B------:R-:W-:Y:S01]  /*2340*/  IMAD.IADD R8, R13, 0x1, R95 ;  /* 0x000000010d087824 */ /* 0x000fe200078e025f */
[----:B------:R-:W-:-:S02]  /*2350*/  SHF.R.S32.HI R117, RZ, 0x1f, R91 ;  /* 0x0000001fff757819 */ /* 0x000fc4000001145b */
[----:B------:R-:W-:-:S07]  /*2360*/  SHF.R.S32.HI R29, RZ, 0x1f, R21 ;  /* 0x0000001fff1d7819 */ /* 0x000fce0000011415 */
.L_x_2808:
[----:B--2---:R-:W2:Y:S01]  /*2370*/  LDL R34, [R1+0x50] ;  /* 0x0000500001227983 */ /* 0x004ea20000100800 */
[----:B------:R-:W0:Y:S01]  /*2380*/  LDC R84, c[0x0][0x430] ;  /* 0x00010c00ff547b82 */ /* 0x000e220000000800 */
[----:B------:R-:W-:Y:S02]  /*2390*/  IADD3 R24, R24, -0x1, RZ ;  /* 0xffffffff18187810 */ /* 0x000fe40007ffe0ff */
[----:B------:R-:W-:-:S03]  /*23a0*/  SHF.R.U32.HI R36, RZ, 0x3, R228 ;  /* 0x00000003ff247819 */ /* 0x000fc600000116e4 */
[----:B------:R-:W-:Y:S02]  /*23b0*/  IMAD R11, R24, 0x50, R112 ;  /* 0x00000050180b7824 */ /* 0x000fe400078e0270 */
[----:B------:R-:W1:Y:S02]  /*23c0*/  LDC R114, c[0x0][0x3f4] ;  /* 0x0000fd00ff727b82 */ /* 0x000e640000000800 */
[----:B------:R-:W-:Y:S01]  /*23d0*/  IMAD.IADD R35, R118, 0x1, R11 ;  /* 0x0000000176237824 */ /* 0x000fe200078e020b */
[----:B------:R-:W-:-:S03]  /*23e0*/  ISETP.GE.AND P0, PT, R11, R2, PT ;  /* 0x000000020b00720c */ /* 0x000fc60003f06270 */
[----:B------:R-:W-:Y:S01]  /*23f0*/  IMAD.MOV.U32 R11, RZ, RZ, R35 ;  /* 0x000000ffff0b7224 */ /* 0x000fe200078e0023 */
[----:B------:R-:W-:Y:S02]  /*2400*/  ISETP.GT.OR P0, PT, R112, 0x4f, P0 ;  /* 0x0000004f7000780c */ /* 0x000fe40000704670 */
[----:B0-----:R-:W-:-:S11]  /*2410*/  ISETP.NE.AND P3, PT, R84, 0x1, PT ;  /* 0x000000015400780c */ /* 0x001fd60003f65270 */
        /* <DEDUP_REMOVED lines=10> */
[----:B------:R-:W-:-:S05]  /*24c0*/  @!P0 IMAD.WIDE.U32 R14, R91, R32, R14 ;  /* 0x000000205b0e8225 */ /* 0x000fca00078e000e */
[----:B------:R-:W-:Y:S01]  /*24d0*/  @!P0 IADD3 R15, R15, R31, RZ ;  /* 0x0000001f0f0f8210 */ /* 0x000fe20007ffe0ff */
[----:B------:R-:W-:Y:S01]  /*24e0*/  IMAD.MOV.U32 R31, RZ, RZ, RZ ;  /* 0x000000ffff1f7224 */ /* 0x000fe200078e00ff */
[----:B---3--:R-:W-:-:S04]  /*24f0*/  @!P0 LEA R12, P3, R14, R12, 0x2 ;  /* 0x0000000c0e0c8211 */ /* 0x008fc800078610ff */
[----:B------:R-:W-:Y:S02]  /*2500*/  @!P0 LEA.HI.X R13, R14, R13, R15, 0x2, P3 ;  /* 0x0000000d0e0d8211 */ /* 0x000fe400018f140f */
[----:B------:R-:W-:-:S03]  /*2510*/  LOP3.LUT R14, R228, 0x38, R16, 0xf8, !PT ;  /* 0x00000038e40e7812 */ /* 0x000fc600078ef810 */
[----:B------:R0:W5:Y:S01]  /*2520*/  @!P0 LDG.E R31, desc[UR60][R12.64] ;  /* 0x0000003c0c1f8981 */ /* 0x000162000c1e1900 */
[----:B------:R-:W-:Y:S01]  /*2530*/  ISETP.GE.AND P0, PT, R114, 0x1, PT ;  /* 0x000000017200780c */ /* 0x000fe20003f06270 */
[----:B------:R-:W-:Y:S01]  /*2540*/  IMAD.MOV R11, RZ, RZ, -R11 ;  /* 0x000000ffff0b7224 */ /* 0x000fe200078e0a0b */
[----:B------:R-:W-:Y:S01]  /*2550*/  ISETP.GT.AND P3, PT, R24, R116, PT ;  /* 0x000000741800720c */ /* 0x000fe20003f64270 */
[----:B------:R-:W-:Y:S05]  /*2560*/  YIELD ;  /* 0x0000000000007946 */ /* 0x000fea0003800000 */
[----:B------:R-:W-:Y:S01]  /*2570*/  BSSY B0, `(.L_x_2692) ;  /* 0x00007b9000007945 */ /* 0x000fe20003800000 */
[----:B------:R-:W-:Y:S01]  /*2580*/  IMAD R84, R84, R11, R35 ;  /* 0x0000000b54547224 */ /* 0x000fe200078e0223 */
[----:B------:R-:W-:-:S02]  /*2590*/  P2R R113, PR, RZ, 0x8 ;  /* 0x00000008ff717803 */ /* 0x000fc40000000000 */
[----:B--2---:R-:W-:-:S05]  /*25a0*/  LOP3.LUT R85, R34, R14, R36, 0xf6, !PT ;  /* 0x0000000e22557212 */ /* 0x004fca00078ef624 */
[----:B------:R-:W-:-:S04]  /*25b0*/  IMAD R85, R212, 0x5000, R85 ;  /* 0x00005000d4557824 */ /* 0x000fc800078e0255 */
        /* <DEDUP_REMOVED lines=53> */
[----:B------:R-:W-:Y:S01]  /*2910*/  ISETP.GE.AND P5, PT, R214, R114, PT ;  /* 0x00000072d600720c */ /* 0x000fe20003fa6270 */
[----:B------:R-:W-:Y:S01]  /*2920*/  IMAD.X R34, R11, 0x1, R5, P0 ;  /* 0x000000010b227824 */ /* 0x000fe200000e0605 */
[----:B------:R-:W-:Y:S01]  /*2930*/  LEA R32, P0, R33, UR4, 0x1 ;  /* 0x0000000421207c11 */ /* 0x000fe2000f8008ff */
[----:B------:R-:W-:Y:S01]  /*2940*/  IMAD.X R36, R80, 0x1, R7, P4 ;  /* 0x0000000150247824 */ /* 0x000fe200020e0607 */
[----:B------:R-:W-:-:S02]  /*2950*/  CS2R R78, SRZ ;  /* 0x00000000004e7805 */ /* 0x000fc4000001ff00 */
[-C--:B------:R-:W-:Y:S02]  /*2960*/  ISETP.GE.AND P4, PT, R222, R114.reuse, PT ;  /* 0x00000072de00720c */ /* 0x080fe40003f86270 */
[----:B------:R-:W-:Y:S01]  /*2970*/  LEA.HI.X R33, R33, UR5, R34, 0x1, P0 ;  /* 0x0000000521217c11 */ /* 0x000fe200080f0c22 */
[----:B------:R-:W-:Y:S02]  /*2980*/  ULDC.64 UR4, c[0x0][0x400] ;  /* 0x0001000000047ab9 */ /* 0x000fe40000000a00 */
[C---:B------:R-:W-:Y:S02]  /*2990*/  LEA R34, P0, R35.reuse, UR4, 0x1 ;  /* 0x0000000423227c11 */ /* 0x040fe4000f8008ff */
[----:B------:R0:W5:Y:S02]  /*29a0*/  @!P5 LDG.E.64 R76, desc[UR60][R32.64] ;  /* 0x0000003c204cd981 */ /* 0x000164000c1e1b00 */
[----:B------:R-:W-:Y:S02]  /*29b0*/  LEA.HI.X R35, R35, UR5, R36, 0x1, P0 ;  /* 0x0000000523237c11 */ /* 0x000fe400080f0c24 */
        /* <DEDUP_REMOVED lines=15> */
.L_x_2696:
[----:B------:R-:W-:Y:S05]  /*2ab0*/  BSYNC B1 ;  /* 0x0000000000017941 */ /* 0x000fea0003800000 */
.L_x_2695:
[----:B0----5:R-:W-:Y:S01]  /*2ac0*/  IMAD.MOV.U32 R33, RZ, RZ, R65 ;  /* 0x000000ffff217224 */ /* 0x021fe200078e0041 */
[----:B------:R-:W-:Y:S01]  /*2ad0*/  MOV R32, R64 ;  /* 0x0000004000207202 */ /* 0x000fe20000000f00 */
[----:B------:R-:W-:Y:S01]  /*2ae0*/  IMAD.MOV.U32 R34, RZ, RZ, R68 ;  /* 0x000000ffff227224 */ /* 0x000fe200078e0044 */
[----:B------:R-:W-:Y:S01]  /*2af0*/  ISETP.GE.AND P4, PT, R37, R88, PT ;  /* 0x000000582500720c */ /* 0x000fe20003f86270 */
[----:B------:R-:W-:Y:S01]  /*2b00*/  IMAD.MOV.U32 R35, RZ, RZ, R69 ;  /* 0x000000ffff237224 */ /* 0x000fe200078e0045 */
[----:B------:R-:W-:Y:S01]  /*2b10*/  PRMT R146, R32, 0x5410, R33 ;  /* 0x0000541020927816 */ /* 0x000fe20000000021 */
[----:B------:R-:W-:Y:S01]  /*2b20*/  IMAD.MOV.U32 R33, RZ, RZ, R73 ;  /* 0x000000ffff217224 */ /* 0x000fe200078e0049 */
[----:B------:R-:W-:Y:S01]  /*2b30*/  MOV R32, R72 ;  /* 0x0000004800207202 */ /* 0x000fe20000000f00 */
[----:B------:R-:W-:Y:S01]  /*2b40*/  BSSY B1, `(.L_x_2697) ;  /* 0x0000039000017945 */ /* 0x000fe20003800000 */
        /* <DEDUP_REMOVED lines=12> */
[----:B------:R-:W-:Y:S01]  /*2c10*/  PRMT R147, R32, 0x7610, R147 ;  /* 0x0000761020937816 */ /* 0x000fe20000000093 */
[----:B------:R-:W-:Y:S01]  /*2c20*/  IMAD.MOV.U32 R33, RZ, RZ, R75 ;  /* 0x000000ffff217224 */ /* 0x000fe200078e004b */
[----:B------:R-:W-:Y:S02]  /*2c30*/  MOV R32, R74 ;  /* 0x0000004a00207202 */ /* 0x000fe40000000f00 */
[----:B------:R-:W-:-:S02]  /*2c40*/  CS2R R60, SRZ ;  /* 0x00000000003c7805 */ /* 0x000fc4000001ff00 */
[----:B------:R-:W-:Y:S01]  /*2c50*/  PRMT R160, R34, 0x5410, R35 ;  /* 0x0000541022a07816 */ /* 0x000fe20000000023 */
[----:B------:R-:W-:Y:S01]  /*2c60*/  IMAD.MOV.U32 R34, RZ, RZ, R78 ;  /* 0x000000ffff227224 */ /* 0x000fe200078e004e */
[----:B------:R-:W-:Y:S01]  /*2c70*/  PRMT R161, R32, 0x5410, R33 ;  /* 0x0000541020a17816 */ /* 0x000fe20000000021 */
[----:B------:R-:W-:Y:S01]  /*2c80*/  IMAD.MOV.U32 R35, RZ, RZ, R79 ;  /* 0x000000ffff237224 */ /* 0x000fe200078e004f */
[----:B------:R-:W-:Y:S02]  /*2c90*/  CS2R R50, SRZ ;  /* 0x0000000000327805 */ /* 0x000fe4000001ff00 */
[----:B------:R-:W-:Y:S02]  /*2ca0*/  CS2R R54, SRZ ;  /* 0x0000000000367805 */ /* 0x000fe4000001ff00 */
[----:B------:R-:W-:Y:S02]  /*2cb0*/  CS2R R58, SRZ ;  /* 0x00000000003a7805 */ /* 0x000fe4000001ff00 */
[----:B------:R-:W-:-:S02]  /*2cc0*/  CS2R R62, SRZ ;  /* 0x00000000003e7805 */ /* 0x000fc4000001ff00 */
        /* <DEDUP_REMOVED lines=32> */
.L_x_2698:
[----:B------:R-:W-:Y:S05]  /*2ed0*/  BSYNC B1 ;  /* 0x0000000000017941 */ /* 0x000fea0003800000 */
.L_x_2697:
        /* <DEDUP_REMOVED lines=43> */
.L_x_2700:
[----:B------:R-:W-:Y:S05]  /*3190*/  BSYNC B1 ;  /* 0x0000000000017941 */ /* 0x000fea0003800000 */
.L_x_2699:
[----:B------:R-:W2:Y:S01]  /*31a0*/  LDL R11, [R1+0x5c] ;  /* 0x00005c00010b7983 */ /* 0x000ea20000100800 */
[----:B0-----:R-:W-:Y:S01]  /*31b0*/  IMAD.MOV.U32 R12, RZ, RZ, R52 ;  /* 0x000000ffff0c7224 */ /* 0x001fe200078e0034 */
[----:B------:R-:W-:Y:S01]  /*31c0*/  PRMT R143, R143, 0x5410, R81 ;  /* 0x000054108f8f7816 */ /* 0x000fe20000000051 */
[----:B------:R-:W-:Y:S01]  /*31d0*/  IMAD.MOV.U32 R14, RZ, RZ, R56 ;  /* 0x000000ffff0e7224 */ /* 0x000fe200078e0038 */
[----:B------:R-:W-:-:S04]  /*31e0*/  MOV R13, R53 ;  /* 0x00000035000d7202 */ /* 0x000fc80000000f00 */
[----:B------:R-:W-:Y:S01]  /*31f0*/  PRMT R144, R12, 0x5410, R13 ;  /* 0x000054100c907816 */ /* 0x000fe2000000000d */
[----:B------:R-:W-:Y:S01]  /*3200*/  IMAD.MOV.U32 R12, RZ, RZ, R60 ;  /* 0x000000ffff0c7224 */ /* 0x000fe200078e003c */
[----:B------:R-:W-:Y:S01]  /*3210*/  PRMT R147, R147, 0x5410, R14 ;  /* 0x0000541093937816 */ /* 0x000fe2000000000e */
[----:B------:R-:W-:Y:S01]  /*3220*/  IMAD.MOV.U32 R14, RZ, RZ, R50 ;  /* 0x000000ffff0e7224 */ /* 0x000fe200078e0032 */
[----:B------:R-:W-:Y:S02]  /*3230*/  MOV R13, R61 ;  /* 0x0000003d000d7202 */ /* 0x000fe40000000f00 */
[----:B------:R-:W-:Y:S01]  /*3240*/  PRMT R149, R149, 0x5410, R12 ;  /* 0x0000541095957816 */ /* 0x000fe2000000000c */
[----:B------:R-:W-:Y:S01]  /*3250*/  IMAD.MOV.U32 R12, RZ, RZ, R54 ;  /* 0x000000ffff0c7224 */ /* 0x000fe200078e0036 */
[----:B------:R-:W-:Y:S02]  /*3260*/  PRMT R150, R13, 0x7610, R150 ;  /* 0x000076100d967816 */ /* 0x000fe40000000096 */
[----:B------:R-:W-:Y:S01]  /*3270*/  PRMT R142, R142, 0x5410, R14 ;  /* 0x000054108e8e7816 */ /* 0x000fe2000000000e */
[----:B------:R-:W-:Y:S01]  /*3280*/  IMAD.MOV.U32 R14, RZ, RZ, R58 ;  /* 0x000000ffff0e7224 */ /* 0x000fe200078e003a */
[----:B------:R-:W-:-:S04]  /*3290*/  MOV R13, R55 ;  /* 0x00000037000d7202 */ /* 0x000fc80000000f00 */
[----:B------:R-:W-:Y:S01]  /*32a0*/  PRMT R145, R12, 0x5410, R13 ;  /* 0x000054100c917816 */ /* 0x000fe2000000000d */
[----:B------:R-:W-:Y:S01]  /*32b0*/  IMAD.MOV.U32 R12, RZ, RZ, R62 ;  /* 0x000000ffff0c7224 */ /* 0x000fe200078e003e */
[----:B------:R-:W-:-:S04]  /*32c0*/  MOV R13, R63 ;  /* 0x0000003f000d7202 */ /* 0x000fc80000000f00 */
[----:B------:R-:W-:Y:S01]  /*32d0*/  PRMT R150, R150, 0x5410, R12 ;  /* 0x0000541096967816 */ /* 0x000fe2000000000c */
[----:B-----5:R-:W-:Y:S01]  /*32e0*/  IMAD.MOV.U32 R12, RZ, RZ, R36 ;  /* 0x000000ffff0c7224 */ /* 0x020fe200078e0024 */
[----:B------:R-:W-:Y:S02]  /*32f0*/  PRMT R151, R13, 0x7610, R151 ;  /* 0x000076100d977816 */ /* 0x000fe40000000097 */
[----:B------:R-:W-:-:S04]  /*3300*/  MOV R13, R37 ;  /* 0x00000025000d7202 */ /* 0x000fc80000000f00 */
[----:B------:R-:W-:Y:S01]  /*3310*/  PRMT R127, R13, 0x5410, R12 ;  /* 0x000054100d7f7816 */ /* 0x000fe2000000000c */
[----:B------:R-:W-:Y:S01]  /*3320*/  IMAD.MOV.U32 R12, RZ, RZ, R44 ;  /* 0x000000ffff0c7224 */ /* 0x000fe200078e002c */
[----:B------:R-:W-:-:S04]  /*3330*/  MOV R13, R45 ;  /* 0x0000002d000d7202 */ /* 0x000fc80000000f00 */
[----:B------:R-:W-:Y:S01]  /*3340*/  PRMT R136, R12, 0x5410, R13 ;  /* 0x000054100c887816 */ /* 0x000fe2000000000d */
[----:B------:R-:W-:Y:S01]  /*3350*/  IMAD.MOV.U32 R12, RZ, RZ, R38 ;  /* 0x000000ffff0c7224 */ /* 0x000fe200078e0026 */
[----:B------:R-:W-:-:S04]  /*3360*/  MOV R13, R39 ;  /* 0x00000027000d7202 */ /* 0x000fc80000000f00 */
[----:B------:R-:W-:Y:S01]  /*3370*/  PRMT R126, R13, 0x5410, R12 ;  /* 0x000054100d7e7816 */ /* 0x000fe2000000000c */
[----:B------:R-:W-:Y:S02]  /*3380*/  IMAD.MOV.U32 R12, RZ, RZ, R43 ;  /* 0x000000ffff0c7224 */ /* 0x000fe400078e002b */
[----:B------:R-:W-:Y:S01]  /*3390*/  IMAD.MOV.U32 R13, RZ, RZ, R46 ;  /* 0x000000ffff0d7224 */ /* 0x000fe200078e002e */
[----:B--2---:R-:W-:Y:S01]  /*33a0*/  R2UR UR4, R11 ;  /* 0x000000000b0472ca */ /* 0x004fe200000e0000 */
[----:B------:R-:W-:-:S05]  /*33b0*/  IMAD.MOV.U32 R11, RZ, RZ, R49 ;  /* 0x000000ffff0b7224 */ /* 0x000fca00078e0031 */
[----:B------:R-:W-:Y:S01]  /*33c0*/  PRMT R143, R11, 0x7610, R143 ;  /* 0x000076100b8f7816 */ /* 0x000fe2000000008f */
[----:B------:R-:W-:-:S05]  /*33d0*/  IMAD.MOV.U32 R11, RZ, RZ, R57 ;  /* 0x000000ffff0b7224 */ /* 0x000fca00078e0039 */
[----:B------:R-:W-:Y:S01]  /*33e0*/  PRMT R148, R11, 0x7610, R148 ;  /* 0x000076100b947816 */ /* 0x000fe20000000094 */
[----:B------:R-:W-:Y:S01]  /*33f0*/  IMAD.MOV.U32 R11, RZ, RZ, R51 ;  /* 0x000000ffff0b7224 */ /* 0x000fe200078e0033 */
[----:B------:R-:W-:Y:S02]  /*3400*/  UISETP.NE.AND UP0, UPT, UR4, 0x3, UPT ;  /* 0x000000030400788c */ /* 0x000fe4000bf05270 */
[----:B------:R-:W-:Y:S01]  /*3410*/  PRMT R148, R148, 0x5410, R14 ;  /* 0x0000541094947816 */ /* 0x000fe2000000000e */
[----:B------:R-:W-:Y:S01]  /*3420*/  IMAD.MOV.U32 R14, RZ, RZ, R32 ;  /* 0x000000ffff0e7224 */ /* 0x000fe200078e0020 */
[----:B------:R-:W-:Y:S01]  /*3430*/  PRMT R142, R11, 0x7610, R142 ;  /* 0x000076100b8e7816 */ /* 0x000fe2000000008e */
[----:B------:R-:W-:Y:S01]  /*3440*/  IMAD.MOV.U32 R11, RZ, RZ, R59 ;  /* 0x000000ffff0b7224 */ /* 0x000fe200078e003b */
[----:B------:R-:W-:Y:S02]  /*3450*/  PLOP3.LUT P0, PT, PT, PT, UP0, 0x80, 0x0 ;  /* 0x000000000000781c */ /* 0x000fe40003f0f008 */
[----:B------:R-:W-:Y:S01]  /*3460*/  PRMT R125, R125, 0x5410, R14 ;  /* 0x000054107d7d7816 */ /* 0x000fe2000000000e */
[----:B------:R-:W-:Y:S01]  /*3470*/  IMAD.MOV.U32 R14, RZ, RZ, R40 ;  /* 0x000000ffff0e7224 */ /* 0x000fe200078e0028 */
[----:B------:R-:W-:Y:S01]  /*3480*/  PRMT R149, R11, 0x7610, R149 ;  /* 0x000076100b957816 */ /* 0x000fe20000000095 */
[----:B------:R-:W-:-:S03]  /*3490*/  IMAD.MOV.U32 R11, RZ, RZ, R33 ;  /* 0x000000ffff0b7224 */ /* 0x000fc600078e0021 */
[----:B------:R-:W-:Y:S01]  /*34a0*/  PRMT R129, R129, 0x5410, R14 ;  /* 0x0000541081817816 */ /* 0x000fe2000000000e */
[----:B------:R-:W-:Y:S01]  /*34b0*/  IMAD.MOV.U32 R14, RZ, RZ, R34 ;  /* 0x000000ffff0e7224 */ /* 0x000fe200078e0022 */
[----:B------:R-:W-:Y:S01]  /*34c0*/  PRMT R125, R11, 0x7610, R125 ;  /* 0x000076100b7d7816 */ /* 0x000fe2000000007d */
[----:B------:R-:W-:-:S03]  /*34d0*/  IMAD.MOV.U32 R11, RZ, RZ, R41 ;  /* 0x000000ffff0b7224 */ /* 0x000fc600078e0029 */
[----:B------:R-:W-:Y:S02]  /*34e0*/  PRMT R124, R124, 0x5410, R14 ;  /* 0x000054107c7c7816 */ /* 0x000fe4000000000e */
[----:B------:R-:W-:Y:S01]  /*34f0*/  PRMT R129, R11, 0x7610, R129 ;  /* 0x000076100b817816 */ /* 0x000fe20000000081 */
[----:B------:R-:W-:Y:S01]  /*3500*/  IMAD.MOV.U32 R11, RZ, RZ, R35 ;  /* 0x000000ffff0b7224 */ /* 0x000fe200078e0023 */
[----:B------:R-:W-:-:S04]  /*3510*/  MOV R14, R47 ;  /* 0x0000002f000e7202 */ /* 0x000fc80000000f00 */
[----:B------:R-:W-:Y:S01]  /*3520*/  PRMT R124, R11, 0x7610, R124 ;  /* 0x000076100b7c7816 */ /* 0x000fe2000000007c */
[----:B------:R-:W-:Y:S01]  /*3530*/  IMAD.MOV.U32 R11, RZ, RZ, R42 ;  /* 0x000000ffff0b7224 */ /* 0x000fe200078e002a */
[----:B------:R-:W-:-:S04]  /*3540*/  PRMT R137, R13, 0x5410, R14 ;  /* 0x000054100d897816 */ /* 0x000fc8000000000e */
[----:B------:R-:W-:Y:S01]  /*3550*/  PRMT R128, R12, 0x5410, R11 ;  /* 0x000054100c807816 */ /* 0x000fe2000000000b */
[----:B------:R-:W-:Y:S06]  /*3560*/  @!P0 BRA `(.L_x_2701) ;  /* 0x0000000000048947 */ /* 0x000fec0003800000 */
[----:B------:R-:W-:Y:S01]  /*3570*/  BPT.TRAP 0x1 ;  /* 0x000000040000795c */ /* 0x000fe20000300000 */
.L_x_2701:
[----:B------:R-:W-:Y:S01]  /*3580*/  IMAD R89, R212, 0x8, R22 ;  /* 0x00000008d4597824 */ /* 0x000fe200078e0216 */
[----:B------:R-:W-:Y:S01]  /*3590*/  SHF.L.U32 R90, R227, 0x1f, RZ ;  /* 0x0000001fe35a7819 */ /* 0x000fe200000006ff */
[----:B------:R-:W-:Y:S03]  /*35a0*/  BSSY B1, `(.L_x_2702) ;  /* 0x0000003000017945 */ /* 0x000fe60003800000 */
[----:B------:R-:W0:Y:S02]  /*35b0*/  SYNCS.PHASECHK.TRANS64.TRYWAIT P6, [R89+URZ+0x38890], R90 ;  /* 0x0388905a590075a7 */ /* 0x000e2400080c017f */
[----:B0-----:R-:W-:Y:S05]  /*35c0*/  @!P6 BRA `(.L_x_2703) ;  /* 0x000002bc0088e947 */ /* 0x001fea0003800000 */
.L_x_3086:
[----:B------:R-:W-:Y:S05]  /*35d0*/  BSYNC B1 ;  /* 0x0000000000017941 */ /* 0x000fea0003800000 */
.L_x_2702:
[----:B------:R-:W-:-:S03]  /*35e0*/  UMOV UR4, 0xffffffff ;  /* 0xffffffff00047882 */ /* 0x000fc60000000000 */
[----:B------:R-:W-:Y:S05]  /*35f0*/  BRA.DIV UR4, `(.L_x_2704) ;  /* 0x000002be04907947 */ /* 0x000fea000b800000 */
[----:B------:R1:W2:Y:S04]  /*3600*/  SHFL.IDX PT, R83, R119, RZ, 0x181f ;  /* 0x00181fff77537589 */ /* 0x0002a800000e0000 */
[----:B------:R1:W3:Y:S02]  /*3610*/  SHFL.IDX PT, R82, R120, RZ, 0x181f ;  /* 0x00181fff78527589 */ /* 0x0002e400000e0000 */
.L_x_3090:
        /* <DEDUP_REMOVED lines=12> */
[----:B0-----:R-:W-:Y:S01]  /*36e0*/  HADD2.F32 R156, -RZ, R13.H0_H0 ;  /* 0x2000000dff9c7230 */ /* 0x001fe20000004100 */
[--C-:B------:R-:W-:Y:S01]  /*36f0*/  SHF.R.U64 R78, R78, 0x10, R79.reuse ;  /* 0x000000104e4e7819 */ /* 0x100fe2000000124f */
[----:B------:R-:W-:Y:S01]  /*3700*/  HADD2.F32 R154, -RZ, R15.H0_H0 ;  /* 0x2000000fff9a7230 */ /* 0x000fe20000004100 */
[----:B------:R-:W-:Y:S02]  /*3710*/  SHF.R.U32.HI R152, RZ, 0x10, R79 ;  /* 0x00000010ff987819 */ /* 0x000fe4000001164f */
[----:B------:R-:W-:Y:S01]  /*3720*/  SHF.R.U32.HI R76, RZ, 0x10, R77 ;  /* 0x00000010ff4c7819 */ /* 0x000fe2000001164d */
[----:B------:R-:W-:Y:S02]  /*3730*/  HADD2.F32 R77, -RZ, R11.H0_H0 ;  /* 0x2000000bff4d7230 */ /* 0x000fe40000004100 */
[----:B------:R-:W-:Y:S02]  /*3740*/  HADD2.F32 R79, -RZ, R78.H0_H0 ;  /* 0x2000004eff4f7230 */ /* 0x000fe40000004100 */
[----:B------:R-:W-:-:S02]  /*3750*/  HADD2.F32 R11, -RZ, R152.H0_H0 ;  /* 0x20000098ff0b7230 */ /* 0x000fc40000004100 */
[----:B------:R-:W-:Y:S02]  /*3760*/  HADD2.F32 R152, -RZ, R13.H1_H1 ;  /* 0x3000000dff987230 */ /* 0x000fe40000004100 */
[-C--:B------:R-:W-:Y:S01]  /*3770*/  FMUL.FTZ R155, R156, R79.reuse ;  /* 0x0000004f9c9b7220 */ /* 0x080fe20000410000 */
[----:B------:R-:W-:Y:S02]  /*3780*/  HADD2.F32 R78, -RZ, R15.H1_H1 ;  /* 0x3000000fff4e7230 */ /* 0x000fe40000004100 */
[----:B------:R-:W-:Y:S02]  /*3790*/  HADD2.F32 R15, -RZ, R76.H0_H0 ;  /* 0x2000004cff0f7230 */ /* 0x000fe40000004100 */
[----:B------:R-:W-:Y:S01]  /*37a0*/  FMUL.FTZ R153, R152, R79 ;  /* 0x0000004f98997220 */ /* 0x000fe20000410000 */
[-C--:B------:R-:W-:Y:S01]  /*37b0*/  FMUL.FTZ R79, R154, R11.reuse ;  /* 0x0000000b9a4f7220 */ /* 0x080fe20000410000 */
[----:B------:R-:W-:Y:S01]  /*37c0*/  FMUL.FTZ R13, R78, R11 ;  /* 0x0000000b4e0d7220 */ /* 0x000fe20000410000 */
[-C--:B------:R-:W-:Y:S01]  /*37d0*/  FFMA.FTZ R76, R152, R77.reuse, R155 ;  /* 0x0000004d984c7223 */ /* 0x080fe2000001009b */
[----:B------:R-:W-:Y:S01]  /*37e0*/  FFMA.FTZ R11, R156, R77, -R153 ;  /* 0x0000004d9c0b7223 */ /* 0x000fe20000010899 */
        /* <DEDUP_REMOVED lines=24> */
.L_x_2710:
[----:B------:R-:W-:Y:S05]  /*3970*/  BSYNC B3 ;  /* 0x0000000000037941 */ /* 0x000fea0003800000 */
.L_x_2709:
[----:B0-----:R4:W-:Y:S02]  /*3980*/  ST.E.128 desc[UR60][R80.64], R12 ;  /* 0x0000000c50007985 */ /* 0x0019e4000c101d3c */
.L_x_2708:
[----:B------:R-:W-:Y:S05]  /*3990*/  BSYNC B2 ;  /* 0x0000000000027941 */ /* 0x000fea0003800000 */
.L_x_2707:
        /* <DEDUP_REMOVED lines=27> */
[----:B------:R-:W-:Y:S01]  /*3b50*/  FFMA.FTZ R78, R78, R11, R73 ;  /* 0x0000000b4e4e7223 */ /* 0x000fe20000010049 */
[----:B------:R-:W-:-:S02]  /*3b60*/  HADD2.F32 R74, -RZ, R161.H0_H0 ;  /* 0x200000a1ff4a7230 */ /* 0x000fc40000004100 */
[----:B------:R-:W-:Y:S01]  /*3b70*/  FFMA.FTZ R75, R80, R11, -R75 ;  /* 0x0000000b504b7223 */ /* 0x000fe2000001084b */
[--C-:B------:R-:W-:Y:S01]  /*3b80*/  HADD2.F32 R15, -RZ, R12.reuse.H1_H1 ;  /* 0x3000000cff0f7230 */ /* 0x100fe20000004100 */
[----:B------:R-:W-:Y:S01]  /*3b90*/  F2FP.F16.F32.PACK_AB R152, R13, R152 ;  /* 0x000000980d98723e */ /* 0x000fe200000000ff */
[----:B------:R-:W-:Y:S02]  /*3ba0*/  HADD2.F32 R73, -RZ, R12.H0_H0 ;  /* 0x2000000cff497230 */ /* 0x000fe40000004100 */
        /* <DEDUP_REMOVED lines=9> */
[C---:B------:R-:W-:Y:S01]  /*3c40*/  FMUL.FTZ R11, R14.reuse, R11 ;  /* 0x0000000b0e0b7220 */ /* 0x040fe20000410000 */
[----:B------:R-:W-:Y:S02]  /*3c50*/  IMAD.MOV.U32 R13, RZ, RZ, R75 ;  /* 0x000000ffff0d7224 */ /* 0x000fe400078e004b */
[-C--:B------:R-:W-:Y:S01]  /*3c60*/  FFMA.FTZ R80, R73, R72.reuse, -R80 ;  /* 0x0000004849507223 */ /* 0x080fe20000010850 */
[----:B------:R-:W-:Y:S01]  /*3c70*/  FFMA.FTZ R15, R15, R72, R74 ;  /* 0x000000480f0f7223 */ /* 0x000fe2000001004a */
[-C--:B------:R-:W-:Y:S01]  /*3c80*/  FFMA.FTZ R79, R14, R159.reuse, -R79 ;  /* 0x0000009f0e4f7223 */ /* 0x080fe2000001084f */
[----:B------:R-:W-:-:S03]  /*3c90*/  FFMA.FTZ R12, R12, R159, R11 ;  /* 0x0000009f0c0c7223 */ /* 0x000fc6000001000b */
[----:B------:R-:W-:Y:S01]  /*3ca0*/  F2FP.F16.F32.PACK_AB R74, R15, R80 ;  /* 0x000000500f4a723e */ /* 0x000fe200000000ff */
[----:B------:R-:W-:Y:S01]  /*3cb0*/  IMAD.MOV.U32 R15, RZ, RZ, R152 ;  /* 0x000000ffff0f7224 */ /* 0x000fe200078e0098 */
[----:B------:R-:W-:Y:S02]  /*3cc0*/  F2FP.F16.F32.PACK_AB R14, R12, R79 ;  /* 0x0000004f0c0e723e */ /* 0x000fe400000000ff */
[----:B------:R-:W-:-:S07]  /*3cd0*/  MOV R12, R74 ;  /* 0x0000004a000c7202 */ /* 0x000fce0000000f00 */
.L_x_2714:
[----:B------:R-:W-:Y:S05]  /*3ce0*/  BSYNC B3 ;  /* 0x0000000000037941 */ /* 0x000fea0003800000 */
.L_x_2713:
[----:B0-----:R0:W-:Y:S02]  /*3cf0*/  ST.E.128 desc[UR60][R76.64], R12 ;  /* 0x0000000c4c007985 */ /* 0x0011e4000c101d3c */
.L_x_2712:
[----:B------:R-:W-:Y:S05]  /*3d00*/  BSYNC B2 ;  /* 0x0000000000027941 */ /* 0x000fea0003800000 */
.L_x_2711:
        /* <DEDUP_REMOVED lines=11> */
[----:B------:R-:W-:Y:S01]  /*3dc0*/  SHF.R.U32.HI R71, RZ, 0x10, R71 ;  /* 0x00000010ff477819 */ /* 0x000fe20000011647 */
[----:B------:R-:W-:Y:S01]  /*3dd0*/  HADD2.F32 R70, -RZ, R15.H1_H1 ;  /* 0x3000000fff467230 */ /* 0x000fe20000004100 */
[--C-:B------:R-:W-:Y:S01]  /*3de0*/  SHF.R.U64 R74, R68, 0x10, R69.reuse ;  /* 0x00000010444a7819 */ /* 0x100fe20000001245 */
[----:B------:R-:W-:Y:S01]  /*3df0*/  HADD2.F32 R76, -RZ, R76.H0_H0 ;  /* 0x2000004cff4c7230 */ /* 0x000fe20000004100 */
[----:B------:R-:W-:Y:S01]  /*3e00*/  SHF.R.U32.HI R68, RZ, 0x10, R69 ;  /* 0x00000010ff447819 */ /* 0x000fe20000011645 */
[----:B------:R-:W-:Y:S02]  /*3e10*/  HADD2.F32 R71, -RZ, R71.H0_H0 ;  /* 0x20000047ff477230 */ /* 0x000fe40000004100 */
[--C-:B------:R-:W-:Y:S02]  /*3e20*/  HADD2.F32 R13, -RZ, R11.reuse.H1_H1 ;  /* 0x3000000bff0d7230 */ /* 0x100fe40000004100 */
[----:B------:R-:W-:-:S02]  /*3e30*/  HADD2.F32 R11, -RZ, R11.H0_H0 ;  /* 0x2000000bff0b7230 */ /* 0x000fc40000004100 */
[CC--:B------:R-:W-:Y:S01]  /*3e40*/  FMUL.FTZ R78, R70.reuse, R71.reuse ;  /* 0x00000047464e7220 */ /* 0x0c0fe20000410000 */
[----:B------:R-:W-:Y:S02]  /*3e50*/  HADD2.F32 R15, -RZ, R15.H0_H0 ;  /* 0x2000000fff0f7230 */ /* 0x000fe40000004100 */
[----:B------:R-:W-:Y:S02]  /*3e60*/  HADD2.F32 R74, -RZ, R74.H0_H0 ;  /* 0x2000004aff4a7230 */ /* 0x000fe40000004100 */
[----:B------:R-:W-:Y:S02]  /*3e70*/  HADD2.F32 R69, -RZ, R68.H0_H0 ;  /* 0x20000044ff457230 */ /* 0x000fe40000004100 */
[-C--:B------:R-:W-:Y:S01]  /*3e80*/  FMUL.FTZ R68, R13, R76.reuse ;  /* 0x0000004c0d447220 */ /* 0x080fe20000410000 */
[----:B------:R-:W-:Y:S01]  /*3e90*/  FMUL.FTZ R76, R11, R76 ;  /* 0x0000004c0b4c7220 */ /* 0x000fe20000410000 */
[----:B------:R-:W-:Y:S02]  /*3ea0*/  FMUL.FTZ R71, R15, R71 ;  /* 0x000000470f477220 */ /* 0x000fe40000410000 */
[-C--:B------:R-:W-:Y:S01]  /*3eb0*/  FFMA.FTZ R11, R11, R74.reuse, -R68 ;  /* 0x0000004a0b0b7223 */ /* 0x080fe20000010844 */
[----:B------:R-:W-:Y:S01]  /*3ec0*/  FFMA.FTZ R68, R13, R74, R76 ;  /* 0x0000004a0d447223 */ /* 0x000fe2000001004c */
[-C--:B------:R-:W-:Y:S01]  /*3ed0*/  FFMA.FTZ R70, R70, R69.reuse, R71 ;  /* 0x0000004546467223 */ /* 0x080fe20000010047 */
[----:B------:R-:W-:Y:S01]  /*3ee0*/  FFMA.FTZ R13, R15, R69, -R78 ;  /* 0x000000450f0d7223 */ /* 0x000fe2000001084e */
[----:B------:R-:W-:-:S02]  /*3ef0*/  HADD2.F32 R71, -RZ, R160.H0_H0 ;  /* 0x200000a0ff477230 */ /* 0x000fc40000004100 */
[----:B------:R-:W-:Y:S01]  /*3f00*/  HADD2.F32 R160, -RZ, R160.H1_H1 ;  /* 0x300000a0ffa07230 */ /* 0x000fe20000004100 */
[----:B------:R-:W-:Y:S01]  /*3f10*/  F2FP.F16.F32.PACK_AB R11, R68, R11 ;  /* 0x0000000b440b723e */ /* 0x000fe200000000ff */
[----:B------:R-:W-:Y:S02]  /*3f20*/  HADD2.F32 R74, -RZ, R12.H1_H1 ;  /* 0x3000000cff4a7230 */ /* 0x000fe40000004100 */
[----:B------:R-:W-:Y:S02]  /*3f30*/  HADD2.F32 R69, -RZ, R14.H1_H1 ;  /* 0x3000000eff457230 */ /* 0x000fe40000004100 */
[----:B------:R-:W-:Y:S02]  /*3f40*/  HADD2.F32 R12, -RZ, R12.H0_H0 ;  /* 0x2000000cff0c7230 */ /* 0x000fe40000004100 */
[----:B------:R-:W-:Y:S01]  /*3f50*/  FMUL.FTZ R75, R74, R71 ;  /* 0x000000474a4b7220 */ /* 0x000fe20000410000 */
[----:B------:R-:W-:Y:S02]  /*3f60*/  HADD2.F32 R14, -RZ, R14.H0_H0 ;  /* 0x2000000eff0e7230 */ /* 0x000fe40000004100 */
[----:B------:R-:W-:Y:S01]  /*3f70*/  FMUL.FTZ R77, R69, R160 ;  /* 0x000000a0454d7220 */ /* 0x000fe20000410000 */
[----:B------:R-:W-:-:S02]  /*3f80*/  HADD2.F32 R15, -RZ, R158.H0_H0 ;  /* 0x2000009eff0f7230 */ /* 0x000fc40000004100 */
[----:B------:R-:W-:Y:S01]  /*3f90*/  FMUL.FTZ R71, R12, R71 ;  /* 0x000000470c477220 */ /* 0x000fe20000410000 */
[----:B------:R-:W-:Y:S02]  /*3fa0*/  HADD2.F32 R158, -RZ, R158.H1_H1 ;  /* 0x3000009eff9e7230 */ /* 0x000fe40000004100 */
[----:B------:R-:W-:Y:S01]  /*3fb0*/  FMUL.FTZ R160, R14, R160 ;  /* 0x000000a00ea07220 */ /* 0x000fe20000410000 */
[-C--:B------:R-:W-:Y:S01]  /*3fc0*/  FFMA.FTZ R75, R12, R15.reuse, -R75 ;  /* 0x0000000f0c4b7223 */ /* 0x080fe2000001084b */
[----:B------:R-:W-:Y:S01]  /*3fd0*/  FFMA.FTZ R74, R74, R15, R71 ;  /* 0x0000000f4a4a7223 */ /* 0x000fe20000010047 */
[-C--:B------:R-:W-:Y:S01]  /*3fe0*/  FFMA.FTZ R77, R14, R158.reuse, -R77 ;  /* 0x0000009e0e4d7223 */ /* 0x080fe2000001084d */
[----:B------:R-:W-:Y:S01]  /*3ff0*/  FFMA.FTZ R160, R69, R158, R160 ;  /* 0x0000009e45a07223 */ /* 0x000fe200000100a0 */
[----:B------:R-:W-:Y:S02]  /*4000*/  F2FP.F16.F32.PACK_AB R15, R70, R13 ;  /* 0x0000000d460f723e */ /* 0x000fe400000000ff */
[----:B------:R-:W-:-:S02]  /*4010*/  F2FP.F16.F32.PACK_AB R12, R74, R75 ;  /* 0x0000004b4a0c723e */ /* 0x000fc400000000ff */
[----:B------:R-:W-:Y:S02]  /*4020*/  F2FP.F16.F32.PACK_AB R14, R160, R77 ;  /* 0x0000004da00e723e */ /* 0x000fe400000000ff */
[----:B------:R-:W-:-:S07]  /*4030*/  MOV R13, R11 ;  /* 0x0000000b000d7202 */ /* 0x000fce0000000f00 */
.L_x_2718:
[----:B------:R-:W-:Y:S05]  /*4040*/  BSYNC B3 ;  /* 0x0000000000037941 */ /* 0x000fea0003800000 */
.L_x_2717:
[----:B----4-:R0:W-:Y:S02]  /*4050*/  ST.E.128 desc[UR60][R72.64], R12 ;  /* 0x0000000c48007985 */ /* 0x0101e4000c101d3c */
.L_x_2716:
[----:B------:R-:W-:Y:S05]  /*4060*/  BSYNC B2 ;  /* 0x0000000000027941 */ /* 0x000fea0003800000 */
.L_x_2715:
        /* <DEDUP_REMOVED lines=22> */
[C---:B------:R-:W-:Y:S01]  /*41d0*/  FMUL.FTZ R74, R64.reuse, R67 ;  /* 0x00000043404a7220 */ /* 0x040fe20000410000 */
[-C--:B------:R-:W-:Y:S01]  /*41e0*/  FMUL.FTZ R72, R15, R70.reuse ;  /* 0x000000460f487220 */ /* 0x080fe20000410000 */
[----:B------:R-:W-:Y:S02]  /*41f0*/  FMUL.FTZ R70, R11, R70 ;  /* 0x000000460b467220 */ /* 0x000fe40000410000 */
[-C--:B------:R-:W-:Y:S01]  /*4200*/  FFMA.FTZ R74, R13, R65.reuse, R74 ;  /* 0x000000410d4a7223 */ /* 0x080fe2000001004a */
[----:B------:R-:W-:Y:S01]  /*4210*/  FFMA.FTZ R71, R64, R65, -R71 ;  /* 0x0000004140477223 */ /* 0x000fe20000010847 */
[----:B------:R-:W-:Y:S01]  /*4220*/  FFMA.FTZ R11, R11, R66, -R72 ;  /* 0x000000420b0b7223 */ /* 0x000fe20000010848 */
[----:B------:R-:W-:-:S02]  /*4230*/  HADD2.F32 R13, -RZ, R12.H1_H1 ;  /* 0x3000000cff0d7230 */ /* 0x000fc40000004100 */
[----:B------:R-:W-:Y:S01]  /*4240*/  FFMA.FTZ R72, R15, R66, R70 ;  /* 0x000000420f487223 */ /* 0x000fe20000010046 */
        /* <DEDUP_REMOVED lines=19> */
.L_x_2720:
[----:B------:R-:W-:Y:S05]  /*4380*/  BSYNC B2 ;  /* 0x0000000000027941 */ /* 0x000fea0003800000 */
.L_x_2719:
[----:B----4-:R0:W-:Y:S02]  /*4390*/  ST.E.128 desc[UR60][R68.64], R12 ;  /* 0x0000000c44007985 */ /* 0x0101e4000c101d3c */
.L_x_2706:
[----:B------:R-:W-:Y:S05]  /*43a0*/  BSYNC B1 ;  /* 0x0000000000017941 */ /* 0x000fea0003800000 */
.L_x_2705:
[----:B------:R-:W-:-:S03]  /*43b0*/  UMOV UR4, 0xffffffff ;  /* 0xffffffff00047882 */ /* 0x000fc60000000000 */
[----:B------:R-:W-:Y:S05]  /*43c0*/  BRA.DIV UR4, `(.L_x_2721) ;  /* 0x000002b204687947 */ /* 0x000fea000b800000 */
[----:B------:R0:W0:Y:S04]  /*43d0*/  SHFL.IDX PT, R67, R119, 0x1, 0x181f ;  /* 0x00381f0077437f89 */ /* 0x00002800000e0000 */
[----:B------:R0:W0:Y:S02]  /*43e0*/  SHFL.IDX PT, R66, R120, 0x1, 0x181f ;  /* 0x00381f0078427f89 */ /* 0x00002400000e0000 */
.L_x_3094:
        /* <DEDUP_REMOVED lines=29> */
[----:B------:R-:W-:-:S02]  /*45c0*/  HADD2.F32 R60, -RZ, R150.H1_H1 ;  /* 0x30000096ff3c7230 */ /* 0x000fc40000004100 */
[----:B------:R-:W-:Y:S01]  /*45d0*/  FFMA.FTZ R63, R11, R62, R68 ;  /* 0x0000003e0b3f7223 */ /* 0x000fe20000010044 */
[----:B------:R-:W-:Y:S02]  /*45e0*/  HADD2.F32 R11, -RZ, R12.H1_H1 ;  /* 0x3000000cff0b7230 */ /* 0x000fe40000004100 */
[----:B------:R-:W-:Y:S01]  /*45f0*/  FFMA.FTZ R72, R15, R61, -R72 ;  /* 0x0000003d0f487223 */ /* 0x000fe20000010848 */
[----:B------:R-:W-:Y:S02]  /*4600*/  HADD2.F32 R13, -RZ, R14.H1_H1 ;  /* 0x3000000eff0d7230 */ /* 0x000fe40000004100 */
[----:B------:R-:W-:Y:S02]  /*4610*/  HADD2.F32 R151, -RZ, R151.H0_H0 ;  /* 0x20000097ff977230 */ /* 0x000fe40000004100 */
[----:B------:R-:W-:Y:S01]  /*4620*/  FMUL.FTZ R61, R11, R60 ;  /* 0x0000003c0b3d7220 */ /* 0x000fe20000410000 */
[----:B------:R-:W-:Y:S02]  /*4630*/  HADD2.F32 R12, -RZ, R12.H0_H0 ;  /* 0x2000000cff0c7230 */ /* 0x000fe40000004100 */
[----:B------:R-:W-:-:S02]  /*4640*/  HADD2.F32 R14, -RZ, R14.H0_H0 ;  /* 0x2000000eff0e7230 */ /* 0x000fc40000004100 */
[-C--:B------:R-:W-:Y:S01]  /*4650*/  FMUL.FTZ R69, R13, R151.reuse ;  /* 0x000000970d457220 */ /* 0x080fe20000410000 */
[----:B------:R-:W-:Y:S02]  /*4660*/  HADD2.F32 R15, -RZ, R149.H1_H1 ;  /* 0x30000095ff0f7230 */ /* 0x000fe40000004100 */
        /* <DEDUP_REMOVED lines=11> */
.L_x_2727:
[----:B------:R-:W-:Y:S05]  /*4720*/  BSYNC B3 ;  /* 0x0000000000037941 */ /* 0x000fea0003800000 */
.L_x_2726:
[----:B----4-:R0:W-:Y:S02]  /*4730*/  ST.E.128 desc[UR60][R64.64], R12 ;  /* 0x0000000c40007985 */ /* 0x0101e4000c101d3c */
.L_x_2725:
[----:B------:R-:W-:Y:S05]  /*4740*/  BSYNC B2 ;  /* 0x0000000000027941 */ /* 0x000fea0003800000 */
.L_x_2724:
        /* <DEDUP_REMOVED lines=26> */
[-C--:B------:R-:W-:Y:S01]  /*48f0*/  FFMA.FTZ R59, R11, R58.reuse, R62 ;  /* 0x0000003a0b3b7223 */ /* 0x080fe2000001003e */
[----:B------:R-:W-:Y:S01]  /*4900*/  FFMA.FTZ R64, R13, R58, -R64 ;  /* 0x0000003a0d407223 */ /* 0x000fe20000010840 */
[----:B------:R-:W-:Y:S01]  /*4910*/  FFMA.FTZ R68, R15, R57, -R68 ;  /* 0x000000390f447223 */ /* 0x000fe20000010844 */
[----:B------:R-:W-:-:S02]  /*4920*/  HADD2.F32 R11, -RZ, R12.H1_H1 ;  /* 0x3000000cff0b7230 */ /* 0x000fc40000004100 */
[----:B------:R-:W-:Y:S01]  /*4930*/  FFMA.FTZ R63, R56, R57, R63 ;  /* 0x00000039383f7223 */ /* 0x000fe2000001003f */
[----:B------:R-:W-:Y:S02]  /*4940*/  HADD2.F32 R15, -RZ, R148.H1_H1 ;  /* 0x30000094ff0f7230 */ /* 0x000fe40000004100 */
[----:B------:R-:W-:Y:S02]  /*4950*/  HADD2.F32 R12, -RZ, R12.H0_H0 ;  /* 0x2000000cff0c7230 */ /* 0x000fe40000004100 */
[--C-:B------:R-:W-:Y:S02]  /*4960*/  HADD2.F32 R13, -RZ, R14.reuse.H1_H1 ;  /* 0x3000000eff0d7230 */ /* 0x100fe40000004100 */
[-C--:B------:R-:W-:Y:S01]  /*4970*/  FMUL.FTZ R57, R11, R15.reuse ;  /* 0x0000000f0b397220 */ /* 0x080fe20000410000 */
[----:B------:R-:W-:Y:S02]  /*4980*/  HADD2.F32 R14, -RZ, R14.H0_H0 ;  /* 0x2000000eff0e7230 */ /* 0x000fe40000004100 */
[----:B------:R-:W-:Y:S01]  /*4990*/  FMUL.FTZ R56, R12, R15 ;  /* 0x0000000f0c387220 */ /* 0x000fe20000410000 */
[----:B------:R-:W-:-:S02]  /*49a0*/  HADD2.F32 R148, -RZ, R148.H0_H0 ;  /* 0x20000094ff947230 */ /* 0x000fc40000004100 */
        /* <DEDUP_REMOVED lines=9> */
[----:B------:R-:W-:Y:S01]  /*4a40*/  F2FP.F16.F32.PACK_AB R14, R58, R15 ;  /* 0x0000000f3a0e723e */ /* 0x000fe200000000ff */
[----:B------:R-:W-:Y:S01]  /*4a50*/  IMAD.MOV.U32 R15, RZ, RZ, R63 ;  /* 0x000000ffff0f7224 */ /* 0x000fe200078e003f */
[----:B------:R-:W-:-:S07]  /*4a60*/  F2FP.F16.F32.PACK_AB R12, R56, R57 ;  /* 0x00000039380c723e */ /* 0x000fce00000000ff */
.L_x_2731:
[----:B------:R-:W-:Y:S05]  /*4a70*/  BSYNC B3 ;  /* 0x0000000000037941 */ /* 0x000fea0003800000 */
.L_x_2730:
[----:B----4-:R0:W-:Y:S02]  /*4a80*/  ST.E.128 desc[UR60][R60.64], R12 ;  /* 0x0000000c3c007985 */ /* 0x0101e4000c101d3c */
.L_x_2729:
[----:B------:R-:W-:Y:S05]  /*4a90*/  BSYNC B2 ;  /* 0x0000000000027941 */ /* 0x000fea0003800000 */
.L_x_2728:
        /* <DEDUP_REMOVED lines=49> */
.L_x_2735:
[----:B------:R-:W-:Y:S05]  /*4db0*/  BSYNC B3 ;  /* 0x0000000000037941 */ /* 0x000fea0003800000 */
.L_x_2734:
[----:B----4-:R0:W-:Y:S02]  /*4dc0*/  ST.E.128 desc[UR60][R56.64], R12 ;  /* 0x0000000c38007985 */ /* 0x0101e4000c101d3c */
.L_x_2733:
[----:B------:R-:W-:Y:S05]  /*4dd0*/  BSYNC B2 ;  /* 0x0000000000027941 */ /* 0x000fea0003800000 */
.L_x_2732:
        /* <DEDUP_REMOVED lines=48> */
.L_x_2737:
[----:B------:R-:W-:Y:S05]  /*50e0*/  BSYNC B2 ;  /* 0x0000000000027941 */ /* 0x000fea0003800000 */
.L_x_2736:
[----:B----4-:R0:W-:Y:S02]  /*50f0*/  ST.E.128 desc[UR60][R52.64], R12 ;  /* 0x0000000c34007985 */ /* 0x0101e4000c101d3c */
.L_x_2723:
[----:B------:R-:W-:Y:S05]  /*5100*/  BSYNC B1 ;  /* 0x0000000000017941 */ /* 0x000fea0003800000 */
.L_x_2722:
[----:B------:R-:W-:-:S03]  /*5110*/  UMOV UR4, 0xffffffff ;  /* 0xffffffff00047882 */ /* 0x000fc60000000000 */
[----:B------:R-:W-:Y:S05]  /*5120*/  BRA.DIV UR4, `(.L_x_2738) ;  /* 0x000002a6045c7947 */ /* 0x000fea000b800000 */
[----:B01----:R-:W0:Y:S04]  /*5130*/  SHFL.IDX PT, R119, R119, 0x2, 0x181f ;  /* 0x00581f0077777f89 */ /* 0x003e2800000e0000 */
[----:B------:R-:W1:Y:S02]  /*5140*/  SHFL.IDX PT, R120, R120, 0x2, 0x181f ;  /* 0x00581f0078787f89 */ /* 0x000e6400000e0000 */
.L_x_3098:
        /* <DEDUP_REMOVED lines=50> */
.L_x_2743:
[----:B------:R-:W-:Y:S05]  /*5470*/  BSYNC B2 ;  /* 0x0000000000027941 */ /* 0x000fea0003800000 */
.L_x_2742:
[----:B--2---:R0:W-:Y:S02]  /*5480*/  ST.E.128 desc[UR60][R48.64], R12 ;  /* 0x0000000c30007985 */ /* 0x0041e4000c101d3c */
.L_x_2741:
[----:B------:R-:W-:Y:S05]  /*5490*/  BSYNC B1 ;  /* 0x0000000000017941 */ /* 0x000fea0003800000 */
.L_x_2740:
        /* <DEDUP_REMOVED lines=49> */
.L_x_2747:
[----:B------:R-:W-:Y:S05]  /*57b0*/  BSYNC B2 ;  /* 0x0000000000027941 */ /* 0x000fea0003800000 */
.L_x_2746:
[----:B----4-:R0:W-:Y:S02]  /*57c0*/  ST.E.128 desc[UR60][R44.64], R12 ;  /* 0x0000000c2c007985 */ /* 0x0101e4000c101d3c */
.L_x_2745:
[----:B------:R-:W-:Y:S05]  /*57d0*/  BSYNC B1 ;  /* 0x0000000000017941 */ /* 0x000fea0003800000 */
.L_x_2744:
        /* <DEDUP_REMOVED lines=49> */
.L_x_2751:
[----:B------:R-:W-:Y:S05]  /*5af0*/  BSYNC B2 ;  /* 0x0000000000027941 */ /* 0x000fea0003800000 */
.L_x_2750:
[----:B----4-:R0:W-:Y:S02]  /*5b00*/  ST.E.128 desc[UR60][R40.64], R12 ;  /* 0x0000000c28007985 */ /* 0x0101e4000c101d3c */
.L_x_2749:
[----:B------:R-:W-:Y:S05]  /*5b10*/  BSYNC B1 ;  /* 0x0000000000017941 */ /* 0x000fea0003800000 */
.L_x_2748:
        /* <DEDUP_REMOVED lines=48> */
.L_x_2753:
[----:B------:R-:W-:Y:S05]  /*5e20*/  BSYNC B1 ;  /* 0x0000000000017941 */ /* 0x000fea0003800000 */
.L_x_2752:
[----:B----4-:R0:W-:Y:S01]  /*5e30*/  ST.E.128 desc[UR60][R36.64], R12 ;  /* 0x0000000c24007985 */ /* 0x0101e2000c101d3c */
[----:B------:R-:W-:Y:S05]  /*5e40*/  BRA `(.L_x_2739) ;  /* 0x0000004000ac7947 */ /* 0x000fea0003800000 */
.L_x_2694:
        /* <DEDUP_REMOVED lines=17> */
[----:B------:R-:W-:Y:S02]  /*5f60*/  IADD3.X R35, R11, R6, RZ, P0, !PT ;  /* 0x000000060b237210 */ /* 0x000fe400007fe4ff */
[----:B------:R-:W-:Y:S02]  /*5f70*/  CS2R R38, SRZ ;  /* 0x0000000000267805 */ /* 0x000fe4000001ff00 */
[----:B------:R-:W-:Y:S01]  /*5f80*/  LEA R48, P4, R34, UR4, 0x1 ;  /* 0x0000000422307c11 */ /* 0x000fe2000f8808ff */
[----:B------:R-:W-:Y:S01]  /*5f90*/  IMAD.X R33, R80, 0x1, R8, P5 ;  /* 0x0000000150217824 */ /* 0x000fe200028e0608 */
        /* <DEDUP_REMOVED lines=11> */
[----:B------:R-:W-:-:S03]  /*6050*/  CS2R R32, SRZ ;  /* 0x0000000000207805 */ /* 0x000fc6000001ff00 */
[----:B------:R0:W5:Y:S04]  /*6060*/  @!P5 LDG.E.128 R40, desc[UR60][R52.64+0x80] ;  /* 0x0000803c3428d981 */ /* 0x000168000c1e1d00 */
[----:B------:R0:W5:Y:S04]  /*6070*/  @!P4 LDG.E.128 R36, desc[UR60][R48.64] ;  /* 0x0000003c3024c981 */ /* 0x000168000c1e1d00 */
[----:B------:R0:W5:Y:S04]  /*6080*/  @!P5 LDG.E.128 R32, desc[UR60][R48.64+0x80] ;  /* 0x0000803c3020d981 */ /* 0x000168000c1e1d00 */
[----:B------:R0:W5:Y:S02]  /*6090*/  @!P4 LDG.E.128 R44, desc[UR60][R52.64] ;  /* 0x0000003c342cc981 */ /* 0x000164000c1e1d00 */
.L_x_2755:
[----:B------:R-:W-:Y:S05]  /*60a0*/  BSYNC B1 ;  /* 0x0000000000017941 */ /* 0x000fea0003800000 */
.L_x_2754:
        /* <DEDUP_REMOVED lines=33> */
[----:B------:R-:W-:Y:S02]  /*62c0*/  PRMT R159, R159, 0x5410, R48 ;  /* 0x000054109f9f7816 */ /* 0x000fe40000000030 */
[----:B------:R-:W-:Y:S02]  /*62d0*/  CS2R R60, SRZ ;  /* 0x00000000003c7805 */ /* 0x000fe4000001ff00 */
        /* <DEDUP_REMOVED lines=30> */
.L_x_2757:
[----:B------:R-:W-:Y:S05]  /*64c0*/  BSYNC B1 ;  /* 0x0000000000017941 */ /* 0x000fea0003800000 */
.L_x_2756:
        /* <DEDUP_REMOVED lines=9> */
[----:B------:R-:W-:Y:S01]  /*6560*/  CS2R R78, SRZ ;  /* 0x00000000004e7805 */ /* 0x000fe2000001ff00 */
[----:B-----5:R-:W-:Y:S01]  /*6570*/  IMAD.MOV.U32 R81, RZ, RZ, R50 ;  /* 0x000000ffff517224 */ /* 0x020fe200078e0032 */
[----:B------:R-:W-:-:S03]  /*6580*/  CS2R R76, SRZ ;  /* 0x00000000004c7805 */ /* 0x000fc6000001ff00 */
[----:B------:R-:W-:Y:S05]  /*6590*/  @P5 BRA `(.L_x_2759) ;  /* 0x0000000000505947 */ /* 0x000fea0003800000 */
[----:B------:R-:W-:Y:S01]  /*65a0*/  IADD3 R14, P0, P6, R100, R109, R14 ;  /* 0x0000006d640e7210 */ /* 0x000fe20007e1e00e */
[----:B------:R-:W-:Y:S01]  /*65b0*/  ULDC.64 UR4, c[0x0][0x3e8] ;  /* 0x0000fa0000047ab9 */ /* 0x000fe20000000a00 */
[----:B------:R-:W-:Y:S02]  /*65c0*/  ULDC.64 UR6, c[0x0][0x400] ;  /* 0x0001000000067ab9 */ /* 0x000fe40000000a00 */
        /* <DEDUP_REMOVED lines=17> */
.L_x_2759:
[----:B------:R-:W-:Y:S05]  /*66e0*/  BSYNC B1 ;  /* 0x0000000000017941 */ /* 0x000fea0003800000 */
.L_x_2758:
[----:B------:R-:W2:Y:S01]  /*66f0*/  LDL R11, [R1+0x5c] ;  /* 0x00005c00010b7983 */ /* 0x000ea20000100800 */
[----:B0-----:R-:W-:Y:S01]  /*6700*/  IMAD.MOV.U32 R12, RZ, RZ, R48 ;  /* 0x000000ffff0c7224 */ /* 0x001fe200078e0030 */
[----:B------:R-:W-:Y:S01]  /*6710*/  PRMT R150, R81, 0x7610, R150 ;  /* 0x0000761051967816 */ /* 0x000fe20000000096 */
[----:B------:R-:W-:Y:S02]  /*6720*/  IMAD.MOV.U32 R13, RZ, RZ, R49 ;  /* 0x000000ffff0d7224 */ /* 0x000fe400078e0031 */
[----:B------:R-:W-:-:S03]  /*6730*/  IMAD.MOV.U32 R14, RZ, RZ, R54 ;  /* 0x000000ffff0e7224 */ /* 0x000fc600078e0036 */
[----:B------:R-:W-:Y:S01]  /*6740*/  PRMT R151, R12, 0x5410, R13 ;  /* 0x000054100c977816 */ /* 0x000fe2000000000d */
[----:B------:R-:W-:Y:S01]  /*6750*/  IMAD.MOV.U32 R12, RZ, RZ, R52 ;  /* 0x000000ffff0c7224 */ /* 0x000fe200078e0034 */
[----:B------:R-:W-:Y:S01]  /*6760*/  PRMT R161, R14, 0x7610, R161 ;  /* 0x000076100ea17816 */ /* 0x000fe200000000a1 */
[----:B------:R-:W-:Y:S02]  /*6770*/  IMAD.MOV.U32 R13, RZ, RZ, R53 ;  /* 0x000000ffff0d7224 */ /* 0x000fe400078e0035 */
[----:B------:R-:W-:-:S03]  /*6780*/  IMAD.MOV.U32 R14, RZ, RZ, R58 ;  /* 0x000000ffff0e7224 */ /* 0x000fc600078e003a */
[----:B------:R-:W-:Y:S01]  /*6790*/  PRMT R165, R13, 0x7610, R165 ;  /* 0x000076100da57816 */ /* 0x000fe200000000a5 */
[----:B------:R-:W-:Y:S01]  /*67a0*/  IMAD.MOV.U32 R13, RZ, RZ, R57 ;  /* 0x000000ffff0d7224 */ /* 0x000fe200078e0039 */
[----:B------:R-:W-:Y:S01]  /*67b0*/  PRMT R152, R14, 0x7610, R152 ;  /* 0x000076100e987816 */ /* 0x000fe20000000098 */
[----:B------:R-:W-:-:S05]  /*67c0*/  IMAD.MOV.U32 R14, RZ, RZ, R62 ;  /* 0x000000ffff0e7224 */ /* 0x000fca00078e003e */
[----:B------:R-:W-:Y:S01]  /*67d0*/  PRMT R161, R161, 0x5410, R14 ;  /* 0x00005410a1a17816 */ /* 0x000fe2000000000e */
[----:B-----5:R-:W-:-:S05]  /*67e0*/  IMAD.MOV.U32 R14, RZ, RZ, R66 ;  /* 0x000000ffff0e7224 */ /* 0x020fca00078e0042 */
[----:B------:R-:W-:Y:S01]  /*67f0*/  PRMT R142, R14, 0x7610, R142 ;  /* 0x000076100e8e7816 */ /* 0x000fe2000000008e */
[----:B------:R-:W-:-:S05]  /*6800*/  IMAD.MOV.U32 R14, RZ, RZ, R70 ;  /* 0x000000ffff0e7224 */ /* 0x000fca00078e0046 */
[----:B------:R-:W-:Y:S01]  /*6810*/  PRMT R147, R14, 0x7610, R147 ;  /* 0x000076100e937816 */ /* 0x000fe20000000093 */
[----:B------:R-:W-:-:S05]  /*6820*/  IMAD.MOV.U32 R14, RZ, RZ, R74 ;  /* 0x000000ffff0e7224 */ /* 0x000fca00078e004a */
[----:B------:R-:W-:Y:S01]  /*6830*/  PRMT R144, R14, 0x7610, R144 ;  /* 0x000076100e907816 */ /* 0x000fe20000000090 */
[----:B------:R-:W-:Y:S01]  /*6840*/  IMAD.MOV.U32 R14, RZ, RZ, R77 ;  /* 0x000000ffff0e7224 */ /* 0x000fe200078e004d */
[----:B--2---:R-:W-:Y:S02]  /*6850*/  R2UR UR4, R11 ;  /* 0x000000000b0472ca */ /* 0x004fe400000e0000 */
[----:B------:R-:W-:-:S04]  /*6860*/  MOV R11, R51 ;  /* 0x00000033000b7202 */ /* 0x000fc80000000f00 */
[----:B------:R-:W-:Y:S02]  /*6870*/  PRMT R150, R150, 0x5410, R11 ;  /* 0x0000541096967816 */ /* 0x000fe4000000000b */
[----:B------:R-:W-:-:S04]  /*6880*/  MOV R11, R55 ;  /* 0x00000037000b7202 */ /* 0x000fc80000000f00 */
[----:B------:R-:W-:Y:S01]  /*6890*/  PRMT R154, R12, 0x5410, R11 ;  /* 0x000054100c9a7816 */ /* 0x000fe2000000000b */
[----:B------:R-:W-:Y:S01]  /*68a0*/  IMAD.MOV.U32 R12, RZ, RZ, R56 ;  /* 0x000000ffff0c7224 */ /* 0x000fe200078e0038 */
[----:B------:R-:W-:Y:S01]  /*68b0*/  MOV R11, R59 ;  /* 0x0000003b000b7202 */ /* 0x000fe20000000f00 */
[----:B------:R-:W-:-:S03]  /*68c0*/  UISETP.NE.AND UP0, UPT, UR4, 0x3, UPT ;  /* 0x000000030400788c */ /* 0x000fc6000bf05270 */
[----:B------:R-:W-:Y:S01]  /*68d0*/  PRMT R153, R12, 0x5410, R13 ;  /* 0x000054100c997816 */ /* 0x000fe2000000000d */
[----:B------:R-:W-:Y:S01]  /*68e0*/  IMAD.MOV.U32 R12, RZ, RZ, R60 ;  /* 0x000000ffff0c7224 */ /* 0x000fe200078e003c */
[----:B------:R-:W-:Y:S01]  /*68f0*/  PRMT R152, R152, 0x5410, R11 ;  /* 0x0000541098987816 */ /* 0x000fe2000000000b */
[----:B------:R-:W-:Y:S01]  /*6900*/  IMAD.MOV.U32 R13, RZ, RZ, R61 ;  /* 0x000000ffff0d7224 */ /* 0x000fe200078e003d */
[----:B------:R-:W-:Y:S02]  /*6910*/  MOV R11, R63 ;  /* 0x0000003f000b7202 */ /* 0x000fe40000000f00 */
[----:B------:R-:W-:Y:S02]  /*6920*/  PLOP3.LUT P0, PT, PT, PT, UP0, 0x80, 0x0 ;  /* 0x000000000000781c */ /* 0x000fe40003f0f008 */
        /* <DEDUP_REMOVED lines=24> */
.L_x_2760:
[----:B------:R-:W-:Y:S01]  /*6ab0*/  IMAD R89, R212, 0x8, R22 ;  /* 0x00000008d4597824 */ /* 0x000fe200078e0216 */
[----:B------:R-:W-:Y:S01]  /*6ac0*/  SHF.L.U32 R90, R227, 0x1f, RZ ;  /* 0x0000001fe35a7819 */ /* 0x000fe200000006ff */
[----:B------:R-:W0:Y:S01]  /*6ad0*/  LDC R136, c[0x0][0x2f4] ;  /* 0x0000bd00ff887b82 */ /* 0x000e220000000800 */
[----:B------:R-:W-:Y:S02]  /*6ae0*/  BSSY B1, `(.L_x_2761) ;  /* 0x0000003000017945 */ /* 0x000fe40003800000 */
[----:B------:R-:W1:Y:S02]  /*6af0*/  SYNCS.PHASECHK.TRANS64.TRYWAIT P6, [R89+URZ+0x38890], R90 ;  /* 0x0388905a590075a7 */ /* 0x000e6400080c017f */
[----:B-1----:R-:W-:Y:S05]  /*6b00*/  @!P6 BRA `(.L_x_2762) ;  /* 0x0000028c0030e947 */ /* 0x002fea0003800000 */
.L_x_3099:
[----:B------:R-:W-:Y:S05]  /*6b10*/  BSYNC B1 ;  /* 0x0000000000017941 */ /* 0x000fea0003800000 */
.L_x_2761:
[----:B------:R-:W-:Y:S01]  /*6b20*/  UMOV UR4, 0xffffffff ;  /* 0xffffffff00047882 */ /* 0x000fe20000000000 */
[----:B0-----:R-:W-:Y:S02]  /*6b30*/  IADD3 R137, -R115, R136, RZ ;  /* 0x0000008873897210 */ /* 0x001fe40007ffe1ff */
[----:B------:R-:W-:Y:S05]  /*6b40*/  BRA.DIV UR4, `(.L_x_2763) ;  /* 0x0000028e04347947 */ /* 0x000fea000b800000 */
[----:B------:R0:W2:Y:S04]  /*6b50*/  SHFL.IDX PT, R125, R119, RZ, 0x181f ;  /* 0x00181fff777d7589 */ /* 0x0000a800000e0000 */
[----:B------:R0:W3:Y:S02]  /*6b60*/  SHFL.IDX PT, R124, R120, RZ, 0x181f ;  /* 0x00181fff787c7589 */ /* 0x0000e400000e0000 */
.L_x_3103:
[----:B------:R-:W-:Y:S04]  /*6b70*/  BSSY B1, `(.L_x_2764) ;  /* 0x00000ec000017945 */ /* 0x000fe80003800000 */
[----:B------:R-:W-:Y:S05]  /*6b80*/  @P3 BRA `(.L_x_2765) ;  /* 0x0000000c00a83947 */ /* 0x000fea0003800000 */
[----:B------:R-:W-:Y:S01]  /*6b90*/  ISETP.NE.AND P3, PT, R4, RZ, PT ;  /* 0x000000ff0400720c */ /* 0x000fe20003f65270 */
[----:B------:R-:W-:-:S12]  /*6ba0*/  BSSY B2, `(.L_x_2766) ;  /* 0x0000074000027945 */ /* 0x000fd80003800000 */
[----:B------:R-:W-:Y:S05]  /*6bb0*/  @!P3 BRA `(.L_x_2767) ;  /* 0x0000000400c8b947 */ /* 0x000fea0003800000 */
[----:B------:R-:W4:Y:S01]  /*6bc0*/  LDL R14, [R1+0x50] ;  /* 0x00005000010e7983 */ /* 0x000f220000100800 */
        /* <DEDUP_REMOVED lines=14> */
[----:B------:R-:W-:Y:S02]  /*6cb0*/  ISETP.GE.AND P3, PT, R129, R136, PT ;  /* 0x000000888100720c */ /* 0x000fe40003f66270 */
[----:B------:R-:W-:Y:S01]  /*6cc0*/  LOP3.LUT R11, R11, R13, RZ, 0x3c, !PT ;  /* 0x0000000d0b0b7212 */ /* 0x000fe200078e3cff */
[----:B------:R-:W-:-:S10]  /*6cd0*/  IMAD R13, R212, 0x5000, R134 ;  /* 0x00005000d40d7824 */ /* 0x000fd400078e0286 */
[----:B------:R-:W-:-:S04]  /*6ce0*/  @!P3 IMAD.WIDE R128, R129, 0x2, R124 ;  /* 0x000000028180b825 */ /* 0x000fc800078e027c */
[----:B----4-:R-:W-:-:S04]  /*6cf0*/  IMAD R12, R12, 0x1400, R14 ;  /* 0x000014000c0c7824 */ /* 0x010fc800078e020e */
[----:B------:R-:W-:Y:S02]  /*6d00*/  IMAD.IADD R11, R12, 0x1, R11 ;  /* 0x000000010c0b7824 */ /* 0x000fe400078e020b */
[----:B------:R-:W-:Y:S02]  /*6d10*/  IMAD R12, R13, 0x2, R22 ;  /* 0x000000020d0c7824 */ /* 0x000fe400078e0216 */
[----:B------:R-:W-:-:S04]  /*6d20*/  IMAD R11, R212, 0x5000, R11 ;  /* 0x00005000d40b7824 */ /* 0x000fc800078e020b */
[----:B------:R-:W2:Y:S01]  /*6d30*/  LDS.128 R12, [R12+0x24400] ;  /* 0x024400000c0c7984 */ /* 0x000ea20000000c00 */
[----:B------:R-:W-:-:S06]  /*6d40*/  LEA R80, R11, R22, 0x1 ;  /* 0x000000160b507211 */ /* 0x000fcc00078e08ff */
[----:B------:R-:W3:Y:S01]  /*6d50*/  LDS.128 R80, [R80+0x24400] ;  /* 0x0244000050507984 */ /* 0x000ee20000000c00 */
[----:B------:R-:W-:Y:S05]  /*6d60*/  @P6 BRA `(.L_x_2769) ;  /* 0x0000000400506947 */ /* 0x000fea0003800000 */
[----:B------:R-:W-:Y:S01]  /*6d70*/  SHF.R.U64 R11, R36, 0x10, R37 ;  /* 0x00000010240b7819 */ /* 0x000fe20000001225 */
[----:B--2---:R-:W-:Y:S01]  /*6d80*/  HADD2.F32 R158, -RZ, R13.H0_H0 ;  /* 0x2000000dff9e7230 */ /* 0x004fe20000004100 */
[--C-:B------:R-:W-:Y:S01]  /*6d90*/  SHF.R.U64 R36, R44, 0x10, R45.reuse ;  /* 0x000000102c247819 */ /* 0x100fe2000000122d */
[----:B------:R-:W-:Y:S01]  /*6da0*/  HADD2.F32 R155, -RZ, R155.H0_H0 ;  /* 0x2000009bff9b7230 */ /* 0x000fe20000004100 */
[----:B------:R-:W-:Y:S01]  /*6db0*/  SHF.R.U32.HI R44, RZ, 0x10, R45 ;  /* 0x00000010ff2c7819 */ /* 0x000fe2000001162d */
[----:B------:R-:W-:Y:S01]  /*6dc0*/  HADD2.F32 R13, -RZ, R13.H1_H1 ;  /* 0x3000000dff0d7230 */ /* 0x000fe20000004100 */
[--C-:B------:R-:W-:Y:S01]  /*6dd0*/  SHF.R.U64 R45, R46, 0x10, R47.reuse ;  /* 0x000000102e2d7819 */ /* 0x100fe2000000122f */
[----:B------:R-:W-:Y:S01]  /*6de0*/  HADD2.F32 R36, -RZ, R36.H0_H0 ;  /* 0x20000024ff247230 */ /* 0x000fe20000004100 */
[----:B------:R-:W-:Y:S01]  /*6df0*/  SHF.R.U32.HI R46, RZ, 0x10, R47 ;  /* 0x00000010ff2e7819 */ /* 0x000fe2000001162f */
[----:B------:R-:W-:Y:S01]  /*6e00*/  HADD2.F32 R47, -RZ, R156.H0_H0 ;  /* 0x2000009cff2f7230 */ /* 0x000fe20000004100 */
[----:B------:R-:W-:Y:S01]  /*6e10*/  SHF.R.U32.HI R37, RZ, 0x10, R37 ;  /* 0x00000010ff257819 */ /* 0x000fe20000011625 */
[--C-:B---3--:R-:W-:Y:S01]  /*6e20*/  HADD2.F32 R156, -RZ, R81.reuse.H0_H0 ;  /* 0x20000051ff9c7230 */ /* 0x108fe20000004100 */
[--C-:B------:R-:W-:Y:S01]  /*6e30*/  SHF.R.U64 R38, R38, 0x10, R39.reuse ;  /* 0x0000001026267819 */ /* 0x100fe20000001227 */
[----:B------:R-:W-:Y:S01]  /*6e40*/  HADD2.F32 R81, -RZ, R81.H1_H1 ;  /* 0x30000051ff517230 */ /* 0x000fe20000004100 */
[----:B------:R-:W-:Y:S01]  /*6e50*/  SHF.R.U32.HI R39, RZ, 0x10, R39 ;  /* 0x00000010ff277819 */ /* 0x000fe20000011627 */
[----:B------:R-:W-:-:S02]  /*6e60*/  HADD2.F32 R160, -RZ, R37.H0_H0 ;  /* 0x20000025ffa07230 */ /* 0x000fc40000004100 */
[-C--:B------:R-:W-:Y:S01]  /*6e70*/  FMUL.FTZ R37, R156, R47.reuse ;  /* 0x0000002f9c257220 */ /* 0x080fe20000410000 */
[----:B------:R-:W-:Y:S02]  /*6e80*/  HADD2.F32 R44, -RZ, R44.H0_H0 ;  /* 0x2000002cff2c7230 */ /* 0x000fe40000004100 */
[C---:B------:R-:W-:Y:S01]  /*6e90*/  FMUL.FTZ R47, R158.reuse, R47 ;  /* 0x0000002f9e2f7220 */ /* 0x040fe20000410000 */
[----:B------:R-:W-:Y:S02]  /*6ea0*/  HADD2.F32 R46, -RZ, R46.H0_H0 ;  /* 0x2000002eff2e7230 */ /* 0x000fe40000004100 */
[-C--:B------:R-:W-:Y:S01]  /*6eb0*/  FFMA.FTZ R37, R158, R155.reuse, -R37 ;  /* 0x0000009b9e257223 */ /* 0x080fe20000010825 */
[----:B------:R-:W-:Y:S02]  /*6ec0*/  HADD2.F32 R158, -RZ, R15.H0_H0 ;  /* 0x2000000fff9e7230 */ /* 0x000fe40000004100 */
[----:B------:R-:W-:Y:S01]  /*6ed0*/  FMUL.FTZ R162, R81, R44 ;  /* 0x0000002c51a27220 */ /* 0x000fe20000410000 */
[----:B------:R-:W-:Y:S01]  /*6ee0*/  FFMA.FTZ R47, R156, R155, R47 ;  /* 0x0000009b9c2f7223 */ /* 0x000fe2000001002f */
[----:B------:R-:W-:-:S02]  /*6ef0*/  HADD2.F32 R156, -RZ, R83.H0_H0 ;  /* 0x20000053ff9c7230 */ /* 0x000fc40000004100 */
[C---:B------:R-:W-:Y:S01]  /*6f00*/  FMUL.FTZ R44, R13.reuse, R44 ;  /* 0x0000002c0d2c7220 */ /* 0x040fe20000410000 */
[----:B------:R-:W-:Y:S02]  /*6f10*/  HADD2.F32 R83, -RZ, R83.H1_H1 ;  /* 0x30000053ff537230 */ /* 0x000fe40000004100 */
[-C--:B------:R-:W-:Y:S01]  /*6f20*/  FFMA.FTZ R162, R13, R160.reuse, -R162 ;  /* 0x000000a00da27223 */ /* 0x080fe200000108a2 */
[----:B------:R-:W-:Y:S02]  /*6f30*/  HADD2.F32 R15, -RZ, R15.H1_H1 ;  /* 0x3000000fff0f7230 */ /* 0x000fe40000004100 */
[----:B------:R-:W-:Y:S01]  /*6f40*/  FFMA.FTZ R44, R81, R160, R44 ;  /* 0x000000a0512c7223 */ /* 0x000fe2000001002c */
[----:B------:R-:W-:Y:S02]  /*6f50*/  HADD2.F32 R13, -RZ, R164.H0_H0 ;  /* 0x200000a4ff0d7230 */ /* 0x000fe40000004100 */
[----:B------:R-:W-:Y:S01]  /*6f60*/  FMUL.FTZ R164, R83, R46 ;  /* 0x0000002e53a47220 */ /* 0x000fe20000410000 */
[----:B------:R-:W-:-:S02]  /*6f70*/  HADD2.F32 R160, -RZ, R39.H0_H0 ;  /* 0x20000027ffa07230 */ /* 0x000fc40000004100 */
[----:B------:R-:W-:Y:S01]  /*6f80*/  FMUL.FTZ R46, R15, R46 ;  /* 0x0000002e0f2e7220 */ /* 0x000fe20000410000 */
[----:B------:R-:W-:Y:S02]  /*6f90*/  HADD2.F32 R81, -RZ, R157.H1_H1 ;  /* 0x3000009dff517230 */ /* 0x000fe40000004100 */
[-C--:B------:R-:W-:Y:S01]  /*6fa0*/  FMUL.FTZ R39, R156, R13.reuse ;  /* 0x0000000d9c277220 */ /* 0x080fe20000410000 */
[C---:B------:R-:W-:Y:S01]  /*6fb0*/  FMUL.FTZ R13, R158.reuse, R13 ;  /* 0x0000000d9e0d7220 */ /* 0x040fe20000410000 */
[-C--:B------:R-:W-:Y:S01]  /*6fc0*/  FFMA.FTZ R46, R83, R160.reuse, R46 ;  /* 0x000000a0532e7223 */ /* 0x080fe2000001002e */
[----:B------:R-:W-:Y:S02]  /*6fd0*/  HADD2.F32 R83, -RZ, R80.H1_H1 ;  /* 0x30000050ff537230 */ /* 0x000fe40000004100 */
[-C--:B------:R-:W-:Y:S01]  /*6fe0*/  FFMA.FTZ R39, R158, R81.reuse, -R39 ;  /* 0x000000519e277223 */ /* 0x080fe20000010827 */
[----:B------:R-:W-:Y:S02]  /*6ff0*/  HADD2.F32 R155, -RZ, R12.H1_H1 ;  /* 0x3000000cff9b7230 */ /* 0x000fe40000004100 */
[----:B------:R-:W-:Y:S01]  /*7000*/  FFMA.FTZ R13, R156, R81, R13 ;  /* 0x000000519c0d7223 */ /* 0x000fe2000001000d */
[----:B------:R-:W-:Y:S01]  /*7010*/  FFMA.FTZ R164, R15, R160, -R164 ;  /* 0x000000a00fa47223 */ /* 0x000fe200000108a4 */
[----:B------:R-:W-:Y:S01]  /*7020*/  HADD2.F32 R15, -RZ, R170.H0_H0 ;  /* 0x200000aaff0f7230 */ /* 0x000fe20000004100 */
[----:B------:R-:W-:Y:S01]  /*7030*/  F2FP.F16.F32.PACK_AB R37, R162, R37 ;  /* 0x00000025a225723e */ /* 0x000fe200000000ff */
[----:B------:R-:W-:-:S02]  /*7040*/  HADD2.F32 R158, -RZ, R80.H0_H0 ;  /* 0x20000050ff9e7230 */ /* 0x000fc40000004100 */
[-C--:B------:R-:W-:Y:S01]  /*7050*/  FMUL.FTZ R80, R83, R36.reuse ;  /* 0x0000002453507220 */ /* 0x080fe20000410000 */
[----:B------:R-:W-:Y:S02]  /*7060*/  HADD2.F32 R156, -RZ, R12.H0_H0 ;  /* 0x2000000cff9c7230 */ /* 0x000fe40000004100 */
[----:B------:R-:W-:Y:S01]  /*7070*/  FMUL.FTZ R36, R155, R36 ;  /* 0x000000249b247220 */ /* 0x000fe20000410000 */
[----:B------:R-:W-:Y:S02]  /*7080*/  HADD2.F32 R12, -RZ, R11.H0_H0 ;  /* 0x2000000bff0c7230 */ /* 0x000fe40000004100 */
[-C--:B------:R-:W-:Y:S01]  /*7090*/  FMUL.FTZ R11, R158, R15.reuse ;  /* 0x0000000f9e0b7220 */ /* 0x080fe20000410000 */
[----:B------:R-:W-:Y:S02]  /*70a0*/  HADD2.F32 R81, -RZ, R159.H0_H0 ;  /* 0x2000009fff517230 */ /* 0x000fe40000004100 */
[----:B------:R-:W-:Y:S01]  /*70b0*/  FMUL.FTZ R15, R156, R15 ;  /* 0x0000000f9c0f7220 */ /* 0x000fe20000410000 */
[----:B------:R-:W-:-:S02]  /*70c0*/  HADD2.F32 R45, -RZ, R45.H0_H0 ;  /* 0x2000002dff2d7230 */ /* 0x000fc40000004100 */
[-C--:B------:R-:W-:Y:S01]  /*70d0*/  FFMA.FTZ R80, R155, R12.reuse, -R80 ;  /* 0x0000000c9b507223 */ /* 0x080fe20000010850 */
[----:B------:R-:W-:Y:S01]  /*70e0*/  FFMA.FTZ R36, R83, R12, R36 ;  /* 0x0000000c53247223 */ /* 0x000fe20000010024 */
[----:B------:R-:W-:Y:S02]  /*70f0*/  HADD2.F32 R155, -RZ, R82.H0_H0 ;  /* 0x20000052ff9b7230 */ /* 0x000fe40000004100 */
[-C--:B------:R-:W-:Y:S01]  /*7100*/  FFMA.FTZ R11, R156, R81.reuse, -R11 ;  /* 0x000000519c0b7223 */ /* 0x080fe2000001080b */
[----:B------:R-:W-:Y:S02]  /*7110*/  HADD2.F32 R12, -RZ, R159.H1_H1 ;  /* 0x3000009fff0c7230 */ /* 0x000fe40000004100 */
[----:B------:R-:W-:Y:S01]  /*7120*/  FFMA.FTZ R15, R158, R81, R15 ;  /* 0x000000519e0f7223 */ /* 0x000fe2000001000f */
[----:B------:R-:W-:Y:S01]  /*7130*/  HADD2.F32 R83, -RZ, R14.H0_H0 ;  /* 0x2000000eff537230 */ /* 0x000fe20000004100 */
[----:B------:R-:W-:Y:S01]  /*7140*/  F2FP.F16.F32.PACK_AB R39, R164, R39 ;  /* 0x00000027a427723e */ /* 0x000fe200000000ff */
[----:B------:R-:W-:Y:S01]  /*7150*/  HADD2.F32 R82, -RZ, R82.H1_H1 ;  /* 0x30000052ff527230 */ /* 0x000fe20000004100 */
[----:B------:R-:W-:Y:S01]  /*7160*/  F2FP.F16.F32.PACK_AB R80, R80, R11 ;  /* 0x0000000b5050723e */ /* 0x000fe200000000ff */
[----:B------:R-:W-:Y:S01]  /*7170*/  HADD2.F32 R14, -RZ, R14.H1_H1 ;  /* 0x3000000eff0e7230 */ /* 0x000fe20000004100 */
[----:B------:R-:W-:Y:S01]  /*7180*/  F2FP.F16.F32.PACK_AB R36, R36, R15 ;  /* 0x0000000f2424723e */ /* 0x000fe200000000ff */
[----:B------:R-:W-:-:S02]  /*7190*/  HADD2.F32 R81, -RZ, R157.H0_H0 ;  /* 0x2000009dff517230 */ /* 0x000fc40000004100 */
[-C--:B------:R-:W-:Y:S01]  /*71a0*/  FMUL.FTZ R159, R82, R45.reuse ;  /* 0x0000002d529f7220 */ /* 0x080fe20000410000 */
[----:B------:R-:W-:Y:S02]  /*71b0*/  HADD2.F32 R157, -RZ, R38.H0_H0 ;  /* 0x20000026ff9d7230 */ /* 0x000fe40000004100 */
[-C--:B------:R-:W-:Y:S01]  /*71c0*/  FMUL.FTZ R38, R155, R12.reuse ;  /* 0x0000000c9b267220 */ /* 0x080fe20000410000 */
[C---:B------:R-:W-:Y:S01]  /*71d0*/  FMUL.FTZ R12, R83.reuse, R12 ;  /* 0x0000000c530c7220 */ /* 0x040fe20000410000 */
[----:B------:R-:W-:Y:S01]  /*71e0*/  FMUL.FTZ R45, R14, R45 ;  /* 0x0000002d0e2d7220 */ /* 0x000fe20000410000 */
[----:B------:R-:W-:Y:S01]  /*71f0*/  MOV R15, R39 ;  /* 0x00000027000f7202 */ /* 0x000fe20000000f00 */
[-C--:B------:R-:W-:Y:S01]  /*7200*/  FFMA.FTZ R38, R83, R81.reuse, -R38 ;  /* 0x0000005153267223 */ /* 0x080fe20000010826 */
[----:B------:R-:W-:Y:S01]  /*7210*/  FFMA.FTZ R12, R155, R81, R12 ;  /* 0x000000519b0c7223 */ /* 0x000fe2000001000c */
[-C--:B------:R-:W-:Y:S01]  /*7220*/  FFMA.FTZ R45, R82, R157.reuse, R45 ;  /* 0x0000009d522d7223 */ /* 0x080fe2000001002d */
[----:B------:R-:W-:Y:S01]  /*7230*/  FFMA.FTZ R159, R14, R157, -R159 ;  /* 0x0000009d0e9f7223 */ /* 0x000fe2000001089f */
[----:B------:R-:W-:Y:S01]  /*7240*/  F2FP.F16.F32.PACK_AB R83, R46, R13 ;  /* 0x0000000d2e53723e */ /* 0x000fe200000000ff */
[----:B------:R-:W-:Y:S01]  /*7250*/  IMAD.MOV.U32 R13, RZ, RZ, R37 ;  /* 0x000000ffff0d7224 */ /* 0x000fe200078e0025 */
[----:B------:R-:W-:-:S02]  /*7260*/  F2FP.F16.F32.PACK_AB R81, R44, R47 ;  /* 0x0000002f2c51723e */ /* 0x000fc400000000ff */
[----:B------:R-:W-:Y:S01]  /*7270*/  F2FP.F16.F32.PACK_AB R82, R45, R12 ;  /* 0x0000000c2d52723e */ /* 0x000fe200000000ff */
[----:B------:R-:W-:Y:S01]  /*7280*/  IMAD.MOV.U32 R12, RZ, RZ, R80 ;  /* 0x000000ffff0c7224 */ /* 0x000fe200078e0050 */
[----:B------:R-:W-:Y:S01]  /*7290*/  F2FP.F16.F32.PACK_AB R14, R159, R38 ;  /* 0x000000269f0e723e */ /* 0x000fe200000000ff */
[----:B------:R-:W-:-:S07]  /*72a0*/  IMAD.MOV.U32 R80, RZ, RZ, R36 ;  /* 0x000000ffff507224 */ /* 0x000fce00078e0024 */
.L_x_2769:
[----:B------:R-:W-:Y:S05]  /*72b0*/  BSYNC B3 ;  /* 0x0000000000037941 */ /* 0x000fea0003800000 */
.L_x_2768:
[----:B--2---:R4:W-:Y:S04]  /*72c0*/  ST.E.128 desc[UR60][R126.64], R12 ;  /* 0x0000000c7e007985 */ /* 0x0049e8000c101d3c */
[----:B---3--:R4:W-:Y:S02]  /*72d0*/  @!P3 ST.E.128 desc[UR60][R128.64], R80 ;  /* 0x000000508000b985 */ /* 0x0089e4000c101d3c */
.L_x_2767:
[----:B------:R-:W-:Y:S05]  /*72e0*/  BSYNC B2 ;  /* 0x0000000000027941 */ /* 0x000fea0003800000 */
.L_x_2766:
[----:B------:R-:W-:-:S13]  /*72f0*/  ISETP.NE.AND P3, PT, R25, RZ, PT ;  /* 0x000000ff1900720c */ /* 0x000fda0003f65270 */
[----:B------:R-:W-:Y:S05]  /*7300*/  @!P3 BRA `(.L_x_2765) ;  /* 0x0000000400c8b947 */ /* 0x000fea0003800000 */
[----:B----4-:R-:W4:Y:S01]  /*7310*/  LDL R15, [R1+0x50] ;  /* 0x00005000010f7983 */ /* 0x010f220000100800 */
        /* <DEDUP_REMOVED lines=15> */
[----:B------:R-:W-:-:S11]  /*7410*/  LOP3.LUT R12, R12, R14, RZ, 0x3c, !PT ;  /* 0x0000000e0c0c7212 */ /* 0x000fd600078e3cff */
[----:B------:R-:W-:-:S04]  /*7420*/  @!P3 IMAD.WIDE R124, R11, 0x2, R124 ;  /* 0x000000020b7cb825 */ /* 0x000fc800078e027c */
[----:B----4-:R-:W-:-:S04]  /*7430*/  IMAD R13, R13, 0x1400, R15 ;  /* 0x000014000d0d7824 */ /* 0x010fc800078e020f */
[----:B------:R-:W-:Y:S02]  /*7440*/  IMAD.IADD R15, R13, 0x1, R12 ;  /* 0x000000010d0f7824 */ /* 0x000fe400078e020c */
[C---:B------:R-:W-:Y:S02]  /*7450*/  IMAD R13, R212.reuse, 0x5000, R133 ;  /* 0x00005000d40d7824 */ /* 0x040fe400078e0285 */
[----:B------:R-:W-:Y:S02]  /*7460*/  IMAD R15, R212, 0x5000, R15 ;  /* 0x00005000d40f7824 */ /* 0x000fe400078e020f */
[----:B------:R-:W-:-:S03]  /*7470*/  IMAD R13, R13, 0x2, R22 ;  /* 0x000000020d0d7824 */ /* 0x000fc600078e0216 */
[----:B------:R-:W-:-:S03]  /*7480*/  LEA R36, R15, R22, 0x1 ;  /* 0x000000160f247211 */ /* 0x000fc600078e08ff */
[----:B------:R-:W2:Y:S04]  /*7490*/  LDS.128 R12, [R13+0x24400] ;  /* 0x024400000d0c7984 */ /* 0x000ea80000000c00 */
[----:B------:R-:W3:Y:S01]  /*74a0*/  LDS.128 R36, [R36+0x24400] ;  /* 0x0244000024247984 */ /* 0x000ee20000000c00 */
[----:B------:R-:W-:Y:S05]  /*74b0*/  @P6 BRA `(.L_x_2771) ;  /* 0x0000000400506947 */ /* 0x000fea0003800000 */
[----:B------:R-:W-:Y:S01]  /*74c0*/  SHF.R.U64 R11, R32, 0x10, R33 ;  /* 0x00000010200b7819 */ /* 0x000fe20000001221 */
[--C-:B---3--:R-:W-:Y:S01]  /*74d0*/  HADD2.F32 R80, -RZ, R37.reuse.H1_H1 ;  /* 0x30000025ff507230 */ /* 0x108fe20000004100 */
[--C-:B------:R-:W-:Y:S01]  /*74e0*/  SHF.R.U64 R32, R40, 0x10, R41.reuse ;  /* 0x0000001028207819 */ /* 0x100fe20000001229 */
[----:B------:R-:W-:Y:S01]  /*74f0*/  HADD2.F32 R47, -RZ, R37.H0_H0 ;  /* 0x20000025ff2f7230 */ /* 0x000fe20000004100 */
[----:B------:R-:W-:Y:S01]  /*7500*/  SHF.R.U32.HI R40, RZ, 0x10, R41 ;  /* 0x00000010ff287819 */ /* 0x000fe20000011629 */
[----:B--2---:R-:W-:Y:S01]  /*7510*/  HADD2.F32 R37, -RZ, R13.H0_H0 ;  /* 0x2000000dff257230 */ /* 0x004fe20000004100 */
[----:B------:R-:W-:Y:S01]  /*7520*/  SHF.R.U64 R41, R42, 0x10, R43 ;  /* 0x000000102a297819 */ /* 0x000fe2000000122b */
[----:B------:R-:W-:Y:S01]  /*7530*/  HADD2.F32 R46, -RZ, R169.H0_H0 ;  /* 0x200000a9ff2e7230 */ /* 0x000fe20000004100 */
[----:B------:R-:W-:Y:S01]  /*7540*/  SHF.R.U32.HI R33, RZ, 0x10, R33 ;  /* 0x00000010ff217819 */ /* 0x000fe20000011621 */
[----:B------:R-:W-:Y:S01]  /*7550*/  HADD2.F32 R81, -RZ, R40.H0_H0 ;  /* 0x20000028ff517230 */ /* 0x000fe20000004100 */
[----:B------:R-:W-:Y:S01]  /*7560*/  SHF.R.U32.HI R42, RZ, 0x10, R43 ;  /* 0x00000010ff2a7819 */ /* 0x000fe2000001162b */
[----:B------:R-:W-:Y:S01]  /*7570*/  IMAD.MOV.U32 R43, RZ, RZ, R38 ;  /* 0x000000ffff2b7224 */ /* 0x000fe200078e0026 */
[----:B------:R-:W-:Y:S01]  /*7580*/  SHF.R.U64 R34, R34, 0x10, R35 ;  /* 0x0000001022227819 */ /* 0x000fe20000001223 */
[----:B------:R-:W-:-:S02]  /*7590*/  HADD2.F32 R40, -RZ, R13.H1_H1 ;  /* 0x3000000dff287230 */ /* 0x000fc40000004100 */
[-C--:B------:R-:W-:Y:S01]  /*75a0*/  FMUL.FTZ R13, R80, R81.reuse ;  /* 0x00000051500d7220 */ /* 0x080fe20000410000 */
[----:B------:R-:W-:Y:S01]  /*75b0*/  HADD2.F32 R38, -RZ, R169.H1_H1 ;  /* 0x300000a9ff267230 */ /* 0x000fe20000004100 */
[----:B------:R-:W-:Y:S01]  /*75c0*/  SHF.R.U32.HI R35, RZ, 0x10, R35 ;  /* 0x00000010ff237819 */ /* 0x000fe20000011623 */
[----:B------:R-:W-:Y:S02]  /*75d0*/  HADD2.F32 R33, -RZ, R33.H0_H0 ;  /* 0x20000021ff217230 */ /* 0x000fe40000004100 */
[C---:B------:R-:W-:Y:S01]  /*75e0*/  FMUL.FTZ R81, R40.reuse, R81 ;  /* 0x0000005128517220 */ /* 0x040fe20000410000 */
[----:B------:R-:W-:Y:S02]  /*75f0*/  HADD2.F32 R34, -RZ, R34.H0_H0 ;  /* 0x20000022ff227230 */ /* 0x000fe40000004100 */
[-C--:B------:R-:W-:Y:S01]  /*7600*/  FMUL.FTZ R82, R47, R38.reuse ;  /* 0x000000262f527220 */ /* 0x080fe20000410000 */
[C---:B------:R-:W-:Y:S01]  /*7610*/  FMUL.FTZ R38, R37.reuse, R38 ;  /* 0x0000002625267220 */ /* 0x040fe20000410000 */
[-C--:B------:R-:W-:Y:S01]  /*7620*/  FFMA.FTZ R13, R40, R33.reuse, -R13 ;  /* 0x00000021280d7223 */ /* 0x080fe2000001080d */
[----:B------:R-:W-:Y:S01]  /*7630*/  FFMA.FTZ R81, R80, R33, R81 ;  /* 0x0000002150517223 */ /* 0x000fe20000010051 */
[----:B------:R-:W-:Y:S01]  /*7640*/  FFMA.FTZ R82, R37, R46, -R82 ;  /* 0x0000002e25527223 */ /* 0x000fe20000010852 */
[----:B------:R-:W-:-:S02]  /*7650*/  HADD2.F32 R33, -RZ, R168.H0_H0 ;  /* 0x200000a8ff217230 */ /* 0x000fc40000004100 */
[----:B------:R-:W-:Y:S01]  /*7660*/  FFMA.FTZ R38, R47, R46, R38 ;  /* 0x0000002e2f267223 */ /* 0x000fe20000010026 */
[----:B------:R-:W-:Y:S02]  /*7670*/  HADD2.F32 R168, -RZ, R168.H1_H1 ;  /* 0x300000a8ffa87230 */ /* 0x000fe40000004100 */
[--C-:B------:R-:W-:Y:S01]  /*7680*/  HADD2.F32 R37, -RZ, R39.reuse.H0_H0 ;  /* 0x20000027ff257230 */ /* 0x100fe20000004100 */
[----:B------:R-:W-:Y:S01]  /*7690*/  F2FP.F16.F32.PACK_AB R13, R13, R82 ;  /* 0x000000520d0d723e */ /* 0x000fe200000000ff */
[----:B------:R-:W-:Y:S01]  /*76a0*/  HADD2.F32 R40, -RZ, R39.H1_H1 ;  /* 0x30000027ff287230 */ /* 0x000fe20000004100 */
[----:B------:R-:W-:Y:S01]  /*76b0*/  F2FP.F16.F32.PACK_AB R38, R81, R38 ;  /* 0x000000265126723e */ /* 0x000fe200000000ff */
[----:B------:R-:W-:Y:S02]  /*76c0*/  HADD2.F32 R39, -RZ, R15.H0_H0 ;  /* 0x2000000fff277230 */ /* 0x000fe40000004100 */
[----:B------:R-:W-:Y:S01]  /*76d0*/  FMUL.FTZ R46, R37, R168 ;  /* 0x000000a8252e7220 */ /* 0x000fe20000410000 */
[----:B------:R-:W-:-:S02]  /*76e0*/  HADD2.F32 R47, -RZ, R42.H0_H0 ;  /* 0x2000002aff2f7230 */ /* 0x000fc40000004100 */
[----:B------:R-:W-:Y:S02]  /*76f0*/  HADD2.F32 R42, -RZ, R15.H1_H1 ;  /* 0x3000000fff2a7230 */ /* 0x000fe40000004100 */
[C---:B------:R-:W-:Y:S01]  /*7700*/  FMUL.FTZ R168, R39.reuse, R168 ;  /* 0x000000a827a87220 */ /* 0x040fe20000410000 */
[----:B------:R-:W-:Y:S02]  /*7710*/  HADD2.F32 R35, -RZ, R35.H0_H0 ;  /* 0x20000023ff237230 */ /* 0x000fe40000004100 */
[----:B------:R-:W-:Y:S01]  /*7720*/  FMUL.FTZ R15, R40, R47 ;  /* 0x0000002f280f7220 */ /* 0x000fe20000410000 */
[----:B------:R-:W-:Y:S01]  /*7730*/  FFMA.FTZ R46, R39, R33, -R46 ;  /* 0x00000021272e7223 */ /* 0x000fe2000001082e */
[C---:B------:R-:W-:Y:S01]  /*7740*/  FMUL.FTZ R47, R42.reuse, R47 ;  /* 0x0000002f2a2f7220 */ /* 0x040fe20000410000 */
[----:B------:R-:W-:Y:S01]  /*7750*/  FFMA.FTZ R168, R37, R33, R168 ;  /* 0x0000002125a87223 */ /* 0x000fe200000100a8 */
[----:B------:R-:W-:Y:S02]  /*7760*/  HADD2.F32 R33, -RZ, R167.H0_H0 ;  /* 0x200000a7ff217230 */ /* 0x000fe40000004100 */
[----:B------:R-:W-:Y:S01]  /*7770*/  FFMA.FTZ R15, R42, R35, -R15 ;  /* 0x000000232a0f7223 */ /* 0x000fe2000001080f */
[----:B------:R-:W-:-:S02]  /*7780*/  HADD2.F32 R37, -RZ, R32.H0_H0 ;  /* 0x20000020ff257230 */ /* 0x000fc40000004100 */
[----:B------:R-:W-:Y:S01]  /*7790*/  FFMA.FTZ R47, R40, R35, R47 ;  /* 0x00000023282f7223 */ /* 0x000fe2000001002f */
[----:B------:R-:W-:Y:S02]  /*77a0*/  HADD2.F32 R167, -RZ, R167.H1_H1 ;  /* 0x300000a7ffa77230 */ /* 0x000fe40000004100 */
[----:B------:R-:W-:Y:S01]  /*77b0*/  HADD2.F32 R32, -RZ, R36.H0_H0 ;  /* 0x20000024ff207230 */ /* 0x000fe20000004100 */
[----:B------:R-:W-:Y:S01]  /*77c0*/  F2FP.F16.F32.PACK_AB R15, R15, R46 ;  /* 0x0000002e0f0f723e */ /* 0x000fe200000000ff */
[----:B------:R-:W-:Y:S02]  /*77d0*/  HADD2.F32 R42, -RZ, R12.H0_H0 ;  /* 0x2000000cff2a7230 */ /* 0x000fe40000004100 */
[----:B------:R-:W-:Y:S02]  /*77e0*/  HADD2.F32 R36, -RZ, R36.H1_H1 ;  /* 0x30000024ff247230 */ /* 0x000fe40000004100 */
[----:B------:R-:W-:Y:S02]  /*77f0*/  HADD2.F32 R40, -RZ, R12.H1_H1 ;  /* 0x3000000cff287230 */ /* 0x000fe40000004100 */
[----:B------:R-:W-:-:S02]  /*7800*/  HADD2.F32 R35, -RZ, R11.H0_H0 ;  /* 0x2000000bff237230 */ /* 0x000fc40000004100 */
[-C--:B------:R-:W-:Y:S01]  /*7810*/  FMUL.FTZ R11, R32, R167.reuse ;  /* 0x000000a7200b7220 */ /* 0x080fe20000410000 */
[----:B------:R-:W-:Y:S01]  /*7820*/  FMUL.FTZ R167, R42, R167 ;  /* 0x000000a72aa77220 */ /* 0x000fe20000410000 */
[-C--:B------:R-:W-:Y:S01]  /*7830*/  FMUL.FTZ R39, R36, R37.reuse ;  /* 0x0000002524277220 */ /* 0x080fe20000410000 */
[----:B------:R-:W-:Y:S01]  /*7840*/  FMUL.FTZ R37, R40, R37 ;  /* 0x0000002528257220 */ /* 0x000fe20000410000 */
        /* <DEDUP_REMOVED lines=9> */
[-C--:B------:R-:W-:Y:S01]  /*78e0*/  FMUL.FTZ R41, R36, R39.reuse ;  /* 0x0000002724297220 */ /* 0x080fe20000410000 */
[--C-:B------:R-:W-:Y:S02]  /*78f0*/  HADD2.F32 R40, -RZ, R14.reuse.H0_H0 ;  /* 0x2000000eff287230 */ /* 0x100fe40000004100 */
[----:B------:R-:W-:Y:S02]  /*7900*/  HADD2.F32 R37, -RZ, R14.H1_H1 ;  /* 0x3000000eff257230 */ /* 0x000fe40000004100 */
[-C--:B------:R-:W-:Y:S01]  /*7910*/  FMUL.FTZ R80, R43, R42.reuse ;  /* 0x0000002a2b507220 */ /* 0x080fe20000410000 */
[----:B------:R-:W-:Y:S02]  /*7920*/  HADD2.F32 R35, -RZ, R166.H1_H1 ;  /* 0x300000a6ff237230 */ /* 0x000fe40000004100 */
[C---:B------:R-:W-:Y:S01]  /*7930*/  FMUL.FTZ R39, R40.reuse, R39 ;  /* 0x0000002728277220 */ /* 0x040fe20000410000 */
[C---:B------:R-:W-:Y:S01]  /*7940*/  FMUL.FTZ R42, R37.reuse, R42 ;  /* 0x0000002a252a7220 */ /* 0x040fe20000410000 */
[-C--:B------:R-:W-:Y:S01]  /*7950*/  FFMA.FTZ R37, R37, R34.reuse, -R80 ;  /* 0x0000002225257223 */ /* 0x080fe20000010850 */
[-C--:B------:R-:W-:Y:S01]  /*7960*/  FFMA.FTZ R14, R40, R35.reuse, -R41 ;  /* 0x00000023280e7223 */ /* 0x080fe20000010829 */
[----:B------:R-:W-:Y:S01]  /*7970*/  FFMA.FTZ R35, R36, R35, R39 ;  /* 0x0000002324237223 */ /* 0x000fe20000010027 */
[----:B------:R-:W-:Y:S01]  /*7980*/  FFMA.FTZ R42, R43, R34, R42 ;  /* 0x000000222b2a7223 */ /* 0x000fe2000001002a */
[----:B------:R-:W-:Y:S01]  /*7990*/  F2FP.F16.F32.PACK_AB R36, R33, R12 ;  /* 0x0000000c2124723e */ /* 0x000fe200000000ff */
[----:B------:R-:W-:Y:S01]  /*79a0*/  IMAD.MOV.U32 R12, RZ, RZ, R32 ;  /* 0x000000ffff0c7224 */ /* 0x000fe200078e0020 */
[----:B------:R-:W-:Y:S01]  /*79b0*/  F2FP.F16.F32.PACK_AB R14, R37, R14 ;  /* 0x0000000e250e723e */ /* 0x000fe200000000ff */
[----:B------:R-:W-:Y:S01]  /*79c0*/  IMAD.MOV.U32 R37, RZ, RZ, R38 ;  /* 0x000000ffff257224 */ /* 0x000fe200078e0026 */
[----:B------:R-:W-:-:S02]  /*79d0*/  F2FP.F16.F32.PACK_AB R42, R42, R35 ;  /* 0x000000232a2a723e */ /* 0x000fc400000000ff */
[----:B------:R-:W-:Y:S02]  /*79e0*/  F2FP.F16.F32.PACK_AB R39, R47, R168 ;  /* 0x000000a82f27723e */ /* 0x000fe400000000ff */
[----:B------:R-:W-:-:S07]  /*79f0*/  MOV R38, R42 ;  /* 0x0000002a00267202 */ /* 0x000fce0000000f00 */
.L_x_2771:
[----:B------:R-:W-:Y:S05]  /*7a00*/  BSYNC B2 ;  /* 0x0000000000027941 */ /* 0x000fea0003800000 */
.L_x_2770:
[----:B--2---:R2:W-:Y:S04]  /*7a10*/  ST.E.128 desc[UR60][R44.64], R12 ;  /* 0x0000000c2c007985 */ /* 0x0045e8000c101d3c */
[----:B---3--:R2:W-:Y:S02]  /*7a20*/  @!P3 ST.E.128 desc[UR60][R124.64], R36 ;  /* 0x000000247c00b985 */ /* 0x0085e4000c101d3c */
.L_x_2765:
[----:B------:R-:W-:Y:S05]  /*7a30*/  BSYNC B1 ;  /* 0x0000000000017941 */ /* 0x000fea0003800000 */
.L_x_2764:
[----:B------:R-:W-:-:S03]  /*7a40*/  UMOV UR4, 0xffffffff ;  /* 0xffffffff00047882 */ /* 0x000fc60000000000 */
[----:B------:R-:W-:Y:S05]  /*7a50*/  BRA.DIV UR4, `(.L_x_2772) ;  /* 0x0000027e04bc7947 */ /* 0x000fea000b800000 */
[----:B--2---:R2:W0:Y:S04]  /*7a60*/  SHFL.IDX PT, R37, R119, 0x1, 0x181f ;  /* 0x00381f0077257f89 */ /* 0x00442800000e0000 */
[----:B------:R2:W0:Y:S02]  /*7a70*/  SHFL.IDX PT, R36, R120, 0x1, 0x181f ;  /* 0x00381f0078247f89 */ /* 0x00042400000e0000 */
.L_x_3107:
[----:B------:R-:W-:Y:S04]  /*7a80*/  BSSY B1, `(.L_x_2773) ;  /* 0x00000fc000017945 */ /* 0x000fe80003800000 */
[----:B------:R-:W-:Y:S05]  /*7a90*/  @P4 BRA `(.L_x_2774) ;  /* 0x0000000c00e84947 */ /* 0x000fea0003800000 */
[----:B------:R-:W-:Y:S01]  /*7aa0*/  ISETP.NE.AND P3, PT, R4, RZ, PT ;  /* 0x000000ff0400720c */ /* 0x000fe20003f65270 */
[----:B------:R-:W-:-:S12]  /*7ab0*/  BSSY B2, `(.L_x_2775) ;  /* 0x000007b000027945 */ /* 0x000fd80003800000 */
[----:B------:R-:W-:Y:S05]  /*7ac0*/  @!P3 BRA `(.L_x_2776) ;  /* 0x0000000400e4b947 */ /* 0x000fea0003800000 */
[----:B----4-:R-:W4:Y:S01]  /*7ad0*/  LDL R14, [R1+0x64] ;  /* 0x00006400010e7983 */ /* 0x010f220000100800 */
[----:B------:R-:W-:Y:S01]  /*7ae0*/  SEL R11, R115, R137, !P2 ;  /* 0x00000089730b7207 */ /* 0x000fe20005000000 */
[C---:B------:R-:W-:Y:S01]  /*7af0*/  VIADD R13, R220.reuse, 0x20 ;  /* 0x00000020dc0d7836 */ /* 0x040fe20000000000 */
[----:B------:R-:W-:Y:S01]  /*7b00*/  IADD3 R15, R220, 0x20, RZ ;  /* 0x00000020dc0f7810 */ /* 0x000fe20007ffe0ff */
[----:B------:R-:W-:Y:S01]  /*7b10*/  BSSY B3, `(.L_x_2777) ;  /* 0x0000072000037945 */ /* 0x000fe20003800000 */
[----:B------:R-:W-:Y:S01]  /*7b20*/  SHF.R.S32.HI R12, RZ, 0x1f, R11 ;  /* 0x0000001fff0c7819 */ /* 0x000fe2000001140b */
[----:B------:R-:W-:Y:S01]  /*7b30*/  IMAD.SHL.U32 R13, R13, 0x40, RZ ;  /* 0x000000400d0d7824 */ /* 0x000fe200078e00ff */
[----:B0-----:R-:W-:Y:S01]  /*7b40*/  LEA R38, P4, R10, R36, 0x1 ;  /* 0x000000240a267211 */ /* 0x001fe200078808ff */
        /* <DEDUP_REMOVED lines=9> */
[----:B------:R-:W-:-:S02]  /*7be0*/  LEA.HI.X R39, R10, R37, R28, 0x1, P4 ;  /* 0x000000250a277211 */ /* 0x000fc400020f0c1c */
[----:B------:R-:W-:Y:S02]  /*7bf0*/  SHF.R.S32.HI R12, RZ, 0x3, R11 ;  /* 0x00000003ff0c7819 */ /* 0x000fe4000001140b */
[----:B------:R-:W-:Y:S02]  /*7c00*/  LOP3.LUT R11, R15, 0x38, R41, 0xf8, !PT ;  /* 0x000000380f0b7812 */ /* 0x000fe400078ef829 */
[----:B------:R-:W-:Y:S02]  /*7c10*/  ISETP.GE.AND P4, PT, R16, R114, PT ;  /* 0x000000721000720c */ /* 0x000fe40003f86270 */
[----:B------:R-:W-:Y:S02]  /*7c20*/  LOP3.LUT R11, R11, R13, RZ, 0x3c, !PT ;  /* 0x0000000d0b0b7212 */ /* 0x000fe400078e3cff */
[----:B------:R-:W-:-:S13]  /*7c30*/  ISETP.GE.AND P3, PT, R41, R136, PT ;  /* 0x000000882900720c */ /* 0x000fda0003f66270 */
[----:B------:R-:W-:-:S04]  /*7c40*/  @!P3 IMAD.WIDE R40, R41, 0x2, R36 ;  /* 0x000000022928b825 */ /* 0x000fc800078e0224 */
[----:B----4-:R-:W-:-:S04]  /*7c50*/  IMAD R12, R12, 0x1400, R14 ;  /* 0x000014000c0c7824 */ /* 0x010fc800078e020e */
[----:B------:R-:W-:Y:S02]  /*7c60*/  IMAD.IADD R13, R12, 0x1, R11 ;  /* 0x000000010c0d7824 */ /* 0x000fe400078e020b */
[C---:B------:R-:W-:Y:S02]  /*7c70*/  IMAD R11, R212.reuse, 0x5000, R132 ;  /* 0x00005000d40b7824 */ /* 0x040fe400078e0284 */
[----:B------:R-:W-:Y:S02]  /*7c80*/  IMAD R13, R212, 0x5000, R13 ;  /* 0x00005000d40d7824 */ /* 0x000fe400078e020d */
[----:B------:R-:W-:-:S03]  /*7c90*/  IMAD R11, R11, 0x2, R22 ;  /* 0x000000020b0b7824 */ /* 0x000fc600078e0216 */
[----:B------:R-:W-:Y:S02]  /*7ca0*/  LEA R32, R13, R22, 0x1 ;  /* 0x000000160d207211 */ /* 0x000fe400078e08ff */
[----:B------:R0:W4:Y:S04]  /*7cb0*/  LDS.128 R12, [R11+0x24400] ;  /* 0x024400000b0c7984 */ /* 0x0001280000000c00 */
[----:B------:R-:W0:Y:S01]  /*7cc0*/  LDS.128 R32, [R32+0x24400] ;  /* 0x0244000020207984 */ /* 0x000e220000000c00 */
[----:B------:R-:W-:Y:S05]  /*7cd0*/  @P4 BRA `(.L_x_2778) ;  /* 0x0000000400544947 */ /* 0x000fea0003800000 */
[----:B------:R-:W-:Y:S01]  /*7ce0*/  SHF.R.U64 R42, R60, 0x10, R61 ;  /* 0x000000103c2a7819 */ /* 0x000fe2000000123d */
[----:B0-----:R-:W-:Y:S01]  /*7cf0*/  IMAD.MOV.U32 R45, RZ, RZ, R33 ;  /* 0x000000ffff2d7224 */ /* 0x001fe200078e0021 */
[----:B------:R-:W-:Y:S01]  /*7d00*/  SHF.R.U32.HI R60, RZ, 0x10, R61 ;  /* 0x00000010ff3c7819 */ /* 0x000fe2000001163d */
[----:B----4-:R-:W-:Y:S01]  /*7d10*/  IMAD.MOV.U32 R33, RZ, RZ, R15 ;  /* 0x000000ffff217224 */ /* 0x010fe200078e000f */
[--C-:B------:R-:W-:Y:S01]  /*7d20*/  SHF.R.U64 R11, R52, 0x10, R53.reuse ;  /* 0x00000010340b7819 */ /* 0x100fe20000001235 */
[----:B------:R-:W-:Y:S01]  /*7d30*/  HADD2.F32 R82, -RZ, R165.H1_H1 ;  /* 0x300000a5ff527230 */ /* 0x000fe20000004100 */
[----:B------:R-:W-:Y:S01]  /*7d40*/  SHF.R.U32.HI R52, RZ, 0x10, R53 ;  /* 0x00000010ff347819 */ /* 0x000fe20000011635 */
[--C-:B------:R-:W-:Y:S01]  /*7d50*/  HADD2.F32 R47, -RZ, R45.reuse.H0_H0 ;  /* 0x2000002dff2f7230 */ /* 0x100fe20000004100 */
[--C-:B------:R-:W-:Y:S01]  /*7d60*/  SHF.R.U64 R44, R62, 0x10, R63.reuse ;  /* 0x000000103e2c7819 */ /* 0x100fe2000000123f */
[----:B------:R-:W-:Y:S01]  /*7d70*/  HADD2.F32 R45, -RZ, R45.H1_H1 ;  /* 0x3000002dff2d7230 */ /* 0x000fe20000004100 */
[----:B------:R-:W-:Y:S01]  /*7d80*/  SHF.R.U32.HI R62, RZ, 0x10, R63 ;  /* 0x00000010ff3e7819 */ /* 0x000fe2000001163f */
[----:B------:R-:W-:-:S02]  /*7d90*/  HADD2.F32 R60, -RZ, R60.H0_H0 ;  /* 0x2000003cff3c7230 */ /* 0x000fc40000004100 */
[----:B---3--:R-:W-:Y:S01]  /*7da0*/  FMUL.FTZ R124, R47, R82 ;  /* 0x000000522f7c7220 */ /* 0x008fe20000410000 */
[--C-:B------:R-:W-:Y:S01]  /*7db0*/  HADD2.F32 R15, -RZ, R13.reuse.H0_H0 ;  /* 0x2000000dff0f7230 */ /* 0x100fe20000004100 */
[--C-:B------:R-:W-:Y:S01]  /*7dc0*/  SHF.R.U64 R43, R54, 0x10, R55.reuse ;  /* 0x00000010362b7819 */ /* 0x100fe20000001237 */
[----:B------:R-:W-:Y:S02]  /*7dd0*/  HADD2.F32 R46, -RZ, R13.H1_H1 ;  /* 0x3000000dff2e7230 */ /* 0x000fe40000004100 */
[----:B------:R-:W-:Y:S01]  /*7de0*/  FMUL.FTZ R53, R45, R60 ;  /* 0x0000003c2d357220 */ /* 0x000fe20000410000 */
[----:B------:R-:W-:Y:S02]  /*7df0*/  HADD2.F32 R80, -RZ, R165.H0_H0 ;  /* 0x200000a5ff507230 */ /* 0x000fe40000004100 */
[C---:B------:R-:W-:Y:S01]  /*7e00*/  FMUL.FTZ R82, R15.reuse, R82 ;  /* 0x000000520f527220 */ /* 0x040fe20000410000 */
[----:B------:R-:W-:Y:S02]  /*7e10*/  HADD2.F32 R52, -RZ, R52.H0_H0 ;  /* 0x20000034ff347230 */ /* 0x000fe40000004100 */
[C---:B------:R-:W-:Y:S01]  /*7e20*/  FMUL.FTZ R60, R46.reuse, R60 ;  /* 0x0000003c2e3c7220 */ /* 0x040fe20000410000 */
[----:B------:R-:W-:Y:S01]  /*7e30*/  SHF.R.U32.HI R54, RZ, 0x10, R55 ;  /* 0x00000010ff367819 */ /* 0x000fe20000011637 */
[-C--:B------:R-:W-:Y:S01]  /*7e40*/  FFMA.FTZ R13, R15, R80.reuse, -R124 ;  /* 0x000000500f0d7223 */ /* 0x080fe2000001087c */
[----:B------:R-:W-:Y:S01]  /*7e50*/  FFMA.FTZ R15, R47, R80, R82 ;  /* 0x000000502f0f7223 */ /* 0x000fe20000010052 */
[-C--:B------:R-:W-:Y:S01]  /*7e60*/  FFMA.FTZ R46, R46, R52.reuse, -R53 ;  /* 0x000000342e2e7223 */ /* 0x080fe20000010835 */
[----:B------:R-:W-:Y:S01]  /*7e70*/  FFMA.FTZ R52, R45, R52, R60 ;  /* 0x000000342d347223 */ /* 0x000fe2000001003c */
[----:B------:R-:W-:-:S02]  /*7e80*/  HADD2.F32 R82, -RZ, R163.H1_H1 ;  /* 0x300000a3ff527230 */ /* 0x000fc40000004100 */
[--C-:B------:R-:W-:Y:S01]  /*7e90*/  HADD2.F32 R47, -RZ, R35.reuse.H0_H0 ;  /* 0x20000023ff2f7230 */ /* 0x100fe20000004100 */
[----:B------:R-:W-:Y:S01]  /*7ea0*/  F2FP.F16.F32.PACK_AB R13, R46, R13 ;  /* 0x0000000d2e0d723e */ /* 0x000fe200000000ff */
[----:B------:R-:W-:Y:S02]  /*7eb0*/  HADD2.F32 R60, -RZ, R35.H1_H1 ;  /* 0x30000023ff3c7230 */ /* 0x000fe40000004100 */
[--C-:B------:R-:W-:Y:S02]  /*7ec0*/  HADD2.F32 R35, -RZ, R33.reuse.H0_H0 ;  /* 0x20000021ff237230 */ /* 0x100fe40000004100 */
[----:B------:R-:W-:Y:S02]  /*7ed0*/  HADD2.F32 R62, -RZ, R62.H0_H0 ;  /* 0x2000003eff3e7230 */ /* 0x000fe40000004100 */
[----:B------:R-:W-:Y:S02]  /*7ee0*/  HADD2.F32 R45, -RZ, R33.H1_H1 ;  /* 0x30000021ff2d7230 */ /* 0x000fe40000004100 */
[----:B------:R-:W-:-:S02]  /*7ef0*/  HADD2.F32 R80, -RZ, R154.H1_H1 ;  /* 0x3000009aff507230 */ /* 0x000fc40000004100 */
[C---:B------:R-:W-:Y:S01]  /*7f00*/  FMUL.FTZ R124, R60.reuse, R62 ;  /* 0x0000003e3c7c7220 */ /* 0x040fe20000410000 */
[----:B------:R-:W-:Y:S02]  /*7f10*/  HADD2.F32 R53, -RZ, R54.H0_H0 ;  /* 0x20000036ff357230 */ /* 0x000fe40000004100 */
[-C--:B------:R-:W-:Y:S01]  /*7f20*/  FMUL.FTZ R54, R47, R82.reuse ;  /* 0x000000522f367220 */ /* 0x080fe20000410000 */
[----:B------:R-:W-:Y:S01]  /*7f30*/  FMUL.FTZ R82, R35, R82 ;  /* 0x0000005223527220 */ /* 0x000fe20000410000 */
[----:B------:R-:W-:Y:S01]  /*7f40*/  FMUL.FTZ R55, R45, R62 ;  /* 0x0000003e2d377220 */ /* 0x000fe20000410000 */
[----:B------:R-:W-:Y:S02]  /*7f50*/  HADD2.F32 R163, -RZ, R163.H0_H0 ;  /* 0x200000a3ffa37230 */ /* 0x000fe40000004100 */
[-C--:B------:R-:W-:Y:S01]  /*7f60*/  FFMA.FTZ R33, R35, R80.reuse, -R54 ;  /* 0x0000005023217223 */ /* 0x080fe20000010836 */
[----:B------:R-:W-:Y:S01]  /*7f70*/  FFMA.FTZ R35, R47, R80, R82 ;  /* 0x000000502f237223 */ /* 0x000fe20000010052 */
[-C--:B------:R-:W-:Y:S01]  /*7f80*/  FFMA.FTZ R54, R45, R53.reuse, -R124 ;  /* 0x000000352d367223 */ /* 0x080fe2000001087c */
[----:B------:R-:W-:Y:S01]  /*7f90*/  FFMA.FTZ R60, R60, R53, R55 ;  /* 0x000000353c3c7223 */ /* 0x000fe20000010037 */
[----:B------:R-:W-:-:S02]  /*7fa0*/  HADD2.F32 R55, -RZ, R42.H0_H0 ;  /* 0x2000002aff377230 */ /* 0x000fc40000004100 */
[--C-:B------:R-:W-:Y:S01]  /*7fb0*/  HADD2.F32 R45, -RZ, R32.reuse.H0_H0 ;  /* 0x20000020ff2d7230 */ /* 0x100fe20000004100 */
[----:B------:R-:W-:Y:S01]  /*7fc0*/  F2FP.F16.F32.PACK_AB R54, R54, R33 ;  /* 0x000000213636723e */ /* 0x000fe200000000ff */
[----:B------:R-:W-:Y:S01]  /*7fd0*/  HADD2.F32 R47, -RZ, R32.H1_H1 ;  /* 0x30000020ff2f7230 */ /* 0x000fe20000004100 */
[----:B------:R-:W-:Y:S01]  /*7fe0*/  F2FP.F16.F32.PACK_AB R33, R52, R15 ;  /* 0x0000000f3421723e */ /* 0x000fe200000000ff */
[--C-:B------:R-:W-:Y:S01]  /*7ff0*/  HADD2.F32 R32, -RZ, R12.reuse.H1_H1 ;  /* 0x3000000cff207230 */ /* 0x100fe20000004100 */
[----:B------:R-:W-:Y:S01]  /*8000*/  F2FP.F16.F32.PACK_AB R35, R60, R35 ;  /* 0x000000233c23723e */ /* 0x000fe200000000ff */
[----:B------:R-:W-:Y:S02]  /*8010*/  HADD2.F32 R42, -RZ, R12.H0_H0 ;  /* 0x2000000cff2a7230 */ /* 0x000fe40000004100 */
[-C--:B------:R-:W-:Y:S01]  /*8020*/  FMUL.FTZ R61, R47, R55.reuse ;  /* 0x000000372f3d7220 */ /* 0x080fe20000410000 */
[----:B------:R-:W-:Y:S02]  /*8030*/  HADD2.F32 R53, -RZ, R11.H0_H0 ;  /* 0x2000000bff357230 */ /* 0x000fe40000004100 */
[----:B------:R-:W-:Y:S01]  /*8040*/  FMUL.FTZ R62, R32, R55 ;  /* 0x00000037203e7220 */ /* 0x000fe20000410000 */
[----:B------:R-:W-:-:S02]  /*8050*/  HADD2.F32 R154, -RZ, R154.H0_H0 ;  /* 0x2000009aff9a7230 */ /* 0x000fc40000004100 */
[-C--:B------:R-:W-:Y:S01]  /*8060*/  FMUL.FTZ R12, R42, R163.reuse ;  /* 0x000000a32a0c7220 */ /* 0x080fe20000410000 */
[----:B------:R-:W-:Y:S01]  /*8070*/  FMUL.FTZ R11, R45, R163 ;  /* 0x000000a32d0b7220 */ /* 0x000fe20000410000 */
[-C--:B------:R-:W-:Y:S01]  /*8080*/  FFMA.FTZ R32, R32, R53.reuse, -R61 ;  /* 0x0000003520207223 */ /* 0x080fe2000001083d */
[----:B------:R-:W-:Y:S01]  /*8090*/  FFMA.FTZ R53, R47, R53, R62 ;  /* 0x000000352f357223 */ /* 0x000fe2000001003e */
[-C--:B------:R-:W-:Y:S01]  /*80a0*/  FFMA.FTZ R12, R45, R154.reuse, R12 ;  /* 0x0000009a2d0c7223 */ /* 0x080fe2000001000c */
[----:B------:R-:W-:Y:S02]  /*80b0*/  HADD2.F32 R47, -RZ, R44.H0_H0 ;  /* 0x2000002cff2f7230 */ /* 0x000fe40000004100 */
[----:B------:R-:W-:Y:S01]  /*80c0*/  FFMA.FTZ R11, R42, R154, -R11 ;  /* 0x0000009a2a0b7223 */ /* 0x000fe2000001080b */
[----:B------:R-:W-:Y:S02]  /*80d0*/  HADD2.F32 R45, -RZ, R161.H0_H0 ;  /* 0x200000a1ff2d7230 */ /* 0x000fe40000004100 */
[----:B------:R-:W-:-:S02]  /*80e0*/  HADD2.F32 R44, -RZ, R34.H0_H0 ;  /* 0x20000022ff2c7230 */ /* 0x000fc40000004100 */
[----:B------:R-:W-:Y:S01]  /*80f0*/  HADD2.F32 R161, -RZ, R161.H1_H1 ;  /* 0x300000a1ffa17230 */ /* 0x000fe20000004100 */
[----:B------:R-:W-:Y:S01]  /*8100*/  F2FP.F16.F32.PACK_AB R32, R32, R11 ;  /* 0x0000000b2020723e */ /* 0x000fe200000000ff */
[----:B------:R-:W-:Y:S02]  /*8110*/  HADD2.F32 R42, -RZ, R14.H0_H0 ;  /* 0x2000000eff2a7230 */ /* 0x000fe40000004100 */
[----:B------:R-:W-:Y:S02]  /*8120*/  HADD2.F32 R34, -RZ, R34.H1_H1 ;  /* 0x30000022ff227230 */ /* 0x000fe40000004100 */
[-C--:B------:R-:W-:Y:S01]  /*8130*/  FMUL.FTZ R55, R44, R161.reuse ;  /* 0x000000a12c377220 */ /* 0x080fe20000410000 */
[----:B------:R-:W-:Y:S02]  /*8140*/  HADD2.F32 R14, -RZ, R14.H1_H1 ;  /* 0x3000000eff0e7230 */ /* 0x000fe40000004100 */
[----:B------:R-:W-:Y:S01]  /*8150*/  FMUL.FTZ R161, R42, R161 ;  /* 0x000000a12aa17220 */ /* 0x000fe20000410000 */
[----:B------:R-:W-:-:S02]  /*8160*/  HADD2.F32 R43, -RZ, R43.H0_H0 ;  /* 0x2000002bff2b7230 */ /* 0x000fc40000004100 */
[----:B------:R-:W-:Y:S01]  /*8170*/  FMUL.FTZ R61, R34, R47 ;  /* 0x0000002f223d7220 */ /* 0x000fe20000410000 */
[----:B------:R-:W-:Y:S01]  /*8180*/  FFMA.FTZ R55, R42, R45, -R55 ;  /* 0x0000002d2a377223 */ /* 0x000fe20000010837 */
[----:B------:R-:W-:Y:S01]  /*8190*/  FMUL.FTZ R47, R14, R47 ;  /* 0x0000002f0e2f7220 */ /* 0x000fe20000410000 */
[----:B------:R-:W-:Y:S01]  /*81a0*/  FFMA.FTZ R161, R44, R45, R161 ;  /* 0x0000002d2ca17223 */ /* 0x000fe200000100a1 */
[-C--:B------:R-:W-:Y:S01]  /*81b0*/  FFMA.FTZ R14, R14, R43.reuse, -R61 ;  /* 0x0000002b0e0e7223 */ /* 0x080fe2000001083d */
[----:B------:R-:W-:Y:S01]  /*81c0*/  F2FP.F16.F32.PACK_AB R42, R53, R12 ;  /* 0x0000000c352a723e */ /* 0x000fe200000000ff */
[----:B------:R-:W-:Y:S01]  /*81d0*/  FFMA.FTZ R34, R34, R43, R47 ;  /* 0x0000002b22227223 */ /* 0x000fe2000001002f */
[----:B------:R-:W-:Y:S02]  /*81e0*/  IMAD.MOV.U32 R12, RZ, RZ, R32 ;  /* 0x000000ffff0c7224 */ /* 0x000fe400078e0020 */
[----:B------:R-:W-:Y:S01]  /*81f0*/  F2FP.F16.F32.PACK_AB R14, R14, R55 ;  /* 0x000000370e0e723e */ /* 0x000fe200000000ff */
[----:B------:R-:W-:Y:S01]  /*8200*/  IMAD.MOV.U32 R15, RZ, RZ, R54 ;  /* 0x000000ffff0f7224 */ /* 0x000fe200078e0036 */
[----:B------:R-:W-:-:S02]  /*8210*/  F2FP.F16.F32.PACK_AB R34, R34, R161 ;  /* 0x000000a12222723e */ /* 0x000fc400000000ff */
[----:B------:R-:W-:-:S07]  /*8220*/  MOV R32, R42 ;  /* 0x0000002a00207202 */ /* 0x000fce0000000f00 */
.L_x_2778:
[----:B------:R-:W-:Y:S05]  /*8230*/  BSYNC B3 ;  /* 0x0000000000037941 */ /* 0x000fea0003800000 */
.L_x_2777:
[----:B----4-:R4:W-:Y:S04]  /*8240*/  ST.E.128 desc[UR60][R38.64], R12 ;  /* 0x0000000c26007985 */ /* 0x0109e8000c101d3c */
[----:B0-----:R4:W-:Y:S02]  /*8250*/  @!P3 ST.E.128 desc[UR60][R40.64], R32 ;  /* 0x000000202800b985 */ /* 0x0019e4000c101d3c */
.L_x_2776:
[----:B------:R-:W-:Y:S05]  /*8260*/  BSYNC B2 ;  /* 0x0000000000027941 */ /* 0x000fea0003800000 */
.L_x_2775:
[----:B------:R-:W-:-:S13]  /*8270*/  ISETP.NE.AND P3, PT, R25, RZ, PT ;  /* 0x000000ff1900720c */ /* 0x000fda0003f65270 */
[----:B------:R-:W-:Y:S05]  /*8280*/  @!P3 BRA `(.L_x_2774) ;  /* 0x0000000400ecb947 */ /* 0x000fea0003800000 */
[----:B----4-:R-:W4:Y:S01]  /*8290*/  LDL R14, [R1+0x64] ;  /* 0x00006400010e7983 */ /* 0x010f220000100800 */
[----:B------:R-:W-:Y:S01]  /*82a0*/  SEL R11, R115, R137, !P1 ;  /* 0x00000089730b7207 */ /* 0x000fe20004800000 */
[C---:B------:R-:W-:Y:S01]  /*82b0*/  VIADD R13, R220.reuse, 0x20 ;  /* 0x00000020dc0d7836 */ /* 0x040fe20000000000 */
        /* <DEDUP_REMOVED lines=21> */
[----:B----4-:R-:W-:-:S04]  /*8410*/  IMAD R12, R12, 0x1400, R14 ;  /* 0x000014000c0c7824 */ /* 0x010fc800078e020e */
[----:B------:R-:W-:Y:S02]  /*8420*/  IMAD.IADD R13, R12, 0x1, R11 ;  /* 0x000000010c0d7824 */ /* 0x000fe400078e020b */
[C---:B------:R-:W-:Y:S02]  /*8430*/  IMAD R11, R212.reuse, 0x5000, R131 ;  /* 0x00005000d40b7824 */ /* 0x040fe400078e0283 */
[----:B------:R-:W-:-:S03]  /*8440*/  IMAD R13, R212, 0x5000, R13 ;  /* 0x00005000d40d7824 */ /* 0x000fc600078e020d */
[----:B------:R-:W-:Y:S01]  /*8450*/  LEA R11, R11, R22, 0x1 ;  /* 0x000000160b0b7211 */ /* 0x000fe200078e08ff */
[----:B------:R-:W-:-:S04]  /*8460*/  IMAD R32, R13, 0x2, R22 ;  /* 0x000000020d207824 */ /* 0x000fc800078e0216 */
[----:B------:R0:W4:Y:S04]  /*8470*/  LDS.128 R12, [R11+0x24400] ;  /* 0x024400000b0c7984 */ /* 0x0001280000000c00 */
[----:B------:R-:W0:Y:S01]  /*8480*/  LDS.128 R32, [R32+0x24400] ;  /* 0x0244000020207984 */ /* 0x000e220000000c00 */
[----:B------:R-:W-:Y:S05]  /*8490*/  @P4 BRA `(.L_x_2780) ;  /* 0x00000004005c4947 */ /* 0x000fea0003800000 */
[----:B----4-:R-:W-:Y:S01]  /*84a0*/  IMAD.MOV.U32 R43, RZ, RZ, R12 ;  /* 0x000000ffff2b7224 */ /* 0x010fe200078e000c */
[----:B------:R-:W-:Y:S01]  /*84b0*/  SHF.R.U64 R40, R48, 0x10, R49 ;  /* 0x0000001030287819 */ /* 0x000fe20000001231 */
[----:B0-----:R-:W-:Y:S01]  /*84c0*/  IMAD.MOV.U32 R12, RZ, RZ, R33 ;  /* 0x000000ffff0c7224 */ /* 0x001fe200078e0021 */
[----:B------:R-:W-:Y:S01]  /*84d0*/  SHF.R.U32.HI R48, RZ, 0x10, R57 ;  /* 0x00000010ff307819 */ /* 0x000fe20000011639 */
[----:B------:R-:W-:Y:S01]  /*84e0*/  IMAD.MOV.U32 R45, RZ, RZ, R35 ;  /* 0x000000ffff2d7224 */ /* 0x000fe200078e0023 */
[----:B------:R-:W-:Y:S01]  /*84f0*/  SHF.R.U32.HI R46, RZ, 0x10, R49 ;  /* 0x00000010ff2e7819 */ /* 0x000fe20000011631 */
[----:B------:R-:W-:Y:S01]  /*8500*/  HADD2.F32 R49, -RZ, R153.H1_H1 ;  /* 0x30000099ff317230 */ /* 0x000fe20000004100 */
[----:B------:R-:W-:Y:S01]  /*8510*/  MOV R44, R32 ;  /* 0x00000020002c7202 */ /* 0x000fe20000000f00 */
[--C-:B------:R-:W-:Y:S01]  /*8520*/  HADD2.F32 R32, -RZ, R12.reuse.H0_H0 ;  /* 0x2000000cff207230 */ /* 0x100fe20000004100 */
[----:B------:R-:W-:Y:S01]  /*8530*/  SHF.R.U64 R11, R50, 0x10, R51 ;  /* 0x00000010320b7819 */ /* 0x000fe20000001233 */
[----:B------:R-:W-:Y:S01]  /*8540*/  HADD2.F32 R35, -RZ, R12.H1_H1 ;  /* 0x3000000cff237230 */ /* 0x000fe20000004100 */
[----:B------:R-:W-:Y:S01]  /*8550*/  SHF.R.U32.HI R52, RZ, 0x10, R59 ;  /* 0x00000010ff347819 */ /* 0x000fe2000001163b */
[----:B------:R-:W-:Y:S01]  /*8560*/  IMAD.MOV.U32 R33, RZ, RZ, R15 ;  /* 0x000000ffff217224 */ /* 0x000fe200078e000f */
[----:B------:R-:W-:Y:S01]  /*8570*/  SHF.R.U32.HI R51, RZ, 0x10, R51 ;  /* 0x00000010ff337819 */ /* 0x000fe20000011633 */
[--C-:B------:R-:W-:Y:S01]  /*8580*/  HADD2.F32 R12, -RZ, R13.reuse.H0_H0 ;  /* 0x2000000dff0c7230 */ /* 0x100fe20000004100 */
[----:B------:R-:W-:Y:S01]  /*8590*/  SHF.R.U64 R42, R56, 0x10, R57 ;  /* 0x00000010382a7819 */ /* 0x000fe20000001239 */
[----:B------:R-:W-:Y:S01]  /*85a0*/  HADD2.F32 R48, -RZ, R48.H0_H0 ;  /* 0x20000030ff307230 */ /* 0x000fe20000004100 */
[----:B------:R-:W-:Y:S01]  /*85b0*/  SHF.R.U64 R41, R58, 0x10, R59 ;  /* 0x000000103a297819 */ /* 0x000fe2000000123b */
        /* <DEDUP_REMOVED lines=15> */
[----:B------:R-:W-:Y:S02]  /*86b0*/  HADD2.F32 R52, -RZ, R52.H0_H0 ;  /* 0x20000034ff347230 */ /* 0x000fe40000004100 */
[----:B------:R-:W-:Y:S01]  /*86c0*/  FMUL.FTZ R54, R46, R49 ;  /* 0x000000312e367220 */ /* 0x000fe20000410000 */
[--C-:B------:R-:W-:Y:S02]  /*86d0*/  HADD2.F32 R35, -RZ, R33.reuse.H0_H0 ;  /* 0x20000021ff237230 */ /* 0x100fe40000004100 */
[----:B------:R-:W-:Y:S02]  /*86e0*/  HADD2.F32 R48, -RZ, R150.H1_H1 ;  /* 0x30000096ff307230 */ /* 0x000fe40000004100 */
[----:B------:R-:W-:Y:S01]  /*86f0*/  FMUL.FTZ R56, R47, R52 ;  /* 0x000000342f387220 */ /* 0x000fe20000410000 */
[----:B------:R-:W-:-:S02]  /*8700*/  HADD2.F32 R45, -RZ, R33.H1_H1 ;  /* 0x30000021ff2d7230 */ /* 0x000fc40000004100 */
[C---:B------:R-:W-:Y:S01]  /*8710*/  FMUL.FTZ R49, R35.reuse, R49 ;  /* 0x0000003123317220 */ /* 0x040fe20000410000 */
[----:B------:R-:W-:Y:S02]  /*8720*/  HADD2.F32 R50, -RZ, R51.H0_H0 ;  /* 0x20000033ff327230 */ /* 0x000fe40000004100 */
[----:B------:R-:W-:Y:S01]  /*8730*/  FFMA.FTZ R33, R35, R48, -R54 ;  /* 0x0000003023217223 */ /* 0x000fe20000010836 */
[----:B------:R-:W-:Y:S02]  /*8740*/  HADD2.F32 R40, -RZ, R40.H0_H0 ;  /* 0x20000028ff287230 */ /* 0x000fe40000004100 */
[C---:B------:R-:W-:Y:S01]  /*8750*/  FMUL.FTZ R52, R45.reuse, R52 ;  /* 0x000000342d347220 */ /* 0x040fe20000410000 */
[----:B------:R-:W-:Y:S01]  /*8760*/  FFMA.FTZ R35, R46, R48, R49 ;  /* 0x000000302e237223 */ /* 0x000fe20000010031 */
[-C--:B------:R-:W-:Y:S01]  /*8770*/  FFMA.FTZ R56, R45, R50.reuse, -R56 ;  /* 0x000000322d387223 */ /* 0x080fe20000010838 */
[----:B------:R-:W-:Y:S02]  /*8780*/  HADD2.F32 R45, -RZ, R44.H0_H0 ;  /* 0x2000002cff2d7230 */ /* 0x000fe40000004100 */
[----:B------:R-:W-:Y:S01]  /*8790*/  FFMA.FTZ R52, R47, R50, R52 ;  /* 0x000000322f347223 */ /* 0x000fe20000010034 */
[----:B------:R-:W-:-:S02]  /*87a0*/  HADD2.F32 R46, -RZ, R42.H0_H0 ;  /* 0x2000002aff2e7230 */ /* 0x000fc40000004100 */
[----:B------:R-:W-:Y:S01]  /*87b0*/  HADD2.F32 R44, -RZ, R44.H1_H1 ;  /* 0x3000002cff2c7230 */ /* 0x000fe20000004100 */
[----:B------:R-:W-:Y:S01]  /*87c0*/  F2FP.F16.F32.PACK_AB R56, R56, R33 ;  /* 0x000000213838723e */ /* 0x000fe200000000ff */
[--C-:B------:R-:W-:Y:S01]  /*87d0*/  HADD2.F32 R42, -RZ, R43.reuse.H0_H0 ;  /* 0x2000002bff2a7230 */ /* 0x100fe20000004100 */
[----:B------:R-:W-:Y:S01]  /*87e0*/  F2FP.F16.F32.PACK_AB R33, R32, R13 ;  /* 0x0000000d2021723e */ /* 0x000fe200000000ff */
[----:B------:R-:W-:Y:S02]  /*87f0*/  HADD2.F32 R43, -RZ, R43.H1_H1 ;  /* 0x3000002bff2b7230 */ /* 0x000fe40000004100 */
[-C--:B------:R-:W-:Y:S01]  /*8800*/  FMUL.FTZ R50, R44, R46.reuse ;  /* 0x0000002e2c327220 */ /* 0x080fe20000410000 */
[----:B------:R-:W-:Y:S01]  /*8810*/  HADD2.F32 R153, -RZ, R153.H0_H0 ;  /* 0x20000099ff997230 */ /* 0x000fe20000004100 */
[----:B------:R-:W-:Y:S01]  /*8820*/  F2FP.F16.F32.PACK_AB R35, R52, R35 ;  /* 0x000000233423723e */ /* 0x000fe200000000ff */
[----:B------:R-:W-:Y:S02]  /*8830*/  HADD2.F32 R151, -RZ, R151.H0_H0 ;  /* 0x20000097ff977230 */ /* 0x000fe40000004100 */
[C---:B------:R-:W-:Y:S01]  /*8840*/  FMUL.FTZ R49, R43.reuse, R46 ;  /* 0x0000002e2b317220 */ /* 0x040fe20000410000 */
[----:B------:R-:W-:Y:S01]  /*8850*/  FFMA.FTZ R50, R43, R40, -R50 ;  /* 0x000000282b327223 */ /* 0x000fe20000010832 */
[----:B------:R-:W-:-:S02]  /*8860*/  HADD2.F32 R43, -RZ, R41.H0_H0 ;  /* 0x20000029ff2b7230 */ /* 0x000fc40000004100 */
[-C--:B------:R-:W-:Y:S01]  /*8870*/  FMUL.FTZ R48, R42, R153.reuse ;  /* 0x000000992a307220 */ /* 0x080fe20000410000 */
[----:B------:R-:W-:Y:S01]  /*8880*/  FFMA.FTZ R49, R44, R40, R49 ;  /* 0x000000282c317223 */ /* 0x000fe20000010031 */
[----:B------:R-:W-:Y:S02]  /*8890*/  HADD2.F32 R41, -RZ, R34.H0_H0 ;  /* 0x20000022ff297230 */ /* 0x000fe40000004100 */
[C---:B------:R-:W-:Y:S01]  /*88a0*/  FMUL.FTZ R47, R45.reuse, R153 ;  /* 0x000000992d2f7220 */ /* 0x040fe20000410000 */
[----:B------:R-:W-:Y:S02]  /*88b0*/  HADD2.F32 R152, -RZ, R152.H0_H0 ;  /* 0x20000098ff987230 */ /* 0x000fe40000004100 */
[-C--:B------:R-:W-:Y:S01]  /*88c0*/  FFMA.FTZ R48, R45, R151.reuse, R48 ;  /* 0x000000972d307223 */ /* 0x080fe20000010030 */
[----:B------:R-:W-:Y:S02]  /*88d0*/  HADD2.F32 R40, -RZ, R14.H0_H0 ;  /* 0x2000000eff287230 */ /* 0x000fe40000004100 */
[----:B------:R-:W-:Y:S01]  /*88e0*/  FFMA.FTZ R47, R42, R151, -R47 ;  /* 0x000000972a2f7223 */ /* 0x000fe2000001082f */
[----:B------:R-:W-:-:S02]  /*88f0*/  HADD2.F32 R34, -RZ, R34.H1_H1 ;  /* 0x30000022ff227230 */ /* 0x000fc40000004100 */
[-C--:B------:R-:W-:Y:S01]  /*8900*/  FMUL.FTZ R45, R41, R152.reuse ;  /* 0x00000098292d7220 */ /* 0x080fe20000410000 */
[----:B------:R-:W-:Y:S02]  /*8910*/  HADD2.F32 R14, -RZ, R14.H1_H1 ;  /* 0x3000000eff0e7230 */ /* 0x000fe40000004100 */
[----:B------:R-:W-:Y:S01]  /*8920*/  FMUL.FTZ R152, R40, R152 ;  /* 0x0000009828987220 */ /* 0x000fe20000410000 */
[----:B------:R-:W-:Y:S02]  /*8930*/  HADD2.F32 R150, -RZ, R150.H0_H0 ;  /* 0x20000096ff967230 */ /* 0x000fe40000004100 */
[-C--:B------:R-:W-:Y:S01]  /*8940*/  FMUL.FTZ R51, R34, R43.reuse ;  /* 0x0000002b22337220 */ /* 0x080fe20000410000 */
[----:B------:R-:W-:Y:S02]  /*8950*/  HADD2.F32 R11, -RZ, R11.H0_H0 ;  /* 0x2000000bff0b7230 */ /* 0x000fe40000004100 */
[----:B------:R-:W-:Y:S01]  /*8960*/  FMUL.FTZ R43, R14, R43 ;  /* 0x0000002b0e2b7220 */ /* 0x000fe20000410000 */
[----:B------:R-:W-:-:S02]  /*8970*/  IMAD.MOV.U32 R13, RZ, RZ, R15 ;  /* 0x000000ffff0d7224 */ /* 0x000fc400078e000f */
[-C--:B------:R-:W-:Y:S01]  /*8980*/  FFMA.FTZ R45, R40, R150.reuse, -R45 ;  /* 0x00000096282d7223 */ /* 0x080fe2000001082d */
[----:B------:R-:W-:Y:S01]  /*8990*/  FFMA.FTZ R152, R41, R150, R152 ;  /* 0x0000009629987223 */ /* 0x000fe20000010098 */
[-C--:B------:R-:W-:Y:S01]  /*89a0*/  FFMA.FTZ R14, R14, R11.reuse, -R51 ;  /* 0x0000000b0e0e7223 */ /* 0x080fe20000010833 */
[----:B------:R-:W-:Y:S01]  /*89b0*/  FFMA.FTZ R43, R34, R11, R43 ;  /* 0x0000000b222b7223 */ /* 0x000fe2000001002b */
[----:B------:R-:W-:Y:S02]  /*89c0*/  F2FP.F16.F32.PACK_AB R12, R50, R47 ;  /* 0x0000002f320c723e */ /* 0x000fe400000000ff */
[----:B------:R-:W-:Y:S02]  /*89d0*/  F2FP.F16.F32.PACK_AB R32, R49, R48 ;  /* 0x000000303120723e */ /* 0x000fe400000000ff */
[----:B------:R-:W-:Y:S02]  /*89e0*/  F2FP.F16.F32.PACK_AB R14, R14, R45 ;  /* 0x0000002d0e0e723e */ /* 0x000fe400000000ff */
[----:B------:R-:W-:-:S02]  /*89f0*/  F2FP.F16.F32.PACK_AB R34, R43, R152 ;  /* 0x000000982b22723e */ /* 0x000fc400000000ff */
[----:B------:R-:W-:-:S07]  /*8a00*/  MOV R15, R56 ;  /* 0x00000038000f7202 */ /* 0x000fce0000000f00 */
.L_x_2780:
[----:B------:R-:W-:Y:S05]  /*8a10*/  BSYNC B2 ;  /* 0x0000000000027941 */ /* 0x000fea0003800000 */
.L_x_2779:
[----:B----4-:R4:W-:Y:S04]  /*8a20*/  ST.E.128 desc[UR60][R38.64], R12 ;  /* 0x0000000c26007985 */ /* 0x0109e8000c101d3c */
[----:B0-----:R4:W-:Y:S02]  /*8a30*/  @!P3 ST.E.128 desc[UR60][R36.64], R32 ;  /* 0x000000202400b985 */ /* 0x0019e4000c101d3c */
.L_x_2774:
[----:B------:R-:W-:Y:S05]  /*8a40*/  BSYNC B1 ;  /* 0x0000000000017941 */ /* 0x000fea0003800000 */
.L_x_2773:
[----:B------:R-:W-:-:S03]  /*8a50*/  UMOV UR4, 0xffffffff ;  /* 0xffffffff00047882 */ /* 0x000fc60000000000 */
[----:B------:R-:W-:Y:S05]  /*8a60*/  BRA.DIV UR4, `(.L_x_2781) ;  /* 0x0000027204047947 */ /* 0x000fea000b800000 */
[----:B0---4-:R0:W4:Y:S04]  /*8a70*/  SHFL.IDX PT, R37, R119, 0x2, 0x181f ;  /* 0x00581f0077257f89 */ /* 0x01112800000e0000 */
[----:B------:R0:W0:Y:S02]  /*8a80*/  SHFL.IDX PT, R36, R120, 0x2, 0x181f ;  /* 0x00581f0078247f89 */ /* 0x00002400000e0000 */
.L_x_3111:
[----:B------:R-:W-:Y:S05]  /*8a90*/  @P5 BRA `(.L_x_2739) ;  /* 0x0000001400985947 */ /* 0x000fea0003800000 */
[----:B------:R-:W-:Y:S01]  /*8aa0*/  ISETP.NE.AND P3, PT, R4, RZ, PT ;  /* 0x000000ff0400720c */ /* 0x000fe20003f65270 */
[----:B------:R-:W-:-:S12]  /*8ab0*/  BSSY B1, `(.L_x_2782) ;  /* 0x0000075000017945 */ /* 0x000fd80003800000 */
[----:B------:R-:W-:Y:S05]  /*8ac0*/  @!P3 BRA `(.L_x_2783) ;  /* 0x0000000400ccb947 */ /* 0x000fea0003800000 */
[----:B------:R-:W5:Y:S01]  /*8ad0*/  LDL R13, [R1+0x60] ;  /* 0x00006000010d7983 */ /* 0x000f620000100800 */
[----:B------:R-:W-:Y:S01]  /*8ae0*/  SEL R11, R115, R137, !P2 ;  /* 0x00000089730b7207 */ /* 0x000fe20005000000 */
[----:B------:R-:W-:Y:S01]  /*8af0*/  BSSY B2, `(.L_x_2784) ;  /* 0x000006e000027945 */ /* 0x000fe20003800000 */
[----:B------:R-:W-:Y:S02]  /*8b00*/  ISETP.GE.AND P4, PT, R16, R114, PT ;  /* 0x000000721000720c */ /* 0x000fe40003f86270 */
[----:B------:R-:W-:Y:S02]  /*8b10*/  SHF.R.S32.HI R12, RZ, 0x1f, R11 ;  /* 0x0000001fff0c7819 */ /* 0x000fe4000001140b */
[----:B0-----:R-:W-:Y:S02]  /*8b20*/  LEA R38, P3, R10, R36, 0x1 ;  /* 0x000000240a267211 */ /* 0x001fe400078608ff */
[----:B------:R-:W-:Y:S02]  /*8b30*/  LEA.HI R12, R12, R11, RZ, 0x4 ;  /* 0x0000000b0c0c7211 */ /* 0x000fe400078f20ff */
[----:B----4-:R-:W-:-:S02]  /*8b40*/  LEA.HI.X R39, R10, R37, R28, 0x1, P3 ;  /* 0x000000250a277211 */ /* 0x010fc400018f0c1c */
[----:B------:R-:W-:-:S04]  /*8b50*/  LEA.HI.SX32 R12, R12, R9, 0x1c ;  /* 0x000000090c0c7211 */ /* 0x000fc800078fe2ff */
[----:B------:R-:W-:Y:S01]  /*8b60*/  SHF.R.S32.HI R11, RZ, 0x1f, R12 ;  /* 0x0000001fff0b7819 */ /* 0x000fe2000001140c */
[----:B------:R-:W-:-:S03]  /*8b70*/  IMAD.SHL.U32 R41, R12, 0x8, RZ ;  /* 0x000000080c297824 */ /* 0x000fc600078e00ff */
[----:B------:R-:W-:Y:S02]  /*8b80*/  LEA.HI R11, R11, R12, RZ, 0x3 ;  /* 0x0000000c0b0b7211 */ /* 0x000fe400078f18ff */
[----:B------:R-:W-:Y:S02]  /*8b90*/  ISETP.GE.AND P5, PT, R41, R136, PT ;  /* 0x000000882900720c */ /* 0x000fe40003fa6270 */
[----:B------:R-:W-:Y:S02]  /*8ba0*/  SHF.R.S32.HI R12, RZ, 0x3, R11 ;  /* 0x00000003ff0c7819 */ /* 0x000fe4000001140b */
[----:B------:R-:W-:-:S04]  /*8bb0*/  LOP3.LUT R11, R0, 0x38, R41, 0xf8, !PT ;  /* 0x00000038000b7812 */ /* 0x000fc800078ef829 */
[----:B------:R-:W-:-:S05]  /*8bc0*/  LOP3.LUT R11, R11, R138, RZ, 0x3c, !PT ;  /* 0x0000008a0b0b7212 */ /* 0x000fca00078e3cff */
[----:B------:R-:W-:-:S04]  /*8bd0*/  @!P5 IMAD.WIDE R40, R41, 0x2, R36 ;  /* 0x000000022928d825 */ /* 0x000fc800078e0224 */
[----:B-----5:R-:W-:-:S04]  /*8be0*/  IMAD R12, R12, 0x1400, R13 ;  /* 0x000014000c0c7824 */ /* 0x020fc800078e020d */
        /* <DEDUP_REMOVED lines=8> */
[----:B------:R-:W-:Y:S01]  /*8c70*/  SHF.R.U32.HI R50, RZ, 0x10, R77 ;  /* 0x00000010ff327819 */ /* 0x000fe2000001164d */
[----:B----4-:R-:W-:Y:S01]  /*8c80*/  IMAD.MOV.U32 R44, RZ, RZ, R12 ;  /* 0x000000ffff2c7224 */ /* 0x010fe200078e000c */
[----:B0-----:R-:W-:Y:S01]  /*8c90*/  MOV R46, R35 ;  /* 0x00000023002e7202 */ /* 0x001fe20000000f00 */
[----:B------:R-:W-:Y:S01]  /*8ca0*/  IMAD.MOV.U32 R45, RZ, RZ, R32 ;  /* 0x000000ffff2d7224 */ /* 0x000fe200078e0020 */
[----:B------:R-:W-:Y:S01]  /*8cb0*/  SHF.R.U32.HI R48, RZ, 0x10, R69 ;  /* 0x00000010ff307819 */ /* 0x000fe20000011645 */
[----:B------:R-:W-:Y:S01]  /*8cc0*/  HADD2.F32 R49, -RZ, R149.H1_H1 ;  /* 0x30000095ff317230 */ /* 0x000fe20000004100 */
[--C-:B------:R-:W-:Y:S01]  /*8cd0*/  SHF.R.U64 R42, R78, 0x10, R79.reuse ;  /* 0x000000104e2a7819 */ /* 0x100fe2000000124f */
[--C-:B------:R-:W-:Y:S01]  /*8ce0*/  HADD2.F32 R35, -RZ, R33.reuse.H0_H0 ;  /* 0x20000021ff237230 */ /* 0x100fe20000004100 */
[----:B------:R-:W-:Y:S01]  /*8cf0*/  SHF.R.U32.HI R78, RZ, 0x10, R79 ;  /* 0x00000010ff4e7819 */ /* 0x000fe2000001164f */
[----:B------:R-:W-:Y:S01]  /*8d00*/  IMAD.MOV.U32 R32, RZ, RZ, R15 ;  /* 0x000000ffff207224 */ /* 0x000fe200078e000f */
[--C-:B------:R-:W-:Y:S01]  /*8d10*/  SHF.R.U64 R11, R70, 0x10, R71.reuse ;  /* 0x00000010460b7819 */ /* 0x100fe20000001247 */
[----:B------:R-:W-:Y:S01]  /*8d20*/  HADD2.F32 R33, -RZ, R33.H1_H1 ;  /* 0x30000021ff217230 */ /* 0x000fe20000004100 */
        /* <DEDUP_REMOVED lines=18> */
[----:B------:R-:W-:Y:S02]  /*8e50*/  HADD2.F32 R46, -RZ, R46.H1_H1 ;  /* 0x3000002eff2e7230 */ /* 0x000fe40000004100 */
[----:B------:R-:W-:Y:S02]  /*8e60*/  HADD2.F32 R50, -RZ, R148.H1_H1 ;  /* 0x30000094ff327230 */ /* 0x000fe40000004100 */
[--C-:B------:R-:W-:Y:S02]  /*8e70*/  HADD2.F32 R15, -RZ, R32.reuse.H0_H0 ;  /* 0x20000020ff0f7230 */ /* 0x100fe40000004100 */
[----:B------:R-:W-:Y:S01]  /*8e80*/  FMUL.FTZ R51, R46, R47 ;  /* 0x0000002f2e337220 */ /* 0x000fe20000410000 */
[----:B------:R-:W-:-:S02]  /*8e90*/  HADD2.F32 R32, -RZ, R32.H1_H1 ;  /* 0x30000020ff207230 */ /* 0x000fc40000004100 */
[-C--:B------:R-:W-:Y:S01]  /*8ea0*/  FMUL.FTZ R54, R33, R50.reuse ;  /* 0x0000003221367220 */ /* 0x080fe20000410000 */
[----:B------:R-:W-:Y:S02]  /*8eb0*/  HADD2.F32 R35, -RZ, R70.H0_H0 ;  /* 0x20000046ff237230 */ /* 0x000fe40000004100 */
[----:B------:R-:W-:Y:S01]  /*8ec0*/  FMUL.FTZ R50, R15, R50 ;  /* 0x000000320f327220 */ /* 0x000fe20000410000 */
[----:B------:R-:W-:Y:S02]  /*8ed0*/  HADD2.F32 R48, -RZ, R146.H1_H1 ;  /* 0x30000092ff307230 */ /* 0x000fe40000004100 */
        /* <DEDUP_REMOVED lines=30> */
[----:B------:R-:W-:-:S02]  /*90c0*/  HADD2.F32 R147, -RZ, R147.H0_H0 ;  /* 0x20000093ff937230 */ /* 0x000fc40000004100 */
[-C--:B------:R-:W-:Y:S01]  /*90d0*/  FMUL.FTZ R42, R32, R148.reuse ;  /* 0x00000094202a7220 */ /* 0x080fe20000410000 */
[----:B------:R-:W-:Y:S02]  /*90e0*/  HADD2.F32 R11, -RZ, R11.H0_H0 ;  /* 0x2000000bff0b7230 */ /* 0x000fe40000004100 */
[C---:B------:R-:W-:Y:S01]  /*90f0*/  FMUL.FTZ R43, R15.reuse, R148 ;  /* 0x000000940f2b7220 */ /* 0x040fe20000410000 */
[----:B------:R-:W-:Y:S01]  /*9100*/  FMUL.FTZ R33, R14, R33 ;  /* 0x000000210e217220 */ /* 0x000fe20000410000 */
[-C--:B------:R-:W-:Y:S01]  /*9110*/  FFMA.FTZ R42, R15, R147.reuse, -R42 ;  /* 0x000000930f2a7223 */ /* 0x080fe2000001082a */
        /* <DEDUP_REMOVED lines=11> */
.L_x_2785:
[----:B------:R-:W-:Y:S05]  /*91d0*/  BSYNC B2 ;  /* 0x0000000000027941 */ /* 0x000fea0003800000 */
.L_x_2784:
[----:B----4-:R4:W-:Y:S04]  /*91e0*/  ST.E.128 desc[UR60][R38.64], R12 ;  /* 0x0000000c26007985 */ /* 0x0109e8000c101d3c */
[----:B0-----:R4:W-:Y:S02]  /*91f0*/  @!P5 ST.E.128 desc[UR60][R40.64], R32 ;  /* 0x000000202800d985 */ /* 0x0019e4000c101d3c */
.L_x_2783:
[----:B------:R-:W-:Y:S05]  /*9200*/  BSYNC B1 ;  /* 0x0000000000017941 */ /* 0x000fea0003800000 */
.L_x_2782:
[----:B------:R-:W-:-:S13]  /*9210*/  ISETP.NE.AND P3, PT, R25, RZ, PT ;  /* 0x000000ff1900720c */ /* 0x000fda0003f65270 */
[----:B------:R-:W-:Y:S05]  /*9220*/  @!P3 BRA `(.L_x_2739) ;  /* 0x0000000c00b4b947 */ /* 0x000fea0003800000 */
[----:B----4-:R-:W4:Y:S01]  /*9230*/  LDL R14, [R1+0x60] ;  /* 0x00006000010e7983 */ /* 0x010f220000100800 */
[----:B------:R-:W-:Y:S01]  /*9240*/  SEL R137, R115, R137, !P1 ;  /* 0x0000008973897207 */ /* 0x000fe20004800000 */
[----:B------:R-:W-:Y:S01]  /*9250*/  BSSY B1, `(.L_x_2786) ;  /* 0x000006c000017945 */ /* 0x000fe20003800000 */
[----:B------:R-:W-:Y:S02]  /*9260*/  ISETP.GE.AND P4, PT, R213, R114, PT ;  /* 0x00000072d500720c */ /* 0x000fe40003f86270 */
[----:B------:R-:W-:Y:S02]  /*9270*/  SHF.R.S32.HI R12, RZ, 0x1f, R137 ;  /* 0x0000001fff0c7819 */ /* 0x000fe40000011489 */
[C---:B0-----:R-:W-:Y:S02]  /*9280*/  LEA R38, P3, R21.reuse, R36, 0x1 ;  /* 0x0000002415267211 */ /* 0x041fe400078608ff */
[----:B------:R-:W-:Y:S02]  /*9290*/  LEA.HI R137, R12, R137, RZ, 0x4 ;  /* 0x000000890c897211 */ /* 0x000fe400078f20ff */
[----:B------:R-:W-:-:S02]  /*92a0*/  LEA.HI.X R39, R21, R37, R29, 0x1, P3 ;  /* 0x0000002515277211 */ /* 0x000fc400018f0c1d */
[----:B------:R-:W-:-:S04]  /*92b0*/  LEA.HI.SX32 R137, R137, R20, 0x1c ;  /* 0x0000001489897211 */ /* 0x000fc800078fe2ff */
[----:B------:R-:W-:Y:S01]  /*92c0*/  SHF.R.S32.HI R12, RZ, 0x1f, R137 ;  /* 0x0000001fff0c7819 */ /* 0x000fe20000011489 */
[----:B------:R-:W-:-:S03]  /*92d0*/  IMAD.SHL.U32 R11, R137, 0x8, RZ ;  /* 0x00000008890b7824 */ /* 0x000fc600078e00ff */
[----:B------:R-:W-:Y:S02]  /*92e0*/  LEA.HI R12, R12, R137, RZ, 0x3 ;  /* 0x000000890c0c7211 */ /* 0x000fe400078f18ff */
[----:B------:R-:W-:Y:S02]  /*92f0*/  LOP3.LUT R13, R0, 0x38, R11, 0xf8, !PT ;  /* 0x00000038000d7812 */ /* 0x000fe400078ef80b */
[----:B------:R-:W-:Y:S02]  /*9300*/  SHF.R.S32.HI R12, RZ, 0x3, R12 ;  /* 0x00000003ff0c7819 */ /* 0x000fe4000001140c */
[----:B------:R-:W-:-:S03]  /*9310*/  LOP3.LUT R13, R13, R138, RZ, 0x3c, !PT ;  /* 0x0000008a0d0d7212 */ /* 0x000fc600078e3cff */
[----:B----4-:R-:W-:-:S05]  /*9320*/  IMAD R12, R12, 0x1400, R14 ;  /* 0x000014000c0c7824 */ /* 0x010fca00078e020e */
[----:B------:R-:W-:Y:S01]  /*9330*/  IADD3 R15, R12, R13, RZ ;  /* 0x0000000d0c0f7210 */ /* 0x000fe20007ffe0ff */
[----:B------:R-:W-:-:S04]  /*9340*/  IMAD R13, R212, 0x5000, R123 ;  /* 0x00005000d40d7824 */ /* 0x000fc800078e027b */
[----:B------:R-:W-:Y:S02]  /*9350*/  IMAD R15, R212, 0x5000, R15 ;  /* 0x00005000d40f7824 */ /* 0x000fe400078e020f */
[--C-:B------:R-:W-:Y:S02]  /*9360*/  IMAD R13, R13, 0x2, R22.reuse ;  /* 0x000000020d0d7824 */ /* 0x100fe400078e0216 */
[----:B------:R-:W-:-:S04]  /*9370*/  IMAD R32, R15, 0x2, R22 ;  /* 0x000000020f207824 */ /* 0x000fc800078e0216 */
[----:B------:R-:W0:Y:S04]  /*9380*/  LDS.128 R12, [R13+0x24400] ;  /* 0x024400000d0c7984 */ /* 0x000e280000000c00 */
[----:B------:R-:W4:Y:S01]  /*9390*/  LDS.128 R32, [R32+0x24400] ;  /* 0x0244000020207984 */ /* 0x000f220000000c00 */
[----:B------:R-:W-:Y:S05]  /*93a0*/  @P4 BRA `(.L_x_2787) ;  /* 0x0000000400584947 */ /* 0x000fea0003800000 */
[----:B------:R-:W-:Y:S01]  /*93b0*/  SHF.R.U32.HI R44, RZ, 0x10, R73 ;  /* 0x00000010ff2c7819 */ /* 0x000fe20000011649 */
[----:B----4-:R-:W-:Y:S01]  /*93c0*/  IMAD.MOV.U32 R40, RZ, RZ, R32 ;  /* 0x000000ffff287224 */ /* 0x010fe200078e0020 */
        /* <DEDUP_REMOVED lines=76> */
[----:B------:R-:W-:-:S02]  /*9890*/  F2FP.F16.F32.PACK_AB R12, R35, R34 ;  /* 0x00000022230c723e */ /* 0x000fc400000000ff */
[----:B------:R-:W-:Y:S02]  /*98a0*/  F2FP.F16.F32.PACK_AB R13, R46, R47 ;  /* 0x0000002f2e0d723e */ /* 0x000fe400000000ff */
[----:B------:R-:W-:Y:S01]  /*98b0*/  F2FP.F16.F32.PACK_AB R14, R32, R33 ;  /* 0x00000021200e723e */ /* 0x000fe200000000ff */
[----:B------:R-:W-:Y:S01]  /*98c0*/  IMAD.MOV.U32 R32, RZ, RZ, R44 ;  /* 0x000000ffff207224 */ /* 0x000fe200078e002c */
[----:B------:R-:W-:Y:S01]  /*98d0*/  F2FP.F16.F32.PACK_AB R15, R49, R50 ;  /* 0x00000032310f723e */ /* 0x000fe200000000ff */
[----:B------:R-:W-:Y:S01]  /*98e0*/  IMAD.MOV.U32 R33, RZ, RZ, R45 ;  /* 0x000000ffff217224 */ /* 0x000fe200078e002d */
[----:B------:R-:W-:Y:S02]  /*98f0*/  F2FP.F16.F32.PACK_AB R34, R41, R144 ;  /* 0x000000902922723e */ /* 0x000fe400000000ff */
[----:B------:R-:W-:-:S07]  /*9900*/  MOV R35, R51 ;  /* 0x0000003300237202 */ /* 0x000fce0000000f00 */
.L_x_2787:
[----:B------:R-:W-:Y:S05]  /*9910*/  BSYNC B1 ;  /* 0x0000000000017941 */ /* 0x000fea0003800000 */
.L_x_2786:
[----:B0-----:R0:W-:Y:S01]  /*9920*/  ST.E.128 desc[UR60][R38.64], R12 ;  /* 0x0000000c26007985 */ /* 0x0011e2000c101d3c */
[----:B------:R-:W-:-:S13]  /*9930*/  ISETP.GE.AND P3, PT, R11, R136, PT ;  /* 0x000000880b00720c */ /* 0x000fda0003f66270 */
[----:B------:R-:W-:Y:S05]  /*9940*/  @P3 BRA `(.L_x_2739) ;  /* 0x0000000400ec3947 */ /* 0x000fea0003800000 */
[----:B------:R-:W-:-:S05]  /*9950*/  IMAD.WIDE R36, R11, 0x2, R36 ;  /* 0x000000020b247825 */ /* 0x000fca00078e0224 */
[----:B----4-:R4:W-:Y:S01]  /*9960*/  ST.E.128 desc[UR60][R36.64], R32 ;  /* 0x0000002024007985 */ /* 0x0109e2000c101d3c */
[----:B------:R-:W-:Y:S05]  /*9970*/  BRA `(.L_x_2739) ;  /* 0x0000000400e07947 */ /* 0x000fea0003800000 */
.L_x_2693:
[----:B------:R-:W2:Y:S02]  /*9980*/  LDL R11, [R1+0x5c] ;  /* 0x00005c00010b7983 */ /* 0x000ea40000100800 */
[----:B--2---:R-:W-:-:S13]  /*9990*/  R2UR UR4, R11 ;  /* 0x000000000b0472ca */ /* 0x004fda00000e0000 */
[----:B------:R-:W-:-:S06]  /*99a0*/  UISETP.NE.AND UP0, UPT, UR4, 0x3, UPT ;  /* 0x000000030400788c */ /* 0x000fcc000bf05270 */
[----:B------:R-:W-:-:S13]  /*99b0*/  PLOP3.LUT P0, PT, PT, PT, UP0, 0x80, 0x0 ;  /* 0x000000000000781c */ /* 0x000fda0003f0f008 */
[----:B------:R-:W-:Y:S05]  /*99c0*/  @!P0 BRA `(.L_x_2788) ;  /* 0x0000000000048947 */ /* 0x000fea0003800000 */
[----:B------:R-:W-:Y:S01]  /*99d0*/  BPT.TRAP 0x1 ;  /* 0x000000040000795c */ /* 0x000fe20000300000 */
.L_x_2788:
[----:B------:R-:W-:Y:S01]  /*99e0*/  IMAD R89, R212, 0x8, R22 ;  /* 0x00000008d4597824 */ /* 0x000fe200078e0216 */
[----:B------:R-:W-:Y:S01]  /*99f0*/  SHF.L.U32 R90, R227, 0x1f, RZ ;  /* 0x0000001fe35a7819 */ /* 0x000fe200000006ff */
[----:B------:R-:W-:Y:S01]  /*9a00*/  BSSY B1, `(.L_x_2789) ;  /* 0x0000004000017945 */ /* 0x000fe20003800000 */
[----:B------:R-:W-:Y:S02]  /*9a10*/  SHF.R.S32.HI R86, RZ, 0x1f, R84 ;  /* 0x0000001fff567819 */ /* 0x000fe40000011454 */
[----:B------:R-:W0:Y:S02]  /*9a20*/  SYNCS.PHASECHK.TRANS64.TRYWAIT P3, [R89+URZ+0x38890], R90 ;  /* 0x0388905a590075a7 */ /* 0x000e24000806017f */
[----:B0-----:R-:W-:Y:S05]  /*9a30*/  @!P3 BRA `(.L_x_2790) ;  /* 0x00000260005cb947 */ /* 0x001fea0003800000 */
.L_x_3112:
[----:B------:R-:W-:Y:S05]  /*9a40*/  BSYNC B1 ;  /* 0x0000000000017941 */ /* 0x000fea0003800000 */
.L_x_2789:
        /* <DEDUP_REMOVED lines=13> */
[----:B------:R-:W-:Y:S02]  /*9b20*/  IMAD R15, R3, UR4, RZ ;  /* 0x00000004030f7c24 */ /* 0x000fe4000f8e02ff */
[----:B------:R-:W-:Y:S02]  /*9b30*/  IMAD.IADD R13, R13, 0x1, R11 ;  /* 0x000000010d0d7824 */ /* 0x000fe400078e020b */
[C---:B------:R-:W-:Y:S02]  /*9b40*/  IMAD R15, R30.reuse, UR5, R15 ;  /* 0x000000051e0f7c24 */ /* 0x040fe4000f8e020f */
[----:B------:R-:W-:Y:S01]  /*9b50*/  IMAD.WIDE.U32 R12, R30, UR4, R12 ;  /* 0x000000041e0c7c25 */ /* 0x000fe2000f8e000c */
[----:B------:R-:W-:-:S03]  /*9b60*/  ULDC.64 UR4, c[0x0][0x2e8] ;  /* 0x0000ba0000047ab9 */ /* 0x000fc60000000a00 */
[----:B------:R-:W-:Y:S01]  /*9b70*/  IMAD.IADD R42, R88, 0x1, -R220 ;  /* 0x00000001582a7824 */ /* 0x000fe200078e0adc */
[----:B------:R-:W-:Y:S02]  /*9b80*/  IADD3 R15, R13, R15, RZ ;  /* 0x0000000f0d0f7210 */ /* 0x000fe40007ffe0ff */
[----:B------:R-:W-:Y:S01]  /*9b90*/  LEA R40, P3, R12, UR4, 0x1 ;  /* 0x000000040c287c11 */ /* 0x000fe2000f8608ff */
[----:B------:R-:W-:-:S03]  /*9ba0*/  UMOV UR4, 0xffffffff ;  /* 0xffffffff00047882 */ /* 0x000fc60000000000 */
[----:B------:R-:W-:Y:S02]  /*9bb0*/  LEA.HI.X R41, R12, UR5, R15, 0x1, P3 ;  /* 0x000000050c297c11 */ /* 0x000fe400098f0c0f */
[----:B------:R-:W-:Y:S01]  /*9bc0*/  ISETP.GE.AND P3, PT, R42, 0x1, PT ;  /* 0x000000012a00780c */ /* 0x000fe20003f66270 */
[----:B------:R-:W-:-:S12]  /*9bd0*/  BRA.DIV UR4, `(.L_x_2791) ;  /* 0x0000026204087947 */ /* 0x000fd8000b800000 */
[----:B------:R1:W2:Y:S04]  /*9be0*/  SHFL.IDX PT, R39, R41, RZ, 0x181f ;  /* 0x00181fff29277589 */ /* 0x0002a800000e0000 */
[----:B------:R1:W3:Y:S02]  /*9bf0*/  SHFL.IDX PT, R38, R40, RZ, 0x181f ;  /* 0x00181fff28267589 */ /* 0x0002e400000e0000 */
.L_x_3116:
        /* <DEDUP_REMOVED lines=23> */
.L_x_2793:
[----:B------:R-:W-:Y:S05]  /*9d70*/  BSYNC B1 ;  /* 0x0000000000017941 */ /* 0x000fea0003800000 */
.L_x_2792:
[----:B------:R-:W-:-:S03]  /*9d80*/  UMOV UR4, 0xffffffff ;  /* 0xffffffff00047882 */ /* 0x000fc60000000000 */
[----:B------:R-:W-:Y:S05]  /*9d90*/  BRA.DIV UR4, `(.L_x_2794) ;  /* 0x0000025e04e47947 */ /* 0x000fea000b800000 */
[----:B--2---:R2:W0:Y:S04]  /*9da0*/  SHFL.IDX PT, R39, R41, 0x1, 0x181f ;  /* 0x00381f0029277f89 */ /* 0x00442800000e0000 */
[----:B---3--:R2:W3:Y:S02]  /*9db0*/  SHFL.IDX PT, R38, R40, 0x1, 0x181f ;  /* 0x00381f0028267f89 */ /* 0x0084e400000e0000 */
.L_x_3120:
[----:B------:R-:W-:Y:S01]  /*9dc0*/  ISETP.GE.AND P3, PT, R42, 0x21, PT ;  /* 0x000000212a00780c */ /* 0x000fe20003f66270 */
[----:B------:R-:W-:-:S12]  /*9dd0*/  BSSY B1, `(.L_x_2795) ;  /* 0x0000017000017945 */ /* 0x000fd80003800000 */
        /* <DEDUP_REMOVED lines=22> */
.L_x_2796:
[----:B------:R-:W-:Y:S05]  /*9f40*/  BSYNC B1 ;  /* 0x0000000000017941 */ /* 0x000fea0003800000 */
.L_x_2795:
[----:B------:R-:W-:-:S03]  /*9f50*/  UMOV UR4, 0xffffffff ;  /* 0xffffffff00047882 */ /* 0x000fc60000000000 */
[----:B------:R-:W-:Y:S05]  /*9f60*/  BRA.DIV UR4, `(.L_x_2797) ;  /* 0x0000025e04bc7947 */ /* 0x000fea000b800000 */
[----:B0-----:R0:W0:Y:S04]  /*9f70*/  SHFL.IDX PT, R39, R41, 0x2, 0x181f ;  /* 0x00581f0029277f89 */ /* 0x00102800000e0000 */
[----:B---3--:R3:W0:Y:S02]  /*9f80*/  SHFL.IDX PT, R38, R40, 0x2, 0x181f ;  /* 0x00581f0028267f89 */ /* 0x00862400000e0000 */
.L_x_3124:
[----:B------:R-:W-:-:S13]  /*9f90*/  ISETP.GE.AND P3, PT, R42, 0x41, PT ;  /* 0x000000412a00780c */ /* 0x000fda0003f66270 */
[----:B------:R-:W-:Y:S05]  /*9fa0*/  @!P3 BRA `(.L_x_2739) ;  /* 0x000000000054b947 */ /* 0x000fea0003800000 */
[----:B------:R-:W-:Y:S02]  /*9fb0*/  ULDC UR4, c[0x0][0x2f4] ;  /* 0x0000bd0000047ab9 */ /* 0x000fe40000000800 */
[----:B------:R-:W-:Y:S02]  /*9fc0*/  ISETP.GE.AND P5, PT, R16, UR4, PT ;  /* 0x0000000410007c0c */ /* 0x000fe4000bfa6270 */
[----:B------:R-:W-:-:S11]  /*9fd0*/  ISETP.GE.AND P4, PT, R213, UR4, PT ;  /* 0x00000004d5007c0c */ /* 0x000fd6000bf86270 */
[----:B----4-:R-:W4:Y:S01]  /*9fe0*/  @!P5 LDS.128 R12, [R85+0x26400] ;  /* 0x02640000550cd984 */ /* 0x010f220000000c00 */
[----:B0-----:R-:W-:-:S04]  /*9ff0*/  @!P5 LEA R32, P3, R16, R38, 0x1 ;  /* 0x000000261020d211 */ /* 0x001fc800078608ff */
[----:B------:R-:W-:Y:S02]  /*a000*/  @!P5 LEA.HI.X R33, R16, R39, R17, 0x1, P3 ;  /* 0x000000271021d211 */ /* 0x000fe400018f0c11 */
        /* <DEDUP_REMOVED lines=15> */
.L_x_2739:
[----:B------:R-:W-:Y:S05]  /*a100*/  BSYNC B0 ;  /* 0x0000000000007941 */ /* 0x000fea0003800000 */
.L_x_2692:
[----:B------:R-:W5:Y:S01]  /*a110*/  S2R R11, SR_TID.X ;  /* 0x00000000000b7919 */ /* 0x000f620000002100 */
        /* <DEDUP_REMOVED lines=8> */
[----:B-----5:R-:W-:Y:S01]  /*a1a0*/  LOP3.LUT R11, R11, 0x7f, RZ, 0xc0, !PT ;  /* 0x0000007f0b0b7812 */ /* 0x020fe200078ec0ff */
[----:B--2---:R2:W-:Y:S03]  /*a1b0*/  BAR.SYNC.DEFER_BLOCKING R141, 0x80 ;  /* 0x0002008d0000751d */ /* 0x0045e60000010000 */
[----:B------:R-:W-:-:S13]  /*a1c0*/  ISETP.NE.AND P3, PT, R11, RZ, PT ;  /* 0x000000ff0b00720c */ /* 0x000fda0003f65270 */
[----:B------:R-:W-:-:S05]  /*a1d0*/  @!P3 VIADD R11, R89, 0x388a0 ;  /* 0x000388a0590bb836 */ /* 0x000fca0000000000 */
[----:B------:R-:W-:-:S04]  /*a1e0*/  @!P3 PRMT R11, RZ, 0x654, R11 ;  /* 0x00000654ff0bb816 */ /* 0x000fc8000000000b */
[----:B------:R2:W-:Y:S01]  /*a1f0*/  @!P3 SYNCS.ARRIVE.TRANS64.RED.A1T0 RZ, [R11+URZ], RZ ;  /* 0x000000ff0bffb9a7 */ /* 0x0005e2000810043f */
[----:B------:R-:W-:Y:S05]  /*a200*/  @!P0 BRA `(.L_x_2799) ;  /* 0x0000000000048947 */ /* 0x000fea0003800000 */
[----:B------:R-:W-:Y:S01]  /*a210*/  BPT.TRAP 0x1 ;  /* 0x000000040000795c */ /* 0x000fe20000300000 */
.L_x_2799:
[----:B------:R-:W-:Y:S05]  /*a220*/  BSYNC B0 ;  /* 0x0000000000007941 */ /* 0x000fea0003800000 */
.L_x_2798:
[----:B------:R-:W5:Y:S01]  /*a230*/  SYNCS.PHASECHK.TRANS64.TRYWAIT P0, [R89+URZ+0x388b0], R90 ;  /* 0x0388b05a590075a7 */ /* 0x000f62000800017f */
[----:B------:R-:W-:Y:S04]  /*a240*/  BSSY B0, `(.L_x_2800) ;  /* 0x0000002000007945 */ /* 0x000fe80003800000 */
[----:B-----5:R-:W-:Y:S05]  /*a250*/  @!P0 BRA `(.L_x_2801) ;  /* 0x0000025c004c8947 */ /* 0x020fea0003800000 */
.L_x_3125:
[----:B------:R-:W-:Y:S05]  /*a260*/  BSYNC B0 ;  /* 0x0000000000007941 */ /* 0x000fea0003800000 */
.L_x_2800:
[----:B------:R-:W-:Y:S01]  /*a270*/  ULDC.64 UR4, c[0x0][0x328] ;  /* 0x0000ca0000047ab9 */ /* 0x000fe20000000a00 */
[----:B------:R-:W-:Y:S01]  /*a280*/  IMAD.IADD R88, R88, 0x1, -R220 ;  /* 0x0000000158587824 */ /* 0x000fe200078e0adc */
[----:B------:R-:W-:Y:S01]  /*a290*/  BSSY B0, `(.L_x_2802) ;  /* 0x000002c000007945 */ /* 0x000fe20003800000 */
[----:B--2---:R-:W-:Y:S02]  /*a2a0*/  IMAD R11, R86, UR4, RZ ;  /* 0x00000004560b7c24 */ /* 0x004fe4000f8e02ff */
[----:B0---4-:R-:W-:Y:S01]  /*a2b0*/  IMAD.WIDE.U32 R12, R84, UR4, RZ ;  /* 0x00000004540c7c25 */ /* 0x011fe2000f8e00ff */
        /* <DEDUP_REMOVED lines=20> */
[----:B------:R-:W-:Y:S02]  /*a400*/  ULDC UR4, c[0x0][0x2f4] ;  /* 0x0000bd0000047ab9 */ /* 0x000fe40000000800 */
[----:B------:R-:W-:-:S13]  /*a410*/  ISETP.GE.AND P5, PT, R16, UR4, PT ;  /* 0x0000000410007c0c */ /* 0x000fda000bfa6270 */
        /* <DEDUP_REMOVED lines=19> */
.L_x_2803:
[----:B------:R-:W-:Y:S05]  /*a550*/  BSYNC B0 ;  /* 0x0000000000007941 */ /* 0x000fea0003800000 */
.L_x_2802:
[----:B----4-:R4:W0:Y:S01]  /*a560*/  SHFL.IDX PT, R39, R11, 0x1, 0x181f ;  /* 0x00381f000b277f89 */ /* 0x01082200000e0000 */
[----:B------:R-:W-:Y:S03]  /*a570*/  BSSY B0, `(.L_x_2804) ;  /* 0x0000018000007945 */ /* 0x000fe60003800000 */
[----:B--2---:R4:W2:Y:S01]  /*a580*/  SHFL.IDX PT, R38, R31, 0x1, 0x181f ;  /* 0x00381f001f267f89 */ /* 0x0048a200000e0000 */
[----:B------:R-:W-:Y:S05]  /*a590*/  @!P0 BRA `(.L_x_2805) ;  /* 0x0000000000548947 */ /* 0x000fea0003800000 */
[----:B------:R-:W-:Y:S02]  /*a5a0*/  ULDC UR4, c[0x0][0x2f4] ;  /* 0x0000bd0000047ab9 */ /* 0x000fe40000000800 */
[----:B------:R-:W-:Y:S02]  /*a5b0*/  ISETP.GE.AND P5, PT, R16, UR4, PT ;  /* 0x0000000410007c0c */ /* 0x000fe4000bfa6270 */
        /* <DEDUP_REMOVED lines=19> */
.L_x_2805:
[----:B------:R-:W-:Y:S05]  /*a6f0*/  BSYNC B0 ;  /* 0x0000000000007941 */ /* 0x000fea0003800000 */
.L_x_2804:
[----:B------:R-:W-:Y:S01]  /*a700*/  ISETP.GE.AND P0, PT, R88, 0x41, PT ;  /* 0x000000415800780c */ /* 0x000fe20003f06270 */
[----:B0---4-:R-:W0:Y:S01]  /*a710*/  SHFL.IDX PT, R11, R11, 0x2, 0x181f ;  /* 0x00581f000b0b7f89 */ /* 0x011e2200000e0000 */
[----:B------:R-:W-:Y:S03]  /*a720*/  BSSY B0, `(.L_x_2806) ;  /* 0x0000018000007945 */ /* 0x000fe60003800000 */
[----:B------:R-:W4:Y:S08]  /*a730*/  SHFL.IDX PT, R31, R31, 0x2, 0x181f ;  /* 0x00581f001f1f7f89 */ /* 0x000f3000000e0000 */
[----:B------:R-:W-:Y:S05]  /*a740*/  @!P0 BRA `(.L_x_2807) ;  /* 0x0000000000548947 */ /* 0x000fea0003800000 */
[----:B------:R-:W-:Y:S02]  /*a750*/  ULDC UR4, c[0x0][0x2f4] ;  /* 0x0000bd0000047ab9 */ /* 0x000fe40000000800 */
[----:B------:R-:W-:Y:S02]  /*a760*/  ISETP.GE.AND P5, PT, R16, UR4, PT ;  /* 0x0000000410007c0c */ /* 0x000fe4000bfa6270 */
        /* <DEDUP_REMOVED lines=19> */
.L_x_2807:
[----:B------:R-:W-:Y:S05]  /*a8a0*/  BSYNC B0 ;  /* 0x0000000000007941 */ /* 0x000fea0003800000 */
.L_x_2806:
[----:B------:R-:W-:Y:S01]  /*a8b0*/  @!PT LDS RZ, [RZ] ;  /* 0x00000000fffff984 */ /* 0x000fe20000000800 */
[----:B------:R-:W-:Y:S01]  /*a8c0*/  @!PT LDS RZ, [RZ] ;  /* 0x00000000fffff984 */ /* 0x000fe20000000800 */
[----:B------:R-:W-:Y:S01]  /*a8d0*/  @!PT LDS RZ, [RZ] ;  /* 0x00000000fffff984 */ /* 0x000fe20000000800 */
[----:B------:R-:W-:Y:S01]  /*a8e0*/  @!PT LDS RZ, [RZ] ;  /* 0x00000000fffff984 */ /* 0x000fe20000000800 */
[----:B------:R5:W-:Y:S06]  /*a8f0*/  MEMBAR.ALL.CTA ;  /* 0x0000000000007992 */ /* 0x000bec0000008000 */
[----:B-----5:R-:W5:Y:S01]  /*a900*/  FENCE.VIEW.ASYNC.S ;  /* 0x00000000000073c6 */ /* 0x020f620000000000 */
[----:B-1----:R-:W-:Y:S01]  /*a910*/  @!P3 VIADD R89, R89, 0x388c0 ;  /* 0x000388c05959b836 */ /* 0x002fe20000000000 */
[----:B-----5:R1:W-:Y:S01]  /*a920*/  BAR.SYNC.DEFER_BLOCKING R141, 0x80 ;  /* 0x0002008d0000751d */ /* 0x0203e20000010000 */
[----:B------:R-:W-:-:S03]  /*a930*/  ISETP.NE.AND P4, PT, R113, RZ, PT ;  /* 0x000000ff7100720c */ /* 0x000fc60003f85270 */
[----:B------:R-:W-:Y:S02]  /*a940*/  @!P3 PRMT R89, RZ, 0x654, R89 ;  /* 0x00000654ff59b816 */ /* 0x000fe40000000059 */
[----:B------:R-:W-:Y:S02]  /*a950*/  IADD3 R212, R212, 0x1, RZ ;  /* 0x00000001d4d47810 */ /* 0x000fe40007ffe0ff */
[----:B------:R-:W-:Y:S01]  /*a960*/  PLOP3.LUT P0, PT, PT, PT, PT, 0x8, 0x0 ;  /* 0x000000000000781c */ /* 0x000fe20003f0e170 */
[----:B------:R1:W-:Y:S01]  /*a970*/  @!P3 SYNCS.ARRIVE.TRANS64.RED.A1T0 RZ, [R89+URZ], RZ ;  /* 0x000000ff59ffb9a7 */ /* 0x0003e2000810043f */
[----:B------:R-:W-:-:S04]  /*a980*/  ISETP.NE.AND P3, PT, R212, 0x2, PT ;  /* 0x00000002d400780c */ /* 0x000fc80003f65270 */
[----:B0-----:R-:W-:Y:S02]  /*a990*/  SEL R12, RZ, 0x1, P3 ;  /* 0x00000001ff0c7807 */ /* 0x001fe40001800000 */
[----:B------:R-:W-:Y:S02]  /*a9a0*/  SEL R212, R212, RZ, P3 ;  /* 0x000000ffd4d47207 */ /* 0x000fe40001800000 */
[----:B------:R-:W-:Y:S01]  /*a9b0*/  LOP3.LUT R227, R227, R12, RZ, 0x3c, !PT ;  /* 0x0000000ce3e37212 */ /* 0x000fe200078e3cff */
[----:B-1----:R-:W-:Y:S06]  /*a9c0*/  @P4 BRA `(.L_x_2808) ;  /* 0xffffff7800684947 */ /* 0x002fec000383ffff */
.L_x_2687:
[----:B------:R-:W4:Y:S01]  /*a9d0*/  LDL R11, [R1+0x68] ;  /* 0x00006800010b7983 */ /* 0x000f220000100800 */
[----:B------:R-:W0:Y:S01]  /*a9e0*/  LDC R0, c[0x0][0x448] ;  /* 0x00011200ff007b82 */ /* 0x000e220000000800 */
        /* <DEDUP_REMOVED lines=23> */
[----:B0-----:R-:W-:Y:S02]  /*ab60*/  ISETP.NE.AND P1, PT, R0, 0x1, PT ;  /* 0x000000010000780c */ /* 0x001fe40003f25270 */
        /* <DEDUP_REMOVED lines=12> */
[----:B------:R-:W0:Y:S01]  /*ac30*/  @P1 LDC R3, c[0x0][0x44c] ;  /* 0x00011300ff031b82 */ /* 0x000e220000000800 */
[----:B------:R-:W-:Y:S02]  /*ac40*/  CS2R R86, SRZ ;  /* 0x0000000000567805 */ /* 0x000fe4000001ff00 */
[----:B------:R-:W-:-:S02]  /*ac50*/  CS2R R60, SRZ ;  /* 0x00000000003c7805 */ /* 0x000fc4000001ff00 */
[----:B------:R-:W-:Y:S02]  /*ac60*/  CS2R R82, SRZ ;  /* 0x0000000000527805 */ /* 0x000fe4000001ff00 */
[----:B------:R-:W-:Y:S02]  /*ac70*/  CS2R R56, SRZ ;  /* 0x0000000000387805 */ /* 0x000fe4000001ff00 */
[----:B------:R-:W-:Y:S02]  /*ac80*/  CS2R R166, SRZ ;  /* 0x0000000000a67805 */ /* 0x000fe4000001ff00 */
[----:B------:R-:W-:Y:S02]  /*ac90*/  CS2R R78, SRZ ;  /* 0x00000000004e7805 */ /* 0x000fe4000001ff00 */
[----:B------:R-:W-:Y:S01]  /*aca0*/  CS2R R48, SRZ ;  /* 0x0000000000307805 */ /* 0x000fe2000001ff00 */
[----:B------:R-:W1:Y:S01]  /*acb0*/  @P1 LDC R2, c[0x0][0x450] ;  /* 0x00011400ff021b82 */ /* 0x000e620000000800 */
        /* <DEDUP_REMOVED lines=15> */
[----:B--2---:R-:W-:Y:S01]  /*adb0*/  CS2R R38, SRZ ;  /* 0x0000000000267805 */ /* 0x004fe2000001ff00 */
[----:B------:R-:W-:Y:S01]  /*adc0*/  IMAD.MOV.U32 R24, RZ, RZ, RZ ;  /* 0x000000ffff187224 */ /* 0x000fe200078e00ff */
[----:B------:R-:W-:Y:S02]  /*add0*/  CS2R R34, SRZ ;  /* 0x0000000000227805 */ /* 0x000fe4000001ff00 */
[----:B------:R-:W-:Y:S01]  /*ade0*/  CS2R R32, SRZ ;  /* 0x0000000000207805 */ /* 0x000fe2000001ff00 */
[----:B------:R-:W-:Y:S02]  /*adf0*/  IMAD.MOV.U32 R4, RZ, RZ, RZ ;  /* 0x000000ffff047224 */ /* 0x000fe400078e00ff */
[----:B------:R-:W-:-:S02]  /*ae00*/  IMAD.MOV.U32 R9, RZ, RZ, RZ ;  /* 0x000000ffff097224 */ /* 0x000fc400078e00ff */
[----:B------:R-:W-:Y:S02]  /*ae10*/  IMAD.MOV.U32 R26, RZ, RZ, RZ ;  /* 0x000000ffff1a7224 */ /* 0x000fe400078e00ff */
[----:B----4-:R-:W-:Y:S01]  /*ae20*/  VIADD R0, R11, 0x7f ;  /* 0x0000007f0b007836 */ /* 0x010fe20000000000 */
[----:B------:R-:W-:-:S03]  /*ae30*/  CS2R R10, SRZ ;  /* 0x00000000000a7805 */ /* 0x000fc6000001ff00 */
[----:B0-----:R-:W-:-:S05]  /*ae40*/  @P1 IMAD.HI.U32 R3, R0, R3, RZ ;  /* 0x0000000300031227 */ /* 0x001fca00078e00ff */
[----:B-1----:R-:W-:Y:S02]  /*ae50*/  @P1 SHF.R.U32.HI R0, RZ, R2, R3 ;  /* 0x00000002ff001219 */ /* 0x002fe40000011603 */
[----:B------:R-:W-:-:S03]  /*ae60*/  PLOP3.LUT P1, PT, PT, PT, PT, 0x80, 0x0 ;  /* 0x000000000000781c */ /* 0x000fc60003f2f070 */
[----:B------:R-:W-:Y:S01]  /*ae70*/  IMAD.IADD R0, R139, 0x1, R0 ;  /* 0x000000018b007824 */ /* 0x000fe200078e0200 */
[----:B------:R-:W-:-:S03]  /*ae80*/  CS2R R138, SRZ ;  /* 0x00000000008a7805 */ /* 0x000fc6000001ff00 */
[----:B------:R-:W-:-:S05]  /*ae90*/  IMAD.HI R0, R0, 0x66666667, RZ ;  /* 0x6666666700007827 */ /* 0x000fca00078e02ff */
[----:B------:R-:W-:-:S04]  /*aea0*/  SHF.R.U32.HI R3, RZ, 0x1f, R0 ;  /* 0x0000001fff037819 */ /* 0x000fc80000011600 */
[----:B------:R-:W-:Y:S01]  /*aeb0*/  LEA.HI.SX32 R3, R0, R3, 0x1b ;  /* 0x0000000300037211 */ /* 0x000fe200078fdaff */
[----:B------:R-:W-:-:S03]  /*aec0*/  IMAD.MOV.U32 R0, RZ, RZ, RZ ;  /* 0x000000ffff007224 */ /* 0x000fc600078e00ff */
[----:B------:R-:W-:Y:S02]  /*aed0*/  VIMNMX R2, R140, R3, PT ;  /* 0x000000038c027248 */ /* 0x000fe40003fe0100 */
[----:B------:R-:W-:Y:S02]  /*aee0*/  CS2R R140, SRZ ;  /* 0x00000000008c7805 */ /* 0x000fe4000001ff00 */
[----:B------:R-:W-:Y:S02]  /*aef0*/  MOV R3, RZ ;  /* 0x000000ff00037202 */ /* 0x000fe40000000f00 */
[----:B------:R-:W-:Y:S01]  /*af00*/  ISETP.GE.AND P2, PT, R2, 0x1, PT ;  /* 0x000000010200780c */ /* 0x000fe20003f46270 */
[----:B------:R-:W-:-:S12]  /*af10*/  @P0 BRA `(.L_x_2810) ;  /* 0x0000000000080947 */ /* 0x000fd80003800000 */
[----:B------:R-:W0:Y:S02]  /*af20*/  FENCE.VIEW.ASYNC.G ;  /* 0x00000000000073c6 */ /* 0x000e240000000100 */
[----:B0-----:R-:W-:Y:S06]  /*af30*/  BAR.ARV 0xc, 0x180 ;  /* 0x0306000000007b1d */ /* 0x001fec0000002000 */
.L_x_2810:
[----:B------:R-:W-:Y:S05]  /*af40*/  BSYNC B0 ;  /* 0x0000000000007941 */ /* 0x000fea0003800000 */
.L_x_2809:
[----:B------:R-:W-:Y:S01]  /*af50*/  IMAD.MOV.U32 R25, RZ, RZ, RZ ;  /* 0x000000ffff197224 */ /* 0x000fe200078e00ff */
[----:B------:R-:W-:Y:S01]  /*af60*/  MOV R8, RZ ;  /* 0x000000ff00087202 */ /* 0x000fe20000000f00 */
[----:B------:R-:W-:Y:S06]  /*af70*/  @!P2 BRA `(.L_x_2811) ;  /* 0x0000019c00f4a947 */ /* 0x000fec0003800000 */
[----:B------:R-:W2:Y:S01]  /*af80*/  LDL R5, [R1+0x84] ;  /* 0x0000840001057983 */ /* 0x000ea20000100800 */
[----:B------:R-:W0:Y:S02]  /*af90*/  S2R R0, SR_TID.X ;  /* 0x0000000000007919 */ /* 0x000e240000002100 */
[----:B0-----:R-:W-:-:S05]  /*afa0*/  VIADD R28, R0, 0xffffff80 ;  /* 0xffffff80001c7836 */ /* 0x001fca0000000000 */
        /* <DEDUP_REMOVED lines=30> */
.L_x_2812:
[----:B------:R-:W-:Y:S02]  /*b190*/  ULDC UR4, c[0x0][0x3f4] ;  /* 0x0000fd0000047ab9 */ /* 0x000fe40000000800 */
[----:B------:R-:W-:-:S13]  /*b1a0*/  ISETP.LT.AND P0, PT, RZ, UR4, PT ;  /* 0x00000004ff007c0c */ /* 0x000fda000bf01270 */
[----:B------:R-:W-:Y:S05]  /*b1b0*/  @P0 BRA `(.L_x_2813) ;  /* 0x0000000000400947 */ /* 0x000fea0003800000 */
[----:B------:R-:W2:Y:S02]  /*b1c0*/  LDL R20, [R1+0x88] ;  /* 0x0000880001147983 */ /* 0x000ea40000100800 */
[----:B--2---:R-:W-:-:S04]  /*b1d0*/  LEA.HI R0, R20, R20, RZ, 0x1 ;  /* 0x0000001414007211 */ /* 0x004fc800078f08ff */
[----:B------:R-:W-:-:S04]  /*b1e0*/  LOP3.LUT R0, R0, 0xfffffffe, RZ, 0xc0, !PT ;  /* 0xfffffffe00007812 */ /* 0x000fc800078ec0ff */
[----:B------:R-:W-:-:S04]  /*b1f0*/  IADD3 R0, R20, -R0, RZ ;  /* 0x8000000014007210 */ /* 0x000fc80007ffe0ff */
[----:B------:R-:W-:-:S04]  /*b200*/  SHF.L.U32 R3, R0, 0x1f, RZ ;  /* 0x0000001f00037819 */ /* 0x000fc800000006ff */
[----:B------:R0:W1:Y:S03]  /*b210*/  SYNCS.PHASECHK.TRANS64.TRYWAIT P0, [R22+URZ+0x38800], R3 ;  /* 0x03880003160075a7 */ /* 0x000066000800017f */
[----:B-1----:R-:W-:Y:S05]  /*b220*/  @!P0 NANOSLEEP.SYNCS 0x989680 ;  /* 0x009896800000895d */ /* 0x002fea0003900000 */
[----:B------:R-:W1:Y:S01]  /*b230*/  @!P0 SYNCS.PHASECHK.TRANS64 P0, [R22+URZ+0x38800], R3 ;  /* 0x03880003160085a7 */ /* 0x000e62000800007f */
[----:B------:R-:W-:Y:S04]  /*b240*/  BSSY B0, `(.L_x_2814) ;  /* 0x0000006000007945 */ /* 0x000fe80003800000 */
[----:B-1----:R-:W-:Y:S05]  /*b250*/  @P0 BRA `(.L_x_2815) ;  /* 0x0000000000100947 */ /* 0x002fea0003800000 */
.L_x_2816:
[----:B-1----:R1:W2:Y:S02]  /*b260*/  SYNCS.PHASECHK.TRANS64.TRYWAIT P0, [R22+URZ+0x38800], R3 ;  /* 0x03880003160075a7 */ /* 0x0022a4000800017f */
[----:B--2---:R-:W-:Y:S05]  /*b270*/  @!P0 NANOSLEEP.SYNCS 0x989680 ;  /* 0x009896800000895d */ /* 0x004fea0003900000 */
[----:B------:R-:W2:Y:S02]  /*b280*/  @!P0 SYNCS.PHASECHK.TRANS64 P0, [R22+URZ+0x38800], R3 ;  /* 0x03880003160085a7 */ /* 0x000ea4000800007f */
[----:B--2---:R-:W-:Y:S05]  /*b290*/  @!P0 BRA `(.L_x_2816) ;  /* 0xfffffffc00f08947 */ /* 0x004fea000383ffff */
.L_x_2815:
[----:B------:R-:W-:Y:S05]  /*b2a0*/  BSYNC B0 ;  /* 0x0000000000007941 */ /* 0x000fea0003800000 */
.L_x_2814:
[----:B------:R-:W-:Y:S05]  /*b2b0*/  BRA `(.L_x_2817) ;  /* 0x0000009400607947 */ /* 0x000fea0003800000 */
.L_x_2813:
[----:B------:R-:W2:Y:S01]  /*b2c0*/  LDL R30, [R1+0x84] ;  /* 0x00008400011e7983 */ /* 0x000ea20000100800 */
[----:B-----5:R-:W-:Y:S01]  /*b2d0*/  SHF.R.S32.HI R0, RZ, 0x1f, R135 ;  /* 0x0000001fff007819 */ /* 0x020fe20000011487 */
[----:B------:R-:W-:Y:S02]  /*b2e0*/  ULDC.64 UR6, c[0x0][0x408] ;  /* 0x0001020000067ab9 */ /* 0x000fe40000000a00 */
[----:B------:R-:W-:Y:S01]  /*b2f0*/  IMAD.WIDE.U32 R26, R135, UR6, RZ ;  /* 0x00000006871a7c25 */ /* 0x000fe2000f8e00ff */
[----:B--2---:R-:W-:-:S13]  /*b300*/  R2UR UR4, R30 ;  /* 0x000000001e0472ca */ /* 0x004fda00000e0000 */
[----:B------:R-:W-:-:S03]  /*b310*/  ULOP3.LUT UP0, URZ, UR4, 0x3ff, URZ, 0xc0, !UPT ;  /* 0x000003ff043f7892 */ /* 0x000fc6000f80c03f */
[----:B------:R-:W-:Y:S02]  /*b320*/  ULDC.64 UR4, c[0x0][0x3f8] ;  /* 0x0000fe0000047ab9 */ /* 0x000fe40000000a00 */
[C---:B------:R-:W-:Y:S01]  /*b330*/  IMAD R4, R0.reuse, UR4, RZ ;  /* 0x0000000400047c24 */ /* 0x040fe2000f8e02ff */
[----:B------:R-:W-:Y:S01]  /*b340*/  PLOP3.LUT P0, PT, PT, PT, UP0, 0x80, 0x0 ;  /* 0x000000000000781c */ /* 0x000fe20003f0f008 */
[----:B------:R-:W-:Y:S02]  /*b350*/  IMAD R0, R0, UR6, RZ ;  /* 0x0000000600007c24 */ /* 0x000fe4000f8e02ff */
[----:B------:R-:W-:-:S04]  /*b360*/  IMAD.WIDE.U32 R24, R135, UR4, RZ ;  /* 0x0000000487187c25 */ /* 0x000fc8000f8e00ff */
[C---:B------:R-:W-:Y:S02]  /*b370*/  IMAD R29, R135.reuse, UR5, R4 ;  /* 0x00000005871d7c24 */ /* 0x040fe4000f8e0204 */
[----:B------:R-:W-:Y:S02]  /*b380*/  IMAD R31, R135, UR7, R0 ;  /* 0x00000007871f7c24 */ /* 0x000fe4000f8e0200 */
[----:B------:R-:W-:Y:S02]  /*b390*/  IMAD.IADD R29, R29, 0x1, R25 ;  /* 0x000000011d1d7824 */ /* 0x000fe400078e0219 */
[----:B------:R-:W-:Y:S01]  /*b3a0*/  IMAD.IADD R31, R31, 0x1, R27 ;  /* 0x000000011f1f7824 */ /* 0x000fe200078e021b */
[----:B------:R-:W-:Y:S06]  /*b3b0*/  @!P0 BRA `(.L_x_2818) ;  /* 0x0000000000408947 */ /* 0x000fec0003800000 */
        /* <DEDUP_REMOVED lines=16> */
.L_x_2818:
[----:B------:R-:W2:Y:S01]  /*b4c0*/  LDL R20, [R1+0x50] ;  /* 0x0000500001147983 */ /* 0x000ea20000100800 */
[----:B------:R-:W-:-:S03]  /*b4d0*/  ULDC.U8 UR4, c[0x0][0x410] ;  /* 0x0001040000047ab9 */ /* 0x000fc60000000000 */
[----:B------:R-:W3:Y:S01]  /*b4e0*/  LDL R126, [R1+0x68] ;  /* 0x00006800017e7983 */ /* 0x000ee20000100800 */
[----:B------:R-:W-:Y:S01]  /*b4f0*/  R2UR UR5, R30 ;  /* 0x000000001e0572ca */ /* 0x000fe200000e0000 */
[----:B------:R-:W-:Y:S01]  /*b500*/  BSSY B0, `(.L_x_2819) ;  /* 0x000092b000007945 */ /* 0x000fe20003800000 */
[----:B------:R-:W-:Y:S01]  /*b510*/  ISETP.NE.AND P0, PT, RZ, UR4, PT ;  /* 0x00000004ff007c0c */ /* 0x000fe2000bf05270 */
[C---:B------:R-:W-:Y:S01]  /*b520*/  VIADD R3, R220.reuse, 0x60 ;  /* 0x00000060dc037836 */ /* 0x040fe20000000000 */
[----:B------:R-:W-:Y:S01]  /*b530*/  LEA.HI R33, R33, R28, RZ, 0x3 ;  /* 0x0000001c21217211 */ /* 0x000fe200078f18ff */
[----:B------:R-:W-:Y:S01]  /*b540*/  VIADD R89, R220, 0x20 ;  /* 0x00000020dc597836 */ /* 0x000fe20000000000 */
[----:B------:R-:W-:Y:S02]  /*b550*/  SHF.R.U32.HI R21, RZ, 0x3, R228 ;  /* 0x00000003ff157819 */ /* 0x000fe400000116e4 */
[----:B------:R-:W-:Y:S02]  /*b560*/  LOP3.LUT R0, R228, 0x38, R16, 0xf8, !PT ;  /* 0x00000038e4007812 */ /* 0x000fe400078ef810 */
[----:B------:R-:W-:-:S02]  /*b570*/  LOP3.LUT R33, R33, 0xfffffff8, RZ, 0xc0, !PT ;  /* 0xfffffff821217812 */ /* 0x000fc400078ec0ff */
[----:B--2---:R-:W-:Y:S02]  /*b580*/  LOP3.LUT R87, R20, R0, R21, 0xf6, !PT ;  /* 0x0000000014577212 */ /* 0x004fe400078ef615 */
[----:B------:R-:W-:Y:S01]  /*b590*/  IADD3 R0, R28, -R33, RZ ;  /* 0x800000211c007210 */ /* 0x000fe20007ffe0ff */
[----:B---3--:R-:W-:Y:S01]  /*b5a0*/  IMAD.IADD R85, R220, 0x1, R126 ;  /* 0x00000001dc557824 */ /* 0x008fe200078e027e */
[----:B------:R-:W-:-:S04]  /*b5b0*/  LEA R87, R87, UR5, 0x1 ;  /* 0x0000000557577c11 */ /* 0x000fc8000f8e08ff */
[----:B------:R-:W-:Y:S01]  /*b5c0*/  LEA R7, R0, R85, 0x5 ;  /* 0x0000005500077211 */ /* 0x000fe200078e28ff */
[----:B------:R-:W-:Y:S06]  /*b5d0*/  @!P0 BRA `(.L_x_2820) ;  /* 0x0000004400e08947 */ /* 0x000fec0003800000 */
[----:B------:R-:W0:Y:S01]  /*b5e0*/  LDC R116, c[0x0][0x448] ;  /* 0x00011200ff747b82 */ /* 0x000e220000000800 */
[----:B------:R-:W-:Y:S01]  /*b5f0*/  ULDC.64 UR4, c[0x0][0x3f8] ;  /* 0x0000fe0000047ab9 */ /* 0x000fe20000000a00 */
[----:B------:R-:W-:Y:S01]  /*b600*/  ULDC.64 UR6, c[0x0][0x408] ;  /* 0x0001020000067ab9 */ /* 0x000fe20000000a00 */
[----:B------:R-:W-:Y:S01]  /*b610*/  IMAD.MOV.U32 R4, RZ, RZ, R24 ;  /* 0x000000ffff047224 */ /* 0x000fe200078e0018 */
[----:B------:R-:W-:Y:S01]  /*b620*/  MOV R9, R31 ;  /* 0x0000001f00097202 */ /* 0x000fe20000000f00 */
[----:B------:R-:W-:Y:S01]  /*b630*/  IMAD.MOV.U32 R8, RZ, RZ, R26 ;  /* 0x000000ffff087224 */ /* 0x000fe200078e001a */
[----:B------:R-:W-:Y:S02]  /*b640*/  SHF.R.S32.HI R86, RZ, 0x1f, R223 ;  /* 0x0000001fff567819 */ /* 0x000fe400000114df */
[----:B------:R-:W-:Y:S02]  /*b650*/  SHF.R.S32.HI R94, RZ, 0x1f, R221 ;  /* 0x0000001fff5e7819 */ /* 0x000fe400000114dd */
[----:B------:R-:W-:-:S02]  /*b660*/  SHF.R.S32.HI R77, RZ, 0x1f, R214 ;  /* 0x0000001fff4d7819 */ /* 0x000fc400000114d6 */
[----:B------:R-:W-:Y:S02]  /*b670*/  SHF.R.S32.HI R93, RZ, 0x1f, R222 ;  /* 0x0000001fff5d7819 */ /* 0x000fe400000114de */
[----:B0-----:R-:W-:-:S13]  /*b680*/  ISETP.NE.AND P0, PT, R116, 0x1, PT ;  /* 0x000000017400780c */ /* 0x001fda0003f05270 */
[----:B------:R-:W0:Y:S08]  /*b690*/  @P0 LDC R0, c[0x0][0x44c] ;  /* 0x00011300ff000b82 */ /* 0x000e300000000800 */
[----:B------:R-:W1:Y:S01]  /*b6a0*/  @P0 LDC R5, c[0x0][0x450] ;  /* 0x00011400ff050b82 */ /* 0x000e620000000800 */
[----:B0-----:R-:W-:-:S05]  /*b6b0*/  @P0 IMAD.HI.U32 R0, R7, R0, RZ ;  /* 0x0000000007000227 */ /* 0x001fca00078e00ff */
[----:B-1----:R-:W-:Y:S01]  /*b6c0*/  @P0 SHF.R.U32.HI R7, RZ, R5, R0 ;  /* 0x00000005ff070219 */ /* 0x002fe20000011600 */
[----:B------:R-:W-:-:S03]  /*b6d0*/  IMAD.MOV.U32 R5, RZ, RZ, R29 ;  /* 0x000000ffff057224 */ /* 0x000fc600078e001d */
        /* <DEDUP_REMOVED lines=21> */
.L_x_3131:
[----:B------:R-:W5:Y:S01]  /*b830*/  LDL R10, [R1+0x6c] ;  /* 0x00006c00010a7983 */ /* 0x000f620000100800 */
        /* <DEDUP_REMOVED lines=9> */
[----:B-----5:R-:W-:-:S05]  /*b8d0*/  IMAD R116, R10, R116, RZ ;  /* 0x000000740a747224 */ /* 0x020fca00078e02ff */
[----:B------:R-:W-:-:S13]  /*b8e0*/  ISETP.GE.AND P0, PT, R85, R116, PT ;  /* 0x000000745500720c */ /* 0x000fda0003f06270 */
        /* <DEDUP_REMOVED lines=10> */
[----:B------:R-:W-:Y:S02]  /*b990*/  @!P2 SHF.L.U32 R24, R222, 0x1, RZ ;  /* 0x00000001de18a819 */ /* 0x000fe400000006ff */
[----:B------:R-:W-:Y:S01]  /*b9a0*/  @!P1 IMAD.SHL.U32 R28, R221, 0x2, RZ ;  /* 0x00000002dd1c9824 */ /* 0x000fe200078e00ff */
[-C--:B--2---:R-:W-:Y:S01]  /*b9b0*/  @!P3 IADD3 R10, P5, R5, R12.reuse, RZ ;  /* 0x0000000c050ab210 */ /* 0x084fe20007fbe0ff */
[----:B------:R-:W-:Y:S01]  /*b9c0*/  @!P0 IMAD.SHL.U32 R15, R223, 0x2, RZ ;  /* 0x00000002df0f8824 */ /* 0x000fe200078e00ff */
[----:B----4-:R-:W-:Y:S02]  /*b9d0*/  @!P3 IADD3 R12, P4, R14, R12, RZ ;  /* 0x0000000c0e0cb210 */ /* 0x010fe40007f9e0ff */
[----:B------:R-:W-:Y:S01]  /*b9e0*/  @!P2 SHF.L.U64.HI R25, R222, 0x1, R93 ;  /* 0x00000001de19a819 */ /* 0x000fe2000001025d */
[----:B-1----:R-:W-:Y:S01]  /*b9f0*/  @!P3 IMAD.X R11, R4, 0x1, R13, P5 ;  /* 0x00000001040bb824 */ /* 0x002fe200028e060d */
[----:B------:R-:W-:Y:S02]  /*ba00*/  @!P2 IADD3 R20, P6, R5, R24, RZ ;  /* 0x000000180514a210 */ /* 0x000fe40007fde0ff */
[----:B---3--:R-:W-:-:S02]  /*ba10*/  @!P3 IADD3.X R13, R9, R13, RZ, P4, !PT ;  /* 0x0000000d090db210 */ /* 0x008fc400027fe4ff */
[----:B------:R-:W-:Y:S01]  /*ba20*/  @!P1 SHF.L.U64.HI R29, R221, 0x1, R94 ;  /* 0x00000001dd1d9819 */ /* 0x000fe2000001025e */
[--C-:B------:R-:W-:Y:S01]  /*ba30*/  @!P2 IMAD.X R21, R4, 0x1, R25.reuse, P6 ;  /* 0x000000010415a824 */ /* 0x100fe200030e0619 */
[C---:B------:R-:W-:Y:S02]  /*ba40*/  @!P2 IADD3 R24, P5, R14.reuse, R24, RZ ;  /* 0x000000180e18a210 */ /* 0x040fe40007fbe0ff */
[----:B------:R-:W-:Y:S02]  /*ba50*/  CS2R R74, SRZ ;  /* 0x00000000004a7805 */ /* 0x000fe4000001ff00 */
[-C--:B------:R-:W-:Y:S02]  /*ba60*/  @!P1 IADD3 R26, P4, R5, R28.reuse, RZ ;  /* 0x0000001c051a9210 */ /* 0x080fe40007f9e0ff */
[----:B------:R-:W-:Y:S02]  /*ba70*/  CS2R R72, SRZ ;  /* 0x0000000000487805 */ /* 0x000fe4000001ff00 */
[----:B------:R-:W-:Y:S01]  /*ba80*/  @!P1 IADD3 R28, P6, R14, R28, RZ ;  /* 0x0000001c0e1c9210 */ /* 0x000fe20007fde0ff */
[----:B------:R-:W-:Y:S01]  /*ba90*/  @!P2 IMAD.X R25, R9, 0x1, R25, P5 ;  /* 0x000000010919a824 */ /* 0x000fe200028e0619 */
[----:B------:R-:W-:Y:S01]  /*baa0*/  @!P0 SHF.L.U64.HI R32, R223, 0x1, R86 ;  /* 0x00000001df208819 */ /* 0x000fe20000010256 */
[----:B------:R-:W-:Y:S01]  /*bab0*/  @!P1 IMAD.X R27, R4, 0x1, R29, P4 ;  /* 0x00000001041b9824 */ /* 0x000fe200020e061d */
[----:B------:R-:W-:-:S02]  /*bac0*/  @!P0 IADD3 R30, P5, R5, R15, RZ ;  /* 0x0000000f051e8210 */ /* 0x000fc40007fbe0ff */
[----:B------:R-:W-:Y:S02]  /*bad0*/  CS2R R68, SRZ ;  /* 0x0000000000447805 */ /* 0x000fe4000001ff00 */
[----:B------:R-:W-:Y:S02]  /*bae0*/  @!P0 IADD3 R14, P4, R14, R15, RZ ;  /* 0x0000000f0e0e8210 */ /* 0x000fe40007f9e0ff */
[----:B------:R-:W-:Y:S02]  /*baf0*/  CS2R R66, SRZ ;  /* 0x0000000000427805 */ /* 0x000fe4000001ff00 */
[----:B------:R-:W-:Y:S02]  /*bb00*/  CS2R R64, SRZ ;  /* 0x0000000000407805 */ /* 0x000fe4000001ff00 */
[----:B------:R-:W-:Y:S02]  /*bb10*/  CS2R R62, SRZ ;  /* 0x00000000003e7805 */ /* 0x000fe4000001ff00 */
[C---:B------:R-:W-:Y:S01]  /*bb20*/  @!P1 IADD3.X R29, R9.reuse, R29, RZ, P6, !PT ;  /* 0x0000001d091d9210 */ /* 0x040fe200037fe4ff */
[--C-:B------:R-:W-:Y:S01]  /*bb30*/  @!P0 IMAD.X R31, R4, 0x1, R32.reuse, P5 ;  /* 0x00000001041f8824 */ /* 0x100fe200028e0620 */
[----:B------:R1:W5:Y:S01]  /*bb40*/  @!P3 LD.E.64 R80, desc[UR60][R10.64] ;  /* 0x0000003c0a50b980 */ /* 0x000362000c101b00 */
[----:B------:R-:W-:-:S03]  /*bb50*/  @!P0 IMAD.X R15, R9, 0x1, R32, P4 ;  /* 0x00000001090f8824 */ /* 0x000fc600020e0620 */
[----:B------:R1:W5:Y:S04]  /*bb60*/  @!P3 LD.E.64 R78, desc[UR60][R12.64] ;  /* 0x0000003c0c4eb980 */ /* 0x000368000c101b00 */
[----:B------:R1:W5:Y:S04]  /*bb70*/  @!P2 LD.E.64 R74, desc[UR60][R20.64] ;  /* 0x0000003c144aa980 */ /* 0x000368000c101b00 */
[----:B------:R1:W5:Y:S04]  /*bb80*/  @!P2 LD.E.64 R72, desc[UR60][R24.64] ;  /* 0x0000003c1848a980 */ /* 0x000368000c101b00 */
[----:B------:R1:W5:Y:S04]  /*bb90*/  @!P1 LD.E.64 R68, desc[UR60][R26.64] ;  /* 0x0000003c1a449980 */ /* 0x000368000c101b00 */
[----:B------:R1:W5:Y:S04]  /*bba0*/  @!P1 LD.E.64 R66, desc[UR60][R28.64] ;  /* 0x0000003c1c429980 */ /* 0x000368000c101b00 */
[----:B------:R1:W5:Y:S04]  /*bbb0*/  @!P0 LD.E.64 R64, desc[UR60][R30.64] ;  /* 0x0000003c1e408980 */ /* 0x000368000c101b00 */
[----:B------:R1:W5:Y:S02]  /*bbc0*/  @!P0 LD.E.64 R62, desc[UR60][R14.64] ;  /* 0x0000003c0e3e8980 */ /* 0x000364000c101b00 */
.L_x_2823:
[----:B------:R-:W-:Y:S05]  /*bbd0*/  BSYNC B1 ;  /* 0x0000000000017941 */ /* 0x000fea0003800000 */
.L_x_2822:
[----:B-1---5:R-:W-:Y:S01]  /*bbe0*/  IMAD.MOV.U32 R4, RZ, RZ, R64 ;  /* 0x000000ffff047224 */ /* 0x022fe200078e0040 */
[----:B--2---:R-:W-:Y:S01]  /*bbf0*/  MOV R5, R65 ;  /* 0x0000004100057202 */ /* 0x004fe20000000f00 */
        /* <DEDUP_REMOVED lines=29> */
.L_x_3137:
        /* <DEDUP_REMOVED lines=18> */
[----:B------:R-:W-:-:S04]  /*bef0*/  @!P3 SHF.L.U32 R12, R214, 0x1, RZ ;  /* 0x00000001d60cb819 */ /* 0x000fc800000006ff */
[----:B------:R-:W-:Y:S01]  /*bf00*/  @!P2 IMAD.SHL.U32 R24, R222, 0x2, RZ ;  /* 0x00000002de18a824 */ /* 0x000fe200078e00ff */
[----:B------:R-:W-:Y:S01]  /*bf10*/  @!P3 SHF.L.U64.HI R13, R214, 0x1, R77 ;  /* 0x00000001d60db819 */ /* 0x000fe2000001024d */
[----:B------:R-:W-:Y:S01]  /*bf20*/  @!P1 IMAD.SHL.U32 R28, R221, 0x2, RZ ;  /* 0x00000002dd1c9824 */ /* 0x000fe200078e00ff */
[-C--:B---3--:R-:W-:Y:S01]  /*bf30*/  @!P3 IADD3 R10, P5, R5, R12.reuse, RZ ;  /* 0x0000000c050ab210 */ /* 0x088fe20007fbe0ff */
[----:B------:R-:W-:Y:S01]  /*bf40*/  @!P0 IMAD.SHL.U32 R31, R223, 0x2, RZ ;  /* 0x00000002df1f8824 */ /* 0x000fe200078e00ff */
[----:B----4-:R-:W-:Y:S02]  /*bf50*/  @!P3 IADD3 R12, P4, R14, R12, RZ ;  /* 0x0000000c0e0cb210 */ /* 0x010fe40007f9e0ff */
[----:B------:R-:W-:Y:S02]  /*bf60*/  @!P2 SHF.L.U64.HI R15, R222, 0x1, R93 ;  /* 0x00000001de0fa819 */ /* 0x000fe4000001025d */
[-C--:B------:R-:W-:Y:S02]  /*bf70*/  @!P2 IADD3 R20, P6, R5, R24.reuse, RZ ;  /* 0x000000180514a210 */ /* 0x080fe40007fde0ff */
[----:B--2---:R-:W-:Y:S01]  /*bf80*/  @!P3 IADD3.X R11, R4, R13, RZ, P5, !PT ;  /* 0x0000000d040bb210 */ /* 0x004fe20002ffe4ff */
[----:B0-----:R-:W-:Y:S01]  /*bf90*/  @!P3 IMAD.X R13, R9, 0x1, R13, P4 ;  /* 0x00000001090db824 */ /* 0x001fe200020e060d */
[----:B------:R-:W-:Y:S01]  /*bfa0*/  @!P2 IADD3 R24, P5, R14, R24, RZ ;  /* 0x000000180e18a210 */ /* 0x000fe20007fbe0ff */
[----:B------:R-:W-:Y:S01]  /*bfb0*/  @!P2 IMAD.X R21, R4, 0x1, R15, P6 ;  /* 0x000000010415a824 */ /* 0x000fe200030e060f */
[----:B------:R-:W-:-:S02]  /*bfc0*/  @!P1 SHF.L.U64.HI R29, R221, 0x1, R94 ;  /* 0x00000001dd1d9819 */ /* 0x000fc4000001025e */
[----:B------:R-:W-:Y:S02]  /*bfd0*/  CS2R R56, SRZ ;  /* 0x0000000000387805 */ /* 0x000fe4000001ff00 */
[-C--:B------:R-:W-:Y:S01]  /*bfe0*/  @!P1 IADD3 R26, P4, R5, R28.reuse, RZ ;  /* 0x0000001c051a9210 */ /* 0x080fe20007f9e0ff */
[----:B------:R-:W-:Y:S01]  /*bff0*/  @!P2 IMAD.X R25, R9, 0x1, R15, P5 ;  /* 0x000000010919a824 */ /* 0x000fe200028e060f */
[----:B------:R-:W-:Y:S02]  /*c000*/  @!P1 IADD3 R28, P6, R14, R28, RZ ;  /* 0x0000001c0e1c9210 */ /* 0x000fe40007fde0ff */
[----:B------:R-:W-:Y:S02]  /*c010*/  CS2R R54, SRZ ;  /* 0x0000000000367805 */ /* 0x000fe4000001ff00 */
[----:B------:R-:W-:Y:S02]  /*c020*/  @!P1 IADD3.X R27, R4, R29, RZ, P4, !PT ;  /* 0x0000001d041b9210 */ /* 0x000fe400027fe4ff */
[----:B------:R-:W-:-:S02]  /*c030*/  CS2R R52, SRZ ;  /* 0x0000000000347805 */ /* 0x000fc4000001ff00 */
[----:B------:R-:W-:Y:S02]  /*c040*/  @!P0 SHF.L.U64.HI R32, R223, 0x1, R86 ;  /* 0x00000001df208819 */ /* 0x000fe40000010256 */
[----:B------:R-:W-:Y:S02]  /*c050*/  CS2R R50, SRZ ;  /* 0x0000000000327805 */ /* 0x000fe4000001ff00 */
[-C--:B------:R-:W-:Y:S02]  /*c060*/  @!P0 IADD3 R30, P5, R5, R31.reuse, RZ ;  /* 0x0000001f051e8210 */ /* 0x080fe40007fbe0ff */
[----:B------:R-:W-:Y:S02]  /*c070*/  CS2R R46, SRZ ;  /* 0x00000000002e7805 */ /* 0x000fe4000001ff00 */
[----:B------:R-:W-:Y:S02]  /*c080*/  @!P0 IADD3 R14, P4, R14, R31, RZ ;  /* 0x0000001f0e0e8210 */ /* 0x000fe40007f9e0ff */
[----:B------:R-:W-:Y:S01]  /*c090*/  CS2R R48, SRZ ;  /* 0x0000000000307805 */ /* 0x000fe2000001ff00 */
[----:B------:R-:W-:Y:S01]  /*c0a0*/  @!P1 IMAD.X R29, R9, 0x1, R29, P6 ;  /* 0x00000001091d9824 */ /* 0x000fe200030e061d */
[----:B------:R0:W5:Y:S01]  /*c0b0*/  @!P3 LD.E.64 R60, desc[UR60][R10.64] ;  /* 0x0000003c0a3cb980 */ /* 0x000162000c101b00 */
[----:B------:R-:W-:-:S02]  /*c0c0*/  @!P0 IMAD.X R31, R4, 0x1, R32, P5 ;  /* 0x00000001041f8824 */ /* 0x000fc400028e0620 */
        /* <DEDUP_REMOVED lines=8> */
.L_x_2826:
[----:B------:R-:W-:Y:S05]  /*c150*/  BSYNC B1 ;  /* 0x0000000000017941 */ /* 0x000fea0003800000 */
.L_x_2825:
        /* <DEDUP_REMOVED lines=30> */
.L_x_3143:
        /* <DEDUP_REMOVED lines=22> */
[----:B------:R-:W-:Y:S01]  /*c4a0*/  @!P2 SHF.L.U64.HI R11, R222, 0x1, R93 ;  /* 0x00000001de0ba819 */ /* 0x000fe2000001025d */
[----:B------:R-:W-:Y:S01]  /*c4b0*/  @!P1 IMAD.SHL.U32 R12, R221, 0x2, RZ ;  /* 0x00000002dd0c9824 */ /* 0x000fe200078e00ff */
[CC--:B---3--:R-:W-:Y:S02]  /*c4c0*/  @!P3 IADD3 R70, P5, R5.reuse, R32.reuse, RZ ;  /* 0x000000200546b210 */ /* 0x0c8fe40007fbe0ff */
[----:B0-----:R-:W-:Y:S02]  /*c4d0*/  @!P3 IADD3 R32, P4, R14, R32, RZ ;  /* 0x000000200e20b210 */ /* 0x001fe40007f9e0ff */
[-C--:B------:R-:W-:Y:S01]  /*c4e0*/  @!P2 IADD3 R30, P6, R5, R24.reuse, RZ ;  /* 0x00000018051ea210 */ /* 0x080fe20007fde0ff */
[--C-:B--2---:R-:W-:Y:S01]  /*c4f0*/  @!P3 IMAD.X R71, R4, 0x1, R10.reuse, P5 ;  /* 0x000000010447b824 */ /* 0x104fe200028e060a */
[----:B------:R-:W-:Y:S01]  /*c500*/  @!P2 IADD3 R24, P5, R14, R24, RZ ;  /* 0x000000180e18a210 */ /* 0x000fe20007fbe0ff */
[----:B------:R-:W-:Y:S01]  /*c510*/  @!P3 IMAD.X R33, R9, 0x1, R10, P4 ;  /* 0x000000010921b824 */ /* 0x000fe200020e060a */
[----:B------:R-:W-:Y:S01]  /*c520*/  @!P1 SHF.L.U64.HI R13, R221, 0x1, R94 ;  /* 0x00000001dd0d9819 */ /* 0x000fe2000001025e */
[----:B------:R-:W-:Y:S01]  /*c530*/  @!P2 IMAD.X R31, R4, 0x1, R11, P6 ;  /* 0x00000001041fa824 */ /* 0x000fe200030e060b */
[----:B------:R-:W-:-:S02]  /*c540*/  @!P0 SHF.L.U32 R26, R223, 0x1, RZ ;  /* 0x00000001df1a8819 */ /* 0x000fc400000006ff */
[----:B------:R-:W-:Y:S02]  /*c550*/  CS2R R38, SRZ ;  /* 0x0000000000267805 */ /* 0x000fe4000001ff00 */
[-C--:B------:R-:W-:Y:S02]  /*c560*/  @!P1 IADD3 R20, P4, R5, R12.reuse, RZ ;  /* 0x0000000c05149210 */ /* 0x080fe40007f9e0ff */
[----:B------:R-:W-:Y:S02]  /*c570*/  CS2R R40, SRZ ;  /* 0x0000000000287805 */ /* 0x000fe4000001ff00 */
[----:B------:R-:W-:Y:S02]  /*c580*/  @!P1 IADD3 R10, P6, R14, R12, RZ ;  /* 0x0000000c0e0a9210 */ /* 0x000fe40007fde0ff */
[----:B------:R-:W-:Y:S02]  /*c590*/  CS2R R34, SRZ ;  /* 0x0000000000227805 */ /* 0x000fe4000001ff00 */
[----:B------:R-:W-:Y:S01]  /*c5a0*/  @!P2 IADD3.X R25, R9, R11, RZ, P5, !PT ;  /* 0x0000000b0919a210 */ /* 0x000fe20002ffe4ff */
[--C-:B------:R-:W-:Y:S01]  /*c5b0*/  @!P1 IMAD.X R21, R4, 0x1, R13.reuse, P4 ;  /* 0x0000000104159824 */ /* 0x100fe200020e060d */
[----:B------:R-:W-:Y:S01]  /*c5c0*/  @!P0 SHF.L.U64.HI R15, R223, 0x1, R86 ;  /* 0x00000001df0f8819 */ /* 0x000fe20000010256 */
[----:B------:R-:W-:Y:S01]  /*c5d0*/  @!P1 IMAD.X R11, R9, 0x1, R13, P6 ;  /* 0x00000001090b9824 */ /* 0x000fe200030e060d */
[----:B------:R-:W-:-:S02]  /*c5e0*/  @!P0 IADD3 R12, P5, R5, R26, RZ ;  /* 0x0000001a050c8210 */ /* 0x000fc40007fbe0ff */
[----:B------:R-:W-:Y:S02]  /*c5f0*/  CS2R R36, SRZ ;  /* 0x0000000000247805 */ /* 0x000fe4000001ff00 */
[----:B------:R-:W-:Y:S02]  /*c600*/  @!P0 IADD3 R14, P4, R14, R26, RZ ;  /* 0x0000001a0e0e8210 */ /* 0x000fe40007f9e0ff */
[----:B------:R-:W-:Y:S02]  /*c610*/  CS2R R28, SRZ ;  /* 0x00000000001c7805 */ /* 0x000fe4000001ff00 */
[----:B------:R-:W-:Y:S01]  /*c620*/  CS2R R26, SRZ ;  /* 0x00000000001a7805 */ /* 0x000fe2000001ff00 */
[----:B------:R-:W-:Y:S01]  /*c630*/  @!P0 IMAD.X R13, R4, 0x1, R15, P5 ;  /* 0x00000001040d8824 */ /* 0x000fe200028e060f */
[----:B------:R-:W-:Y:S01]  /*c640*/  @!P0 IADD3.X R15, R9, R15, RZ, P4, !PT ;  /* 0x0000000f090f8210 */ /* 0x000fe200027fe4ff */
        /* <DEDUP_REMOVED lines=8> */
.L_x_2829:
[----:B------:R-:W-:Y:S05]  /*c6d0*/  BSYNC B1 ;  /* 0x0000000000017941 */ /* 0x000fea0003800000 */
.L_x_2828:
[----:B--2--5:R-:W-:Y:S01]  /*c6e0*/  IMAD.MOV.U32 R4, RZ, RZ, R28 ;  /* 0x000000ffff047224 */ /* 0x024fe200078e001c */
[----:B0-----:R-:W-:Y:S01]  /*c6f0*/  MOV R10, R35 ;  /* 0x00000023000a7202 */ /* 0x001fe20000000f00 */
[----:B---3--:R-:W-:Y:S01]  /*c700*/  IMAD.MOV.U32 R5, RZ, RZ, R29 ;  /* 0x000000ffff057224 */ /* 0x008fe200078e001d */
        /* <DEDUP_REMOVED lines=27> */
[----:B------:R0:W0:Y:S02]  /*c8c0*/  SHFL.IDX PT, R14, R0, 0x3, 0x181f ;  /* 0x00781f00000e7f89 */ /* 0x00002400000e0000 */
.L_x_3149:
[----:B01----:R-:W4:Y:S01]  /*c8d0*/  LDL R8, [R1+0x88] ;  /* 0x0000880001087983 */ /* 0x003f220000100800 */
        /* <DEDUP_REMOVED lines=26> */
[-C--:B---3--:R-:W-:Y:S01]  /*ca80*/  @!P3 IADD3 R106, P5, R71, R104.reuse, RZ ;  /* 0x00000068476ab210 */ /* 0x088fe20007fbe0ff */
[----:B------:R-:W-:Y:S01]  /*ca90*/  @!P0 IMAD.SHL.U32 R15, R223, 0x2, RZ ;  /* 0x00000002df0f8824 */ /* 0x000fe200078e00ff */
[----:B------:R-:W-:Y:S02]  /*caa0*/  @!P3 IADD3 R104, P4, R14, R104, RZ ;  /* 0x000000680e68b210 */ /* 0x000fe40007f9e0ff */
[----:B------:R-:W-:Y:S01]  /*cab0*/  @!P2 SHF.L.U64.HI R93, R222, 0x1, R93 ;  /* 0x00000001de5da819 */ /* 0x000fe2000001025d */
[----:B--2---:R-:W-:Y:S01]  /*cac0*/  @!P3 IMAD.X R107, R70, 0x1, R77, P5 ;  /* 0x00000001466bb824 */ /* 0x004fe200028e064d */
[----:B------:R-:W-:Y:S02]  /*cad0*/  @!P2 IADD3 R100, P6, R71, R98, RZ ;  /* 0x000000624764a210 */ /* 0x000fe40007fde0ff */
[----:B------:R-:W-:-:S02]  /*cae0*/  @!P3 IADD3.X R105, R76, R77, RZ, P4, !PT ;  /* 0x0000004d4c69b210 */ /* 0x000fc400027fe4ff */
        /* <DEDUP_REMOVED lines=14> */
[----:B------:R-:W-:Y:S01]  /*cbd0*/  @!P1 IADD3.X R13, R76, R5, RZ, P6, !PT ;  /* 0x000000054c0d9210 */ /* 0x000fe200037fe4ff */
[--C-:B------:R-:W-:Y:S01]  /*cbe0*/  @!P0 IMAD.X R95, R70, 0x1, R7.reuse, P5 ;  /* 0x00000001465f8824 */ /* 0x100fe200028e0607 */
[----:B------:R-:W-:Y:S01]  /*cbf0*/  CS2R R4, SRZ ;  /* 0x0000000000047805 */ /* 0x000fe2000001ff00 */
[----:B------:R-:W-:Y:S01]  /*cc00*/  @!P0 IMAD.X R15, R76, 0x1, R7, P4 ;  /* 0x000000014c0f8824 */ /* 0x000fe200020e0607 */
[----:B------:R-:W-:Y:S01]  /*cc10*/  CS2R R6, SRZ ;  /* 0x0000000000067805 */ /* 0x000fe2000001ff00 */
        /* <DEDUP_REMOVED lines=8> */
.L_x_2832:
[----:B------:R-:W-:Y:S05]  /*cca0*/  BSYNC B1 ;  /* 0x0000000000017941 */ /* 0x000fea0003800000 */
.L_x_2831:
[----:B------:R-:W1:Y:S01]  /*ccb0*/  SYNCS.PHASECHK.TRANS64.TRYWAIT P0, [R22+URZ+0x38800], R125 ;  /* 0x0388007d160075a7 */ /* 0x000e62000800017f */
[----:B-----5:R-:W-:Y:S01]  /*ccc0*/  IMAD.MOV.U32 R0, RZ, RZ, R4 ;  /* 0x000000ffff007224 */ /* 0x020fe200078e0004 */
[----:B0-----:R-:W-:Y:S01]  /*ccd0*/  MOV R12, R5 ;  /* 0x00000005000c7202 */ /* 0x001fe20000000f00 */
[----:B------:R-:W-:Y:S01]  /*cce0*/  IMAD.MOV.U32 R13, RZ, RZ, R6 ;  /* 0x000000ffff0d7224 */ /* 0x000fe200078e0006 */
[----:B------:R-:W-:Y:S01]  /*ccf0*/  MOV R15, R25 ;  /* 0x00000019000f7202 */ /* 0x000fe20000000f00 */
[----:B------:R-:W-:Y:S01]  /*cd00*/  IMAD.MOV.U32 R14, RZ, RZ, R30 ;  /* 0x000000ffff0e7224 */ /* 0x000fe200078e001e */
[----:B--2---:R-:W-:Y:S01]  /*cd10*/  PRMT R70, R0, 0x5410, R12 ;  /* 0x0000541000467816 */ /* 0x004fe2000000000c */
        /* <DEDUP_REMOVED lines=13> */
[----:B---3--:R-:W-:Y:S01]  /*cdf0*/  PRMT R71, R13, 0x5410, R14 ;  /* 0x000054100d477816 */ /* 0x008fe2000000000e */
        /* <DEDUP_REMOVED lines=8> */
[----:B-1----:R-:W-:Y:S10]  /*ce80*/  @!P0 BRA `(.L_x_2834) ;  /* 0x0000023800148947 */ /* 0x002ff40003800000 */
.L_x_3150:
[----:B------:R-:W-:Y:S05]  /*ce90*/  BSYNC B1 ;  /* 0x0000000000017941 */ /* 0x000fea0003800000 */
.L_x_2833:
[----:B------:R-:W-:Y:S01]  /*cea0*/  BSSY B1, `(.L_x_2835) ;  /* 0x00000ba000017945 */ /* 0x000fe20003800000 */
[----:B------:R-:W-:-:S03]  /*ceb0*/  PRMT R94, R12, 0x5410, R13 ;  /* 0x000054100c5e7816 */ /* 0x000fc6000000000d */
[----:B------:R-:W-:Y:S05]  /*cec0*/  @P1 BRA `(.L_x_2836) ;  /* 0x0000000800dc1947 */ /* 0x000fea0003800000 */
[----:B------:R-:W1:Y:S01]  /*ced0*/  LDC R12, c[0x0][0x3f4] ;  /* 0x0000fd00ff0c7b82 */ /* 0x000e620000000800 */
[----:B------:R-:W-:Y:S01]  /*cee0*/  BSSY B2, `(.L_x_2837) ;  /* 0x0000030000027945 */ /* 0x000fe20003800000 */
[-C--:B-1----:R-:W-:Y:S02]  /*cef0*/  ISETP.GE.AND P0, PT, R214, R12.reuse, PT ;  /* 0x0000000cd600720c */ /* 0x082fe40003f06270 */
[-C--:B------:R-:W-:Y:S02]  /*cf00*/  ISETP.GE.AND P1, PT, R222, R12.reuse, PT ;  /* 0x0000000cde00720c */ /* 0x080fe40003f26270 */
[-C--:B------:R-:W-:Y:S02]  /*cf10*/  ISETP.GE.AND P2, PT, R221, R12.reuse, PT ;  /* 0x0000000cdd00720c */ /* 0x080fe40003f46270 */
[----:B------:R-:W-:-:S07]  /*cf20*/  ISETP.GE.AND P3, PT, R223, R12, PT ;  /* 0x0000000cdf00720c */ /* 0x000fce0003f66270 */
[----:B------:R-:W-:Y:S06]  /*cf30*/  @P0 BRA `(.L_x_2838) ;  /* 0x0000000000a80947 */ /* 0x000fec0003800000 */
[----:B------:R-:W1:Y:S01]  /*cf40*/  LDS.128 R12, [R87] ;  /* 0x00000000570c7984 */ /* 0x000e620000000c00 */
        /* <DEDUP_REMOVED lines=40> */
[----:B------:R1:W-:Y:S02]  /*d1d0*/  STS.128 [R87], R12 ;  /* 0x0000000c57007388 */ /* 0x0003e40000000c00 */
.L_x_2838:
[----:B------:R-:W-:Y:S05]  /*d1e0*/  BSYNC B2 ;  /* 0x0000000000027941 */ /* 0x000fea0003800000 */
.L_x_2837:
[----:B------:R-:W-:Y:S04]  /*d1f0*/  BSSY B2, `(.L_x_2839) ;  /* 0x000002c000027945 */ /* 0x000fe80003800000 */
[----:B------:R-:W-:Y:S05]  /*d200*/  @P1 BRA `(.L_x_2840) ;  /* 0x0000000000a81947 */ /* 0x000fea0003800000 */
[----:B-1----:R-:W1:Y:S01]  /*d210*/  LDS.128 R12, [R87+0x4000] ;  /* 0x00400000570c7984 */ /* 0x002e620000000c00 */
        /* <DEDUP_REMOVED lines=41> */
.L_x_2840:
[----:B------:R-:W-:Y:S05]  /*d4b0*/  BSYNC B2 ;  /* 0x0000000000027941 */ /* 0x000fea0003800000 */
.L_x_2839:
[----:B------:R-:W-:Y:S04]  /*d4c0*/  BSSY B2, `(.L_x_2841) ;  /* 0x000002c000027945 */ /* 0x000fe80003800000 */
[----:B------:R-:W-:Y:S05]  /*d4d0*/  @P2 BRA `(.L_x_2842) ;  /* 0x0000000000a82947 */ /* 0x000fea0003800000 */
[----:B-12---:R-:W1:Y:S01]  /*d4e0*/  LDS.128 R12, [R87+0x8000] ;  /* 0x00800000570c7984 */ /* 0x006e620000000c00 */
[----:B------:R-:W-:Y:S01]  /*d4f0*/  SHF.R.U32.HI R73, RZ, 0x10, R69 ;  /* 0x00000010ff497819 */ /* 0x000fe20000011645 */
[----:B------:R-:W-:Y:S01]  /*d500*/  HADD2.F32 R72, -RZ, R119.H1_H1 ;  /* 0x30000077ff487230 */ /* 0x000fe20000004100 */
[----:B------:R-:W-:Y:S01]  /*d510*/  SHF.R.U32.HI R75, RZ, 0x10, R67 ;  /* 0x00000010ff4b7819 */ /* 0x000fe20000011643 */
        /* <DEDUP_REMOVED lines=38> */
.L_x_2842:
[----:B------:R-:W-:Y:S05]  /*d780*/  BSYNC B2 ;  /* 0x0000000000027941 */ /* 0x000fea0003800000 */
.L_x_2841:
[----:B------:R-:W-:Y:S05]  /*d790*/  @P3 BRA `(.L_x_2836) ;  /* 0x0000000000a83947 */ /* 0x000fea0003800000 */
[----:B-123--:R-:W1:Y:S01]  /*d7a0*/  LDS.128 R12, [R87+0xc000] ;  /* 0x00c00000570c7984 */ /* 0x00ee620000000c00 */
        /* <DEDUP_REMOVED lines=41> */
.L_x_2836:
[----:B------:R-:W-:Y:S05]  /*da40*/  BSYNC B1 ;  /* 0x0000000000017941 */ /* 0x000fea0003800000 */
.L_x_2835:
[----:B------:R-:W-:Y:S01]  /*da50*/  ISETP.GE.AND P0, PT, R89, R0, PT ;  /* 0x000000005900720c */ /* 0x000fe20003f06270 */
[----:B------:R-:W-:-:S12]  /*da60*/  BSSY B1, `(.L_x_2843) ;  /* 0x00000b9000017945 */ /* 0x000fd80003800000 */
[----:B------:R-:W-:Y:S05]  /*da70*/  @P0 BRA `(.L_x_2844) ;  /* 0x0000000800dc0947 */ /* 0x000fea0003800000 */
[----:B-1234-:R-:W1:Y:S01]  /*da80*/  LDC R12, c[0x0][0x3f4] ;  /* 0x0000fd00ff0c7b82 */ /* 0x01ee620000000800 */
[----:B------:R-:W-:Y:S01]  /*da90*/  BSSY B2, `(.L_x_2845) ;  /* 0x0000030000027945 */ /* 0x000fe20003800000 */
[-C--:B-1----:R-:W-:Y:S02]  /*daa0*/  ISETP.GE.AND P0, PT, R214, R12.reuse, PT ;  /* 0x0000000cd600720c */ /* 0x082fe40003f06270 */
[-C--:B------:R-:W-:Y:S02]  /*dab0*/  ISETP.GE.AND P1, PT, R222, R12.reuse, PT ;  /* 0x0000000cde00720c */ /* 0x080fe40003f26270 */
[-C--:B------:R-:W-:Y:S02]  /*dac0*/  ISETP.GE.AND P2, PT, R221, R12.reuse, PT ;  /* 0x0000000cdd00720c */ /* 0x080fe40003f46270 */
[----:B------:R-:W-:-:S07]  /*dad0*/  ISETP.GE.AND P3, PT, R223, R12, PT ;  /* 0x0000000cdf00720c */ /* 0x000fce0003f66270 */
[----:B------:R-:W-:Y:S06]  /*dae0*/  @P0 BRA `(.L_x_2846) ;  /* 0x0000000000a80947 */ /* 0x000fec0003800000 */
[----:B------:R-:W1:Y:S01]  /*daf0*/  LDS.128 R12, [R87+0x1000] ;  /* 0x00100000570c7984 */ /* 0x000e620000000c00 */
[----:B------:R-:W-:Y:S01]  /*db00*/  SHF.R.U32.HI R63, RZ, 0x10, R61 ;  /* 0x00000010ff3f7819 */ /* 0x000fe2000001163d */
[----:B------:R-:W-:Y:S01]  /*db10*/  HADD2.F32 R62, -RZ, R114.H0_H0 ;  /* 0x20000072ff3e7230 */ /* 0x000fe20000004100 */
[----:B------:R-:W-:Y:S01]  /*db20*/  SHF.R.U32.HI R65, RZ, 0x10, R59 ;  /* 0x00000010ff417819 */ /* 0x000fe2000001163b */
        /* <DEDUP_REMOVED lines=38> */
.L_x_2846:
[----:B------:R-:W-:Y:S05]  /*dd90*/  BSYNC B2 ;  /* 0x0000000000027941 */ /* 0x000fea0003800000 */
.L_x_2845:
[----:B------:R-:W-:Y:S04]  /*dda0*/  BSSY B2, `(.L_x_2847) ;  /* 0x000002c000027945 */ /* 0x000fe80003800000 */
[----:B------:R-:W-:Y:S05]  /*ddb0*/  @P1 BRA `(.L_x_2848) ;  /* 0x0000000000a81947 */ /* 0x000fea0003800000 */
[----:B-1----:R-:W1:Y:S01]  /*ddc0*/  LDS.128 R12, [R87+0x5000] ;  /* 0x00500000570c7984 */ /* 0x002e620000000c00 */
        /* <DEDUP_REMOVED lines=41> */
.L_x_2848:
[----:B------:R-:W-:Y:S05]  /*e060*/  BSYNC B2 ;  /* 0x0000000000027941 */ /* 0x000fea0003800000 */
.L_x_2847:
[----:B------:R-:W-:Y:S04]  /*e070*/  BSSY B2, `(.L_x_2849) ;  /* 0x000002c000027945 */ /* 0x000fe80003800000 */
[----:B------:R-:W-:Y:S05]  /*e080*/  @P2 BRA `(.L_x_2850) ;  /* 0x0000000000a82947 */ /* 0x000fea0003800000 */
[----:B-12---:R-:W1:Y:S01]  /*e090*/  LDS.128 R12, [R87+0x9000] ;  /* 0x00900000570c7984 */ /* 0x006e620000000c00 */
        /* <DEDUP_REMOVED lines=41> */
.L_x_2850:
[----:B------:R-:W-:Y:S05]  /*e330*/  BSYNC B2 ;  /* 0x0000000000027941 */ /* 0x000fea0003800000 */
.L_x_2849:
[----:B------:R-:W-:Y:S05]  /*e340*/  @P3 BRA `(.L_x_2844) ;  /* 0x0000000000a83947 */ /* 0x000fea0003800000 */
[----:B-123--:R-:W1:Y:S01]  /*e350*/  LDS.128 R12, [R87+0xd000] ;  /* 0x00d00000570c7984 */ /* 0x00ee620000000c00 */
[----:B------:R-:W-:Y:S01]  /*e360*/  SHF.R.U32.HI R51, RZ, 0x10, R47 ;  /* 0x00000010ff337819 */ /* 0x000fe2000001162f */
[----:B------:R-:W-:Y:S01]  /*e370*/  HADD2.F32 R50, -RZ, R108.H1_H1 ;  /* 0x3000006cff327230 */ /* 0x000fe20000004100 */
[--C-:B------:R-:W-:Y:S01]  /*e380*/  SHF.R.U32.HI R53, RZ, 0x10, R49.reuse ;  /* 0x00000010ff357819 */ /* 0x100fe20000011631 */
[----:B------:R-:W-:Y:S01]  /*e390*/  HADD2.F32 R52, -RZ, R109.H0_H0 ;  /* 0x2000006dff347230 */ /* 0x000fe20000004100 */
        /* <DEDUP_REMOVED lines=37> */
.L_x_2844:
[----:B------:R-:W-:Y:S05]  /*e5f0*/  BSYNC B1 ;  /* 0x0000000000017941 */ /* 0x000fea0003800000 */
.L_x_2843:
[----:B-1234-:R-:W-:Y:S01]  /*e600*/  VIADD R12, R220, 0x40 ;  /* 0x00000040dc0c7836 */ /* 0x01efe20000000000 */
[----:B------:R-:W-:Y:S04]  /*e610*/  BSSY B1, `(.L_x_2851) ;  /* 0x00000ba000017945 */ /* 0x000fe80003800000 */
[----:B------:R-:W-:-:S13]  /*e620*/  ISETP.GE.AND P0, PT, R12, R0, PT ;  /* 0x000000000c00720c */ /* 0x000fda0003f06270 */
        /* <DEDUP_REMOVED lines=50> */
.L_x_2854:
[----:B------:R-:W-:Y:S05]  /*e950*/  BSYNC B2 ;  /* 0x0000000000027941 */ /* 0x000fea0003800000 */
.L_x_2853:
[----:B------:R-:W-:Y:S04]  /*e960*/  BSSY B2, `(.L_x_2855) ;  /* 0x000002c000027945 */ /* 0x000fe80003800000 */
[----:B------:R-:W-:Y:S05]  /*e970*/  @P1 BRA `(.L_x_2856) ;  /* 0x0000000000a81947 */ /* 0x000fea0003800000 */
[----:B-1----:R-:W1:Y:S01]  /*e980*/  LDS.128 R12, [R87+0x6000] ;  /* 0x00600000570c7984 */ /* 0x002e620000000c00 */
        /* <DEDUP_REMOVED lines=41> */
.L_x_2856:
[----:B------:R-:W-:Y:S05]  /*ec20*/  BSYNC B2 ;  /* 0x0000000000027941 */ /* 0x000fea0003800000 */
.L_x_2855:
[----:B------:R-:W-:Y:S04]  /*ec30*/  BSSY B2, `(.L_x_2857) ;  /* 0x000002c000027945 */ /* 0x000fe80003800000 */
[----:B------:R-:W-:Y:S05]  /*ec40*/  @P2 BRA `(.L_x_2858) ;  /* 0x0000000000a82947 */ /* 0x000fea0003800000 */
[----:B-12---:R-:W1:Y:S01]  /*ec50*/  LDS.128 R12, [R87+0xa000] ;  /* 0x00a00000570c7984 */ /* 0x006e620000000c00 */
        /* <DEDUP_REMOVED lines=41> */
.L_x_2858:
[----:B------:R-:W-:Y:S05]  /*eef0*/  BSYNC B2 ;  /* 0x0000000000027941 */ /* 0x000fea0003800000 */
.L_x_2857:
[----:B------:R-:W-:Y:S05]  /*ef00*/  @P3 BRA `(.L_x_2852) ;  /* 0x0000000000a83947 */ /* 0x000fea0003800000 */
[----:B-123--:R-:W1:Y:S01]  /*ef10*/  LDS.128 R12, [R87+0xe000] ;  /* 0x00e00000570c7984 */ /* 0x00ee620000000c00 */
        /* <DEDUP_REMOVED lines=41> */
.L_x_2852:
[----:B------:R-:W-:Y:S05]  /*f1b0*/  BSYNC B1 ;  /* 0x0000000000017941 */ /* 0x000fea0003800000 */
.L_x_2851:
[----:B------:R-:W-:-:S13]  /*f1c0*/  ISETP.GE.AND P0, PT, R3, R0, PT ;  /* 0x000000000300720c */ /* 0x000fda0003f06270 */
[----:B------:R-:W-:Y:S05]  /*f1d0*/  @P0 BRA `(.L_x_2859) ;  /* 0x0000005400740947 */ /* 0x000fea0003800000 */
[----:B------:R-:W5:Y:S01]  /*f1e0*/  LDC R0, c[0x0][0x3f4] ;  /* 0x0000fd00ff007b82 */ /* 0x000f620000000800 */
[----:B------:R-:W-:Y:S01]  /*f1f0*/  BSSY B1, `(.L_x_2860) ;  /* 0x0000030000017945 */ /* 0x000fe20003800000 */
[-C--:B-----5:R-:W-:Y:S02]  /*f200*/  ISETP.GE.AND P0, PT, R214, R0.reuse, PT ;  /* 0x00000000d600720c */ /* 0x0a0fe40003f06270 */
[-C--:B------:R-:W-:Y:S02]  /*f210*/  ISETP.GE.AND P1, PT, R222, R0.reuse, PT ;  /* 0x00000000de00720c */ /* 0x080fe40003f26270 */
[-C--:B------:R-:W-:Y:S02]  /*f220*/  ISETP.GE.AND P2, PT, R221, R0.reuse, PT ;  /* 0x00000000dd00720c */ /* 0x080fe40003f46270 */
[----:B------:R-:W-:-:S07]  /*f230*/  ISETP.GE.AND P3, PT, R223, R0, PT ;  /* 0x00000000df00720c */ /* 0x000fce0003f66270 */
[----:B------:R-:W-:Y:S06]  /*f240*/  @P0 BRA `(.L_x_2861) ;  /* 0x0000000000a80947 */ /* 0x000fec0003800000 */
[----:B-1234-:R-:W1:Y:S01]  /*f250*/  LDS.128 R12, [R87+0x3000] ;  /* 0x00300000570c7984 */ /* 0x01ee620000000c00 */
        /* <DEDUP_REMOVED lines=10> */
[--C-:B-1----:R-:W-:Y:S02]  /*f300*/  HADD2.F32 R27, -RZ, R15.reuse.H1_H1 ;  /* 0x3000000fff1b7230 */ /* 0x102fe40000004100 */
        /* <DEDUP_REMOVED lines=30> */
.L_x_2861:
[----:B------:R-:W-:Y:S05]  /*f4f0*/  BSYNC B1 ;  /* 0x0000000000017941 */ /* 0x000fea0003800000 */
.L_x_2860:
[----:B------:R-:W-:Y:S04]  /*f500*/  BSSY B1, `(.L_x_2862) ;  /* 0x000002c000017945 */ /* 0x000fe80003800000 */
[----:B------:R-:W-:Y:S05]  /*f510*/  @P1 BRA `(.L_x_2863) ;  /* 0x0000000000a81947 */ /* 0x000fea0003800000 */
[----:B-1234-:R-:W1:Y:S01]  /*f520*/  LDS.128 R12, [R87+0x7000] ;  /* 0x00700000570c7984 */ /* 0x01ee620000000c00 */
[----:B------:R-:W-:Y:S01]  /*f530*/  SHF.R.U32.HI R26, RZ, 0x10, R25 ;  /* 0x00000010ff1a7819 */ /* 0x000fe20000011619 */
[--C-:B------:R-:W-:Y:S01]  /*f540*/  HADD2.F32 R27, -RZ, R85.reuse.H1_H1 ;  /* 0x30000055ff1b7230 */ /* 0x100fe20000004100 */
        /* <DEDUP_REMOVED lines=24> */
[C---:B------:R-:W-:Y:S01]  /*f6d0*/  FMUL.FTZ R24, R14.reuse, R85 ;  /* 0x000000550e187220 */ /* 0x040fe20000410000 */
[----:B------:R-:W-:Y:S02]  /*f6e0*/  HADD2.F32 R12, -RZ, R32.H0_H0 ;  /* 0x20000020ff0c7230 */ /* 0x000fe40000004100 */
[----:B------:R-:W-:Y:S01]  /*f6f0*/  FMUL.FTZ R26, R14, R86 ;  /* 0x000000560e1a7220 */ /* 0x000fe20000410000 */
[----:B------:R-:W-:Y:S01]  /*f700*/  FFMA.FTZ R0, R0, R27, R29 ;  /* 0x0000001b00007223 */ /* 0x000fe2000001001d */
[----:B------:R-:W-:Y:S01]  /*f710*/  FMUL.FTZ R14, R13, R20 ;  /* 0x000000140d0e7220 */ /* 0x000fe20000410000 */
[----:B------:R-:W-:Y:S01]  /*f720*/  FFMA.FTZ R24, R15, R86, -R24 ;  /* 0x000000560f187223 */ /* 0x000fe20000010818 */
[-C--:B------:R-:W-:Y:S01]  /*f730*/  FMUL.FTZ R25, R13, R12.reuse ;  /* 0x0000000c0d197220 */ /* 0x080fe20000410000 */
[----:B------:R-:W-:Y:S01]  /*f740*/  FFMA.FTZ R85, R15, R85, R26 ;  /* 0x000000550f557223 */ /* 0x000fe2000001001a */
[----:B------:R-:W-:Y:S01]  /*f750*/  FFMA.FTZ R13, R3, R12, -R14 ;  /* 0x0000000c030d7223 */ /* 0x000fe2000001080e */
[----:B------:R-:W-:Y:S01]  /*f760*/  F2FP.F16.F32.PACK_AB R15, R31, R28 ;  /* 0x0000001c1f0f723e */ /* 0x000fe200000000ff */
[----:B------:R-:W-:Y:S01]  /*f770*/  FFMA.FTZ R20, R3, R20, R25 ;  /* 0x0000001403147223 */ /* 0x000fe20000010019 */
[----:B------:R-:W-:-:S02]  /*f780*/  F2FP.F16.F32.PACK_AB R12, R0, R21 ;  /* 0x00000015000c723e */ /* 0x000fc400000000ff */
[----:B------:R-:W-:Y:S02]  /*f790*/  F2FP.F16.F32.PACK_AB R14, R85, R24 ;  /* 0x00000018550e723e */ /* 0x000fe400000000ff */
[----:B------:R-:W-:-:S05]  /*f7a0*/  F2FP.F16.F32.PACK_AB R13, R20, R13 ;  /* 0x0000000d140d723e */ /* 0x000fca00000000ff */
[----:B------:R1:W-:Y:S02]  /*f7b0*/  STS.128 [R87+0x7000], R12 ;  /* 0x0070000c57007388 */ /* 0x0003e40000000c00 */
.L_x_2863:
[----:B------:R-:W-:Y:S05]  /*f7c0*/  BSYNC B1 ;  /* 0x0000000000017941 */ /* 0x000fea0003800000 */
.L_x_2862:
[----:B------:R-:W-:Y:S04]  /*f7d0*/  BSSY B1, `(.L_x_2864) ;  /* 0x000002c000017945 */ /* 0x000fe80003800000 */
[----:B------:R-:W-:Y:S05]  /*f7e0*/  @P2 BRA `(.L_x_2865) ;  /* 0x0000000000a82947 */ /* 0x000fea0003800000 */
[----:B-1234-:R-:W1:Y:S01]  /*f7f0*/  LDS.128 R12, [R87+0xb000] ;  /* 0x00b00000570c7984 */ /* 0x01ee620000000c00 */
[--C-:B------:R-:W-:Y:S01]  /*f800*/  SHF.R.U64 R28, R6, 0x10, R7.reuse ;  /* 0x00000010061c7819 */ /* 0x100fe20000001207 */
[--C-:B------:R-:W-:Y:S01]  /*f810*/  HADD2.F32 R21, -RZ, R77.reuse.H0_H0 ;  /* 0x2000004dff157230 */ /* 0x100fe20000004100 */
[----:B------:R-:W-:Y:S01]  /*f820*/  SHF.R.U32.HI R6, RZ, 0x10, R7 ;  /* 0x00000010ff067819 */ /* 0x000fe20000011607 */
[----:B------:R-:W-:Y:S01]  /*f830*/  HADD2.F32 R77, -RZ, R77.H1_H1 ;  /* 0x3000004dff4d7230 */ /* 0x000fe20000004100 */
[--C-:B------:R-:W-:Y:S02]  /*f840*/  SHF.R.U32.HI R20, RZ, 0x10, R11.reuse ;  /* 0x00000010ff147819 */ /* 0x100fe4000001160b */
[----:B------:R-:W-:Y:S01]  /*f850*/  SHF.R.U64 R26, R10, 0x10, R11 ;  /* 0x000000100a1a7819 */ /* 0x000fe2000000120b */
[----:B------:R-:W-:Y:S02]  /*f860*/  HADD2.F32 R10, -RZ, R6.H0_H0 ;  /* 0x20000006ff0a7230 */ /* 0x000fe40000004100 */
[----:B------:R-:W-:-:S02]  /*f870*/  HADD2.F32 R20, -RZ, R20.H0_H0 ;  /* 0x20000014ff147230 */ /* 0x000fc40000004100 */
[----:B------:R-:W-:Y:S02]  /*f880*/  HADD2.F32 R11, -RZ, R76.H0_H0 ;  /* 0x2000004cff0b7230 */ /* 0x000fe40000004100 */
[--C-:B-1----:R-:W-:Y:S02]  /*f890*/  HADD2.F32 R7, -RZ, R15.reuse.H0_H0 ;  /* 0x2000000fff077230 */ /* 0x102fe40000004100 */
        /* <DEDUP_REMOVED lines=11> */
[--C-:B------:R-:W-:Y:S02]  /*f950*/  HADD2.F32 R3, -RZ, R13.reuse.H0_H0 ;  /* 0x2000000dff037230 */ /* 0x100fe40000004100 */
[C---:B------:R-:W-:Y:S01]  /*f960*/  FFMA.FTZ R11, R0.reuse, R11, -R15 ;  /* 0x0000000b000b7223 */ /* 0x040fe2000001080f */
[----:B------:R-:W-:Y:S02]  /*f970*/  HADD2.F32 R7, -RZ, R76.H1_H1 ;  /* 0x3000004cff077230 */ /* 0x000fe40000004100 */
[----:B------:R-:W-:Y:S01]  /*f980*/  FFMA.FTZ R0, R0, R21, R25 ;  /* 0x0000001500007223 */ /* 0x000fe20000010019 */
[----:B------:R-:W-:-:S02]  /*f990*/  HADD2.F32 R13, -RZ, R13.H1_H1 ;  /* 0x3000000dff0d7230 */ /* 0x000fc40000004100 */
[C---:B------:R-:W-:Y:S01]  /*f9a0*/  FMUL.FTZ R21, R14.reuse, R77 ;  /* 0x0000004d0e157220 */ /* 0x040fe20000410000 */
[----:B------:R-:W-:Y:S02]  /*f9b0*/  HADD2.F32 R12, -RZ, R26.H0_H0 ;  /* 0x2000001aff0c7230 */ /* 0x000fe40000004100 */
[-C--:B------:R-:W-:Y:S01]  /*f9c0*/  FMUL.FTZ R20, R14, R7.reuse ;  /* 0x000000070e147220 */ /* 0x080fe20000410000 */
[----:B------:R-:W-:Y:S02]  /*f9d0*/  HADD2.F32 R10, -RZ, R28.H0_H0 ;  /* 0x2000001cff0a7230 */ /* 0x000fe40000004100 */
[C---:B------:R-:W-:Y:S01]  /*f9e0*/  FFMA.FTZ R21, R6.reuse, R7, -R21 ;  /* 0x0000000706157223 */ /* 0x040fe20000010815 */
[C---:B------:R-:W-:Y:S01]  /*f9f0*/  FMUL.FTZ R14, R13.reuse, R12 ;  /* 0x0000000c0d0e7220 */ /* 0x040fe20000410000 */
[----:B------:R-:W-:Y:S01]  /*fa00*/  FFMA.FTZ R20, R6, R77, R20 ;  /* 0x0000004d06147223 */ /* 0x000fe20000010014 */
[-C--:B------:R-:W-:Y:S02]  /*fa10*/  FMUL.FTZ R15, R13, R10.reuse ;  /* 0x0000000a0d0f7220 */ /* 0x080fe40000410000 */
[----:B------:R-:W-:-:S02]  /*fa20*/  FFMA.FTZ R13, R3, R10, -R14 ;  /* 0x0000000a030d7223 */ /* 0x000fc4000001080e */
[----:B------:R-:W-:Y:S01]  /*fa30*/  FFMA.FTZ R6, R3, R12, R15 ;  /* 0x0000000c03067223 */ /* 0x000fe2000001000f */
[----:B------:R-:W-:Y:S02]  /*fa40*/  F2FP.F16.F32.PACK_AB R15, R27, R24 ;  /* 0x000000181b0f723e */ /* 0x000fe400000000ff */
[----:B------:R-:W-:Y:S02]  /*fa50*/  F2FP.F16.F32.PACK_AB R14, R20, R21 ;  /* 0x00000015140e723e */ /* 0x000fe400000000ff */
[----:B------:R-:W-:Y:S02]  /*fa60*/  F2FP.F16.F32.PACK_AB R12, R0, R11 ;  /* 0x0000000b000c723e */ /* 0x000fe400000000ff */
[----:B------:R-:W-:-:S05]  /*fa70*/  F2FP.F16.F32.PACK_AB R13, R6, R13 ;  /* 0x0000000d060d723e */ /* 0x000fca00000000ff */
[----:B------:R1:W-:Y:S02]  /*fa80*/  STS.128 [R87+0xb000], R12 ;  /* 0x00b0000c57007388 */ /* 0x0003e40000000c00 */
.L_x_2865:
[----:B------:R-:W-:Y:S05]  /*fa90*/  BSYNC B1 ;  /* 0x0000000000017941 */ /* 0x000fea0003800000 */
.L_x_2864:
[----:B------:R-:W-:Y:S05]  /*faa0*/  @P3 BRA `(.L_x_2859) ;  /* 0x0000004c00403947 */ /* 0x000fea0003800000 */
[----:B-1234-:R-:W1:Y:S01]  /*fab0*/  LDS.128 R12, [R87+0xf000] ;  /* 0x00f00000570c7984 */ /* 0x01ee620000000c00 */
[--C-:B------:R-:W-:Y:S01]  /*fac0*/  SHF.R.U64 R24, R8, 0x10, R9.reuse ;  /* 0x0000001008187819 */ /* 0x100fe20000001209 */
[----:B------:R-:W-:Y:S01]  /*fad0*/  HADD2.F32 R7, -RZ, R70.H0_H0 ;  /* 0x20000046ff077230 */ /* 0x000fe20000004100 */
[----:B------:R-:W-:Y:S01]  /*fae0*/  SHF.R.U32.HI R8, RZ, 0x10, R9 ;  /* 0x00000010ff087819 */ /* 0x000fe20000011609 */
[--C-:B------:R-:W-:Y:S01]  /*faf0*/  HADD2.F32 R9, -RZ, R71.reuse.H0_H0 ;  /* 0x20000047ff097230 */ /* 0x100fe20000004100 */
[--C-:B------:R-:W-:Y:S01]  /*fb00*/  SHF.R.U32.HI R6, RZ, 0x10, R5.reuse ;  /* 0x00000010ff067819 */ /* 0x100fe20000011605 */
[----:B------:R-:W-:Y:S01]  /*fb10*/  HADD2.F32 R71, -RZ, R71.H1_H1 ;  /* 0x30000047ff477230 */ /* 0x000fe20000004100 */
[----:B------:R-:W-:Y:S01]  /*fb20*/  SHF.R.U64 R25, R4, 0x10, R5 ;  /* 0x0000001004197819 */ /* 0x000fe20000001205 */
[----:B------:R-:W-:Y:S02]  /*fb30*/  HADD2.F32 R8, -RZ, R8.H0_H0 ;  /* 0x20000008ff087230 */ /* 0x000fe40000004100 */
[----:B------:R-:W-:-:S02]  /*fb40*/  HADD2.F32 R6, -RZ, R6.H0_H0 ;  /* 0x20000006ff067230 */ /* 0x000fc40000004100 */
[--C-:B-1----:R-:W-:Y:S02]  /*fb50*/  HADD2.F32 R5, -RZ, R15.reuse.H0_H0 ;  /* 0x2000000fff057230 */ /* 0x102fe40000004100 */
[----:B------:R-:W-:Y:S02]  /*fb60*/  HADD2.F32 R15, -RZ, R15.H1_H1 ;  /* 0x3000000fff0f7230 */ /* 0x000fe40000004100 */
[--C-:B------:R-:W-:Y:S02]  /*fb70*/  HADD2.F32 R0, -RZ, R12.reuse.H0_H0 ;  /* 0x2000000cff007230 */ /* 0x100fe40000004100 */
[----:B------:R-:W-:Y:S02]  /*fb80*/  HADD2.F32 R12, -RZ, R12.H1_H1 ;  /* 0x3000000cff0c7230 */ /* 0x000fe40000004100 */
[C---:B------:R-:W-:Y:S01]  /*fb90*/  FMUL.FTZ R10, R15.reuse, R8 ;  /* 0x000000080f0a7220 */ /* 0x040fe20000410000 */
[----:B------:R-:W-:Y:S01]  /*fba0*/  FMUL.FTZ R15, R15, R6 ;  /* 0x000000060f0f7220 */ /* 0x000fe20000410000 */
[----:B------:R-:W-:-:S02]  /*fbb0*/  HADD2.F32 R4, -RZ, R14.H0_H0 ;  /* 0x2000000eff047230 */ /* 0x000fc40000004100 */
[--C-:B------:R-:W-:Y:S02]  /*fbc0*/  HADD2.F32 R3, -RZ, R13.reuse.H0_H0 ;  /* 0x2000000dff037230 */ /* 0x100fe40000004100 */
[C---:B------:R-:W-:Y:S01]  /*fbd0*/  FFMA.FTZ R21, R5.reuse, R8, R15 ;  /* 0x0000000805157223 */ /* 0x040fe2000001000f */
[----:B------:R-:W-:Y:S02]  /*fbe0*/  HADD2.F32 R14, -RZ, R14.H1_H1 ;  /* 0x3000000eff0e7230 */ /* 0x000fe40000004100 */
[C---:B------:R-:W-:Y:S01]  /*fbf0*/  FMUL.FTZ R11, R12.reuse, R9 ;  /* 0x000000090c0b7220 */ /* 0x040fe20000410000 */
[----:B------:R-:W-:Y:S02]  /*fc00*/  HADD2.F32 R13, -RZ, R13.H1_H1 ;  /* 0x3000000dff0d7230 */ /* 0x000fe40000004100 */
[----:B------:R-:W-:Y:S01]  /*fc10*/  FFMA.FTZ R20, R5, R6, -R10 ;  /* 0x0000000605147223 */ /* 0x000fe2000001080a */
[----:B------:R-:W-:Y:S02]  /*fc20*/  HADD2.F32 R8, -RZ, R24.H0_H0 ;  /* 0x20000018ff087230 */ /* 0x000fe40000004100 */
[----:B------:R-:W-:Y:S01]  /*fc30*/  FMUL.FTZ R15, R12, R7 ;  /* 0x000000070c0f7220 */ /* 0x000fe20000410000 */
[----:B------:R-:W-:-:S02]  /*fc40*/  HADD2.F32 R5, -RZ, R70.H1_H1 ;  /* 0x30000046ff057230 */ /* 0x000fc40000004100 */
[----:B------:R-:W-:Y:S01]  /*fc50*/  FFMA.FTZ R11, R0, R7, -R11 ;  /* 0x00000007000b7223 */ /* 0x000fe2000001080b */
[----:B------:R-:W-:Y:S02]  /*fc60*/  HADD2.F32 R6, -RZ, R25.H0_H0 ;  /* 0x20000019ff067230 */ /* 0x000fe40000004100 */
[C---:B------:R-:W-:Y:S01]  /*fc70*/  FMUL.FTZ R7, R14.reuse, R71 ;  /* 0x000000470e077220 */ /* 0x040fe20000410000 */
[C---:B------:R-:W-:Y:S01]  /*fc80*/  FMUL.FTZ R10, R13.reuse, R8 ;  /* 0x000000080d0a7220 */ /* 0x040fe20000410000 */
[----:B------:R-:W-:Y:S01]  /*fc90*/  FMUL.FTZ R14, R14, R5 ;  /* 0x000000050e0e7220 */ /* 0x000fe20000410000 */
[----:B------:R-:W-:Y:S01]  /*fca0*/  FFMA.FTZ R0, R0, R9, R15 ;  /* 0x0000000900007223 */ /* 0x000fe2000001000f */
        /* <DEDUP_REMOVED lines=9> */
[----:B------:R1:W-:Y:S01]  /*fd40*/  STS.128 [R87+0xf000], R4 ;  /* 0x00f0000457007388 */ /* 0x0003e20000000c00 */
[----:B------:R-:W-:Y:S05]  /*fd50*/  BRA `(.L_x_2859) ;  /* 0x0000004800947947 */ /* 0x000fea0003800000 */
.L_x_2820:
        /* <DEDUP_REMOVED lines=16> */
[----:B------:R-:W-:-:S04]  /*fe60*/  IMAD.WIDE.U32 R26, R7, UR6, R26 ;  /* 0x00000006071a7c25 */ /* 0x000fc8000f8e001a */
[----:B------:R-:W-:Y:S01]  /*fe70*/  IMAD R9, R7, UR7, R4 ;  /* 0x0000000707097c24 */ /* 0x000fe2000f8e0204 */
[----:B------:R-:W-:Y:S01]  /*fe80*/  ULDC.64 UR6, c[0x0][0x400] ;  /* 0x0001000000067ab9 */ /* 0x000fe20000000a00 */
[----:B------:R-:W-:Y:S01]  /*fe90*/  IMAD.IADD R5, R25, 0x1, R5 ;  /* 0x0000000119057824 */ /* 0x000fe200078e0205 */
[----:B------:R-:W-:Y:S01]  /*fea0*/  LEA R7, P0, R24, UR4, 0x1 ;  /* 0x0000000418077c11 */ /* 0x000fe2000f8008ff */
[----:B------:R-:W-:Y:S01]  /*feb0*/  IMAD.IADD R9, R27, 0x1, R9 ;  /* 0x000000011b097824 */ /* 0x000fe200078e0209 */
[----:B------:R-:W-:Y:S01]  /*fec0*/  LEA R6, P1, R26, UR6, 0x1 ;  /* 0x000000061a067c11 */ /* 0x000fe2000f8208ff */
[----:B------:R-:W-:Y:S01]  /*fed0*/  UMOV UR4, 0xffffffff ;  /* 0xffffffff00047882 */ /* 0x000fe20000000000 */
[----:B------:R-:W-:Y:S02]  /*fee0*/  LEA.HI.X R8, R24, UR5, R5, 0x1, P0 ;  /* 0x0000000518087c11 */ /* 0x000fe400080f0c05 */
[----:B------:R-:W-:Y:S01]  /*fef0*/  LEA.HI.X R9, R26, UR7, R9, 0x1, P1 ;  /* 0x000000071a097c11 */ /* 0x000fe200088f0c09 */
[----:B------:R-:W-:Y:S08]  /*ff00*/  BRA.DIV UR4, `(.L_x_2866) ;  /* 0x0000020a04087947 */ /* 0x000ff0000b800000 */
[----:B------:R0:W1:Y:S04]  /*ff10*/  SHFL.IDX PT, R4, R8, RZ, 0x181f ;  /* 0x00181fff08047589 */ /* 0x00006800000e0000 */
[----:B------:R0:W2:Y:S04]  /*ff20*/  SHFL.IDX PT, R5, R7, RZ, 0x181f ;  /* 0x00181fff07057589 */ /* 0x0000a800000e0000 */
[----:B------:R0:W3:Y:S04]  /*ff30*/  SHFL.IDX PT, R10, R9, RZ, 0x181f ;  /* 0x00181fff090a7589 */ /* 0x0000e800000e0000 */
[----:B------:R0:W4:Y:S02]  /*ff40*/  SHFL.IDX PT, R14, R6, RZ, 0x181f ;  /* 0x00181fff060e7589 */ /* 0x00012400000e0000 */
.L_x_3156:
        /* <DEDUP_REMOVED lines=18> */
[----:B------:R-:W-:-:S07]  /*10070*/  CS2R R68, SRZ ;  /* 0x0000000000447805 */ /* 0x000fce000001ff00 */
[----:B------:R-:W-:-:S04]  /*10080*/  @!P4 SHF.L.U32 R20, R16, 0x1, RZ ;  /* 0x000000011014c819 */ /* 0x000fc800000006ff */
[----:B------:R-:W-:Y:S01]  /*10090*/  @!P5 IMAD.SHL.U32 R15, R23, 0x2, RZ ;  /* 0x00000002170fd824 */ /* 0x000fe200078e00ff */
[----:B------:R-:W-:Y:S02]  /*100a0*/  @!P4 SHF.L.U64.HI R11, R16, 0x1, R17 ;  /* 0x00000001100bc819 */ /* 0x000fe40000010211 */
[CC--:B--2---:R-:W-:Y:S02]  /*100b0*/  @!P4 IADD3 R12, P0, R5.reuse, R20.reuse, RZ ;  /* 0x00000014050cc210 */ /* 0x0c4fe40007f1e0ff */
[C---:B----4-:R-:W-:Y:S02]  /*100c0*/  @!P4 IADD3 R20, P1, R14.reuse, R20, RZ ;  /* 0x000000140e14c210 */ /* 0x050fe40007f3e0ff */
[-C--:B------:R-:W-:Y:S02]  /*100d0*/  @!P5 IADD3 R24, P2, R5, R15.reuse, RZ ;  /* 0x0000000f0518d210 */ /* 0x080fe40007f5e0ff */
[----:B------:R-:W-:Y:S02]  /*100e0*/  CS2R R70, SRZ ;  /* 0x0000000000467805 */ /* 0x000fe4000001ff00 */
[----:B------:R-:W-:-:S02]  /*100f0*/  @!P5 IADD3 R14, P3, R14, R15, RZ ;  /* 0x0000000f0e0ed210 */ /* 0x000fc40007f7e0ff */
[----:B------:R-:W-:Y:S02]  /*10100*/  CS2R R56, SRZ ;  /* 0x0000000000387805 */ /* 0x000fe4000001ff00 */
[----:B------:R-:W-:Y:S02]  /*10110*/  @!P5 SHF.L.U64.HI R5, R23, 0x1, R216 ;  /* 0x000000011705d819 */ /* 0x000fe400000102d8 */
[----:B------:R-:W-:Y:S02]  /*10120*/  CS2R R58, SRZ ;  /* 0x00000000003a7805 */ /* 0x000fe4000001ff00 */
[----:B------:R-:W-:Y:S02]  /*10130*/  CS2R R64, SRZ ;  /* 0x0000000000407805 */ /* 0x000fe4000001ff00 */
[----:B------:R-:W-:Y:S01]  /*10140*/  CS2R R66, SRZ ;  /* 0x0000000000427805 */ /* 0x000fe2000001ff00 */
[C-C-:B-1----:R-:W-:Y:S01]  /*10150*/  @!P4 IMAD.X R13, R4.reuse, 0x1, R11.reuse, P0 ;  /* 0x00000001040dc824 */ /* 0x142fe200000e060b */
[----:B------:R-:W-:Y:S01]  /*10160*/  @!P5 IADD3.X R25, R4, R5, RZ, P2, !PT ;  /* 0x000000050419d210 */ /* 0x000fe200017fe4ff */
[----:B---3--:R-:W-:-:S02]  /*10170*/  @!P4 IMAD.X R21, R10, 0x1, R11, P1 ;  /* 0x000000010a15c824 */ /* 0x008fc400008e060b */
[----:B------:R-:W-:Y:S01]  /*10180*/  @!P5 IMAD.X R15, R10, 0x1, R5, P3 ;  /* 0x000000010a0fd824 */ /* 0x000fe200018e0605 */
[----:B------:R1:W5:Y:S04]  /*10190*/  @!P4 LD.E.128 R60, desc[UR60][R12.64] ;  /* 0x0000003c0c3cc980 */ /* 0x000368000c101d00 */
[----:B------:R1:W5:Y:S04]  /*101a0*/  @!P4 LD.E.128 R68, desc[UR60][R20.64] ;  /* 0x0000003c1444c980 */ /* 0x000368000c101d00 */
[----:B------:R1:W5:Y:S04]  /*101b0*/  @!P5 LD.E.128 R56, desc[UR60][R24.64] ;  /* 0x0000003c1838d980 */ /* 0x000368000c101d00 */
[----:B------:R1:W5:Y:S02]  /*101c0*/  @!P5 LD.E.128 R64, desc[UR60][R14.64] ;  /* 0x0000003c0e40d980 */ /* 0x000364000c101d00 */
.L_x_2868:
[----:B------:R-:W-:Y:S05]  /*101d0*/  BSYNC B1 ;  /* 0x0000000000017941 */ /* 0x000fea0003800000 */
.L_x_2867:
[----:B-1---5:R-:W-:Y:S01]  /*101e0*/  IMAD.MOV.U32 R4, RZ, RZ, R68 ;  /* 0x000000ffff047224 */ /* 0x022fe200078e0044 */
[----:B---3--:R-:W-:Y:S01]  /*101f0*/  MOV R10, R70 ;  /* 0x00000046000a7202 */ /* 0x008fe20000000f00 */
[----:B--2---:R-:W-:Y:S01]  /*10200*/  IMAD.MOV.U32 R5, RZ, RZ, R69 ;  /* 0x000000ffff057224 */ /* 0x004fe200078e0045 */
[----:B------:R-:W-:Y:S01]  /*10210*/  UMOV UR4, 0xffffffff ;  /* 0xffffffff00047882 */ /* 0x000fe20000000000 */
[----:B------:R-:W-:Y:S01]  /*10220*/  IMAD.MOV.U32 R11, RZ, RZ, R71 ;  /* 0x000000ffff0b7224 */ /* 0x000fe200078e0047 */
[----:B------:R-:W-:Y:S01]  /*10230*/  PRMT R119, R4, 0x5410, R10 ;  /* 0x0000541004777816 */ /* 0x000fe2000000000a */
[----:B------:R-:W-:Y:S01]  /*10240*/  IMAD.MOV.U32 R4, RZ, RZ, R64 ;  /* 0x000000ffff047224 */ /* 0x000fe200078e0040 */
        /* <DEDUP_REMOVED lines=16> */
[----:B------:R-:W-:Y:S01]  /*10350*/  PRMT R120, R120, 0x5410, R10 ;  /* 0x0000541078787816 */ /* 0x000fe2000000000a */
[----:B------:R-:W-:Y:S01]  /*10360*/  IMAD.MOV.U32 R11, RZ, RZ, R59 ;  /* 0x000000ffff0b7224 */ /* 0x000fe200078e003b */
[----:B------:R-:W-:Y:S02]  /*10370*/  MOV R10, R58 ;  /* 0x0000003a000a7202 */ /* 0x000fe40000000f00 */
[----:B------:R-:W-:Y:S02]  /*10380*/  PRMT R115, R4, 0x5410, R5 ;  /* 0x0000541004737816 */ /* 0x000fe40000000005 */
[----:B------:R-:W-:Y:S01]  /*10390*/  PRMT R116, R10, 0x5410, R11 ;  /* 0x000054100a747816 */ /* 0x000fe2000000000b */
[----:B------:R-:W-:Y:S06]  /*103a0*/  BRA.DIV UR4, `(.L_x_2869) ;  /* 0x0000020604507947 */ /* 0x000fec000b800000 */
[----:B------:R1:W2:Y:S04]  /*103b0*/  SHFL.IDX PT, R4, R8, 0x1, 0x181f ;  /* 0x00381f0008047f89 */ /* 0x0002a800000e0000 */
[----:B------:R1:W3:Y:S04]  /*103c0*/  SHFL.IDX PT, R5, R7, 0x1, 0x181f ;  /* 0x00381f0007057f89 */ /* 0x0002e800000e0000 */
[----:B------:R1:W0:Y:S04]  /*103d0*/  SHFL.IDX PT, R10, R9, 0x1, 0x181f ;  /* 0x00381f00090a7f89 */ /* 0x00022800000e0000 */
[----:B----4-:R1:W4:Y:S02]  /*103e0*/  SHFL.IDX PT, R14, R6, 0x1, 0x181f ;  /* 0x00381f00060e7f89 */ /* 0x01032400000e0000 */
.L_x_3162:
        /* <DEDUP_REMOVED lines=20> */
[CC--:B---3--:R-:W-:Y:S02]  /*10530*/  @!P4 IADD3 R12, P0, R5.reuse, R20.reuse, RZ ;  /* 0x00000014050cc210 */ /* 0x0c8fe40007f1e0ff */
[----:B------:R-:W-:Y:S02]  /*10540*/  @!P5 IADD3 R24, P2, R5, R15, RZ ;  /* 0x0000000f0518d210 */ /* 0x000fe40007f5e0ff */
[----:B----4-:R-:W-:Y:S02]  /*10550*/  @!P4 IADD3 R20, P1, R14, R20, RZ ;  /* 0x000000140e14c210 */ /* 0x010fe40007f3e0ff */
[----:B------:R-:W-:Y:S02]  /*10560*/  CS2R R54, SRZ ;  /* 0x0000000000367805 */ /* 0x000fe4000001ff00 */
[----:B------:R-:W-:-:S02]  /*10570*/  @!P5 SHF.L.U64.HI R5, R23, 0x1, R216 ;  /* 0x000000011705d819 */ /* 0x000fc400000102d8 */
[----:B------:R-:W-:Y:S02]  /*10580*/  CS2R R40, SRZ ;  /* 0x0000000000287805 */ /* 0x000fe4000001ff00 */
[----:B------:R-:W-:Y:S02]  /*10590*/  @!P5 IADD3 R14, P3, R14, R15, RZ ;  /* 0x0000000f0e0ed210 */ /* 0x000fe40007f7e0ff */
[----:B------:R-:W-:Y:S02]  /*105a0*/  CS2R R42, SRZ ;  /* 0x00000000002a7805 */ /* 0x000fe4000001ff00 */
[----:B------:R-:W-:Y:S02]  /*105b0*/  CS2R R48, SRZ ;  /* 0x0000000000307805 */ /* 0x000fe4000001ff00 */
[----:B------:R-:W-:Y:S01]  /*105c0*/  CS2R R50, SRZ ;  /* 0x0000000000327805 */ /* 0x000fe2000001ff00 */
[--C-:B--2---:R-:W-:Y:S01]  /*105d0*/  @!P4 IMAD.X R13, R4, 0x1, R11.reuse, P0 ;  /* 0x00000001040dc824 */ /* 0x104fe200000e060b */
[C---:B0-----:R-:W-:Y:S01]  /*105e0*/  @!P5 IADD3.X R15, R10.reuse, R5, RZ, P3, !PT ;  /* 0x000000050a0fd210 */ /* 0x041fe20001ffe4ff */
[----:B------:R-:W-:-:S02]  /*105f0*/  @!P4 IMAD.X R21, R10, 0x1, R11, P1 ;  /* 0x000000010a15c824 */ /* 0x000fc400008e060b */
[----:B------:R-:W-:Y:S01]  /*10600*/  @!P5 IMAD.X R25, R4, 0x1, R5, P2 ;  /* 0x000000010419d824 */ /* 0x000fe200010e0605 */
[----:B------:R0:W5:Y:S04]  /*10610*/  @!P4 LD.E.128 R44, desc[UR60][R12.64] ;  /* 0x0000003c0c2cc980 */ /* 0x000168000c101d00 */
[----:B------:R0:W5:Y:S04]  /*10620*/  @!P4 LD.E.128 R52, desc[UR60][R20.64] ;  /* 0x0000003c1434c980 */ /* 0x000168000c101d00 */
[----:B------:R0:W5:Y:S04]  /*10630*/  @!P5 LD.E.128 R40, desc[UR60][R24.64] ;  /* 0x0000003c1828d980 */ /* 0x000168000c101d00 */
[----:B------:R0:W5:Y:S02]  /*10640*/  @!P5 LD.E.128 R48, desc[UR60][R14.64] ;  /* 0x0000003c0e30d980 */ /* 0x000164000c101d00 */
.L_x_2871:
[----:B------:R-:W-:Y:S05]  /*10650*/  BSYNC B1 ;  /* 0x0000000000017941 */ /* 0x000fea0003800000 */
.L_x_2870:
[----:B--2--5:R-:W-:Y:S01]  /*10660*/  IMAD.MOV.U32 R4, RZ, RZ, R52 ;  /* 0x000000ffff047224 */ /* 0x024fe200078e0034 */
[----:B------:R-:W-:Y:S01]  /*10670*/  MOV R11, R55 ;  /* 0x00000037000b7202 */ /* 0x000fe20000000f00 */
[----:B---3--:R-:W-:Y:S01]  /*10680*/  IMAD.MOV.U32 R5, RZ, RZ, R53 ;  /* 0x000000ffff057224 */ /* 0x008fe200078e0035 */
[----:B------:R-:W-:Y:S01]  /*10690*/  UMOV UR4, 0xffffffff ;  /* 0xffffffff00047882 */ /* 0x000fe20000000000 */
[----:B0-----:R-:W-:-:S03]  /*106a0*/  IMAD.MOV.U32 R10, RZ, RZ, R54 ;  /* 0x000000ffff0a7224 */ /* 0x001fc600078e0036 */
        /* <DEDUP_REMOVED lines=25> */
.L_x_3168:
        /* <DEDUP_REMOVED lines=21> */
[C---:B0-----:R-:W-:Y:S02]  /*10990*/  @!P4 IADD3 R12, P1, R14.reuse, R12, RZ ;  /* 0x0000000c0e0cc210 */ /* 0x041fe40007f3e0ff */
[-C--:B------:R-:W-:Y:S02]  /*109a0*/  @!P5 IADD3 R20, P2, R5, R15.reuse, RZ ;  /* 0x0000000f0514d210 */ /* 0x080fe40007f5e0ff */
[----:B------:R-:W-:Y:S02]  /*109b0*/  @!P5 IADD3 R14, P3, R14, R15, RZ ;  /* 0x0000000f0e0ed210 */ /* 0x000fe40007f7e0ff */
[----:B------:R-:W-:Y:S02]  /*109c0*/  CS2R R36, SRZ ;  /* 0x0000000000247805 */ /* 0x000fe4000001ff00 */
[----:B------:R-:W-:-:S02]  /*109d0*/  @!P5 SHF.L.U64.HI R5, R23, 0x1, R216 ;  /* 0x000000011705d819 */ /* 0x000fc400000102d8 */
[----:B------:R-:W-:Y:S02]  /*109e0*/  CS2R R38, SRZ ;  /* 0x0000000000267805 */ /* 0x000fe4000001ff00 */
[----:B------:R-:W-:Y:S02]  /*109f0*/  CS2R R24, SRZ ;  /* 0x0000000000187805 */ /* 0x000fe4000001ff00 */
[----:B------:R-:W-:Y:S02]  /*10a00*/  CS2R R26, SRZ ;  /* 0x00000000001a7805 */ /* 0x000fe4000001ff00 */
[----:B------:R-:W-:Y:S02]  /*10a10*/  CS2R R32, SRZ ;  /* 0x0000000000207805 */ /* 0x000fe4000001ff00 */
[----:B------:R-:W-:Y:S02]  /*10a20*/  CS2R R34, SRZ ;  /* 0x0000000000227805 */ /* 0x000fe4000001ff00 */
[----:B--2---:R-:W-:Y:S01]  /*10a30*/  @!P4 IADD3.X R73, R4, R11, RZ, P0, !PT ;  /* 0x0000000b0449c210 */ /* 0x004fe200007fe4ff */
[----:B------:R-:W-:-:S02]  /*10a40*/  @!P4 IMAD.X R13, R10, 0x1, R11, P1 ;  /* 0x000000010a0dc824 */ /* 0x000fc400008e060b */
[--C-:B------:R-:W-:Y:S02]  /*10a50*/  @!P5 IMAD.X R21, R4, 0x1, R5.reuse, P2 ;  /* 0x000000010415d824 */ /* 0x100fe400010e0605 */
[----:B------:R-:W-:Y:S01]  /*10a60*/  @!P5 IMAD.X R15, R10, 0x1, R5, P3 ;  /* 0x000000010a0fd824 */ /* 0x000fe200018e0605 */
[----:B------:R0:W5:Y:S04]  /*10a70*/  @!P4 LD.E.128 R28, desc[UR60][R72.64] ;  /* 0x0000003c481cc980 */ /* 0x000168000c101d00 */
[----:B------:R0:W5:Y:S04]  /*10a80*/  @!P4 LD.E.128 R36, desc[UR60][R12.64] ;  /* 0x0000003c0c24c980 */ /* 0x000168000c101d00 */
[----:B------:R0:W5:Y:S04]  /*10a90*/  @!P5 LD.E.128 R24, desc[UR60][R20.64] ;  /* 0x0000003c1418d980 */ /* 0x000168000c101d00 */
[----:B------:R0:W5:Y:S02]  /*10aa0*/  @!P5 LD.E.128 R32, desc[UR60][R14.64] ;  /* 0x0000003c0e20d980 */ /* 0x000164000c101d00 */
.L_x_2874:
[----:B------:R-:W-:Y:S05]  /*10ab0*/  BSYNC B1 ;  /* 0x0000000000017941 */ /* 0x000fea0003800000 */
.L_x_2873:
        /* <DEDUP_REMOVED lines=30> */
[----:B------:R0:W0:Y:S02]  /*10ca0*/  SHFL.IDX PT, R77, R6, 0x3, 0x181f ;  /* 0x00781f00064d7f89 */ /* 0x00002400000e0000 */
.L_x_3174:
[----:B------:R-:W5:Y:S01]  /*10cb0*/  LDL R13, [R1+0x88] ;  /* 0x00008800010d7983 */ /* 0x000f620000100800 */
[----:B------:R-:W-:Y:S01]  /*10cc0*/  IADD3 R85, R85, 0x60, RZ ;  /* 0x0000006055557810 */ /* 0x000fe20007ffe0ff */
[----:B------:R-:W-:Y:S01]  /*10cd0*/  BSSY B1, `(.L_x_2876) ;  /* 0x0000029000017945 */ /* 0x000fe20003800000 */
[----:B01--4-:R-:W-:Y:S02]  /*10ce0*/  CS2R R6, SRZ ;  /* 0x0000000000067805 */ /* 0x013fe4000001ff00 */
[----:B------:R-:W-:Y:S02]  /*10cf0*/  CS2R R10, SRZ ;  /* 0x00000000000a7805 */ /* 0x000fe4000001ff00 */
[----:B------:R-:W-:Y:S02]  /*10d00*/  ISETP.GE.AND P0, PT, R85, R86, PT ;  /* 0x000000565500720c */ /* 0x000fe40003f06270 */
[----:B------:R-:W-:Y:S02]  /*10d10*/  CS2R R14, SRZ ;  /* 0x00000000000e7805 */ /* 0x000fe4000001ff00 */
[----:B------:R-:W-:-:S02]  /*10d20*/  CS2R R72, SRZ ;  /* 0x0000000000487805 */ /* 0x000fc4000001ff00 */
[----:B------:R-:W-:Y:S02]  /*10d30*/  CS2R R74, SRZ ;  /* 0x00000000004a7805 */ /* 0x000fe4000001ff00 */
[----:B-----5:R-:W-:-:S04]  /*10d40*/  LEA.HI R8, R13, R13, RZ, 0x1 ;  /* 0x0000000d0d087211 */ /* 0x020fc800078f08ff */
[----:B------:R-:W-:Y:S02]  /*10d50*/  LOP3.LUT R12, R8, 0xfffffffe, RZ, 0xc0, !PT ;  /* 0xfffffffe080c7812 */ /* 0x000fe400078ec0ff */
[----:B------:R-:W-:-:S03]  /*10d60*/  CS2R R8, SRZ ;  /* 0x0000000000087805 */ /* 0x000fc6000001ff00 */
        /* <DEDUP_REMOVED lines=11> */
[C---:B------:R-:W-:Y:S01]  /*10e20*/  @!P5 IMAD.SHL.U32 R82, R23.reuse, 0x2, RZ ;  /* 0x000000021752d824 */ /* 0x040fe200078e00ff */
[----:B------:R-:W-:Y:S02]  /*10e30*/  @!P5 SHF.L.U64.HI R7, R23, 0x1, R216 ;  /* 0x000000011707d819 */ /* 0x000fe400000102d8 */
[C---:B---3--:R-:W-:Y:S02]  /*10e40*/  @!P4 IADD3 R90, P0, R21.reuse, R78, RZ ;  /* 0x0000004e155ac210 */ /* 0x048fe40007f1e0ff */
[----:B------:R-:W-:Y:S02]  /*10e50*/  @!P5 IADD3 R80, P2, R21, R82, RZ ;  /* 0x000000521550d210 */ /* 0x000fe40007f5e0ff */
[C---:B------:R-:W-:Y:S02]  /*10e60*/  @!P4 IADD3 R78, P1, R77.reuse, R78, RZ ;  /* 0x0000004e4d4ec210 */ /* 0x040fe40007f3e0ff */
[----:B------:R-:W-:Y:S01]  /*10e70*/  @!P5 IADD3 R82, P3, R77, R82, RZ ;  /* 0x000000524d52d210 */ /* 0x000fe20007f7e0ff */
[C---:B--2---:R-:W-:Y:S01]  /*10e80*/  @!P5 IMAD.X R81, R20.reuse, 0x1, R7, P2 ;  /* 0x000000011451d824 */ /* 0x044fe200010e0607 */
[----:B------:R-:W-:Y:S01]  /*10e90*/  @!P4 IADD3.X R91, R20, R5, RZ, P0, !PT ;  /* 0x00000005145bc210 */ /* 0x000fe200007fe4ff */
[C---:B------:R-:W-:Y:S01]  /*10ea0*/  @!P4 IMAD.X R79, R76.reuse, 0x1, R5, P1 ;  /* 0x000000014c4fc824 */ /* 0x040fe200008e0605 */
[----:B------:R-:W-:Y:S01]  /*10eb0*/  CS2R R4, SRZ ;  /* 0x0000000000047805 */ /* 0x000fe2000001ff00 */
[----:B------:R-:W-:Y:S01]  /*10ec0*/  @!P5 IMAD.X R83, R76, 0x1, R7, P3 ;  /* 0x000000014c53d824 */ /* 0x000fe200018e0607 */
[----:B------:R-:W-:-:S02]  /*10ed0*/  CS2R R6, SRZ ;  /* 0x0000000000067805 */ /* 0x000fc4000001ff00 */
        /* <DEDUP_REMOVED lines=8> */
.L_x_2877:
[----:B------:R-:W-:Y:S05]  /*10f60*/  BSYNC B1 ;  /* 0x0000000000017941 */ /* 0x000fea0003800000 */
.L_x_2876:
[----:B0-----:R-:W4:Y:S01]  /*10f70*/  LDL R78, [R1+0x68] ;  /* 0x00006800014e7983 */ /* 0x001f220000100800 */
[----:B------:R-:W0:Y:S01]  /*10f80*/  SYNCS.PHASECHK.TRANS64.TRYWAIT P0, [R22+URZ+0x38800], R85 ;  /* 0x03880055160075a7 */ /* 0x000e22000800017f */
[----:B---3-5:R-:W-:Y:S01]  /*10f90*/  IMAD.MOV.U32 R21, RZ, RZ, R5 ;  /* 0x000000ffff157224 */ /* 0x028fe200078e0005 */
[----:B--2---:R-:W-:Y:S01]  /*10fa0*/  MOV R20, R4 ;  /* 0x0000000400147202 */ /* 0x004fe20000000f00 */
[----:B------:R-:W-:Y:S01]  /*10fb0*/  IMAD.MOV.U32 R76, RZ, RZ, R7 ;  /* 0x000000ffff4c7224 */ /* 0x000fe200078e0007 */
[----:B------:R-:W-:Y:S01]  /*10fc0*/  MOV R77, R8 ;  /* 0x00000008004d7202 */ /* 0x000fe20000000f00 */
[----:B------:R-:W-:Y:S01]  /*10fd0*/  BSSY B1, `(.L_x_2878) ;  /* 0x000001c000017945 */ /* 0x000fe20003800000 */
        /* <DEDUP_REMOVED lines=8> */
[----:B------:R-:W-:Y:S02]  /*11060*/  IMAD.MOV.U32 R20, RZ, RZ, R9 ;  /* 0x000000ffff147224 */ /* 0x000fe400078e0009 */
[----:B------:R-:W-:Y:S01]  /*11070*/  IMAD.MOV.U32 R77, RZ, RZ, R74 ;  /* 0x000000ffff4d7224 */ /* 0x000fe200078e004a */
[----:B------:R-:W-:Y:S01]  /*11080*/  PRMT R90, R21, 0x5410, R76 ;  /* 0x00005410155a7816 */ /* 0x000fe2000000004c */
[----:B------:R-:W-:Y:S01]  /*11090*/  IMAD.MOV.U32 R21, RZ, RZ, R14 ;  /* 0x000000ffff157224 */ /* 0x000fe200078e000e */
[----:B------:R-:W-:Y:S01]  /*110a0*/  PRMT R88, R88, 0x5410, R20 ;  /* 0x0000541058587816 */ /* 0x000fe20000000014 */
[----:B------:R-:W-:Y:S01]  /*110b0*/  IMAD.MOV.U32 R76, RZ, RZ, R15 ;  /* 0x000000ffff4c7224 */ /* 0x000fe200078e000f */
[----:B------:R-:W-:Y:S01]  /*110c0*/  PRMT R92, R77, 0x7610, R92 ;  /* 0x000076104d5c7816 */ /* 0x000fe2000000005c */
[----:B------:R-:W-:-:S03]  /*110d0*/  IMAD.MOV.U32 R20, RZ, RZ, R13 ;  /* 0x000000ffff147224 */ /* 0x000fc600078e000d */
        /* <DEDUP_REMOVED lines=10> */
[----:B0-----:R-:W-:-:S12]  /*11180*/  @!P0 BRA `(.L_x_2879) ;  /* 0x000001fc002c8947 */ /* 0x001fd80003800000 */
.L_x_3175:
[----:B------:R-:W-:Y:S05]  /*11190*/  BSYNC B1 ;  /* 0x0000000000017941 */ /* 0x000fea0003800000 */
.L_x_2878:
[----:B------:R-:W-:Y:S01]  /*111a0*/  BSSY B1, `(.L_x_2880) ;  /* 0x00000d2000017945 */ /* 0x000fe20003800000 */
[----:B------:R-:W-:Y:S02]  /*111b0*/  PRMT R92, R92, 0x5410, R76 ;  /* 0x000054105c5c7816 */ /* 0x000fe4000000004c */
[----:B0-----:R-:W-:Y:S01]  /*111c0*/  SHF.R.S32.HI R85, RZ, 0x3, R21 ;  /* 0x00000003ff557819 */ /* 0x001fe20000011415 */
[----:B------:R-:W-:Y:S06]  /*111d0*/  @P1 BRA `(.L_x_2881) ;  /* 0x0000000c00381947 */ /* 0x000fec0003800000 */
[----:B------:R0:W5:Y:S01]  /*111e0*/  LDL R139, [R1+0x50] ;  /* 0x00005000018b7983 */ /* 0x0001620000100800 */
[----:B------:R-:W1:Y:S01]  /*111f0*/  LDC R117, c[0x0][0x3f4] ;  /* 0x0000fd00ff757b82 */ /* 0x000e620000000800 */
[----:B------:R-:W-:Y:S01]  /*11200*/  BSSY B2, `(.L_x_2882) ;  /* 0x0000063000027945 */ /* 0x000fe20003800000 */
[----:B------:R-:W-:Y:S02]  /*11210*/  SHF.R.U32.HI R140, RZ, 0x3, R228 ;  /* 0x00000003ff8c7819 */ /* 0x000fe400000116e4 */
[-C--:B-1----:R-:W-:Y:S02]  /*11220*/  ISETP.GE.AND P0, PT, R16, R117.reuse, PT ;  /* 0x000000751000720c */ /* 0x082fe40003f06270 */
[----:B------:R-:W-:-:S11]  /*11230*/  ISETP.GE.AND P1, PT, R213, R117, PT ;  /* 0x00000075d500720c */ /* 0x000fd60003f26270 */
[----:B0-----:R-:W-:Y:S05]  /*11240*/  @P0 BRA `(.L_x_2883) ;  /* 0x0000000400780947 */ /* 0x001fea0003800000 */
[----:B------:R-:W-:Y:S01]  /*11250*/  LEA.HI R76, R117, R0, RZ, 0x1d ;  /* 0x00000000754c7211 */ /* 0x000fe200078fe8ff */
[--C-:B------:R-:W-:Y:S01]  /*11260*/  HADD2.F32 R131, -RZ, R123.reuse.H1_H1 ;  /* 0x3000007bff837230 */ /* 0x100fe20000004100 */
[----:B------:R-:W-:Y:S01]  /*11270*/  SHF.R.U32.HI R124, RZ, 0x10, R69 ;  /* 0x00000010ff7c7819 */ /* 0x000fe20000011645 */
[----:B------:R-:W-:Y:S01]  /*11280*/  HADD2.F32 R133, -RZ, R123.H0_H0 ;  /* 0x2000007bff857230 */ /* 0x000fe20000004100 */
[----:B------:R-:W-:Y:S02]  /*11290*/  SHF.R.S32.HI R79, RZ, 0x1f, R76 ;  /* 0x0000001fff4f7819 */ /* 0x000fe4000001144c */
[----:B------:R-:W-:Y:S01]  /*112a0*/  SHF.L.U32 R77, R76, 0x3, RZ ;  /* 0x000000034c4d7819 */ /* 0x000fe200000006ff */
[----:B------:R-:W-:Y:S01]  /*112b0*/  HADD2.F32 R130, -RZ, R124.H0_H0 ;  /* 0x2000007cff827230 */ /* 0x000fe20000004100 */
[----:B------:R-:W-:Y:S02]  /*112c0*/  LEA.HI R79, R79, R76, RZ, 0x3 ;  /* 0x0000004c4f4f7211 */ /* 0x000fe400078f18ff */
[----:B------:R-:W-:-:S02]  /*112d0*/  LOP3.LUT R77, R228, 0x38, R77, 0xf8, !PT ;  /* 0x00000038e44d7812 */ /* 0x000fc400078ef84d */
[--C-:B------:R-:W-:Y:S01]  /*112e0*/  SHF.R.U32.HI R122, RZ, 0x10, R61.reuse ;  /* 0x00000010ff7a7819 */ /* 0x100fe2000001163d */
[----:B------:R-:W-:Y:S01]  /*112f0*/  IMAD.SHL.U32 R79, R79, 0x400, RZ ;  /* 0x000004004f4f7824 */ /* 0x000fe200078e00ff */
[----:B------:R-:W-:Y:S02]  /*11300*/  LOP3.LUT R81, R77, R140, RZ, 0x3c, !PT ;  /* 0x0000008c4d517212 */ /* 0x000fe400078e3cff */
[----:B------:R-:W-:Y:S01]  /*11310*/  SHF.R.U64 R60, R60, 0x10, R61 ;  /* 0x000000103c3c7819 */ /* 0x000fe2000000123d */
[----:B------:R-:W-:Y:S01]  /*11320*/  HADD2.F32 R132, -RZ, R122.H0_H0 ;  /* 0x2000007aff847230 */ /* 0x000fe20000004100 */
[----:B------:R-:W-:Y:S01]  /*11330*/  LOP3.LUT R80, R79, 0x7fffe000, RZ, 0xc0, !PT ;  /* 0x7fffe0004f507812 */ /* 0x000fe200078ec0ff */
[----:B------:R-:W-:Y:S01]  /*11340*/  HADD2.F32 R122, -RZ, R121.H0_H0 ;  /* 0x20000079ff7a7230 */ /* 0x000fe20000004100 */
[----:B------:R-:W0:Y:S01]  /*11350*/  LDS.128 R76, [R87] ;  /* 0x00000000574c7984 */ /* 0x000e220000000c00 */
[----:B------:R-:W-:Y:S02]  /*11360*/  SHF.R.U64 R61, R68, 0x10, R69 ;  /* 0x00000010443d7819 */ /* 0x000fe40000001245 */
[----:B-----5:R-:W-:-:S02]  /*11370*/  IADD3 R81, R81, R80, R139 ;  /* 0x0000005051517210 */ /* 0x020fc40007ffe08b */
[--C-:B------:R-:W-:Y:S02]  /*11380*/  SHF.R.U64 R62, R62, 0x10, R63.reuse ;  /* 0x000000103e3e7819 */ /* 0x100fe4000000123f */
[----:B------:R-:W-:Y:S01]  /*11390*/  SHF.R.U32.HI R68, RZ, 0x10, R63 ;  /* 0x00000010ff447819 */ /* 0x000fe2000001163f */
[----:B------:R-:W-:Y:S01]  /*113a0*/  IMAD R118, R81, 0x2, R22 ;  /* 0x0000000251767824 */ /* 0x000fe200078e0216 */
[--C-:B------:R-:W-:Y:S02]  /*113b0*/  SHF.R.U64 R63, R70, 0x10, R71.reuse ;  /* 0x00000010463f7819 */ /* 0x100fe40000001247 */
[----:B------:R-:W-:Y:S01]  /*113c0*/  SHF.R.U32.HI R70, RZ, 0x10, R71 ;  /* 0x00000010ff467819 */ /* 0x000fe20000011647 */
[----:B------:R-:W-:Y:S01]  /*113d0*/  HADD2.F32 R68, -RZ, R68.H0_H0 ;  /* 0x20000044ff447230 */ /* 0x000fe20000004100 */
[----:B------:R-:W1:Y:S01]  /*113e0*/  LDS.128 R80, [R118+0x14400] ;  /* 0x0144000076507984 */ /* 0x000e620000000c00 */
[----:B0-----:R-:W-:Y:S02]  /*113f0*/  HADD2.F32 R125, -RZ, R77.H1_H1 ;  /* 0x3000004dff7d7230 */ /* 0x001fe40000004100 */
[----:B------:R-:W-:-:S02]  /*11400*/  HADD2.F32 R71, -RZ, R76.H0_H0 ;  /* 0x2000004cff477230 */ /* 0x000fc40000004100 */
[----:B------:R-:W-:Y:S02]  /*11410*/  HADD2.F32 R69, -RZ, R78.H0_H0 ;  /* 0x2000004eff457230 */ /* 0x000fe40000004100 */
[----:B------:R-:W-:Y:S02]  /*11420*/  HADD2.F32 R126, -RZ, R77.H0_H0 ;  /* 0x2000004dff7e7230 */ /* 0x000fe40000004100 */
[--C-:B------:R-:W-:Y:S02]  /*11430*/  HADD2.F32 R77, -RZ, R79.reuse.H0_H0 ;  /* 0x2000004fff4d7230 */ /* 0x100fe40000004100 */
[----:B------:R-:W-:Y:S02]  /*11440*/  HADD2.F32 R79, -RZ, R79.H1_H1 ;  /* 0x3000004fff4f7230 */ /* 0x000fe40000004100 */
[----:B------:R-:W-:Y:S02]  /*11450*/  HADD2.F32 R76, -RZ, R76.H1_H1 ;  /* 0x3000004cff4c7230 */ /* 0x000fe40000004100 */
[----:B-1----:R-:W-:-:S02]  /*11460*/  HADD2.F32 R129, -RZ, R81.H0_H0 ;  /* 0x20000051ff817230 */ /* 0x002fc40000004100 */
[----:B------:R-:W-:Y:S02]  /*11470*/  HADD2.F32 R127, -RZ, R81.H1_H1 ;  /* 0x30000051ff7f7230 */ /* 0x000fe40000004100 */
[----:B------:R-:W-:Y:S02]  /*11480*/  HADD2.F32 R128, -RZ, R80.H0_H0 ;  /* 0x20000050ff807230 */ /* 0x000fe40000004100 */
[C---:B------:R-:W-:Y:S01]  /*11490*/  FMUL.FTZ R135, R129.reuse, R133 ;  /* 0x0000008581877220 */ /* 0x040fe20000410000 */
[----:B------:R-:W-:Y:S01]  /*114a0*/  FMUL.FTZ R137, R129, R131 ;  /* 0x0000008381897220 */ /* 0x000fe20000410000 */
[----:B------:R-:W-:Y:S02]  /*114b0*/  HADD2.F32 R129, -RZ, R119.H0_H0 ;  /* 0x20000077ff817230 */ /* 0x000fe40000004100 */
[C---:B------:R-:W-:Y:S01]  /*114c0*/  FMUL.FTZ R134, R127.reuse, R130 ;  /* 0x000000827f867220 */ /* 0x040fe20000410000 */
[----:B------:R-:W-:Y:S01]  /*114d0*/  FMUL.FTZ R138, R127, R132 ;  /* 0x000000847f8a7220 */ /* 0x000fe20000410000 */
[----:B------:R-:W-:-:S02]  /*114e0*/  HADD2.F32 R123, -RZ, R82.H0_H0 ;  /* 0x20000052ff7b7230 */ /* 0x000fc40000004100 */
[C---:B------:R-:W-:Y:S01]  /*114f0*/  FMUL.FTZ R136, R128.reuse, R122 ;  /* 0x0000007a80887220 */ /* 0x040fe20000410000 */
[C---:B------:R-:W-:Y:S01]  /*11500*/  FFMA.FTZ R127, R125.reuse, R132, -R134 ;  /* 0x000000847d7f7223 */ /* 0x040fe20000010886 */
[-C--:B------:R-:W-:Y:S01]  /*11510*/  FMUL.FTZ R134, R128, R129.reuse ;  /* 0x0000008180867220 */ /* 0x080fe20000410000 */
        /* <DEDUP_REMOVED lines=9> */
[----:B------:R-:W-:Y:S02]  /*115b0*/  HADD2.F32 R130, -RZ, R121.H1_H1 ;  /* 0x30000079ff827230 */ /* 0x000fe40000004100 */
[----:B------:R-:W-:Y:S01]  /*115c0*/  FFMA.FTZ R120, R69, R128, -R136 ;  /* 0x0000008045787223 */ /* 0x000fe20000010888 */
[----:B------:R-:W-:Y:S02]  /*115d0*/  HADD2.F32 R83, -RZ, R83.H1_H1 ;  /* 0x30000053ff537230 */ /* 0x000fe40000004100 */
[----:B------:R-:W-:Y:S01]  /*115e0*/  FMUL.FTZ R136, R81, R134 ;  /* 0x0000008651887220 */ /* 0x000fe20000410000 */
[----:B------:R-:W-:-:S02]  /*115f0*/  HADD2.F32 R128, -RZ, R70.H0_H0 ;  /* 0x20000046ff807230 */ /* 0x000fc40000004100 */
[----:B------:R-:W-:Y:S01]  /*11600*/  FMUL.FTZ R81, R81, R130 ;  /* 0x0000008251517220 */ /* 0x000fe20000410000 */
[----:B------:R-:W-:Y:S01]  /*11610*/  FFMA.FTZ R70, R69, R132, R138 ;  /* 0x0000008445467223 */ /* 0x000fe2000001008a */
[----:B------:R-:W-:Y:S01]  /*11620*/  FFMA.FTZ R136, R77, R130, -R136 ;  /* 0x000000824d887223 */ /* 0x000fe20000010888 */
[----:B------:R-:W-:Y:S02]  /*11630*/  HADD2.F32 R80, -RZ, R80.H1_H1 ;  /* 0x30000050ff507230 */ /* 0x000fe40000004100 */
[C---:B------:R-:W-:Y:S01]  /*11640*/  FMUL.FTZ R132, R83.reuse, R128 ;  /* 0x0000008053847220 */ /* 0x040fe20000410000 */
[----:B------:R-:W-:Y:S02]  /*11650*/  HADD2.F32 R82, -RZ, R82.H1_H1 ;  /* 0x30000052ff527230 */ /* 0x000fe40000004100 */
[----:B------:R-:W-:Y:S01]  /*11660*/  FMUL.FTZ R130, R83, R68 ;  /* 0x0000004453827220 */ /* 0x000fe20000410000 */
[----:B------:R-:W-:Y:S02]  /*11670*/  HADD2.F32 R69, -RZ, R61.H0_H0 ;  /* 0x2000003dff457230 */ /* 0x000fe40000004100 */
[----:B------:R-:W-:Y:S01]  /*11680*/  FFMA.FTZ R134, R77, R134, R81 ;  /* 0x000000864d867223 */ /* 0x000fe20000010051 */
[----:B------:R-:W-:-:S02]  /*11690*/  HADD2.F32 R71, -RZ, R63.H0_H0 ;  /* 0x2000003fff477230 */ /* 0x000fc40000004100 */
[C---:B------:R-:W-:Y:S01]  /*116a0*/  FFMA.FTZ R83, R79.reuse, R68, -R132 ;  /* 0x000000444f537223 */ /* 0x040fe20000010884 */
[----:B------:R-:W-:Y:S02]  /*116b0*/  HADD2.F32 R61, -RZ, R60.H0_H0 ;  /* 0x2000003cff3d7230 */ /* 0x000fe40000004100 */
[----:B------:R-:W-:Y:S01]  /*116c0*/  FFMA.FTZ R121, R79, R128, R130 ;  /* 0x000000804f797223 */ /* 0x000fe20000010082 */
[----:B------:R-:W-:Y:S02]  /*116d0*/  HADD2.F32 R63, -RZ, R62.H0_H0 ;  /* 0x2000003eff3f7230 */ /* 0x000fe40000004100 */
        /* <DEDUP_REMOVED lines=21> */
.L_x_2883:
[----:B------:R-:W-:Y:S05]  /*11830*/  BSYNC B2 ;  /* 0x0000000000027941 */ /* 0x000fea0003800000 */
.L_x_2882:
[----:B------:R-:W-:Y:S05]  /*11840*/  @P1 BRA `(.L_x_2881) ;  /* 0x00000004009c1947 */ /* 0x000fea0003800000 */
[----:B0-----:R-:W2:Y:S01]  /*11850*/  LDL R60, [R1+0x84] ;  /* 0x00008400013c7983 */ /* 0x001ea20000100800 */
[----:B------:R-:W-:Y:S01]  /*11860*/  LEA.HI R117, R117, R85, RZ, 0x1d ;  /* 0x0000005575757211 */ /* 0x000fe200078fe8ff */
[----:B------:R-:W-:Y:S01]  /*11870*/  HADD2.F32 R118, -RZ, R113.H1_H1 ;  /* 0x30000071ff767230 */ /* 0x000fe20000004100 */
[----:B------:R-:W-:Y:S01]  /*11880*/  LOP3.LUT R61, R228, 0x38, R21, 0xf8, !PT ;  /* 0x00000038e43d7812 */ /* 0x000fe200078ef815 */
[--C-:B------:R-:W-:Y:S01]  /*11890*/  HADD2.F32 R122, -RZ, R114.reuse.H0_H0 ;  /* 0x20000072ff7a7230 */ /* 0x100fe20000004100 */
[--C-:B------:R-:W-:Y:S01]  /*118a0*/  SHF.R.U64 R56, R56, 0x10, R57.reuse ;  /* 0x0000001038387819 */ /* 0x100fe20000001239 */
[----:B------:R-:W-:Y:S01]  /*118b0*/  HADD2.F32 R114, -RZ, R114.H1_H1 ;  /* 0x30000072ff727230 */ /* 0x000fe20000004100 */
[----:B------:R-:W-:Y:S02]  /*118c0*/  LOP3.LUT R63, R61, R140, RZ, 0x3c, !PT ;  /* 0x0000008c3d3f7212 */ /* 0x000fe400078e3cff */
[----:B------:R-:W-:Y:S02]  /*118d0*/  SHF.L.U32 R61, R117, 0x3, RZ ;  /* 0x00000003753d7819 */ /* 0x000fe400000006ff */
[----:B------:R-:W-:-:S02]  /*118e0*/  SHF.R.U32.HI R120, RZ, 0x10, R57 ;  /* 0x00000010ff787819 */ /* 0x000fc40000011639 */
[----:B------:R-:W-:Y:S02]  /*118f0*/  LOP3.LUT R61, R228, 0x38, R61, 0xf8, !PT ;  /* 0x00000038e43d7812 */ /* 0x000fe400078ef83d */
[----:B------:R-:W-:Y:S02]  /*11900*/  SHF.R.U64 R57, R58, 0x10, R59 ;  /* 0x000000103a397819 */ /* 0x000fe4000000123b */
[----:B------:R-:W-:Y:S02]  /*11910*/  LOP3.LUT R69, R61, R140, RZ, 0x3c, !PT ;  /* 0x0000008c3d457212 */ /* 0x000fe400078e3cff */
[--C-:B------:R-:W-:Y:S01]  /*11920*/  SHF.R.U64 R58, R66, 0x10, R67.reuse ;  /* 0x00000010423a7819 */ /* 0x100fe20000001243 */
[----:B------:R-:W-:Y:S01]  /*11930*/  HADD2.F32 R57, -RZ, R57.H0_H0 ;  /* 0x20000039ff397230 */ /* 0x000fe20000004100 */
[----:B------:R-:W-:Y:S02]  /*11940*/  SHF.R.U32.HI R66, RZ, 0x10, R67 ;  /* 0x00000010ff427819 */ /* 0x000fe40000011643 */
[----:B------:R-:W-:-:S02]  /*11950*/  SHF.R.U32.HI R119, RZ, 0x10, R65 ;  /* 0x00000010ff777819 */ /* 0x000fc40000011641 */
[----:B------:R-:W-:Y:S02]  /*11960*/  SHF.R.U32.HI R59, RZ, 0x10, R59 ;  /* 0x00000010ff3b7819 */ /* 0x000fe4000001163b */
[----:B------:R-:W-:Y:S01]  /*11970*/  SHF.R.U64 R64, R64, 0x10, R65 ;  /* 0x0000001040407819 */ /* 0x000fe20000001241 */
[----:B------:R-:W-:Y:S01]  /*11980*/  HADD2.F32 R119, -RZ, R119.H0_H0 ;  /* 0x20000077ff777230 */ /* 0x000fe20000004100 */
[----:B--2---:R-:W-:Y:S02]  /*11990*/  R2UR UR4, R60 ;  /* 0x000000003c0472ca */ /* 0x004fe400000e0000 */
[----:B------:R-:W-:-:S05]  /*119a0*/  LEA.HI R60, R20, R213, RZ, 0x6 ;  /* 0x000000d5143c7211 */ /* 0x000fca00078f30ff */
[----:B------:R-:W-:Y:S01]  /*119b0*/  IMAD.SHL.U32 R62, R60, 0x80, RZ ;  /* 0x000000803c3e7824 */ /* 0x000fe200078e00ff */
[----:B------:R-:W-:-:S04]  /*119c0*/  SHF.R.S32.HI R60, RZ, 0x1f, R117 ;  /* 0x0000001fff3c7819 */ /* 0x000fc80000011475 */
[----:B------:R-:W-:Y:S01]  /*119d0*/  LEA.HI R60, R60, R117, RZ, 0x3 ;  /* 0x000000753c3c7211 */ /* 0x000fe200078f18ff */
[----:B------:R-:W-:Y:S01]  /*119e0*/  HADD2.F32 R117, -RZ, R115.H1_H1 ;  /* 0x30000073ff757230 */ /* 0x000fe20000004100 */
[----:B------:R-:W-:-:S03]  /*119f0*/  LOP3.LUT R62, R62, 0xffffe000, RZ, 0xc0, !PT ;  /* 0xffffe0003e3e7812 */ /* 0x000fc600078ec0ff */
[----:B------:R-:W-:Y:S01]  /*11a00*/  IMAD.SHL.U32 R60, R60, 0x400, RZ ;  /* 0x000004003c3c7824 */ /* 0x000fe200078e00ff */
[----:B-----5:R-:W-:-:S04]  /*11a10*/  IADD3 R62, R63, R62, R139 ;  /* 0x0000003e3f3e7210 */ /* 0x020fc80007ffe08b */
[----:B------:R-:W-:Y:S02]  /*11a20*/  LOP3.LUT R68, R60, 0x7fffe000, RZ, 0xc0, !PT ;  /* 0x7fffe0003c447812 */ /* 0x000fe400078ec0ff */
[----:B------:R-:W-:Y:S02]  /*11a30*/  LEA R76, R62, UR4, 0x1 ;  /* 0x000000043e4c7c11 */ /* 0x000fe4000f8e08ff */
[----:B------:R-:W-:-:S03]  /*11a40*/  IADD3 R69, R69, R68, R139 ;  /* 0x0000004445457210 */ /* 0x000fc60007ffe08b */
[----:B------:R-:W0:Y:S02]  /*11a50*/  LDS.128 R60, [R76] ;  /* 0x000000004c3c7984 */ /* 0x000e240000000c00 */
[----:B------:R-:W-:-:S05]  /*11a60*/  IMAD R77, R69, 0x2, R22 ;  /* 0x00000002454d7824 */ /* 0x000fca00078e0216 */
[----:B------:R-:W1:Y:S01]  /*11a70*/  LDS.128 R68, [R77+0x14400] ;  /* 0x014400004d447984 */ /* 0x000e620000000c00 */
[--C-:B0-----:R-:W-:Y:S02]  /*11a80*/  HADD2.F32 R78, -RZ, R61.reuse.H0_H0 ;  /* 0x2000003dff4e7230 */ /* 0x101fe40000004100 */
[----:B------:R-:W-:Y:S02]  /*11a90*/  HADD2.F32 R80, -RZ, R61.H1_H1 ;  /* 0x3000003dff507230 */ /* 0x000fe40000004100 */
[----:B------:R-:W-:Y:S02]  /*11aa0*/  HADD2.F32 R81, -RZ, R60.H0_H0 ;  /* 0x2000003cff517230 */ /* 0x000fe40000004100 */
[----:B------:R-:W-:Y:S02]  /*11ab0*/  HADD2.F32 R61, -RZ, R62.H0_H0 ;  /* 0x2000003eff3d7230 */ /* 0x000fe40000004100 */
[--C-:B-1----:R-:W-:Y:S02]  /*11ac0*/  HADD2.F32 R67, -RZ, R69.reuse.H0_H0 ;  /* 0x20000045ff437230 */ /* 0x102fe40000004100 */
[----:B------:R-:W-:-:S02]  /*11ad0*/  HADD2.F32 R82, -RZ, R69.H1_H1 ;  /* 0x30000045ff527230 */ /* 0x000fc40000004100 */
[----:B------:R-:W-:Y:S02]  /*11ae0*/  HADD2.F32 R79, -RZ, R68.H0_H0 ;  /* 0x20000044ff4f7230 */ /* 0x000fe40000004100 */
[CC--:B------:R-:W-:Y:S01]  /*11af0*/  FMUL.FTZ R69, R67.reuse, R118.reuse ;  /* 0x0000007643457220 */ /* 0x0c0fe20000410000 */
[-C--:B------:R-:W-:Y:S01]  /*11b00*/  FMUL.FTZ R121, R67, R117.reuse ;  /* 0x0000007543797220 */ /* 0x080fe20000410000 */
[----:B------:R-:W-:Y:S02]  /*11b10*/  HADD2.F32 R83, -RZ, R70.H0_H0 ;  /* 0x20000046ff537230 */ /* 0x000fe40000004100 */
[C---:B------:R-:W-:Y:S01]  /*11b20*/  FFMA.FTZ R67, R78.reuse, R117, -R69 ;  /* 0x000000754e437223 */ /* 0x040fe20000010845 */
[----:B------:R-:W-:Y:S02]  /*11b30*/  HADD2.F32 R117, -RZ, R120.H0_H0 ;  /* 0x20000078ff757230 */ /* 0x000fe40000004100 */
[----:B------:R-:W-:Y:S01]  /*11b40*/  FFMA.FTZ R69, R78, R118, R121 ;  /* 0x000000764e457223 */ /* 0x000fe20000010079 */
[----:B------:R-:W-:-:S02]  /*11b50*/  HADD2.F32 R120, -RZ, R113.H0_H0 ;  /* 0x20000071ff787230 */ /* 0x000fc40000004100 */
[C---:B------:R-:W-:Y:S01]  /*11b60*/  FMUL.FTZ R113, R82.reuse, R119 ;  /* 0x0000007752717220 */ /* 0x040fe20000410000 */
[----:B------:R-:W-:Y:S02]  /*11b70*/  HADD2.F32 R118, -RZ, R115.H0_H0 ;  /* 0x20000073ff767230 */ /* 0x000fe40000004100 */
[-C--:B------:R-:W-:Y:S01]  /*11b80*/  FMUL.FTZ R115, R82, R117.reuse ;  /* 0x0000007552737220 */ /* 0x080fe20000410000 */
[----:B------:R-:W-:Y:S02]  /*11b90*/  HADD2.F32 R87, -RZ, R71.H0_H0 ;  /* 0x20000047ff577230 */ /* 0x000fe40000004100 */
[C---:B------:R-:W-:Y:S01]  /*11ba0*/  FMUL.FTZ R82, R79.reuse, R120 ;  /* 0x000000784f527220 */ /* 0x040fe20000410000 */
[----:B------:R-:W-:Y:S01]  /*11bb0*/  FFMA.FTZ R78, R80, R117, -R113 ;  /* 0x00000075504e7223 */ /* 0x000fe20000010871 */
[-C--:B------:R-:W-:Y:S01]  /*11bc0*/  FMUL.FTZ R113, R79, R118.reuse ;  /* 0x000000764f717220 */ /* 0x080fe20000410000 */
[----:B------:R-:W-:Y:S02]  /*11bd0*/  HADD2.F32 R65, -RZ, R63.H0_H0 ;  /* 0x2000003fff417230 */ /* 0x000fe40000004100 */
[----:B------:R-:W-:Y:S01]  /*11be0*/  FFMA.FTZ R79, R81, R118, -R82 ;  /* 0x00000076514f7223 */ /* 0x000fe20000010852 */
[----:B------:R-:W-:-:S02]  /*11bf0*/  HADD2.F32 R82, -RZ, R116.H0_H0 ;  /* 0x20000074ff527230 */ /* 0x000fc40000004100 */
[----:B------:R-:W-:Y:S01]  /*11c00*/  FMUL.FTZ R118, R83, R122 ;  /* 0x0000007a53767220 */ /* 0x000fe20000410000 */
[----:B------:R-:W-:Y:S02]  /*11c10*/  HADD2.F32 R116, -RZ, R116.H1_H1 ;  /* 0x30000074ff747230 */ /* 0x000fe40000004100 */
[----:B------:R-:W-:Y:S01]  /*11c20*/  FFMA.FTZ R113, R81, R120, R113 ;  /* 0x0000007851717223 */ /* 0x000fe20000010071 */
[----:B------:R-:W-:Y:S01]  /*11c30*/  FMUL.FTZ R124, R87, R114 ;  /* 0x00000072577c7220 */ /* 0x000fe20000410000 */
[-C--:B------:R-:W-:Y:S01]  /*11c40*/  FMUL.FTZ R120, R83, R82.reuse ;  /* 0x0000005253787220 */ /* 0x080fe20000410000 */
[----:B------:R-:W-:Y:S01]  /*11c50*/  FFMA.FTZ R118, R61, R82, -R118 ;  /* 0x000000523d767223 */ /* 0x000fe20000010876 */
[----:B------:R-:W-:Y:S02]  /*11c60*/  HADD2.F32 R82, -RZ, R66.H0_H0 ;  /* 0x20000042ff527230 */ /* 0x000fe40000004100 */
[----:B------:R-:W-:Y:S01]  /*11c70*/  FMUL.FTZ R87, R87, R116 ;  /* 0x0000007457577220 */ /* 0x000fe20000410000 */
[----:B------:R-:W-:-:S02]  /*11c80*/  HADD2.F32 R71, -RZ, R71.H1_H1 ;  /* 0x30000047ff477230 */ /* 0x000fc40000004100 */
[----:B------:R-:W-:Y:S01]  /*11c90*/  FFMA.FTZ R120, R61, R122, R120 ;  /* 0x0000007a3d787223 */ /* 0x000fe20000010078 */
[----:B------:R-:W-:Y:S02]  /*11ca0*/  HADD2.F32 R66, -RZ, R59.H0_H0 ;  /* 0x2000003bff427230 */ /* 0x000fe40000004100 */
[C---:B------:R-:W-:Y:S01]  /*11cb0*/  FFMA.FTZ R124, R65.reuse, R116, -R124 ;  /* 0x00000074417c7223 */ /* 0x040fe2000001087c */
[----:B------:R-:W-:Y:S02]  /*11cc0*/  HADD2.F32 R63, -RZ, R63.H1_H1 ;  /* 0x3000003fff3f7230 */ /* 0x000fe40000004100 */
[----:B------:R-:W-:Y:S01]  /*11cd0*/  FFMA.FTZ R87, R65, R114, R87 ;  /* 0x0000007241577223 */ /* 0x000fe20000010057 */
[----:B------:R-:W-:Y:S02]  /*11ce0*/  HADD2.F32 R68, -RZ, R68.H1_H1 ;  /* 0x30000044ff447230 */ /* 0x000fe40000004100 */
[----:B------:R-:W-:Y:S01]  /*11cf0*/  FMUL.FTZ R122, R71, R82 ;  /* 0x00000052477a7220 */ /* 0x000fe20000410000 */
[----:B------:R-:W-:-:S02]  /*11d00*/  HADD2.F32 R70, -RZ, R70.H1_H1 ;  /* 0x30000046ff467230 */ /* 0x000fc40000004100 */
[-C--:B------:R-:W-:Y:S01]  /*11d10*/  FMUL.FTZ R114, R71, R66.reuse ;  /* 0x0000004247727220 */ /* 0x080fe20000410000 */
[----:B------:R-:W-:Y:S02]  /*11d20*/  HADD2.F32 R61, -RZ, R64.H0_H0 ;  /* 0x20000040ff3d7230 */ /* 0x000fe40000004100 */
[C---:B------:R-:W-:Y:S01]  /*11d30*/  FFMA.FTZ R81, R63.reuse, R66, -R122 ;  /* 0x000000423f517223 */ /* 0x040fe2000001087a */
[----:B------:R-:W-:Y:S02]  /*11d40*/  HADD2.F32 R65, -RZ, R58.H0_H0 ;  /* 0x2000003aff417230 */ /* 0x000fe40000004100 */
[----:B------:R-:W-:Y:S01]  /*11d50*/  FFMA.FTZ R114, R63, R82, R114 ;  /* 0x000000523f727223 */ /* 0x000fe20000010072 */
[----:B------:R-:W-:Y:S02]  /*11d60*/  HADD2.F32 R59, -RZ, R56.H0_H0 ;  /* 0x20000038ff3b7230 */ /* 0x000fe40000004100 */
[----:B------:R-:W-:Y:S01]  /*11d70*/  FMUL.FTZ R63, R68, R61 ;  /* 0x0000003d443f7220 */ /* 0x000fe20000410000 */
[----:B------:R-:W-:-:S02]  /*11d80*/  HADD2.F32 R60, -RZ, R60.H1_H1 ;  /* 0x3000003cff3c7230 */ /* 0x000fc40000004100 */
[----:B------:R-:W-:Y:S01]  /*11d90*/  FMUL.FTZ R71, R70, R65 ;  /* 0x0000004146477220 */ /* 0x000fe20000410000 */
[----:B------:R-:W-:Y:S02]  /*11da0*/  HADD2.F32 R62, -RZ, R62.H1_H1 ;  /* 0x3000003eff3e7230 */ /* 0x000fe40000004100 */
[----:B------:R-:W-:Y:S01]  /*11db0*/  FMUL.FTZ R68, R68, R59 ;  /* 0x0000003b44447220 */ /* 0x000fe20000410000 */
[----:B------:R-:W-:Y:S01]  /*11dc0*/  FMUL.FTZ R70, R70, R57 ;  /* 0x0000003946467220 */ /* 0x000fe20000410000 */
[----:B------:R-:W-:Y:S01]  /*11dd0*/  FFMA.FTZ R56, R60, R59, -R63 ;  /* 0x0000003b3c387223 */ /* 0x000fe2000001083f */
[----:B------:R-:W-:Y:S01]  /*11de0*/  FFMA.FTZ R80, R80, R119, R115 ;  /* 0x0000007750507223 */ /* 0x000fe20000010073 */
        /* <DEDUP_REMOVED lines=13> */
.L_x_2881:
[----:B------:R-:W-:Y:S05]  /*11ec0*/  BSYNC B1 ;  /* 0x0000000000017941 */ /* 0x000fea0003800000 */
.L_x_2880:
[----:B------:R-:W-:Y:S01]  /*11ed0*/  ISETP.GE.AND P0, PT, R89, R86, PT ;  /* 0x000000565900720c */ /* 0x000fe20003f06270 */
[----:B------:R-:W-:-:S12]  /*11ee0*/  BSSY B1, `(.L_x_2884) ;  /* 0x00000da000017945 */ /* 0x000fd80003800000 */
[----:B------:R-:W-:Y:S05]  /*11ef0*/  @P0 BRA `(.L_x_2885) ;  /* 0x0000000c00600947 */ /* 0x000fea0003800000 */
[----:B------:R2:W5:Y:S01]  /*11f00*/  LDL R116, [R1+0x84] ;  /* 0x0000840001747983 */ /* 0x0005620000100800 */
[----:B------:R-:W3:Y:S03]  /*11f10*/  LDC R64, c[0x0][0x3f4] ;  /* 0x0000fd00ff407b82 */ /* 0x000ee60000000800 */
[----:B0-----:R2:W5:Y:S01]  /*11f20*/  LDL R87, [R1+0x64] ;  /* 0x0000640001577983 */ /* 0x0015620000100800 */
[C---:B------:R-:W-:Y:S01]  /*11f30*/  VIADD R113, R220.reuse, 0x20 ;  /* 0x00000020dc717836 */ /* 0x040fe20000000000 */
[----:B------:R-:W-:Y:S01]  /*11f40*/  BSSY B2, `(.L_x_2886) ;  /* 0x000006c000027945 */ /* 0x000fe20003800000 */
[----:B------:R-:W-:-:S03]  /*11f50*/  VIADD R115, R220, 0x20 ;  /* 0x00000020dc737836 */ /* 0x000fc60000000000 */
[----:B------:R-:W-:Y:S01]  /*11f60*/  SHF.L.U32 R113, R113, 0x6, RZ ;  /* 0x0000000671717819 */ /* 0x000fe200000006ff */
[----:B------:R-:W-:-:S03]  /*11f70*/  IMAD.SHL.U32 R115, R115, 0x40, RZ ;  /* 0x0000004073737824 */ /* 0x000fc600078e00ff */
[----:B------:R-:W-:Y:S02]  /*11f80*/  LOP3.LUT R113, R113, 0x1c0, RZ, 0xc0, !PT ;  /* 0x000001c071717812 */ /* 0x000fe400078ec0ff */
[----:B------:R-:W-:Y:S02]  /*11f90*/  LOP3.LUT R115, R115, 0x1c0, RZ, 0xc0, !PT ;  /* 0x000001c073737812 */ /* 0x000fe400078ec0ff */
[----:B------:R-:W-:Y:S02]  /*11fa0*/  SHF.R.U32.HI R113, RZ, 0x3, R113 ;  /* 0x00000003ff717819 */ /* 0x000fe40000011671 */
[-C--:B---3--:R-:W-:Y:S02]  /*11fb0*/  ISETP.GE.AND P0, PT, R16, R64.reuse, PT ;  /* 0x000000401000720c */ /* 0x088fe40003f06270 */
[----:B------:R-:W-:-:S11]  /*11fc0*/  ISETP.GE.AND P1, PT, R213, R64, PT ;  /* 0x00000040d500720c */ /* 0x000fd60003f26270 */
[----:B--2---:R-:W-:Y:S05]  /*11fd0*/  @P0 BRA `(.L_x_2887) ;  /* 0x0000000400880947 */ /* 0x004fea0003800000 */
[----:B-1----:R-:W-:Y:S01]  /*11fe0*/  LEA.HI R56, R64, R0, RZ, 0x1d ;  /* 0x0000000040387211 */ /* 0x002fe200078fe8ff */
[----:B------:R-:W-:Y:S01]  /*11ff0*/  HADD2.F32 R80, -RZ, R109.H1_H1 ;  /* 0x3000006dff507230 */ /* 0x000fe20000004100 */
[----:B-----5:R-:W-:Y:S01]  /*12000*/  R2UR UR4, R116 ;  /* 0x00000000740472ca */ /* 0x020fe200000e0000 */
[----:B------:R-:W-:Y:S01]  /*12010*/  HADD2.F32 R76, -RZ, R111.H1_H1 ;  /* 0x3000006fff4c7230 */ /* 0x000fe20000004100 */
[----:B------:R-:W-:Y:S01]  /*12020*/  SHF.R.S32.HI R59, RZ, 0x1f, R56 ;  /* 0x0000001fff3b7819 */ /* 0x000fe20000011438 */
[----:B------:R-:W-:Y:S01]  /*12030*/  IMAD.SHL.U32 R57, R56, 0x8, RZ ;  /* 0x0000000838397824 */ /* 0x000fe200078e00ff */
[----:B------:R-:W-:Y:S02]  /*12040*/  LOP3.LUT R58, R115, 0x38, R16, 0xf8, !PT ;  /* 0x00000038733a7812 */ /* 0x000fe400078ef810 */
[----:B------:R-:W-:Y:S02]  /*12050*/  LEA.HI R59, R59, R56, RZ, 0x3 ;  /* 0x000000383b3b7211 */ /* 0x000fe400078f18ff */
[----:B------:R-:W-:-:S02]  /*12060*/  LOP3.LUT R56, R115, 0x38, R57, 0xf8, !PT ;  /* 0x0000003873387812 */ /* 0x000fc400078ef839 */
[----:B------:R-:W-:Y:S02]  /*12070*/  SHF.L.U32 R59, R59, 0xa, RZ ;  /* 0x0000000a3b3b7819 */ /* 0x000fe400000006ff */
[----:B------:R-:W-:Y:S02]  /*12080*/  LOP3.LUT R60, R56, R113, RZ, 0x3c, !PT ;  /* 0x00000071383c7212 */ /* 0x000fe400078e3cff */
[----:B------:R-:W-:Y:S02]  /*12090*/  LOP3.LUT R61, R59, 0x7fffe000, RZ, 0xc0, !PT ;  /* 0x7fffe0003b3d7812 */ /* 0x000fe400078ec0ff */
[----:B------:R-:W-:Y:S02]  /*120a0*/  LOP3.LUT R58, R87, R58, R113, 0xf6, !PT ;  /* 0x0000003a573a7212 */ /* 0x000fe400078ef671 */
[----:B------:R-:W-:Y:S02]  /*120b0*/  IADD3 R61, R60, R61, R87 ;  /* 0x0000003d3c3d7210 */ /* 0x000fe40007ffe057 */
[----:B------:R-:W-:-:S02]  /*120c0*/  LEA R65, R58, UR4, 0x1 ;  /* 0x000000043a417c11 */ /* 0x000fc4000f8e08ff */
[--C-:B------:R-:W-:Y:S01]  /*120d0*/  SHF.R.U32.HI R71, RZ, 0x10, R53.reuse ;  /* 0x00000010ff477819 */ /* 0x100fe20000011635 */
[----:B------:R-:W-:Y:S01]  /*120e0*/  IMAD R66, R61, 0x2, R22 ;  /* 0x000000023d427824 */ /* 0x000fe200078e0216 */
[----:B------:R-:W-:Y:S01]  /*120f0*/  SHF.R.U64 R52, R52, 0x10, R53 ;  /* 0x0000001034347819 */ /* 0x000fe20000001235 */
[----:B------:R-:W0:Y:S01]  /*12100*/  LDS.128 R56, [R65] ;  /* 0x0000000041387984 */ /* 0x000e220000000c00 */
[--C-:B------:R-:W-:Y:S01]  /*12110*/  SHF.R.U32.HI R79, RZ, 0x10, R45.reuse ;  /* 0x00000010ff4f7819 */ /* 0x100fe2000001162d */
[----:B------:R-:W-:Y:S01]  /*12120*/  HADD2.F32 R71, -RZ, R71.H0_H0 ;  /* 0x20000047ff477230 */ /* 0x000fe20000004100 */
[----:B------:R-:W-:Y:S01]  /*12130*/  SHF.R.U64 R44, R44, 0x10, R45 ;  /* 0x000000102c2c7819 */ /* 0x000fe2000000122d */
[----:B------:R-:W1:Y:S01]  /*12140*/  LDS.128 R60, [R66+0x14400] ;  /* 0x01440000423c7984 */ /* 0x000e620000000c00 */
[--C-:B------:R-:W-:Y:S02]  /*12150*/  SHF.R.U64 R45, R46, 0x10, R47.reuse ;  /* 0x000000102e2d7819 */ /* 0x100fe4000000122f */
[----:B------:R-:W-:-:S02]  /*12160*/  SHF.R.U32.HI R83, RZ, 0x10, R47 ;  /* 0x00000010ff537819 */ /* 0x000fc4000001162f */
[--C-:B------:R-:W-:Y:S01]  /*12170*/  SHF.R.U64 R46, R54, 0x10, R55.reuse ;  /* 0x00000010362e7819 */ /* 0x100fe20000001237 */
[----:B------:R-:W-:Y:S01]  /*12180*/  HADD2.F32 R45, -RZ, R45.H0_H0 ;  /* 0x2000002dff2d7230 */ /* 0x000fe20000004100 */
[----:B------:R-:W-:Y:S01]  /*12190*/  SHF.R.U32.HI R81, RZ, 0x10, R55 ;  /* 0x00000010ff517819 */ /* 0x000fe20000011637 */
[--C-:B0-----:R-:W-:Y:S02]  /*121a0*/  HADD2.F32 R53, -RZ, R57.reuse.H0_H0 ;  /* 0x20000039ff357230 */ /* 0x101fe40000004100 */
[----:B------:R-:W-:Y:S02]  /*121b0*/  HADD2.F32 R57, -RZ, R57.H1_H1 ;  /* 0x30000039ff397230 */ /* 0x000fe40000004100 */
[--C-:B-1----:R-:W-:Y:S02]  /*121c0*/  HADD2.F32 R67, -RZ, R61.reuse.H0_H0 ;  /* 0x2000003dff437230 */ /* 0x102fe40000004100 */
[----:B------:R-:W-:Y:S02]  /*121d0*/  HADD2.F32 R68, -RZ, R61.H1_H1 ;  /* 0x3000003dff447230 */ /* 0x000fe40000004100 */
[----:B------:R-:W-:-:S02]  /*121e0*/  HADD2.F32 R61, -RZ, R60.H0_H0 ;  /* 0x2000003cff3d7230 */ /* 0x000fc40000004100 */
[C---:B------:R-:W-:Y:S01]  /*121f0*/  FMUL.FTZ R78, R67.reuse, R80 ;  /* 0x00000050434e7220 */ /* 0x040fe20000410000 */
[-C--:B------:R-:W-:Y:S01]  /*12200*/  FMUL.FTZ R82, R67, R76.reuse ;  /* 0x0000004c43527220 */ /* 0x080fe20000410000 */
[----:B------:R-:W-:Y:S02]  /*12210*/  HADD2.F32 R67, -RZ, R79.H0_H0 ;  /* 0x2000004fff437230 */ /* 0x000fe40000004100 */
[C---:B------:R-:W-:Y:S01]  /*12220*/  FMUL.FTZ R114, R68.reuse, R71 ;  /* 0x0000004744727220 */ /* 0x040fe20000410000 */
[C---:B------:R-:W-:Y:S01]  /*12230*/  FFMA.FTZ R77, R53.reuse, R76, -R78 ;  /* 0x0000004c354d7223 */ /* 0x040fe2000001084e */
[----:B------:R-:W-:Y:S02]  /*12240*/  HADD2.F32 R78, -RZ, R109.H0_H0 ;  /* 0x2000006dff4e7230 */ /* 0x000fe40000004100 */
[----:B------:R-:W-:Y:S01]  /*12250*/  FFMA.FTZ R82, R53, R80, R82 ;  /* 0x0000005035527223 */ /* 0x000fe20000010052 */
[----:B------:R-:W-:Y:S02]  /*12260*/  HADD2.F32 R76, -RZ, R111.H0_H0 ;  /* 0x2000006fff4c7230 */ /* 0x000fe40000004100 */
[----:B------:R-:W-:Y:S01]  /*12270*/  FMUL.FTZ R80, R68, R67 ;  /* 0x0000004344507220 */ /* 0x000fe20000410000 */
[----:B------:R-:W-:-:S02]  /*12280*/  HADD2.F32 R47, -RZ, R56.H0_H0 ;  /* 0x20000038ff2f7230 */ /* 0x000fc40000004100 */
[----:B------:R-:W-:Y:S01]  /*12290*/  FFMA.FTZ R114, R57, R67, -R114 ;  /* 0x0000004339727223 */ /* 0x000fe20000010872 */
[C---:B------:R-:W-:Y:S01]  /*122a0*/  FMUL.FTZ R68, R61.reuse, R78 ;  /* 0x0000004e3d447220 */ /* 0x040fe20000410000 */
[----:B------:R-:W-:Y:S02]  /*122b0*/  HADD2.F32 R69, -RZ, R62.H0_H0 ;  /* 0x2000003eff457230 */ /* 0x000fe40000004100 */
[-C--:B------:R-:W-:Y:S01]  /*122c0*/  FMUL.FTZ R61, R61, R76.reuse ;  /* 0x0000004c3d3d7220 */ /* 0x080fe20000410000 */
[----:B------:R-:W-:Y:S02]  /*122d0*/  HADD2.F32 R67, -RZ, R110.H0_H0 ;  /* 0x2000006eff437230 */ /* 0x000fe40000004100 */
[----:B------:R-:W-:Y:S01]  /*122e0*/  FFMA.FTZ R71, R57, R71, R80 ;  /* 0x0000004739477223 */ /* 0x000fe20000010050 */
[----:B------:R-:W-:Y:S02]  /*122f0*/  HADD2.F32 R53, -RZ, R112.H0_H0 ;  /* 0x20000070ff357230 */ /* 0x000fe40000004100 */
[----:B------:R-:W-:Y:S01]  /*12300*/  FFMA.FTZ R57, R47, R76, -R68 ;  /* 0x0000004c2f397223 */ /* 0x000fe20000010844 */
[----:B------:R-:W-:-:S02]  /*12310*/  HADD2.F32 R54, -RZ, R58.H0_H0 ;  /* 0x2000003aff367230 */ /* 0x000fc40000004100 */
[----:B------:R-:W-:Y:S01]  /*12320*/  FFMA.FTZ R61, R47, R78, R61 ;  /* 0x0000004e2f3d7223 */ /* 0x000fe2000001003d */
[----:B------:R-:W-:Y:S02]  /*12330*/  HADD2.F32 R70, -RZ, R63.H0_H0 ;  /* 0x2000003fff467230 */ /* 0x000fe40000004100 */
[C---:B------:R-:W-:Y:S01]  /*12340*/  FMUL.FTZ R47, R69.reuse, R67 ;  /* 0x00000043452f7220 */ /* 0x040fe20000410000 */
[----:B------:R-:W-:Y:S02]  /*12350*/  HADD2.F32 R112, -RZ, R112.H1_H1 ;  /* 0x30000070ff707230 */ /* 0x000fe40000004100 */
[-C--:B------:R-:W-:Y:S01]  /*12360*/  FMUL.FTZ R79, R69, R53.reuse ;  /* 0x00000035454f7220 */ /* 0x080fe20000410000 */
[----:B------:R-:W-:Y:S02]  /*12370*/  HADD2.F32 R110, -RZ, R110.H1_H1 ;  /* 0x3000006eff6e7230 */ /* 0x000fe40000004100 */
[----:B------:R-:W-:Y:S01]  /*12380*/  FFMA.FTZ R69, R54, R53, -R47 ;  /* 0x0000003536457223 */ /* 0x000fe2000001082f */
[----:B------:R-:W-:-:S02]  /*12390*/  HADD2.F32 R55, -RZ, R59.H0_H0 ;  /* 0x2000003bff377230 */ /* 0x000fc40000004100 */
[C---:B------:R-:W-:Y:S01]  /*123a0*/  FMUL.FTZ R47, R70.reuse, R112 ;  /* 0x00000070462f7220 */ /* 0x040fe20000410000 */
[----:B------:R-:W-:Y:S02]  /*123b0*/  HADD2.F32 R63, -RZ, R63.H1_H1 ;  /* 0x3000003fff3f7230 */ /* 0x000fe40000004100 */
[-C--:B------:R-:W-:Y:S01]  /*123c0*/  FMUL.FTZ R78, R70, R110.reuse ;  /* 0x0000006e464e7220 */ /* 0x080fe20000410000 */
[----:B------:R-:W-:Y:S02]  /*123d0*/  HADD2.F32 R76, -RZ, R81.H0_H0 ;  /* 0x20000051ff4c7230 */ /* 0x000fe40000004100 */
[C---:B------:R-:W-:Y:S01]  /*123e0*/  FFMA.FTZ R110, R55.reuse, R110, R47 ;  /* 0x0000006e376e7223 */ /* 0x040fe2000001002f */
[----:B------:R-:W-:Y:S02]  /*123f0*/  HADD2.F32 R68, -RZ, R83.H0_H0 ;  /* 0x20000053ff447230 */ /* 0x000fe40000004100 */
[----:B------:R-:W-:Y:S01]  /*12400*/  FFMA.FTZ R78, R55, R112, -R78 ;  /* 0x00000070374e7223 */ /* 0x000fe2000001084e */
[----:B------:R-:W-:-:S02]  /*12410*/  HADD2.F32 R59, -RZ, R59.H1_H1 ;  /* 0x3000003bff3b7230 */ /* 0x000fc40000004100 */
[C---:B------:R-:W-:Y:S01]  /*12420*/  FMUL.FTZ R70, R63.reuse, R76 ;  /* 0x0000004c3f467220 */ /* 0x040fe20000410000 */
[----:B------:R-:W-:Y:S02]  /*12430*/  HADD2.F32 R60, -RZ, R60.H1_H1 ;  /* 0x3000003cff3c7230 */ /* 0x000fe40000004100 */
[-C--:B------:R-:W-:Y:S01]  /*12440*/  FMUL.FTZ R80, R63, R68.reuse ;  /* 0x000000443f507220 */ /* 0x080fe20000410000 */
[----:B------:R-:W-:Y:S02]  /*12450*/  HADD2.F32 R62, -RZ, R62.H1_H1 ;  /* 0x3000003eff3e7230 */ /* 0x000fe40000004100 */
[----:B------:R-:W-:Y:S01]  /*12460*/  FFMA.FTZ R54, R54, R67, R79 ;  /* 0x0000004336367223 */ /* 0x000fe2000001004f */
[----:B------:R-:W-:Y:S02]  /*12470*/  HADD2.F32 R53, -RZ, R52.H0_H0 ;  /* 0x20000034ff357230 */ /* 0x000fe40000004100 */
[----:B------:R-:W-:Y:S01]  /*12480*/  FFMA.FTZ R67, R59, R68, -R70 ;  /* 0x000000443b437223 */ /* 0x000fe20000010846 */
[----:B------:R-:W-:-:S02]  /*12490*/  HADD2.F32 R55, -RZ, R46.H0_H0 ;  /* 0x2000002eff377230 */ /* 0x000fc40000004100 */
[----:B------:R-:W-:Y:S01]  /*124a0*/  FFMA.FTZ R79, R59, R76, R80 ;  /* 0x0000004c3b4f7223 */ /* 0x000fe20000010050 */
[----:B------:R-:W-:Y:S02]  /*124b0*/  HADD2.F32 R47, -RZ, R44.H0_H0 ;  /* 0x2000002cff2f7230 */ /* 0x000fe40000004100 */
[----:B------:R-:W-:Y:S01]  /*124c0*/  FMUL.FTZ R59, R60, R53 ;  /* 0x000000353c3b7220 */ /* 0x000fe20000410000 */
[----:B------:R-:W-:Y:S02]  /*124d0*/  HADD2.F32 R56, -RZ, R56.H1_H1 ;  /* 0x30000038ff387230 */ /* 0x000fe40000004100 */
        /* <DEDUP_REMOVED lines=18> */
.L_x_2887:
[----:B------:R-:W-:Y:S05]  /*12600*/  BSYNC B2 ;  /* 0x0000000000027941 */ /* 0x000fea0003800000 */
.L_x_2886:
[----:B------:R-:W-:Y:S05]  /*12610*/  @P1 BRA `(.L_x_2885) ;  /* 0x0000000400981947 */ /* 0x000fea0003800000 */
[----:B0-----:R-:W-:Y:S01]  /*12620*/  LEA.HI R44, R20, R213, RZ, 0x6 ;  /* 0x000000d5142c7211 */ /* 0x001fe200078f30ff */
[----:B-1----:R-:W-:Y:S01]  /*12630*/  HADD2.F32 R58, -RZ, R107.H1_H1 ;  /* 0x3000006bff3a7230 */ /* 0x002fe20000004100 */
[----:B------:R-:W-:Y:S01]  /*12640*/  LEA.HI R64, R64, R85, RZ, 0x1d ;  /* 0x0000005540407211 */ /* 0x000fe200078fe8ff */
[--C-:B------:R-:W-:Y:S01]  /*12650*/  HADD2.F32 R60, -RZ, R105.reuse.H1_H1 ;  /* 0x30000069ff3c7230 */ /* 0x100fe20000004100 */
[----:B------:R-:W-:Y:S01]  /*12660*/  LOP3.LUT R46, R115, 0x38, R21, 0xf8, !PT ;  /* 0x00000038732e7812 */ /* 0x000fe200078ef815 */
[----:B------:R-:W-:Y:S01]  /*12670*/  IMAD.SHL.U32 R44, R44, 0x80, RZ ;  /* 0x000000802c2c7824 */ /* 0x000fe200078e00ff */
[----:B------:R-:W-:Y:S01]  /*12680*/  SHF.R.S32.HI R45, RZ, 0x1f, R64 ;  /* 0x0000001fff2d7819 */ /* 0x000fe20000011440 */
[----:B------:R-:W-:Y:S01]  /*12690*/  HADD2.F32 R105, -RZ, R105.H0_H0 ;  /* 0x20000069ff697230 */ /* 0x000fe20000004100 */
[----:B------:R-:W-:Y:S01]  /*126a0*/  LOP3.LUT R47, R46, R113, RZ, 0x3c, !PT ;  /* 0x000000712e2f7212 */ /* 0x000fe200078e3cff */
[----:B------:R-:W-:Y:S01]  /*126b0*/  HADD2.F32 R107, -RZ, R107.H0_H0 ;  /* 0x2000006bff6b7230 */ /* 0x000fe20000004100 */
[----:B------:R-:W-:Y:S01]  /*126c0*/  LOP3.LUT R46, R44, 0xffffe000, RZ, 0xc0, !PT ;  /* 0xffffe0002c2e7812 */ /* 0x000fe200078ec0ff */
[----:B------:R-:W-:Y:S01]  /*126d0*/  IMAD.SHL.U32 R44, R64, 0x8, RZ ;  /* 0x00000008402c7824 */ /* 0x000fe200078e00ff */
[----:B------:R-:W-:-:S02]  /*126e0*/  LEA.HI R45, R45, R64, RZ, 0x3 ;  /* 0x000000402d2d7211 */ /* 0x000fc400078f18ff */
[----:B-----5:R-:W-:Y:S02]  /*126f0*/  R2UR UR4, R116 ;  /* 0x00000000740472ca */ /* 0x020fe400000e0000 */
[----:B------:R-:W-:Y:S02]  /*12700*/  LOP3.LUT R44, R115, 0x38, R44, 0xf8, !PT ;  /* 0x00000038732c7812 */ /* 0x000fe400078ef82c */
[----:B------:R-:W-:Y:S02]  /*12710*/  SHF.L.U32 R45, R45, 0xa, RZ ;  /* 0x0000000a2d2d7819 */ /* 0x000fe400000006ff */
[----:B------:R-:W-:Y:S02]  /*12720*/  LOP3.LUT R52, R44, R113, RZ, 0x3c, !PT ;  /* 0x000000712c347212 */ /* 0x000fe400078e3cff */
[----:B------:R-:W-:Y:S02]  /*12730*/  LOP3.LUT R57, R45, 0x7fffe000, RZ, 0xc0, !PT ;  /* 0x7fffe0002d397812 */ /* 0x000fe400078ec0ff */
[----:B------:R-:W-:-:S02]  /*12740*/  IADD3 R46, R47, R46, R87 ;  /* 0x0000002e2f2e7210 */ /* 0x000fc40007ffe057 */
[----:B------:R-:W-:Y:S02]  /*12750*/  IADD3 R57, R52, R57, R87 ;  /* 0x0000003934397210 */ /* 0x000fe40007ffe057 */
[----:B------:R-:W-:Y:S02]  /*12760*/  LEA R56, R46, UR4, 0x1 ;  /* 0x000000042e387c11 */ /* 0x000fe4000f8e08ff */
[--C-:B------:R-:W-:Y:S01]  /*12770*/  SHF.R.U64 R67, R48, 0x10, R49.reuse ;  /* 0x0000001030437819 */ /* 0x100fe20000001231 */
[----:B------:R-:W-:Y:S01]  /*12780*/  IMAD R57, R57, 0x2, R22 ;  /* 0x0000000239397824 */ /* 0x000fe200078e0216 */
[----:B------:R-:W-:Y:S01]  /*12790*/  SHF.R.U32.HI R62, RZ, 0x10, R49 ;  /* 0x00000010ff3e7819 */ /* 0x000fe20000011631 */
[----:B------:R-:W0:Y:S01]  /*127a0*/  LDS.128 R44, [R56] ;  /* 0x00000000382c7984 */ /* 0x000e220000000c00 */
[--C-:B------:R-:W-:Y:S02]  /*127b0*/  SHF.R.U64 R71, R40, 0x10, R41.reuse ;  /* 0x0000001028477819 */ /* 0x100fe40000001229 */
[----:B------:R-:W-:Y:S01]  /*127c0*/  SHF.R.U32.HI R59, RZ, 0x10, R41 ;  /* 0x00000010ff3b7819 */ /* 0x000fe20000011629 */
[----:B------:R-:W1:Y:S01]  /*127d0*/  LDS.128 R52, [R57+0x14400] ;  /* 0x0144000039347984 */ /* 0x000e620000000c00 */
[----:B------:R-:W-:Y:S01]  /*127e0*/  HADD2.F32 R62, -RZ, R62.H0_H0 ;  /* 0x2000003eff3e7230 */ /* 0x000fe20000004100 */
[----:B------:R-:W-:-:S02]  /*127f0*/  SHF.R.U64 R65, R50, 0x10, R51 ;  /* 0x0000001032417819 */ /* 0x000fc40000001233 */
[----:B------:R-:W-:Y:S02]  /*12800*/  SHF.R.U32.HI R63, RZ, 0x10, R51 ;  /* 0x00000010ff3f7819 */ /* 0x000fe40000011633 */
[--C-:B------:R-:W-:Y:S02]  /*12810*/  SHF.R.U32.HI R69, RZ, 0x10, R43.reuse ;  /* 0x00000010ff457819 */ /* 0x100fe4000001162b */
[----:B------:R-:W-:Y:S01]  /*12820*/  SHF.R.U64 R70, R42, 0x10, R43 ;  /* 0x000000102a467819 */ /* 0x000fe2000000122b */
[----:B0-----:R-:W-:Y:S02]  /*12830*/  HADD2.F32 R41, -RZ, R45.H0_H0 ;  /* 0x2000002dff297230 */ /* 0x001fe40000004100 */
[----:B------:R-:W-:Y:S02]  /*12840*/  HADD2.F32 R40, -RZ, R44.H0_H0 ;  /* 0x2000002cff287230 */ /* 0x000fe40000004100 */
[----:B-1----:R-:W-:Y:S02]  /*12850*/  HADD2.F32 R49, -RZ, R53.H0_H0 ;  /* 0x20000035ff317230 */ /* 0x002fe40000004100 */
[----:B------:R-:W-:-:S02]  /*12860*/  HADD2.F32 R48, -RZ, R52.H0_H0 ;  /* 0x20000034ff307230 */ /* 0x000fc40000004100 */
[----:B------:R-:W-:Y:S02]  /*12870*/  HADD2.F32 R53, -RZ, R53.H1_H1 ;  /* 0x30000035ff357230 */ /* 0x000fe40000004100 */
[C---:B------:R-:W-:Y:S01]  /*12880*/  FMUL.FTZ R64, R49.reuse, R60 ;  /* 0x0000003c31407220 */ /* 0x040fe20000410000 */
[-C--:B------:R-:W-:Y:S01]  /*12890*/  FMUL.FTZ R66, R49, R58.reuse ;  /* 0x0000003a31427220 */ /* 0x080fe20000410000 */
[----:B------:R-:W-:Y:S02]  /*128a0*/  HADD2.F32 R45, -RZ, R45.H1_H1 ;  /* 0x3000002dff2d7230 */ /* 0x000fe40000004100 */
[C---:B------:R-:W-:Y:S01]  /*128b0*/  FFMA.FTZ R64, R41.reuse, R58, -R64 ;  /* 0x0000003a29407223 */ /* 0x040fe20000010840 */
[----:B------:R-:W-:Y:S01]  /*128c0*/  FFMA.FTZ R66, R41, R60, R66 ;  /* 0x0000003c29427223 */ /* 0x000fe20000010042 */
[----:B------:R-:W-:Y:S02]  /*128d0*/  HADD2.F32 R58, -RZ, R59.H0_H0 ;  /* 0x2000003bff3a7230 */ /* 0x000fe40000004100 */
[C---:B------:R-:W-:Y:S01]  /*128e0*/  FMUL.FTZ R41, R48.reuse, R105 ;  /* 0x0000006930297220 */ /* 0x040fe20000410000 */
[----:B------:R-:W-:Y:S01]  /*128f0*/  FMUL.FTZ R48, R48, R107 ;  /* 0x0000006b30307220 */ /* 0x000fe20000410000 */
[----:B------:R-:W-:-:S02]  /*12900*/  HADD2.F32 R49, -RZ, R106.H0_H0 ;  /* 0x2000006aff317230 */ /* 0x000fc40000004100 */
[C---:B------:R-:W-:Y:S01]  /*12910*/  FMUL.FTZ R68, R53.reuse, R62 ;  /* 0x0000003e35447220 */ /* 0x040fe20000410000 */
[----:B------:R-:W-:Y:S01]  /*12920*/  FFMA.FTZ R107, R40, R107, -R41 ;  /* 0x0000006b286b7223 */ /* 0x000fe20000010829 */
[----:B------:R-:W-:Y:S02]  /*12930*/  HADD2.F32 R50, -RZ, R54.H0_H0 ;  /* 0x20000036ff327230 */ /* 0x000fe40000004100 */
[-C--:B------:R-:W-:Y:S01]  /*12940*/  FMUL.FTZ R60, R53, R58.reuse ;  /* 0x0000003a353c7220 */ /* 0x080fe20000410000 */
[----:B------:R-:W-:Y:S02]  /*12950*/  HADD2.F32 R51, -RZ, R55.H0_H0 ;  /* 0x20000037ff337230 */ /* 0x000fe40000004100 */
[C---:B------:R-:W-:Y:S01]  /*12960*/  FFMA.FTZ R53, R45.reuse, R58, -R68 ;  /* 0x0000003a2d357223 */ /* 0x040fe20000010844 */
[----:B------:R-:W-:Y:S02]  /*12970*/  HADD2.F32 R41, -RZ, R108.H0_H0 ;  /* 0x2000006cff297230 */ /* 0x000fe40000004100 */
[----:B------:R-:W-:Y:S01]  /*12980*/  FFMA.FTZ R59, R45, R62, R60 ;  /* 0x0000003e2d3b7223 */ /* 0x000fe2000001003c */
[----:B------:R-:W-:-:S02]  /*12990*/  HADD2.F32 R106, -RZ, R106.H1_H1 ;  /* 0x3000006aff6a7230 */ /* 0x000fc40000004100 */
[----:B------:R-:W-:Y:S01]  /*129a0*/  FFMA.FTZ R105, R40, R105, R48 ;  /* 0x0000006928697223 */ /* 0x000fe20000010030 */
[----:B------:R-:W-:Y:S02]  /*129b0*/  HADD2.F32 R108, -RZ, R108.H1_H1 ;  /* 0x3000006cff6c7230 */ /* 0x000fe40000004100 */
[C---:B------:R-:W-:Y:S01]  /*129c0*/  FMUL.FTZ R45, R50.reuse, R49 ;  /* 0x00000031322d7220 */ /* 0x040fe20000410000 */
[----:B------:R-:W-:Y:S02]  /*129d0*/  HADD2.F32 R42, -RZ, R46.H0_H0 ;  /* 0x2000002eff2a7230 */ /* 0x000fe40000004100 */
[----:B------:R-:W-:Y:S01]  /*129e0*/  FMUL.FTZ R61, R50, R41 ;  /* 0x00000029323d7220 */ /* 0x000fe20000410000 */
[----:B------:R-:W-:Y:S02]  /*129f0*/  HADD2.F32 R43, -RZ, R47.H0_H0 ;  /* 0x2000002fff2b7230 */ /* 0x000fe40000004100 */
[----:B------:R-:W-:Y:S01]  /*12a00*/  FMUL.FTZ R58, R51, R106 ;  /* 0x0000006a333a7220 */ /* 0x000fe20000410000 */
[----:B------:R-:W-:-:S02]  /*12a10*/  HADD2.F32 R55, -RZ, R55.H1_H1 ;  /* 0x30000037ff377230 */ /* 0x000fc40000004100 */
[----:B------:R-:W-:Y:S01]  /*12a20*/  FMUL.FTZ R51, R51, R108 ;  /* 0x0000006c33337220 */ /* 0x000fe20000410000 */
[----:B------:R-:W-:Y:S02]  /*12a30*/  HADD2.F32 R48, -RZ, R63.H0_H0 ;  /* 0x2000003fff307230 */ /* 0x000fe40000004100 */
[C---:B------:R-:W-:Y:S01]  /*12a40*/  FFMA.FTZ R50, R42.reuse, R41, -R45 ;  /* 0x000000292a327223 */ /* 0x040fe2000001082d */
[----:B------:R-:W-:Y:S02]  /*12a50*/  HADD2.F32 R40, -RZ, R69.H0_H0 ;  /* 0x20000045ff287230 */ /* 0x000fe40000004100 */
[----:B------:R-:W-:Y:S01]  /*12a60*/  FFMA.FTZ R61, R42, R49, R61 ;  /* 0x000000312a3d7223 */ /* 0x000fe2000001003d */
[----:B------:R-:W-:Y:S02]  /*12a70*/  HADD2.F32 R47, -RZ, R47.H1_H1 ;  /* 0x3000002fff2f7230 */ /* 0x000fe40000004100 */
[----:B------:R-:W-:Y:S01]  /*12a80*/  FMUL.FTZ R42, R55, R48 ;  /* 0x00000030372a7220 */ /* 0x000fe20000410000 */
[----:B------:R-:W-:-:S02]  /*12a90*/  HADD2.F32 R52, -RZ, R52.H1_H1 ;  /* 0x30000034ff347230 */ /* 0x000fc40000004100 */
[C---:B------:R-:W-:Y:S01]  /*12aa0*/  FFMA.FTZ R58, R43.reuse, R108, -R58 ;  /* 0x0000006c2b3a7223 */ /* 0x040fe2000001083a */
[----:B------:R-:W-:Y:S02]  /*12ab0*/  HADD2.F32 R54, -RZ, R54.H1_H1 ;  /* 0x30000036ff367230 */ /* 0x000fe40000004100 */
[----:B------:R-:W-:Y:S01]  /*12ac0*/  FFMA.FTZ R106, R43, R106, R51 ;  /* 0x0000006a2b6a7223 */ /* 0x000fe20000010033 */
        /* <DEDUP_REMOVED lines=27> */
.L_x_2885:
[----:B------:R-:W-:Y:S05]  /*12c80*/  BSYNC B1 ;  /* 0x0000000000017941 */ /* 0x000fea0003800000 */
.L_x_2884:
[----:B--2---:R-:W-:Y:S01]  /*12c90*/  VIADD R40, R220, 0x40 ;  /* 0x00000040dc287836 */ /* 0x004fe20000000000 */
[----:B------:R-:W-:Y:S04]  /*12ca0*/  BSSY B1, `(.L_x_2888) ;  /* 0x00000d7000017945 */ /* 0x000fe80003800000 */
[----:B------:R-:W-:-:S13]  /*12cb0*/  ISETP.GE.AND P0, PT, R40, R86, PT ;  /* 0x000000562800720c */ /* 0x000fda0003f06270 */
[----:B------:R-:W-:Y:S05]  /*12cc0*/  @P0 BRA `(.L_x_2889) ;  /* 0x0000000c00500947 */ /* 0x000fea0003800000 */
[----:B0-----:R0:W5:Y:S01]  /*12cd0*/  LDL R68, [R1+0x84] ;  /* 0x0000840001447983 */ /* 0x0011620000100800 */
[----:B------:R-:W2:Y:S03]  /*12ce0*/  LDC R49, c[0x0][0x3f4] ;  /* 0x0000fd00ff317b82 */ /* 0x000ea60000000800 */
[----:B------:R0:W5:Y:S01]  /*12cf0*/  LDL R67, [R1+0x60] ;  /* 0x0000600001437983 */ /* 0x0001620000100800 */
[----:B------:R-:W-:Y:S01]  /*12d00*/  IMAD.SHL.U32 R50, R40, 0x40, RZ ;  /* 0x0000004028327824 */ /* 0x000fe200078e00ff */
[----:B------:R-:W-:Y:S04]  /*12d10*/  BSSY B2, `(.L_x_2890) ;  /* 0x0000068000027945 */ /* 0x000fe80003800000 */
[----:B------:R-:W-:-:S04]  /*12d20*/  LOP3.LUT R50, R50, 0x1c0, RZ, 0xc0, !PT ;  /* 0x000001c032327812 */ /* 0x000fc800078ec0ff */
[----:B------:R-:W-:Y:S02]  /*12d30*/  SHF.R.U32.HI R48, RZ, 0x3, R50 ;  /* 0x00000003ff307819 */ /* 0x000fe40000011632 */
[-C--:B--2---:R-:W-:Y:S02]  /*12d40*/  ISETP.GE.AND P0, PT, R16, R49.reuse, PT ;  /* 0x000000311000720c */ /* 0x084fe40003f06270 */
[----:B------:R-:W-:-:S11]  /*12d50*/  ISETP.GE.AND P1, PT, R213, R49, PT ;  /* 0x00000031d500720c */ /* 0x000fd60003f26270 */
[----:B0-----:R-:W-:Y:S05]  /*12d60*/  @P0 BRA `(.L_x_2891) ;  /* 0x0000000400880947 */ /* 0x001fea0003800000 */
[----:B------:R-:W-:Y:S01]  /*12d70*/  LEA.HI R40, R49, R0, RZ, 0x1d ;  /* 0x0000000031287211 */ /* 0x000fe200078fe8ff */
[----:B------:R-:W-:Y:S01]  /*12d80*/  HADD2.F32 R54, -RZ, R103.H1_H1 ;  /* 0x30000067ff367230 */ /* 0x000fe20000004100 */
[----:B-----5:R-:W-:Y:S01]  /*12d90*/  R2UR UR4, R68 ;  /* 0x00000000440472ca */ /* 0x020fe200000e0000 */
[--C-:B-1----:R-:W-:Y:S01]  /*12da0*/  HADD2.F32 R56, -RZ, R101.reuse.H1_H1 ;  /* 0x30000065ff387230 */ /* 0x102fe20000004100 */
[----:B------:R-:W-:Y:S01]  /*12db0*/  SHF.R.S32.HI R43, RZ, 0x1f, R40 ;  /* 0x0000001fff2b7819 */ /* 0x000fe20000011428 */
[----:B------:R-:W-:Y:S01]  /*12dc0*/  HADD2.F32 R101, -RZ, R101.H0_H0 ;  /* 0x20000065ff657230 */ /* 0x000fe20000004100 */
[----:B------:R-:W-:Y:S01]  /*12dd0*/  LOP3.LUT R45, R50, 0x38, R16, 0xf8, !PT ;  /* 0x00000038322d7812 */ /* 0x000fe200078ef810 */
[----:B------:R-:W-:Y:S01]  /*12de0*/  HADD2.F32 R103, -RZ, R103.H0_H0 ;  /* 0x20000067ff677230 */ /* 0x000fe20000004100 */
[----:B------:R-:W-:Y:S02]  /*12df0*/  LEA.HI R43, R43, R40, RZ, 0x3 ;  /* 0x000000282b2b7211 */ /* 0x000fe400078f18ff */
[----:B------:R-:W-:-:S02]  /*12e00*/  SHF.L.U32 R41, R40, 0x3, RZ ;  /* 0x0000000328297819 */ /* 0x000fc400000006ff */
[----:B------:R-:W-:Y:S01]  /*12e10*/  LOP3.LUT R45, R67, R45, R48, 0xf6, !PT ;  /* 0x0000002d432d7212 */ /* 0x000fe200078ef630 */
[----:B------:R-:W-:Y:S01]  /*12e20*/  IMAD.SHL.U32 R43, R43, 0x400, RZ ;  /* 0x000004002b2b7824 */ /* 0x000fe200078e00ff */
[----:B------:R-:W-:Y:S02]  /*12e30*/  LOP3.LUT R41, R50, 0x38, R41, 0xf8, !PT ;  /* 0x0000003832297812 */ /* 0x000fe400078ef829 */
[----:B------:R-:W-:Y:S02]  /*12e40*/  LEA R51, R45, UR4, 0x1 ;  /* 0x000000042d337c11 */ /* 0x000fe4000f8e08ff */
[----:B------:R-:W-:Y:S02]  /*12e50*/  LOP3.LUT R44, R41, R48, RZ, 0x3c, !PT ;  /* 0x00000030292c7212 */ /* 0x000fe400078e3cff */
[----:B------:R-:W-:Y:S02]  /*12e60*/  LOP3.LUT R45, R43, 0x7fffe000, RZ, 0xc0, !PT ;  /* 0x7fffe0002b2d7812 */ /* 0x000fe400078ec0ff */
[----:B------:R-:W0:Y:S01]  /*12e70*/  LDS.128 R40, [R51] ;  /* 0x0000000033287984 */ /* 0x000e220000000c00 */
[----:B------:R-:W-:-:S02]  /*12e80*/  SHF.R.U64 R61, R36, 0x10, R37 ;  /* 0x00000010243d7819 */ /* 0x000fc40000001225 */
[----:B------:R-:W-:Y:S02]  /*12e90*/  IADD3 R45, R44, R45, R67 ;  /* 0x0000002d2c2d7210 */ /* 0x000fe40007ffe043 */
[----:B------:R-:W-:Y:S02]  /*12ea0*/  SHF.R.U32.HI R58, RZ, 0x10, R37 ;  /* 0x00000010ff3a7819 */ /* 0x000fe40000011625 */
[--C-:B------:R-:W-:Y:S01]  /*12eb0*/  SHF.R.U64 R66, R28, 0x10, R29.reuse ;  /* 0x000000101c427819 */ /* 0x100fe2000000121d */
[----:B------:R-:W-:Y:S01]  /*12ec0*/  IMAD R52, R45, 0x2, R22 ;  /* 0x000000022d347824 */ /* 0x000fe200078e0216 */
[----:B------:R-:W-:Y:S01]  /*12ed0*/  SHF.R.U32.HI R53, RZ, 0x10, R29 ;  /* 0x00000010ff357819 */ /* 0x000fe2000001161d */
[----:B------:R-:W-:Y:S01]  /*12ee0*/  HADD2.F32 R58, -RZ, R58.H0_H0 ;  /* 0x2000003aff3a7230 */ /* 0x000fe20000004100 */
[--C-:B------:R-:W-:Y:S02]  /*12ef0*/  SHF.R.U64 R59, R38, 0x10, R39.reuse ;  /* 0x00000010263b7819 */ /* 0x100fe40000001227 */
[----:B------:R-:W1:Y:S01]  /*12f00*/  LDS.128 R44, [R52+0x14400] ;  /* 0x01440000342c7984 */ /* 0x000e620000000c00 */
[----:B------:R-:W-:-:S02]  /*12f10*/  SHF.R.U32.HI R57, RZ, 0x10, R39 ;  /* 0x00000010ff397819 */ /* 0x000fc40000011627 */
[--C-:B------:R-:W-:Y:S02]  /*12f20*/  SHF.R.U32.HI R63, RZ, 0x10, R31.reuse ;  /* 0x00000010ff3f7819 */ /* 0x100fe4000001161f */
[----:B------:R-:W-:Y:S01]  /*12f30*/  SHF.R.U64 R65, R30, 0x10, R31 ;  /* 0x000000101e417819 */ /* 0x000fe2000000121f */
[--C-:B0-----:R-:W-:Y:S02]  /*12f40*/  HADD2.F32 R29, -RZ, R41.reuse.H0_H0 ;  /* 0x20000029ff1d7230 */ /* 0x101fe40000004100 */
[----:B------:R-:W-:Y:S02]  /*12f50*/  HADD2.F32 R28, -RZ, R40.H0_H0 ;  /* 0x20000028ff1c7230 */ /* 0x000fe40000004100 */
[----:B------:R-:W-:Y:S02]  /*12f60*/  HADD2.F32 R41, -RZ, R41.H1_H1 ;  /* 0x30000029ff297230 */ /* 0x000fe40000004100 */
[----:B------:R-:W-:Y:S02]  /*12f70*/  HADD2.F32 R30, -RZ, R42.H0_H0 ;  /* 0x2000002aff1e7230 */ /* 0x000fe40000004100 */
[----:B------:R-:W-:-:S02]  /*12f80*/  HADD2.F32 R31, -RZ, R43.H0_H0 ;  /* 0x2000002bff1f7230 */ /* 0x000fc40000004100 */
[----:B------:R-:W-:Y:S02]  /*12f90*/  HADD2.F32 R43, -RZ, R43.H1_H1 ;  /* 0x3000002bff2b7230 */ /* 0x000fe40000004100 */
[----:B------:R-:W-:Y:S02]  /*12fa0*/  HADD2.F32 R40, -RZ, R40.H1_H1 ;  /* 0x30000028ff287230 */ /* 0x000fe40000004100 */
[--C-:B-1----:R-:W-:Y:S02]  /*12fb0*/  HADD2.F32 R37, -RZ, R45.reuse.H0_H0 ;  /* 0x2000002dff257230 */ /* 0x102fe40000004100 */
[----:B------:R-:W-:Y:S02]  /*12fc0*/  HADD2.F32 R36, -RZ, R44.H0_H0 ;  /* 0x2000002cff247230 */ /* 0x000fe40000004100 */
[----:B------:R-:W-:Y:S02]  /*12fd0*/  HADD2.F32 R45, -RZ, R45.H1_H1 ;  /* 0x3000002dff2d7230 */ /* 0x000fe40000004100 */
[C---:B------:R-:W-:Y:S01]  /*12fe0*/  FMUL.FTZ R60, R37.reuse, R56 ;  /* 0x00000038253c7220 */ /* 0x040fe20000410000 */
[----:B------:R-:W-:Y:S01]  /*12ff0*/  FMUL.FTZ R62, R37, R54 ;  /* 0x00000036253e7220 */ /* 0x000fe20000410000 */
[----:B------:R-:W-:-:S02]  /*13000*/  HADD2.F32 R37, -RZ, R102.H0_H0 ;  /* 0x20000066ff257230 */ /* 0x000fc40000004100 */
[C---:B------:R-:W-:Y:S01]  /*13010*/  FFMA.FTZ R60, R29.reuse, R54, -R60 ;  /* 0x000000361d3c7223 */ /* 0x040fe2000001083c */
[----:B------:R-:W-:Y:S01]  /*13020*/  FFMA.FTZ R62, R29, R56, R62 ;  /* 0x000000381d3e7223 */ /* 0x000fe2000001003e */
[C---:B------:R-:W-:Y:S01]  /*13030*/  FMUL.FTZ R29, R36.reuse, R101 ;  /* 0x00000065241d7220 */ /* 0x040fe20000410000 */
[----:B------:R-:W-:Y:S02]  /*13040*/  HADD2.F32 R54, -RZ, R53.H0_H0 ;  /* 0x20000035ff367230 */ /* 0x000fe40000004100 */
[-C--:B------:R-:W-:Y:S01]  /*13050*/  FMUL.FTZ R36, R36, R103.reuse ;  /* 0x0000006724247220 */ /* 0x080fe20000410000 */
[----:B------:R-:W-:Y:S02]  /*13060*/  HADD2.F32 R39, -RZ, R47.H0_H0 ;  /* 0x2000002fff277230 */ /* 0x000fe40000004100 */
[----:B------:R-:W-:Y:S01]  /*13070*/  FFMA.FTZ R103, R28, R103, -R29 ;  /* 0x000000671c677223 */ /* 0x000fe2000001081d */
[----:B------:R-:W-:Y:S01]  /*13080*/  FMUL.FTZ R64, R45, R58 ;  /* 0x0000003a2d407220 */ /* 0x000fe20000410000 */
[----:B------:R-:W-:-:S02]  /*13090*/  HADD2.F32 R29, -RZ, R104.H0_H0 ;  /* 0x20000068ff1d7230 */ /* 0x000fc40000004100 */
[-C--:B------:R-:W-:Y:S01]  /*130a0*/  FMUL.FTZ R56, R45, R54.reuse ;  /* 0x000000362d387220 */ /* 0x080fe20000410000 */
[----:B------:R-:W-:Y:S02]  /*130b0*/  HADD2.F32 R102, -RZ, R102.H1_H1 ;  /* 0x30000066ff667230 */ /* 0x000fe40000004100 */
[C---:B------:R-:W-:Y:S01]  /*130c0*/  FFMA.FTZ R45, R41.reuse, R54, -R64 ;  /* 0x00000036292d7223 */ /* 0x040fe20000010840 */
[----:B------:R-:W-:Y:S02]  /*130d0*/  HADD2.F32 R38, -RZ, R46.H0_H0 ;  /* 0x2000002eff267230 */ /* 0x000fe40000004100 */
[----:B------:R-:W-:Y:S01]  /*130e0*/  FFMA.FTZ R53, R41, R58, R56 ;  /* 0x0000003a29357223 */ /* 0x000fe20000010038 */
[----:B------:R-:W-:Y:S02]  /*130f0*/  HADD2.F32 R104, -RZ, R104.H1_H1 ;  /* 0x30000068ff687230 */ /* 0x000fe40000004100 */
[----:B------:R-:W-:Y:S01]  /*13100*/  FFMA.FTZ R101, R28, R101, R36 ;  /* 0x000000651c657223 */ /* 0x000fe20000010024 */
[----:B------:R-:W-:Y:S01]  /*13110*/  FMUL.FTZ R54, R39, R102 ;  /* 0x0000006627367220 */ /* 0x000fe20000410000 */
[----:B------:R-:W-:-:S02]  /*13120*/  HADD2.F32 R47, -RZ, R47.H1_H1 ;  /* 0x3000002fff2f7230 */ /* 0x000fc40000004100 */
[C---:B------:R-:W-:Y:S01]  /*13130*/  FMUL.FTZ R41, R38.reuse, R37 ;  /* 0x0000002526297220 */ /* 0x040fe20000410000 */
[-C--:B------:R-:W-:Y:S01]  /*13140*/  FMUL.FTZ R55, R38, R29.reuse ;  /* 0x0000001d26377220 */ /* 0x080fe20000410000 */
[----:B------:R-:W-:Y:S02]  /*13150*/  HADD2.F32 R36, -RZ, R57.H0_H0 ;  /* 0x20000039ff247230 */ /* 0x000fe40000004100 */
[----:B------:R-:W-:Y:S01]  /*13160*/  FMUL.FTZ R39, R39, R104 ;  /* 0x0000006827277220 */ /* 0x000fe20000410000 */
[----:B------:R-:W-:Y:S02]  /*13170*/  HADD2.F32 R28, -RZ, R63.H0_H0 ;  /* 0x2000003fff1c7230 */ /* 0x000fe40000004100 */
[C---:B------:R-:W-:Y:S01]  /*13180*/  FFMA.FTZ R38, R30.reuse, R29, -R41 ;  /* 0x0000001d1e267223 */ /* 0x040fe20000010829 */
[----:B------:R-:W-:Y:S01]  /*13190*/  FFMA.FTZ R55, R30, R37, R55 ;  /* 0x000000251e377223 */ /* 0x000fe20000010037 */
[----:B------:R-:W-:Y:S01]  /*131a0*/  FFMA.FTZ R102, R31, R102, R39 ;  /* 0x000000661f667223 */ /* 0x000fe20000010027 */
[----:B------:R-:W-:-:S02]  /*131b0*/  HADD2.F32 R44, -RZ, R44.H1_H1 ;  /* 0x3000002cff2c7230 */ /* 0x000fc40000004100 */
[----:B------:R-:W-:Y:S01]  /*131c0*/  FMUL.FTZ R30, R47, R36 ;  /* 0x000000242f1e7220 */ /* 0x000fe20000410000 */
[----:B------:R-:W-:Y:S02]  /*131d0*/  HADD2.F32 R46, -RZ, R46.H1_H1 ;  /* 0x3000002eff2e7230 */ /* 0x000fe40000004100 */
[----:B------:R-:W-:Y:S01]  /*131e0*/  FFMA.FTZ R54, R31, R104, -R54 ;  /* 0x000000681f367223 */ /* 0x000fe20000010836 */
        /* <DEDUP_REMOVED lines=10> */
[-C--:B------:R-:W-:Y:S01]  /*13290*/  FMUL.FTZ R44, R44, R29.reuse ;  /* 0x0000001d2c2c7220 */ /* 0x080fe20000410000 */
[----:B------:R-:W-:Y:S01]  /*132a0*/  FFMA.FTZ R28, R40, R29, -R41 ;  /* 0x0000001d281c7223 */ /* 0x000fe20000010829 */
[-C--:B------:R-:W-:Y:S01]  /*132b0*/  FMUL.FTZ R46, R46, R31.reuse ;  /* 0x0000001f2e2e7220 */ /* 0x080fe20000410000 */
        /* <DEDUP_REMOVED lines=13> */
.L_x_2891:
[----:B------:R-:W-:Y:S05]  /*13390*/  BSYNC B2 ;  /* 0x0000000000027941 */ /* 0x000fea0003800000 */
.L_x_2890:
[----:B------:R-:W-:Y:S05]  /*133a0*/  @P1 BRA `(.L_x_2889) ;  /* 0x0000000400981947 */ /* 0x000fea0003800000 */
[----:B0-----:R-:W-:Y:S01]  /*133b0*/  LEA.HI R28, R20, R213, RZ, 0x6 ;  /* 0x000000d5141c7211 */ /* 0x001fe200078f30ff */
[----:B------:R-:W-:Y:S01]  /*133c0*/  HADD2.F32 R42, -RZ, R96.H1_H1 ;  /* 0x30000060ff2a7230 */ /* 0x000fe20000004100 */
[----:B------:R-:W-:Y:S02]  /*133d0*/  LEA.HI R49, R49, R85, RZ, 0x1d ;  /* 0x0000005531317211 */ /* 0x000fe400078fe8ff */
[----:B------:R-:W-:Y:S01]  /*133e0*/  LOP3.LUT R31, R50, 0x38, R21, 0xf8, !PT ;  /* 0x00000038321f7812 */ /* 0x000fe200078ef815 */
[----:B------:R-:W-:Y:S01]  /*133f0*/  IMAD.SHL.U32 R29, R28, 0x80, RZ ;  /* 0x000000801c1d7824 */ /* 0x000fe200078e00ff */
[----:B------:R-:W-:Y:S02]  /*13400*/  SHF.R.S32.HI R28, RZ, 0x1f, R49 ;  /* 0x0000001fff1c7819 */ /* 0x000fe40000011431 */
[----:B------:R-:W-:Y:S02]  /*13410*/  LOP3.LUT R31, R31, R48, RZ, 0x3c, !PT ;  /* 0x000000301f1f7212 */ /* 0x000fe400078e3cff */
[----:B------:R-:W-:-:S02]  /*13420*/  LEA.HI R28, R28, R49, RZ, 0x3 ;  /* 0x000000311c1c7211 */ /* 0x000fc400078f18ff */
[----:B------:R-:W-:Y:S02]  /*13430*/  LOP3.LUT R30, R29, 0xffffe000, RZ, 0xc0, !PT ;  /* 0xffffe0001d1e7812 */ /* 0x000fe400078ec0ff */
[----:B------:R-:W-:Y:S01]  /*13440*/  SHF.L.U32 R29, R49, 0x3, RZ ;  /* 0x00000003311d7819 */ /* 0x000fe200000006ff */
[----:B------:R-:W-:Y:S01]  /*13450*/  IMAD.SHL.U32 R28, R28, 0x400, RZ ;  /* 0x000004001c1c7824 */ /* 0x000fe200078e00ff */
[----:B-----5:R-:W-:Y:S02]  /*13460*/  R2UR UR4, R68 ;  /* 0x00000000440472ca */ /* 0x020fe400000e0000 */
[----:B------:R-:W-:Y:S02]  /*13470*/  LOP3.LUT R29, R50, 0x38, R29, 0xf8, !PT ;  /* 0x00000038321d7812 */ /* 0x000fe400078ef81d */
[----:B------:R-:W-:Y:S02]  /*13480*/  LOP3.LUT R37, R28, 0x7fffe000, RZ, 0xc0, !PT ;  /* 0x7fffe0001c257812 */ /* 0x000fe400078ec0ff */
[----:B------:R-:W-:-:S02]  /*13490*/  LOP3.LUT R48, R29, R48, RZ, 0x3c, !PT ;  /* 0x000000301d307212 */ /* 0x000fc400078e3cff */
[--C-:B------:R-:W-:Y:S02]  /*134a0*/  IADD3 R30, R31, R30, R67.reuse ;  /* 0x0000001e1f1e7210 */ /* 0x100fe40007ffe043 */
[----:B------:R-:W-:Y:S01]  /*134b0*/  IADD3 R37, R48, R37, R67 ;  /* 0x0000002530257210 */ /* 0x000fe20007ffe043 */
[----:B------:R-:W-:Y:S01]  /*134c0*/  HADD2.F32 R48, -RZ, R94.H1_H1 ;  /* 0x3000005eff307230 */ /* 0x000fe20000004100 */
[--C-:B------:R-:W-:Y:S02]  /*134d0*/  SHF.R.U64 R41, R34, 0x10, R35.reuse ;  /* 0x0000001022297819 */ /* 0x100fe40000001223 */
[----:B-1----:R-:W-:Y:S01]  /*134e0*/  LEA R57, R30, UR4, 0x1 ;  /* 0x000000041e397c11 */ /* 0x002fe2000f8e08ff */
[----:B------:R-:W-:Y:S01]  /*134f0*/  IMAD R40, R37, 0x2, R22 ;  /* 0x0000000225287824 */ /* 0x000fe200078e0216 */
[----:B------:R-:W-:Y:S02]  /*13500*/  SHF.R.U32.HI R50, RZ, 0x10, R35 ;  /* 0x00000010ff327819 */ /* 0x000fe40000011623 */
[--C-:B------:R-:W-:Y:S01]  /*13510*/  SHF.R.U64 R51, R26, 0x10, R27.reuse ;  /* 0x000000101a337819 */ /* 0x100fe2000000121b */
[----:B------:R-:W0:Y:S01]  /*13520*/  LDS.128 R28, [R57] ;  /* 0x00000000391c7984 */ /* 0x000e220000000c00 */
[----:B------:R-:W-:Y:S01]  /*13530*/  SHF.R.U32.HI R46, RZ, 0x10, R27 ;  /* 0x00000010ff2e7819 */ /* 0x000fe2000001161b */
[----:B------:R-:W-:Y:S01]  /*13540*/  HADD2.F32 R50, -RZ, R50.H0_H0 ;  /* 0x20000032ff327230 */ /* 0x000fe20000004100 */
[--C-:B------:R-:W-:Y:S01]  /*13550*/  SHF.R.U64 R49, R32, 0x10, R33.reuse ;  /* 0x0000001020317819 */ /* 0x100fe20000001221 */
[----:B------:R-:W1:Y:S01]  /*13560*/  LDS.128 R36, [R40+0x14400] ;  /* 0x0144000028247984 */ /* 0x000e620000000c00 */
[----:B------:R-:W-:-:S02]  /*13570*/  SHF.R.U32.HI R43, RZ, 0x10, R33 ;  /* 0x00000010ff2b7819 */ /* 0x000fc40000011621 */
[--C-:B------:R-:W-:Y:S02]  /*13580*/  SHF.R.U64 R55, R24, 0x10, R25.reuse ;  /* 0x0000001018377819 */ /* 0x100fe40000001219 */
[----:B------:R-:W-:Y:S01]  /*13590*/  SHF.R.U32.HI R53, RZ, 0x10, R25 ;  /* 0x00000010ff357819 */ /* 0x000fe20000011619 */
[--C-:B0-----:R-:W-:Y:S02]  /*135a0*/  HADD2.F32 R27, -RZ, R31.reuse.H0_H0 ;  /* 0x2000001fff1b7230 */ /* 0x101fe40000004100 */
[----:B------:R-:W-:Y:S02]  /*135b0*/  HADD2.F32 R31, -RZ, R31.H1_H1 ;  /* 0x3000001fff1f7230 */ /* 0x000fe40000004100 */
[--C-:B-1----:R-:W-:Y:S02]  /*135c0*/  HADD2.F32 R35, -RZ, R39.reuse.H0_H0 ;  /* 0x20000027ff237230 */ /* 0x102fe40000004100 */
[----:B------:R-:W-:Y:S02]  /*135d0*/  HADD2.F32 R39, -RZ, R39.H1_H1 ;  /* 0x30000027ff277230 */ /* 0x000fe40000004100 */
[----:B------:R-:W-:-:S02]  /*135e0*/  HADD2.F32 R33, -RZ, R37.H0_H0 ;  /* 0x20000025ff217230 */ /* 0x000fc40000004100 */
[C---:B------:R-:W-:Y:S01]  /*135f0*/  FMUL.FTZ R44, R35.reuse, R48 ;  /* 0x00000030232c7220 */ /* 0x040fe20000410000 */
[----:B------:R-:W-:Y:S01]  /*13600*/  FMUL.FTZ R52, R35, R42 ;  /* 0x0000002a23347220 */ /* 0x000fe20000410000 */
[----:B------:R-:W-:Y:S02]  /*13610*/  HADD2.F32 R25, -RZ, R29.H0_H0 ;  /* 0x2000001dff197230 */ /* 0x000fe40000004100 */
[----:B------:R-:W-:Y:S01]  /*13620*/  FMUL.FTZ R54, R39, R50 ;  /* 0x0000003227367220 */ /* 0x000fe20000410000 */
[C---:B------:R-:W-:Y:S01]  /*13630*/  FFMA.FTZ R45, R27.reuse, R42, -R44 ;  /* 0x0000002a1b2d7223 */ /* 0x040fe2000001082c */
[----:B------:R-:W-:Y:S02]  /*13640*/  HADD2.F32 R44, -RZ, R46.H0_H0 ;  /* 0x2000002eff2c7230 */ /* 0x000fe40000004100 */
[----:B------:R-:W-:Y:S01]  /*13650*/  FFMA.FTZ R47, R27, R48, R52 ;  /* 0x000000301b2f7223 */ /* 0x000fe20000010034 */
[----:B------:R-:W-:Y:S02]  /*13660*/  HADD2.F32 R46, -RZ, R93.H1_H1 ;  /* 0x3000005dff2e7230 */ /* 0x000fe40000004100 */
[----:B------:R-:W-:-:S02]  /*13670*/  HADD2.F32 R42, -RZ, R95.H1_H1 ;  /* 0x3000005fff2a7230 */ /* 0x000fc40000004100 */
[-C--:B------:R-:W-:Y:S01]  /*13680*/  FMUL.FTZ R52, R39, R44.reuse ;  /* 0x0000002c27347220 */ /* 0x080fe20000410000 */
[----:B------:R-:W-:Y:S01]  /*13690*/  FFMA.FTZ R54, R31, R44, -R54 ;  /* 0x0000002c1f367223 */ /* 0x000fe20000010836 */
[C---:B------:R-:W-:Y:S01]  /*136a0*/  FMUL.FTZ R48, R33.reuse, R46 ;  /* 0x0000002e21307220 */ /* 0x040fe20000410000 */
[----:B------:R-:W-:Y:S02]  /*136b0*/  HADD2.F32 R37, -RZ, R37.H1_H1 ;  /* 0x30000025ff257230 */ /* 0x000fe40000004100 */
[-C--:B------:R-:W-:Y:S01]  /*136c0*/  FMUL.FTZ R33, R33, R42.reuse ;  /* 0x0000002a21217220 */ /* 0x080fe20000410000 */
[----:B------:R-:W-:Y:S02]  /*136d0*/  HADD2.F32 R44, -RZ, R43.H0_H0 ;  /* 0x2000002bff2c7230 */ /* 0x000fe40000004100 */
[----:B------:R-:W-:Y:S01]  /*136e0*/  FFMA.FTZ R48, R25, R42, -R48 ;  /* 0x0000002a19307223 */ /* 0x000fe20000010830 */
[----:B------:R-:W-:Y:S02]  /*136f0*/  HADD2.F32 R42, -RZ, R53.H0_H0 ;  /* 0x20000035ff2a7230 */ /* 0x000fe40000004100 */
[----:B------:R-:W-:Y:S01]  /*13700*/  FFMA.FTZ R56, R31, R50, R52 ;  /* 0x000000321f387223 */ /* 0x000fe20000010034 */
[----:B------:R-:W-:-:S02]  /*13710*/  HADD2.F32 R29, -RZ, R29.H1_H1 ;  /* 0x3000001dff1d7230 */ /* 0x000fc40000004100 */
[C---:B------:R-:W-:Y:S01]  /*13720*/  FMUL.FTZ R50, R37.reuse, R44 ;  /* 0x0000002c25327220 */ /* 0x040fe20000410000 */
[----:B------:R-:W-:Y:S02]  /*13730*/  HADD2.F32 R34, -RZ, R38.H0_H0 ;  /* 0x20000026ff227230 */ /* 0x000fe40000004100 */
[----:B------:R-:W-:Y:S01]  /*13740*/  FMUL.FTZ R52, R37, R42 ;  /* 0x0000002a25347220 */ /* 0x000fe20000410000 */
[----:B------:R-:W-:Y:S02]  /*13750*/  HADD2.F32 R31, -RZ, R94.H0_H0 ;  /* 0x2000005eff1f7230 */ /* 0x000fe40000004100 */
[----:B------:R-:W-:Y:S01]  /*13760*/  FFMA.FTZ R46, R25, R46, R33 ;  /* 0x0000002e192e7223 */ /* 0x000fe20000010021 */
        /* <DEDUP_REMOVED lines=8> */
[----:B------:R-:W-:Y:S02]  /*137f0*/  HADD2.F32 R95, -RZ, R95.H0_H0 ;  /* 0x2000005fff5f7230 */ /* 0x000fe40000004100 */
[----:B------:R-:W-:Y:S01]  /*13800*/  FMUL.FTZ R35, R34, R25 ;  /* 0x0000001922237220 */ /* 0x000fe20000410000 */
[----:B------:R-:W-:-:S02]  /*13810*/  HADD2.F32 R24, -RZ, R28.H0_H0 ;  /* 0x2000001cff187230 */ /* 0x000fc40000004100 */
[----:B------:R-:W-:Y:S01]  /*13820*/  FFMA.FTZ R34, R26, R25, -R29 ;  /* 0x000000191a227223 */ /* 0x000fe2000001081d */
[----:B------:R-:W-:Y:S02]  /*13830*/  HADD2.F32 R36, -RZ, R36.H1_H1 ;  /* 0x30000024ff247230 */ /* 0x000fe40000004100 */
[-C--:B------:R-:W-:Y:S01]  /*13840*/  FMUL.FTZ R32, R32, R95.reuse ;  /* 0x0000005f20207220 */ /* 0x080fe20000410000 */
[----:B------:R-:W-:Y:S02]  /*13850*/  HADD2.F32 R38, -RZ, R38.H1_H1 ;  /* 0x30000026ff267230 */ /* 0x000fe40000004100 */
[C---:B------:R-:W-:Y:S01]  /*13860*/  FFMA.FTZ R95, R24.reuse, R95, -R27 ;  /* 0x0000005f185f7223 */ /* 0x040fe2000001081b */
[----:B------:R-:W-:Y:S02]  /*13870*/  HADD2.F32 R29, -RZ, R49.H0_H0 ;  /* 0x20000031ff1d7230 */ /* 0x000fe40000004100 */
[----:B------:R-:W-:Y:S01]  /*13880*/  FFMA.FTZ R32, R24, R93, R32 ;  /* 0x0000005d18207223 */ /* 0x000fe20000010020 */
        /* <DEDUP_REMOVED lines=24> */
.L_x_2889:
[----:B------:R-:W-:Y:S05]  /*13a10*/  BSYNC B1 ;  /* 0x0000000000017941 */ /* 0x000fea0003800000 */
.L_x_2888:
[----:B------:R-:W-:-:S13]  /*13a20*/  ISETP.GE.AND P0, PT, R3, R86, PT ;  /* 0x000000560300720c */ /* 0x000fda0003f06270 */
[----:B------:R-:W-:Y:S05]  /*13a30*/  @P0 BRA `(.L_x_2859) ;  /* 0x0000000c005c0947 */ /* 0x000fea0003800000 */
[----:B------:R3:W5:Y:S01]  /*13a40*/  LDL R50, [R1+0x84] ;  /* 0x0000840001327983 */ /* 0x0007620000100800 */
[----:B0-----:R-:W0:Y:S01]  /*13a50*/  LDC R45, c[0x0][0x3f4] ;  /* 0x0000fd00ff2d7b82 */ /* 0x001e220000000800 */
[----:B--2---:R-:W-:Y:S01]  /*13a60*/  SHF.R.S32.HI R26, RZ, 0x1f, R3 ;  /* 0x0000001fff1a7819 */ /* 0x004fe20000011403 */
[----:B------:R-:W-:Y:S01]  /*13a70*/  IMAD.SHL.U32 R24, R3, 0x40, RZ ;  /* 0x0000004003187824 */ /* 0x000fe200078e00ff */
[----:B------:R-:W-:Y:S02]  /*13a80*/  BSSY B1, `(.L_x_2892) ;  /* 0x000006b000017945 */ /* 0x000fe40003800000 */
[----:B------:R-:W-:Y:S02]  /*13a90*/  LEA.HI R26, R26, R3, RZ, 0x3 ;  /* 0x000000031a1a7211 */ /* 0x000fe400078f18ff */
[----:B------:R-:W-:Y:S02]  /*13aa0*/  LOP3.LUT R46, R24, 0x1c0, RZ, 0xc0, !PT ;  /* 0x000001c0182e7812 */ /* 0x000fe400078ec0ff */
[----:B------:R-:W-:-:S02]  /*13ab0*/  SHF.L.U32 R26, R26, 0x6, RZ ;  /* 0x000000061a1a7819 */ /* 0x000fc400000006ff */
[----:B------:R-:W-:Y:S02]  /*13ac0*/  SHF.R.U32.HI R47, RZ, 0x3, R46 ;  /* 0x00000003ff2f7819 */ /* 0x000fe4000001162e */
[----:B------:R-:W-:Y:S02]  /*13ad0*/  LOP3.LUT R48, R26, 0xfffffe00, RZ, 0xc0, !PT ;  /* 0xfffffe001a307812 */ /* 0x000fe400078ec0ff */
[-C--:B0-----:R-:W-:Y:S02]  /*13ae0*/  ISETP.GE.AND P0, PT, R16, R45.reuse, PT ;  /* 0x0000002d1000720c */ /* 0x081fe40003f06270 */
[----:B------:R-:W-:-:S11]  /*13af0*/  ISETP.GE.AND P1, PT, R213, R45, PT ;  /* 0x0000002dd500720c */ /* 0x000fd60003f26270 */
[----:B---3--:R-:W-:Y:S05]  /*13b00*/  @P0 BRA `(.L_x_2893) ;  /* 0x0000000400880947 */ /* 0x008fea0003800000 */
[----:B------:R-:W-:Y:S01]  /*13b10*/  LEA.HI R0, R45, R0, RZ, 0x1d ;  /* 0x000000002d007211 */ /* 0x000fe200078fe8ff */
[--C-:B------:R-:W-:Y:S01]  /*13b20*/  HADD2.F32 R33, -RZ, R97.reuse.H1_H1 ;  /* 0x30000061ff217230 */ /* 0x100fe20000004100 */
[----:B-----5:R-:W-:Y:S01]  /*13b30*/  R2UR UR4, R50 ;  /* 0x00000000320472ca */ /* 0x020fe200000e0000 */
[----:B------:R-:W-:Y:S01]  /*13b40*/  HADD2.F32 R97, -RZ, R97.H0_H0 ;  /* 0x20000061ff617230 */ /* 0x000fe20000004100 */
[----:B------:R-:W-:Y:S01]  /*13b50*/  SHF.R.S32.HI R25, RZ, 0x1f, R0 ;  /* 0x0000001fff197819 */ /* 0x000fe20000011400 */
[----:B------:R-:W-:Y:S01]  /*13b60*/  IMAD.SHL.U32 R3, R0, 0x8, RZ ;  /* 0x0000000800037824 */ /* 0x000fe200078e00ff */
[C---:B------:R-:W-:Y:S02]  /*13b70*/  LOP3.LUT R24, R46.reuse, 0x38, R16, 0xf8, !PT ;  /* 0x000000382e187812 */ /* 0x040fe400078ef810 */
[----:B------:R-:W-:Y:S02]  /*13b80*/  LEA.HI R25, R25, R0, RZ, 0x3 ;  /* 0x0000000019197211 */ /* 0x000fe400078f18ff */
[----:B------:R-:W-:-:S02]  /*13b90*/  LOP3.LUT R0, R46, 0x38, R3, 0xf8, !PT ;  /* 0x000000382e007812 */ /* 0x000fc400078ef803 */
[----:B------:R-:W-:Y:S01]  /*13ba0*/  LOP3.LUT R24, R48, R24, R47, 0xf6, !PT ;  /* 0x0000001830187212 */ /* 0x000fe200078ef62f */
[----:B------:R-:W-:Y:S01]  /*13bb0*/  IMAD.SHL.U32 R25, R25, 0x400, RZ ;  /* 0x0000040019197824 */ /* 0x000fe200078e00ff */
[----:B------:R-:W-:Y:S02]  /*13bc0*/  LOP3.LUT R0, R0, R47, RZ, 0x3c, !PT ;  /* 0x0000002f00007212 */ /* 0x000fe400078e3cff */
[----:B------:R-:W-:Y:S02]  /*13bd0*/  LEA R49, R24, UR4, 0x1 ;  /* 0x0000000418317c11 */ /* 0x000fe4000f8e08ff */
[----:B------:R-:W-:Y:S02]  /*13be0*/  LOP3.LUT R3, R25, 0x7fffe000, RZ, 0xc0, !PT ;  /* 0x7fffe00019037812 */ /* 0x000fe400078ec0ff */
[----:B------:R-:W-:Y:S01]  /*13bf0*/  SHF.R.U32.HI R32, RZ, 0x10, R5 ;  /* 0x00000010ff207819 */ /* 0x000fe20000011605 */
[----:B------:R-:W0:Y:S01]  /*13c00*/  LDS.128 R24, [R49] ;  /* 0x0000000031187984 */ /* 0x000e220000000c00 */
[----:B------:R-:W-:-:S02]  /*13c10*/  IADD3 R3, R0, R3, R48 ;  /* 0x0000000300037210 */ /* 0x000fc40007ffe030 */
[----:B------:R-:W-:Y:S01]  /*13c20*/  SHF.R.U64 R44, R12, 0x10, R13 ;  /* 0x000000100c2c7819 */ /* 0x000fe2000000120d */
[----:B------:R-:W-:Y:S01]  /*13c30*/  HADD2.F32 R32, -RZ, R32.H0_H0 ;  /* 0x20000020ff207230 */ /* 0x000fe20000004100 */
[--C-:B------:R-:W-:Y:S01]  /*13c40*/  SHF.R.U64 R43, R14, 0x10, R15.reuse ;  /* 0x000000100e2b7819 */ /* 0x100fe2000000120f */
[----:B------:R-:W-:Y:S01]  /*13c50*/  IMAD R3, R3, 0x2, R22 ;  /* 0x0000000203037824 */ /* 0x000fe200078e0216 */
[----:B------:R-:W-:Y:S01]  /*13c60*/  SHF.R.U32.HI R40, RZ, 0x10, R15 ;  /* 0x00000010ff287819 */ /* 0x000fe2000001160f */
[--C-:B------:R-:W-:Y:S01]  /*13c70*/  HADD2.F32 R15, -RZ, R99.reuse.H1_H1 ;  /* 0x30000063ff0f7230 */ /* 0x100fe20000004100 */
[----:B------:R-:W-:Y:S01]  /*13c80*/  SHF.R.U32.HI R34, RZ, 0x10, R13 ;  /* 0x00000010ff227819 */ /* 0x000fe2000001160d */
[----:B------:R-:W-:Y:S01]  /*13c90*/  HADD2.F32 R99, -RZ, R99.H0_H0 ;  /* 0x20000063ff637230 */ /* 0x000fe20000004100 */
[----:B------:R-:W2:Y:S01]  /*13ca0*/  LDS.128 R28, [R3+0x14400] ;  /* 0x01440000031c7984 */ /* 0x000ea20000000c00 */
[----:B------:R-:W-:Y:S02]  /*13cb0*/  SHF.R.U64 R42, R4, 0x10, R5 ;  /* 0x00000010042a7819 */ /* 0x000fe40000001205 */
[----:B------:R-:W-:-:S02]  /*13cc0*/  SHF.R.U64 R41, R6, 0x10, R7 ;  /* 0x0000001006297819 */ /* 0x000fc40000001207 */
[----:B------:R-:W-:Y:S01]  /*13cd0*/  SHF.R.U32.HI R39, RZ, 0x10, R7 ;  /* 0x00000010ff277819 */ /* 0x000fe20000011607 */
[--C-:B0-----:R-:W-:Y:S02]  /*13ce0*/  HADD2.F32 R4, -RZ, R25.reuse.H0_H0 ;  /* 0x20000019ff047230 */ /* 0x101fe40000004100 */
        /* <DEDUP_REMOVED lines=14> */
[----:B------:R-:W-:-:S02]  /*13dd0*/  HADD2.F32 R13, -RZ, R30.H0_H0 ;  /* 0x2000001eff0d7230 */ /* 0x000fc40000004100 */
[-C--:B------:R-:W-:Y:S01]  /*13de0*/  FMUL.FTZ R4, R29, R12.reuse ;  /* 0x0000000c1d047220 */ /* 0x080fe20000410000 */
[----:B------:R-:W-:Y:S01]  /*13df0*/  FFMA.FTZ R36, R25, R12, -R34 ;  /* 0x0000000c19247223 */ /* 0x000fe20000010822 */
[C---:B------:R-:W-:Y:S01]  /*13e00*/  FMUL.FTZ R15, R7.reuse, R97 ;  /* 0x00000061070f7220 */ /* 0x040fe20000410000 */
[----:B------:R-:W-:Y:S02]  /*13e10*/  HADD2.F32 R12, -RZ, R98.H0_H0 ;  /* 0x20000062ff0c7230 */ /* 0x000fe40000004100 */
[-C--:B------:R-:W-:Y:S01]  /*13e20*/  FMUL.FTZ R34, R7, R99.reuse ;  /* 0x0000006307227220 */ /* 0x080fe20000410000 */
[----:B------:R-:W-:Y:S01]  /*13e30*/  FFMA.FTZ R32, R25, R32, R4 ;  /* 0x0000002019207223 */ /* 0x000fe20000010004 */
[C---:B------:R-:W-:Y:S01]  /*13e40*/  FFMA.FTZ R99, R0.reuse, R99, -R15 ;  /* 0x0000006300637223 */ /* 0x040fe2000001080f */
[----:B------:R-:W-:Y:S02]  /*13e50*/  HADD2.F32 R4, -RZ, R100.H0_H0 ;  /* 0x20000064ff047230 */ /* 0x000fe40000004100 */
[----:B------:R-:W-:Y:S01]  /*13e60*/  FFMA.FTZ R34, R0, R97, R34 ;  /* 0x0000006100227223 */ /* 0x000fe20000010022 */
[----:B------:R-:W-:Y:S01]  /*13e70*/  FMUL.FTZ R0, R13, R12 ;  /* 0x0000000c0d007220 */ /* 0x000fe20000410000 */
[----:B------:R-:W-:-:S02]  /*13e80*/  HADD2.F32 R14, -RZ, R31.H0_H0 ;  /* 0x2000001fff0e7230 */ /* 0x000fc40000004100 */
[----:B------:R-:W-:Y:S02]  /*13e90*/  HADD2.F32 R7, -RZ, R100.H1_H1 ;  /* 0x30000064ff077230 */ /* 0x000fe40000004100 */
[-C--:B------:R-:W-:Y:S01]  /*13ea0*/  FFMA.FTZ R29, R5, R4.reuse, -R0 ;  /* 0x00000004051d7223 */ /* 0x080fe20000010800 */
[----:B------:R-:W-:Y:S02]  /*13eb0*/  HADD2.F32 R15, -RZ, R98.H1_H1 ;  /* 0x30000062ff0f7230 */ /* 0x000fe40000004100 */
[----:B------:R-:W-:Y:S01]  /*13ec0*/  FMUL.FTZ R38, R13, R4 ;  /* 0x000000040d267220 */ /* 0x000fe20000410000 */
[----:B------:R-:W-:Y:S02]  /*13ed0*/  HADD2.F32 R0, -RZ, R40.H0_H0 ;  /* 0x20000028ff007230 */ /* 0x000fe40000004100 */
[C---:B------:R-:W-:Y:S01]  /*13ee0*/  FMUL.FTZ R40, R14.reuse, R7 ;  /* 0x000000070e287220 */ /* 0x040fe20000410000 */
[----:B------:R-:W-:Y:S02]  /*13ef0*/  HADD2.F32 R31, -RZ, R31.H1_H1 ;  /* 0x3000001fff1f7230 */ /* 0x000fe40000004100 */
[----:B------:R-:W-:Y:S01]  /*13f00*/  FMUL.FTZ R13, R14, R15 ;  /* 0x0000000f0e0d7220 */ /* 0x000fe20000410000 */
[----:B------:R-:W-:-:S02]  /*13f10*/  HADD2.F32 R4, -RZ, R39.H0_H0 ;  /* 0x20000027ff047230 */ /* 0x000fc40000004100 */
[----:B------:R-:W-:Y:S01]  /*13f20*/  FFMA.FTZ R14, R5, R12, R38 ;  /* 0x0000000c050e7223 */ /* 0x000fe20000010026 */
[C---:B------:R-:W-:Y:S01]  /*13f30*/  FFMA.FTZ R40, R6.reuse, R15, R40 ;  /* 0x0000000f06287223 */ /* 0x040fe20000010028 */
[----:B------:R-:W-:Y:S01]  /*13f40*/  FFMA.FTZ R12, R6, R7, -R13 ;  /* 0x00000007060c7223 */ /* 0x000fe2000001080d */
[----:B------:R-:W-:Y:S02]  /*13f50*/  HADD2.F32 R28, -RZ, R28.H1_H1 ;  /* 0x3000001cff1c7230 */ /* 0x000fe40000004100 */
[C---:B------:R-:W-:Y:S01]  /*13f60*/  FMUL.FTZ R38, R31.reuse, R4 ;  /* 0x000000041f267220 */ /* 0x040fe20000410000 */
[----:B------:R-:W-:Y:S02]  /*13f70*/  HADD2.F32 R30, -RZ, R30.H1_H1 ;  /* 0x3000001eff1e7230 */ /* 0x000fe40000004100 */
        /* <DEDUP_REMOVED lines=27> */
.L_x_2893:
[----:B------:R-:W-:Y:S05]  /*14130*/  BSYNC B1 ;  /* 0x0000000000017941 */ /* 0x000fea0003800000 */
.L_x_2892:
[----:B------:R-:W-:Y:S05]  /*14140*/  @P1 BRA `(.L_x_2859) ;  /* 0x0000000400981947 */ /* 0x000fea0003800000 */
[----:B------:R-:W-:Y:S01]  /*14150*/  LEA.HI R45, R45, R85, RZ, 0x1d ;  /* 0x000000552d2d7211 */ /* 0x000fe200078fe8ff */
[--C-:B------:R-:W-:Y:S01]  /*14160*/  HADD2.F32 R25, -RZ, R91.reuse.H1_H1 ;  /* 0x3000005bff197230 */ /* 0x100fe20000004100 */
[----:B------:R-:W-:Y:S01]  /*14170*/  LEA.HI R20, R20, R213, RZ, 0x6 ;  /* 0x000000d514147211 */ /* 0x000fe200078f30ff */
[--C-:B------:R-:W-:Y:S01]  /*14180*/  HADD2.F32 R27, -RZ, R88.reuse.H1_H1 ;  /* 0x30000058ff1b7230 */ /* 0x100fe20000004100 */
[----:B-----5:R-:W-:Y:S01]  /*14190*/  R2UR UR4, R50 ;  /* 0x00000000320472ca */ /* 0x020fe200000e0000 */
[----:B------:R-:W-:Y:S01]  /*141a0*/  HADD2.F32 R88, -RZ, R88.H0_H0 ;  /* 0x20000058ff587230 */ /* 0x000fe20000004100 */
[----:B------:R-:W-:Y:S01]  /*141b0*/  LOP3.LUT R0, R46, 0x38, R21, 0xf8, !PT ;  /* 0x000000382e007812 */ /* 0x000fe200078ef815 */
[----:B------:R-:W-:Y:S01]  /*141c0*/  HADD2.F32 R91, -RZ, R91.H0_H0 ;  /* 0x2000005bff5b7230 */ /* 0x000fe20000004100 */
[----:B0-----:R-:W-:Y:S02]  /*141d0*/  SHF.R.S32.HI R4, RZ, 0x1f, R45 ;  /* 0x0000001fff047819 */ /* 0x001fe4000001142d */
[----:B------:R-:W-:-:S02]  /*141e0*/  SHF.L.U32 R20, R20, 0x7, RZ ;  /* 0x0000000714147819 */ /* 0x000fc400000006ff */
[----:B------:R-:W-:Y:S01]  /*141f0*/  LOP3.LUT R5, R0, R47, RZ, 0x3c, !PT ;  /* 0x0000002f00057212 */ /* 0x000fe200078e3cff */
[----:B------:R-:W-:Y:S01]  /*14200*/  IMAD.SHL.U32 R0, R45, 0x8, RZ ;  /* 0x000000082d007824 */ /* 0x000fe200078e00ff */
[----:B------:R-:W-:Y:S02]  /*14210*/  LEA.HI R4, R4, R45, RZ, 0x3 ;  /* 0x0000002d04047211 */ /* 0x000fe400078f18ff */
[----:B------:R-:W-:Y:S02]  /*14220*/  LOP3.LUT R3, R20, 0xffffe000, RZ, 0xc0, !PT ;  /* 0xffffe00014037812 */ /* 0x000fe400078ec0ff */
[----:B------:R-:W-:Y:S01]  /*14230*/  LOP3.LUT R0, R46, 0x38, R0, 0xf8, !PT ;  /* 0x000000382e007812 */ /* 0x000fe200078ef800 */
[----:B------:R-:W-:Y:S01]  /*14240*/  IMAD.SHL.U32 R4, R4, 0x400, RZ ;  /* 0x0000040004047824 */ /* 0x000fe200078e00ff */
[----:B------:R-:W-:Y:S02]  /*14250*/  IADD3 R3, R5, R3, R48 ;  /* 0x0000000305037210 */ /* 0x000fe40007ffe030 */
[----:B------:R-:W-:-:S02]  /*14260*/  LOP3.LUT R0, R0, R47, RZ, 0x3c, !PT ;  /* 0x0000002f00007212 */ /* 0x000fc400078e3cff */
[----:B------:R-:W-:Y:S02]  /*14270*/  LEA R37, R3, UR4, 0x1 ;  /* 0x0000000403257c11 */ /* 0x000fe4000f8e08ff */
[----:B------:R-:W-:Y:S02]  /*14280*/  LOP3.LUT R3, R4, 0x7fffe000, RZ, 0xc0, !PT ;  /* 0x7fffe00004037812 */ /* 0x000fe400078ec0ff */
[----:B------:R-:W-:Y:S01]  /*14290*/  SHF.R.U32.HI R26, RZ, 0x10, R9 ;  /* 0x00000010ff1a7819 */ /* 0x000fe20000011609 */
[----:B------:R-:W0:Y:S01]  /*142a0*/  LDS.128 R4, [R37] ;  /* 0x0000000025047984 */ /* 0x000e220000000c00 */
[----:B------:R-:W-:Y:S02]  /*142b0*/  IADD3 R3, R0, R3, R48 ;  /* 0x0000000300037210 */ /* 0x000fe40007ffe030 */
[--C-:B------:R-:W-:Y:S01]  /*142c0*/  SHF.R.U64 R36, R72, 0x10, R73.reuse ;  /* 0x0000001048247819 */ /* 0x100fe20000001249 */
[----:B------:R-:W-:Y:S01]  /*142d0*/  HADD2.F32 R26, -RZ, R26.H0_H0 ;  /* 0x2000001aff1a7230 */ /* 0x000fe20000004100 */
[----:B------:R-:W-:Y:S01]  /*142e0*/  SHF.R.U32.HI R72, RZ, 0x10, R73 ;  /* 0x00000010ff487819 */ /* 0x000fe20000011649 */
[----:B------:R-:W-:Y:S01]  /*142f0*/  IMAD R3, R3, 0x2, R22 ;  /* 0x0000000203037824 */ /* 0x000fe200078e0216 */
[----:B------:R-:W-:-:S02]  /*14300*/  SHF.R.U64 R34, R8, 0x10, R9 ;  /* 0x0000001008227819 */ /* 0x000fc40000001209 */
[--C-:B------:R-:W-:Y:S02]  /*14310*/  SHF.R.U64 R33, R10, 0x10, R11.reuse ;  /* 0x000000100a217819 */ /* 0x100fe4000000120b */
[----:B------:R-:W2:Y:S01]  /*14320*/  LDS.128 R12, [R3+0x14400] ;  /* 0x01440000030c7984 */ /* 0x000ea20000000c00 */
[----:B------:R-:W-:Y:S02]  /*14330*/  SHF.R.U32.HI R32, RZ, 0x10, R11 ;  /* 0x00000010ff207819 */ /* 0x000fe4000001160b */
[--C-:B------:R-:W-:Y:S02]  /*14340*/  SHF.R.U64 R35, R74, 0x10, R75.reuse ;  /* 0x000000104a237819 */ /* 0x100fe4000000124b */
[----:B------:R-:W-:Y:S01]  /*14350*/  SHF.R.U32.HI R74, RZ, 0x10, R75 ;  /* 0x00000010ff4a7819 */ /* 0x000fe2000001164b */
[--C-:B0-----:R-:W-:Y:S02]  /*14360*/  HADD2.F32 R8, -RZ, R5.reuse.H0_H0 ;  /* 0x20000005ff087230 */ /* 0x101fe40000004100 */
[----:B------:R-:W-:-:S02]  /*14370*/  HADD2.F32 R5, -RZ, R5.H1_H1 ;  /* 0x30000005ff057230 */ /* 0x000fc40000004100 */
[----:B------:R-:W-:Y:S02]  /*14380*/  HADD2.F32 R0, -RZ, R4.H0_H0 ;  /* 0x20000004ff007230 */ /* 0x000fe40000004100 */
[----:B------:R-:W-:Y:S02]  /*14390*/  HADD2.F32 R9, -RZ, R6.H0_H0 ;  /* 0x20000006ff097230 */ /* 0x000fe40000004100 */
[--C-:B------:R-:W-:Y:S02]  /*143a0*/  HADD2.F32 R10, -RZ, R7.reuse.H0_H0 ;  /* 0x20000007ff0a7230 */ /* 0x100fe40000004100 */
[----:B------:R-:W-:Y:S02]  /*143b0*/  HADD2.F32 R7, -RZ, R7.H1_H1 ;  /* 0x30000007ff077230 */ /* 0x000fe40000004100 */
[--C-:B--2---:R-:W-:Y:S02]  /*143c0*/  HADD2.F32 R20, -RZ, R13.reuse.H0_H0 ;  /* 0x2000000dff147230 */ /* 0x104fe40000004100 */
[----:B------:R-:W-:-:S02]  /*143d0*/  HADD2.F32 R13, -RZ, R13.H1_H1 ;  /* 0x3000000dff0d7230 */ /* 0x000fc40000004100 */
[----:B------:R-:W-:Y:S02]  /*143e0*/  HADD2.F32 R11, -RZ, R12.H0_H0 ;  /* 0x2000000cff0b7230 */ /* 0x000fe40000004100 */
[C---:B------:R-:W-:Y:S01]  /*143f0*/  FMUL.FTZ R29, R20.reuse, R27 ;  /* 0x0000001b141d7220 */ /* 0x040fe20000410000 */
[-C--:B------:R-:W-:Y:S01]  /*14400*/  FMUL.FTZ R31, R20, R25.reuse ;  /* 0x00000019141f7220 */ /* 0x080fe20000410000 */
[----:B------:R-:W-:Y:S02]  /*14410*/  HADD2.F32 R20, -RZ, R72.H0_H0 ;  /* 0x20000048ff147230 */ /* 0x000fe40000004100 */
[C---:B------:R-:W-:Y:S01]  /*14420*/  FMUL.FTZ R28, R13.reuse, R26 ;  /* 0x0000001a0d1c7220 */ /* 0x040fe20000410000 */
[C---:B------:R-:W-:Y:S01]  /*14430*/  FFMA.FTZ R29, R8.reuse, R25, -R29 ;  /* 0x00000019081d7223 */ /* 0x040fe2000001081d */
[----:B------:R-:W-:Y:S01]  /*14440*/  FFMA.FTZ R31, R8, R27, R31 ;  /* 0x0000001b081f7223 */ /* 0x000fe2000001001f */
[----:B------:R-:W-:Y:S02]  /*14450*/  HADD2.F32 R21, -RZ, R14.H0_H0 ;  /* 0x2000000eff157230 */ /* 0x000fe40000004100 */
[----:B------:R-:W-:Y:S01]  /*14460*/  FMUL.FTZ R8, R13, R20 ;  /* 0x000000140d087220 */ /* 0x000fe20000410000 */
[----:B------:R-:W-:Y:S01]  /*14470*/  FMUL.FTZ R13, R11, R88 ;  /* 0x000000580b0d7220 */ /* 0x000fe20000410000 */
[----:B------:R-:W-:Y:S01]  /*14480*/  FFMA.FTZ R28, R5, R20, -R28 ;  /* 0x00000014051c7223 */ /* 0x000fe2000001081c */
[----:B------:R-:W-:Y:S01]  /*14490*/  FMUL.FTZ R11, R11, R91 ;  /* 0x0000005b0b0b7220 */ /* 0x000fe20000410000 */
[----:B------:R-:W-:-:S02]  /*144a0*/  HADD2.F32 R20, -RZ, R90.H0_H0 ;  /* 0x2000005aff147230 */ /* 0x000fc40000004100 */
[----:B------:R-:W-:Y:S01]  /*144b0*/  FFMA.FTZ R26, R5, R26, R8 ;  /* 0x0000001a051a7223 */ /* 0x000fe20000010008 */
[----:B------:R-:W-:Y:S02]  /*144c0*/  HADD2.F32 R8, -RZ, R92.H0_H0 ;  /* 0x2000005cff087230 */ /* 0x000fe40000004100 */
[C---:B------:R-:W-:Y:S01]  /*144d0*/  FFMA.FTZ R88, R0.reuse, R88, R11 ;  /* 0x0000005800587223 */ /* 0x040fe2000001000b */
[----:B------:R-:W-:Y:S02]  /*144e0*/  HADD2.F32 R24, -RZ, R15.H0_H0 ;  /* 0x2000000fff187230 */ /* 0x000fe40000004100 */
[----:B------:R-:W-:Y:S01]  /*144f0*/  FFMA.FTZ R91, R0, R91, -R13 ;  /* 0x0000005b005b7223 */ /* 0x000fe2000001080d */
[----:B------:R-:W-:Y:S02]  /*14500*/  HADD2.F32 R11, -RZ, R90.H1_H1 ;  /* 0x3000005aff0b7230 */ /* 0x000fe40000004100 */
[----:B------:R-:W-:Y:S01]  /*14510*/  FMUL.FTZ R0, R21, R20 ;  /* 0x0000001415007220 */ /* 0x000fe20000410000 */
[----:B------:R-:W-:-:S02]  /*14520*/  HADD2.F32 R5, -RZ, R92.H1_H1 ;  /* 0x3000005cff057230 */ /* 0x000fc40000004100 */
[-C--:B------:R-:W-:Y:S01]  /*14530*/  FMUL.FTZ R30, R21, R8.reuse ;  /* 0x00000008151e7220 */ /* 0x080fe20000410000 */
[----:B------:R-:W-:Y:S02]  /*14540*/  HADD2.F32 R15, -RZ, R15.H1_H1 ;  /* 0x3000000fff0f7230 */ /* 0x000fe40000004100 */
[C---:B------:R-:W-:Y:S01]  /*14550*/  FFMA.FTZ R21, R9.reuse, R8, -R0 ;  /* 0x0000000809157223 */ /* 0x040fe20000010800 */
[C---:B------:R-:W-:Y:S01]  /*14560*/  FMUL.FTZ R13, R24.reuse, R11 ;  /* 0x0000000b180d7220 */ /* 0x040fe20000410000 */
[----:B------:R-:W-:Y:S02]  /*14570*/  HADD2.F32 R8, -RZ, R32.H0_H0 ;  /* 0x20000020ff087230 */ /* 0x000fe40000004100 */
[-C--:B------:R-:W-:Y:S01]  /*14580*/  FMUL.FTZ R24, R24, R5.reuse ;  /* 0x0000000518187220 */ /* 0x080fe20000410000 */
[----:B------:R-:W-:Y:S02]  /*14590*/  HADD2.F32 R0, -RZ, R74.H0_H0 ;  /* 0x2000004aff007230 */ /* 0x000fe40000004100 */
        /* <DEDUP_REMOVED lines=33> */
.L_x_2859:
[----:B------:R-:W-:Y:S05]  /*147b0*/  BSYNC B0 ;  /* 0x0000000000007941 */ /* 0x000fea0003800000 */
.L_x_2819:
[----:B------:R-:W-:Y:S01]  /*147c0*/  @!PT LDS RZ, [RZ] ;  /* 0x00000000fffff984 */ /* 0x000fe20000000800 */
[----:B------:R-:W-:Y:S01]  /*147d0*/  @!PT LDS RZ, [RZ] ;  /* 0x00000000fffff984 */ /* 0x000fe20000000800 */
[----:B------:R-:W-:Y:S01]  /*147e0*/  @!PT LDS RZ, [RZ] ;  /* 0x00000000fffff984 */ /* 0x000fe20000000800 */
[----:B------:R-:W-:Y:S01]  /*147f0*/  @!PT LDS RZ, [RZ] ;  /* 0x00000000fffff984 */ /* 0x000fe20000000800 */
[----:B------:R0:W-:Y:S06]  /*14800*/  MEMBAR.ALL.CTA ;  /* 0x0000000000007992 */ /* 0x0001ec0000008000 */
[----:B0-----:R-:W0:Y:S01]  /*14810*/  FENCE.VIEW.ASYNC.S ;  /* 0x00000000000073c6 */ /* 0x001e220000000000 */
[----:B------:R-:W-:Y:S05]  /*14820*/  WARPSYNC.ALL ;  /* 0x0000000000007948 */ /* 0x000fea0003800000 */
[----:B0-----:R-:W-:Y:S06]  /*14830*/  BAR.SYNC.DEFER_BLOCKING 0xd, 0x100 ;  /* 0x0344000000007b1d */ /* 0x001fec0000010000 */
.L_x_2817:
[----:B------:R-:W2:Y:S02]  /*14840*/  LDL R0, [R1+0x5c] ;  /* 0x00005c0001007983 */ /* 0x000ea40000100800 */
[----:B--2---:R-:W-:-:S13]  /*14850*/  R2UR UR4, R0 ;  /* 0x00000000000472ca */ /* 0x004fda00000e0000 */
[----:B------:R-:W-:-:S04]  /*14860*/  MOV R0, UR4 ;  /* 0x0000000400007c02 */ /* 0x000fc80008000f00 */
[----:B------:R-:W-:-:S13]  /*14870*/  ISETP.NE.AND P0, PT, R0, 0x3, PT ;  /* 0x000000030000780c */ /* 0x000fda0003f05270 */
[----:B------:R-:W-:Y:S05]  /*14880*/  @!P0 BRA `(.L_x_2894) ;  /* 0x0000000000048947 */ /* 0x000fea0003800000 */
[----:B------:R-:W-:Y:S01]  /*14890*/  BPT.TRAP 0x1 ;  /* 0x000000040000795c */ /* 0x000fe20000300000 */
.L_x_2894:
[----:B------:R-:W-:Y:S01]  /*148a0*/  IMAD R0, R219, 0x8, R22 ;  /* 0x00000008db007824 */ /* 0x000fe200078e0216 */
[----:B01-3--:R-:W-:-:S04]  /*148b0*/  SHF.L.U32 R3, R224, 0x1f, RZ ;  /* 0x0000001fe0037819 */ /* 0x00bfc800000006ff */
[----:B------:R0:W1:Y:S01]  /*148c0*/  SYNCS.PHASECHK.TRANS64.TRYWAIT P1, [R0+URZ+0x38830], R3 ;  /* 0x03883003000075a7 */ /* 0x000062000802017f */
[----:B------:R-:W-:Y:S05]  /*148d0*/  @!P0 BRA `(.L_x_2895) ;  /* 0x0000000000048947 */ /* 0x000fea0003800000 */
[----:B------:R-:W-:Y:S01]  /*148e0*/  BPT.TRAP 0x1 ;  /* 0x000000040000795c */ /* 0x000fe20000300000 */
.L_x_2895:
[----:B-1----:R-:W-:Y:S05]  /*148f0*/  @P1 BRA `(.L_x_2896) ;  /* 0x0000000000081947 */ /* 0x002fea0003800000 */
[----:B------:R-:W1:Y:S02]  /*14900*/  SYNCS.PHASECHK.TRANS64.TRYWAIT P1, [R0+URZ+0x38830], R3 ;  /* 0x03883003000075a7 */ /* 0x000e64000802017f */
[----:B-1----:R-:W-:Y:S05]  /*14910*/  @!P1 BRA `(.L_x_2897) ;  /* 0x000001c4005c9947 */ /* 0x002fea0003800000 */
.L_x_2896:
[----:B------:R-:W-:Y:S05]  /*14920*/  WARPSYNC.ALL ;  /* 0x0000000000007948 */ /* 0x000fea0003800000 */
[----:B01----:R-:W-:Y:S01]  /*14930*/  VIADD R3, R22, 0x24400 ;  /* 0x0002440016037836 */ /* 0x003fe20000000000 */
[----:B------:R-:W-:Y:S01]  /*14940*/  R2UR UR20, R84 ;  /* 0x00000000541472ca */ /* 0x000fe200000e0000 */
[----:B------:R-:W-:Y:S01]  /*14950*/  IMAD.MOV.U32 R5, RZ, RZ, 0x40000040 ;  /* 0x40000040ff057424 */ /* 0x000fe200078e00ff */
[----:B------:R-:W-:Y:S01]  /*14960*/  WARPGROUP.ARRIVE ;  /* 0x00000000000079c5 */ /* 0x000fe20000000000 */
[----:B------:R-:W-:Y:S01]  /*14970*/  UMOV UR25, 0x40000040 ;  /* 0x4000004000197882 */ /* 0x000fe20000000000 */
[----:B------:R-:W-:Y:S01]  /*14980*/  SHF.R.U32.HI R3, RZ, 0x4, R3 ;  /* 0x00000004ff037819 */ /* 0x000fe20000011603 */
[----:B------:R-:W-:Y:S01]  /*14990*/  IMAD.MOV.U32 R7, RZ, RZ, 0x40000040 ;  /* 0x40000040ff077424 */ /* 0x000fe200078e00ff */
[----:B------:R-:W-:Y:S01]  /*149a0*/  R2UR UR27, R5 ;  /* 0x00000000051b72ca */ /* 0x000fe200000e0000 */
[----:B------:R-:W-:Y:S01]  /*149b0*/  UMOV UR17, UR25 ;  /* 0x0000001900117c82 */ /* 0x000fe20008000000 */
[----:B------:R-:W-:Y:S01]  /*149c0*/  LOP3.LUT R3, R3, 0x3fff, RZ, 0xc0, !PT ;  /* 0x00003fff03037812 */ /* 0x000fe200078ec0ff */
[----:B------:R-:W-:Y:S01]  /*149d0*/  UMOV UR5, UR17 ;  /* 0x0000001100057c82 */ /* 0x000fe20008000000 */
[----:B------:R-:W-:Y:S01]  /*149e0*/  R2UR UR7, R7 ;  /* 0x00000000070772ca */ /* 0x000fe200000e0000 */
[----:B------:R-:W-:Y:S01]  /*149f0*/  UMOV UR9, UR17 ;  /* 0x0000001100097c82 */ /* 0x000fe20008000000 */
[----:B------:R-:W-:Y:S01]  /*14a00*/  LOP3.LUT R4, R3, 0x10000, RZ, 0xfc, !PT ;  /* 0x0001000003047812 */ /* 0x000fe200078efcff */
[----:B------:R-:W-:Y:S01]  /*14a10*/  ULOP3.LUT UR20, UR20, 0x10000, URZ, 0xfc, !UPT ;  /* 0x0001000014147892 */ /* 0x000fe2000f8efc3f */
[----:B------:R-:W-:Y:S01]  /*14a20*/  MOV R9, 0x40000040 ;  /* 0x4000004000097802 */ /* 0x000fe20000000f00 */
[----:B------:R-:W-:Y:S01]  /*14a30*/  UMOV UR13, UR17 ;  /* 0x00000011000d7c82 */ /* 0x000fe20008000000 */
[----:B------:R-:W-:Y:S01]  /*14a40*/  R2UR UR15, R7 ;  /* 0x00000000070f72ca */ /* 0x000fe200000e0000 */
[----:B------:R0:W-:Y:S01]  /*14a50*/  STL [R1+0x54], R4 ;  /* 0x0000540401007387 */ /* 0x0001e20000100800 */
[C---:B------:R-:W-:Y:S01]  /*14a60*/  R2UR UR11, R9.reuse ;  /* 0x00000000090b72ca */ /* 0x040fe200000e0000 */
[----:B------:R-:W-:Y:S01]  /*14a70*/  IMAD.MOV.U32 R7, RZ, RZ, 0x40000040 ;  /* 0x40000040ff077424 */ /* 0x000fe200078e00ff */
[----:B------:R-:W-:Y:S01]  /*14a80*/  UMOV UR24, UR20 ;  /* 0x0000001400187c82 */ /* 0x000fe20008000000 */
[----:B------:R-:W-:Y:S01]  /*14a90*/  R2UR UR19, R9 ;  /* 0x00000000091372ca */ /* 0x000fe200000e0000 */
[----:B------:R-:W-:Y:S01]  /*14aa0*/  UMOV UR16, UR24 ;  /* 0x0000001800107c82 */ /* 0x000fe20008000000 */
[----:B----4-:R-:W-:Y:S01]  /*14ab0*/  IMAD.U32 R12, RZ, RZ, UR24 ;  /* 0x00000018ff0c7e24 */ /* 0x010fe2000f8e00ff */
[----:B------:R-:W-:Y:S01]  /*14ac0*/  UMOV UR4, UR16 ;  /* 0x0000001000047c82 */ /* 0x000fe20008000000 */
[----:B------:R-:W-:Y:S01]  /*14ad0*/  UMOV UR8, UR16 ;  /* 0x0000001000087c82 */ /* 0x000fe20008000000 */
[----:B------:R-:W-:Y:S01]  /*14ae0*/  UMOV UR12, UR16 ;  /* 0x00000010000c7c82 */ /* 0x000fe20008000000 */
[----:B0-----:R-:W-:Y:S01]  /*14af0*/  IMAD R4, R219, 0xa00, R4 ;  /* 0x00000a00db047824 */ /* 0x001fe200078e0204 */
[----:B------:R-:W-:Y:S01]  /*14b00*/  MOV R9, 0x40000040 ;  /* 0x4000004000097802 */ /* 0x000fe20000000f00 */
[----:B------:R-:W-:Y:S01]  /*14b10*/  IMAD.U32 R13, RZ, RZ, UR25 ;  /* 0x00000019ff0d7e24 */ /* 0x000fe2000f8e00ff */
[----:B------:R-:W-:Y:S01]  /*14b20*/  UIADD3 UR56, UR20, 0x804, URZ ;  /* 0x0000080414387890 */ /* 0x000fe2000fffe03f */
[C---:B------:R-:W-:Y:S01]  /*14b30*/  VIADD R6, R4.reuse, 0x80 ;  /* 0x0000008004067836 */ /* 0x040fe20000000000 */
[C---:B------:R-:W-:Y:S01]  /*14b40*/  R2UR UR26, R4.reuse ;  /* 0x00000000041a72ca */ /* 0x040fe200000e0000 */
[C---:B------:R-:W-:Y:S01]  /*14b50*/  VIADD R10, R4.reuse, 0x102 ;  /* 0x00000102040a7836 */ /* 0x040fe20000000000 */
[----:B------:R-:W-:Y:S01]  /*14b60*/  IADD3 R8, R4, 0x100, RZ ;  /* 0x0000010004087810 */ /* 0x000fe20007ffe0ff */
[----:B------:R-:W-:Y:S01]  /*14b70*/  IMAD.MOV.U32 R11, RZ, RZ, 0x40000040 ;  /* 0x40000040ff0b7424 */ /* 0x000fe200078e00ff */
[----:B------:R-:W-:Y:S01]  /*14b80*/  R2UR UR6, R6 ;  /* 0x00000000060672ca */ /* 0x000fe200000e0000 */
[----:B------:R-:W-:Y:S01]  /*14b90*/  VIADD R6, R4, 0x180 ;  /* 0x0000018004067836 */ /* 0x000fe20000000000 */
[----:B------:R-:W-:Y:S01]  /*14ba0*/  R2UR UR10, R8 ;  /* 0x00000000080a72ca */ /* 0x000fe200000e0000 */
[----:B------:R-:W-:Y:S01]  /*14bb0*/  VIADD R8, R4, 0x200 ;  /* 0x0000020004087836 */ /* 0x000fe20000000000 */
[----:B------:R0:W-:Y:S01]  /*14bc0*/  STL.64 [R1+0x48], R12 ;  /* 0x0000480c01007387 */ /* 0x0001e20000100a00 */
[----:B------:R-:W-:Y:S01]  /*14bd0*/  UMOV UR57, 0x40000040 ;  /* 0x4000004000397882 */ /* 0x000fe20000000000 */
[----:B------:R-:W-:Y:S01]  /*14be0*/  R2UR UR14, R6 ;  /* 0x00000000060e72ca */ /* 0x000fe200000e0000 */
[----:B------:R-:W-:Y:S01]  /*14bf0*/  UIADD3 UR52, UR20, 0x806, URZ ;  /* 0x0000080614347890 */ /* 0x000fe2000fffe03f */
[----:B------:R-:W-:Y:S01]  /*14c00*/  R2UR UR18, R8 ;  /* 0x00000000081272ca */ /* 0x000fe200000e0000 */
[----:B------:R-:W-:Y:S01]  /*14c10*/  HGMMA.64x16x16.F32 R56, gdesc[UR24], RZ, !UPT, gsb0 ;  /* 0x00200000183879f0 */ /* 0x000fe2000c0008ff */
[C---:B------:R-:W-:Y:S01]  /*14c20*/  IADD3 R6, R4.reuse, 0x2, RZ ;  /* 0x0000000204067810 */ /* 0x040fe20007ffe0ff */
[----:B------:R-:W-:Y:S01]  /*14c30*/  UMOV UR25, 0x40000040 ;  /* 0x4000004000197882 */ /* 0x000fe20000000000 */
[----:B------:R-:W-:Y:S01]  /*14c40*/  R2UR UR27, R7 ;  /* 0x00000000071b72ca */ /* 0x000fe200000e0000 */
[----:B------:R-:W-:Y:S01]  /*14c50*/  VIADD R8, R4, 0x82 ;  /* 0x0000008204087836 */ /* 0x000fe20000000000 */
[----:B------:R-:W-:Y:S01]  /*14c60*/  R2UR UR26, R6 ;  /* 0x00000000061a72ca */ /* 0x000fe200000e0000 */
[----:B------:R-:W-:Y:S01]  /*14c70*/  VIADD R6, R4, 0x182 ;  /* 0x0000018204067836 */ /* 0x000fe20000000000 */
[----:B------:R-:W-:Y:S01]  /*14c80*/  MOV R7, 0x40000040 ;  /* 0x4000004000077802 */ /* 0x000fe20000000f00 */
[----:B0-----:R-:W-:Y:S01]  /*14c90*/  IMAD.U32 R13, RZ, RZ, UR25 ;  /* 0x00000019ff0d7e24 */ /* 0x001fe2000f8e00ff */
[----:B------:R-:W-:Y:S01]  /*14ca0*/  UMOV UR53, 0x40000040 ;  /* 0x4000004000357882 */ /* 0x000fe20000000000 */
        /* <DEDUP_REMOVED lines=8> */
[----:B------:R-:W-:Y:S01]  /*14d30*/  UMOV UR37, 0x40000040 ;  /* 0x4000004000257882 */ /* 0x000fe20000000000 */
[----:B------:R-:W-:-:S02]  /*14d40*/  WARPGROUP.DEPBAR.LE gsb0, 0x0 ;  /* 0x00008000000079c5 */ /* 0x000fc40000010000 */
[----:B-----5:R-:W-:-:S06]  /*14d50*/  WARPGROUP.ARRIVE ;  /* 0x00000000000079c5 */ /* 0x020fcc0000000000 */
[----:B------:R-:W-:Y:S01]  /*14d60*/  HGMMA.64x16x16.F32 R48, gdesc[UR4], RZ, !UPT, gsb0 ;  /* 0x00200000043079f0 */ /* 0x000fe2000c0008ff */
[----:B------:R-:W-:Y:S01]  /*14d70*/  UIADD3 UR4, UR20, 0x2, URZ ;  /* 0x0000000214047890 */ /* 0x000fe2000fffe03f */
[----:B------:R-:W-:Y:S01]  /*14d80*/  R2UR UR6, R8 ;  /* 0x00000000080672ca */ /* 0x000fe200000e0000 */
[----:B------:R-:W-:Y:S01]  /*14d90*/  VIADD R8, R4, 0x202 ;  /* 0x0000020204087836 */ /* 0x000fe20000000000 */
[----:B------:R-:W-:Y:S01]  /*14da0*/  R2UR UR7, R9 ;  /* 0x00000000090772ca */ /* 0x000fe200000e0000 */
[----:B------:R-:W-:-:S03]  /*14db0*/  IMAD.MOV.U32 R9, RZ, RZ, 0x40000040 ;  /* 0x40000040ff097424 */ /* 0x000fc600078e00ff */
[----:B------:R-:W-:Y:S02]  /*14dc0*/  UMOV UR24, UR4 ;  /* 0x0000000400187c82 */ /* 0x000fe40008000000 */
[----:B------:R-:W-:-:S05]  /*14dd0*/  IMAD.U32 R12, RZ, RZ, UR24 ;  /* 0x00000018ff0c7e24 */ /* 0x000fca000f8e00ff */
[----:B------:R0:W-:Y:S01]  /*14de0*/  STL.64 [R1+0x40], R12 ;  /* 0x0000400c01007387 */ /* 0x0001e20000100a00 */
[----:B------:R-:W-:Y:S02]  /*14df0*/  WARPGROUP.DEPBAR.LE gsb0, 0x0 ;  /* 0x00008000000079c5 */ /* 0x000fe40000010000 */
[----:B------:R-:W-:-:S06]  /*14e00*/  WARPGROUP.ARRIVE ;  /* 0x00000000000079c5 */ /* 0x000fcc0000000000 */
[----:B------:R-:W-:Y:S01]  /*14e10*/  HGMMA.64x16x16.F32 R40, gdesc[UR8], RZ, !UPT, gsb0 ;  /* 0x00200000082879f0 */ /* 0x000fe2000c0008ff */
[----:B------:R-:W-:Y:S01]  /*14e20*/  R2UR UR10, R10 ;  /* 0x000000000a0a72ca */ /* 0x000fe200000e0000 */
[----:B------:R-:W-:Y:S01]  /*14e30*/  VIADD R10, R4, 0x104 ;  /* 0x00000104040a7836 */ /* 0x000fe20000000000 */
[----:B------:R-:W-:Y:S01]  /*14e40*/  R2UR UR11, R11 ;  /* 0x000000000b0b72ca */ /* 0x000fe200000e0000 */
[----:B------:R-:W-:Y:S01]  /*14e50*/  IMAD.MOV.U32 R11, RZ, RZ, 0x40000040 ;  /* 0x40000040ff0b7424 */ /* 0x000fe200078e00ff */
[----:B------:R-:W-:Y:S02]  /*14e60*/  WARPGROUP.DEPBAR.LE gsb0, 0x0 ;  /* 0x00008000000079c5 */ /* 0x000fe40000010000 */
[----:B------:R-:W-:-:S06]  /*14e70*/  WARPGROUP.ARRIVE ;  /* 0x00000000000079c5 */ /* 0x000fcc0000000000 */
[----:B------:R-:W-:Y:S01]  /*14e80*/  HGMMA.64x16x16.F32 R32, gdesc[UR12], RZ, !UPT, gsb0 ;  /* 0x002000000c2079f0 */ /* 0x000fe2000c0008ff */
[----:B------:R-:W-:Y:S02]  /*14e90*/  R2UR UR14, R6 ;  /* 0x00000000060e72ca */ /* 0x000fe400000e0000 */
[----:B------:R-:W-:Y:S01]  /*14ea0*/  R2UR UR15, R7 ;  /* 0x00000000070f72ca */ /* 0x000fe200000e0000 */
[----:B------:R-:W-:Y:S01]  /*14eb0*/  IMAD.MOV.U32 R7, RZ, RZ, 0x40000040 ;  /* 0x40000040ff077424 */ /* 0x000fe200078e00ff */
[----:B------:R-:W-:Y:S01]  /*14ec0*/  IADD3 R6, R4, 0x4, RZ ;  /* 0x0000000404067810 */ /* 0x000fe20007ffe0ff */
        /* <DEDUP_REMOVED lines=13> */
[----:B------:R-:W-:-:S02]  /*14fa0*/  R2UR UR19, R9 ;  /* 0x00000000091372ca */ /* 0x000fc400000e0000 */
[----:B------:R-:W-:Y:S01]  /*14fb0*/  MOV R9, 0x40000040 ;  /* 0x4000004000097802 */ /* 0x000fe20000000f00 */
[----:B------:R-:W-:Y:S02]  /*14fc0*/  WARPGROUP.DEPBAR.LE gsb0, 0x0 ;  /* 0x00008000000079c5 */ /* 0x000fe40000010000 */
[----:B------:R-:W-:-:S06]  /*14fd0*/  WARPGROUP.ARRIVE ;  /* 0x00000000000079c5 */ /* 0x000fcc0000000000 */
[----:B------:R-:W-:Y:S01]  /*14fe0*/  HGMMA.64x16x16.F32 R56, gdesc[UR24], R56, gsb0 ;  /* 0x00200000183879f0 */ /* 0x000fe20008000838 */
[----:B------:R-:W-:Y:S01]  /*14ff0*/  R2UR UR26, R6 ;  /* 0x00000000061a72ca */ /* 0x000fe200000e0000 */
[----:B------:R-:W-:Y:S01]  /*15000*/  UMOV UR25, 0x40000040 ;  /* 0x4000004000197882 */ /* 0x000fe20000000000 */
[----:B------:R-:W-:Y:S01]  /*15010*/  R2UR UR27, R7 ;  /* 0x00000000071b72ca */ /* 0x000fe200000e0000 */
[----:B------:R-:W-:Y:S01]  /*15020*/  VIADD R6, R4, 0x184 ;  /* 0x0000018404067836 */ /* 0x000fe20000000000 */
[----:B------:R-:W-:Y:S01]  /*15030*/  MOV R7, 0x40000040 ;  /* 0x4000004000077802 */ /* 0x000fe20000000f00 */
[----:B0-----:R-:W-:Y:S01]  /*15040*/  IMAD.U32 R13, RZ, RZ, UR25 ;  /* 0x00000019ff0d7e24 */ /* 0x001fe2000f8e00ff */
[----:B------:R-:W-:Y:S02]  /*15050*/  WARPGROUP.DEPBAR.LE gsb0, 0x0 ;  /* 0x00008000000079c5 */ /* 0x000fe40000010000 */
[----:B------:R-:W-:-:S06]  /*15060*/  WARPGROUP.ARRIVE ;  /* 0x00000000000079c5 */ /* 0x000fcc0000000000 */
[----:B------:R-:W-:Y:S01]  /*15070*/  HGMMA.64x16x16.F32 R48, gdesc[UR4], R48, gsb0 ;  /* 0x00200000043079f0 */ /* 0x000fe20008000830 */
        /* <DEDUP_REMOVED lines=13> */
[----:B------:R-:W-:Y:S01]  /*15150*/  R2UR UR11, R11 ;  /* 0x000000000b0b72ca */ /* 0x000fe200000e0000 */
[----:B------:R-:W-:Y:S01]  /*15160*/  IMAD.MOV.U32 R11, RZ, RZ, 0x40000040 ;  /* 0x40000040ff0b7424 */ /* 0x000fe200078e00ff */
[----:B------:R-:W-:Y:S02]  /*15170*/  WARPGROUP.DEPBAR.LE gsb0, 0x0 ;  /* 0x00008000000079c5 */ /* 0x000fe40000010000 */
[----:B------:R-:W-:-:S06]  /*15180*/  WARPGROUP.ARRIVE ;  /* 0x00000000000079c5 */ /* 0x000fcc0000000000 */
[----:B------:R-:W-:Y:S01]  /*15190*/  HGMMA.64x16x16.F32 R32, gdesc[UR12], R32, gsb0 ;  /* 0x002000000c2079f0 */ /* 0x000fe20008000820 */
[----:B------:R-:W-:Y:S02]  /*151a0*/  R2UR UR14, R6 ;  /* 0x00000000060e72ca */ /* 0x000fe400000e0000 */
[----:B------:R-:W-:Y:S01]  /*151b0*/  R2UR UR15, R7 ;  /* 0x00000000070f72ca */ /* 0x000fe200000e0000 */
[----:B------:R-:W-:Y:S01]  /*151c0*/  IMAD.MOV.U32 R7, RZ, RZ, 0x40000040 ;  /* 0x40000040ff077424 */ /* 0x000fe200078e00ff */
[----:B------:R-:W-:Y:S01]  /*151d0*/  IADD3 R6, R4, 0x6, RZ ;  /* 0x0000000604067810 */ /* 0x000fe20007ffe0ff */
        /* <DEDUP_REMOVED lines=328> */
[----:B------:R0:W-:Y:S01]  /*16660*/  STL.64 [R1], R12 ;  /* 0x0000000c01007387 */ /* 0x0001e20000100a00 */
[----:B------:R-:W-:Y:S02]  /*16670*/  WARPGROUP.DEPBAR.LE gsb0, 0x0 ;  /* 0x00008000000079c5 */ /* 0x000fe40000010000 */
[----:B------:R-:W-:-:S06]  /*16680*/  WARPGROUP.ARRIVE ;  /* 0x00000000000079c5 */ /* 0x000fcc0000000000 */
[----:B------:R-:W-:Y:S01]  /*16690*/  HGMMA.64x16x16.F32 R40, gdesc[UR8], R40, gsb0 ;  /* 0x00200000082879f0 */ /* 0x000fe20008000828 */
[----:B------:R-:W-:Y:S02]  /*166a0*/  R2UR UR10, R6 ;  /* 0x00000000060a72ca */ /* 0x000fe400000e0000 */
[----:B------:R-:W-:Y:S01]  /*166b0*/  R2UR UR11, R7 ;  /* 0x00000000070b72ca */ /* 0x000fe200000e0000 */
[----:B------:R-:W-:Y:S01]  /*166c0*/  IMAD.MOV.U32 R7, RZ, RZ, 0x40000040 ;  /* 0x40000040ff077424 */ /* 0x000fe200078e00ff */
[----:B------:R-:W-:-:S04]  /*166d0*/  IADD3 R6, R4, 0x504, RZ ;  /* 0x0000050404067810 */ /* 0x000fc80007ffe0ff */
[----:B------:R-:W-:Y:S01]  /*166e0*/  R2UR UR58, R6 ;  /* 0x00000000063a72ca */ /* 0x000fe200000e0000 */
[----:B------:R-:W-:Y:S01]  /*166f0*/  VIADD R6, R4, 0x684 ;  /* 0x0000068404067836 */ /* 0x000fe20000000000 */
[----:B------:R-:W-:Y:S02]  /*16700*/  R2UR UR59, R7 ;  /* 0x00000000073b72ca */ /* 0x000fe400000e0000 */
        /* <DEDUP_REMOVED lines=21> */
[----:B------:R-:W-:Y:S02]  /*16860*/  R2UR UR15, R9 ;  /* 0x00000000090f72ca */ /* 0x000fe400000e0000 */
[----:B------:R-:W-:Y:S01]  /*16870*/  MOV R9, 0x40000040 ;  /* 0x4000004000097802 */ /* 0x000fe20000000f00 */
        /* <DEDUP_REMOVED lines=213> */
[C---:B------:R-:W-:Y:S02]  /*175d0*/  VIADD R8, R4.reuse, 0x806 ;  /* 0x0000080604087836 */ /* 0x040fe40000000000 */
[----:B------:R-:W-:Y:S02]  /*175e0*/  IMAD.MOV.U32 R9, RZ, RZ, 0x40000040 ;  /* 0x40000040ff097424 */ /* 0x000fe400078e00ff */
[----:B------:R-:W-:Y:S01]  /*175f0*/  VIADD R4, R4, 0x986 ;  /* 0x0000098604047836 */ /* 0x000fe20000000000 */
        /* <DEDUP_REMOVED lines=49> */
.L_x_2898:
[----:B------:R-:W2:Y:S01]  /*17910*/  LDL R8, [R1+0x78] ;  /* 0x0000780001087983 */ /* 0x000ea20000100800 */
[----:B------:R-:W0:Y:S01]  /*17920*/  LDC R6, c[0x0][0x448] ;  /* 0x00011200ff067b82 */ /* 0x000e220000000800 */
[----:B------:R-:W-:Y:S02]  /*17930*/  ULDC UR4, c[0x0][0x9d8] ;  /* 0x0002760000047ab9 */ /* 0x000fe40000000800 */
[----:B------:R-:W2:Y:S04]  /*17940*/  LDL R69, [R1+0x68] ;  /* 0x0000680001457983 */ /* 0x000ea80000100800 */
[----:B------:R-:W3:Y:S04]  /*17950*/  LDL R65, [R1+0x70] ;  /* 0x0000700001417983 */ /* 0x000ee80000100800 */
[----:B------:R-:W4:Y:S04]  /*17960*/  LDL R21, [R1+0x74] ;  /* 0x0000740001157983 */ /* 0x000f280000100800 */
[----:B------:R-:W5:Y:S01]  /*17970*/  LDL R67, [R1+0x6c] ;  /* 0x00006c0001437983 */ /* 0x000f620000100800 */
[----:B------:R-:W-:Y:S01]  /*17980*/  VIADD R0, R0, 0x38840 ;  /* 0x0003884000007836 */ /* 0x000fe20000000000 */
[----:B------:R-:W-:Y:S01]  /*17990*/  ULDC UR38, c[0x0][0x9d8] ;  /* 0x0002760000267ab9 */ /* 0x000fe20000000800 */
[----:B------:R-:W-:Y:S01]  /*179a0*/  ULDC UR39, c[0x0][0x9d8] ;  /* 0x0002760000277ab9 */ /* 0x000fe20000000800 */
[----:B------:R-:W-:Y:S01]  /*179b0*/  ULDC UR42, c[0x0][0x988] ;  /* 0x00026200002a7ab9 */ /* 0x000fe20000000800 */
[----:B------:R-:W-:Y:S01]  /*179c0*/  ULDC UR43, c[0x0][0x988] ;  /* 0x00026200002b7ab9 */ /* 0x000fe20000000800 */
[----:B0-----:R-:W-:-:S13]  /*179d0*/  ISETP.NE.AND P1, PT, R6, 0x1, PT ;  /* 0x000000010600780c */ /* 0x001fda0003f25270 */
[----:B------:R-:W0:Y:S08]  /*179e0*/  @P1 LDC R13, c[0x0][0x44c] ;  /* 0x00011300ff0d1b82 */ /* 0x000e300000000800 */
[----:B------:R-:W1:Y:S01]  /*179f0*/  @P1 LDC R15, c[0x0][0x450] ;  /* 0x00011400ff0f1b82 */ /* 0x000e620000000800 */
[----:B------:R-:W-:Y:S01]  /*17a00*/  FMUL.FTZ R58, R58, UR4 ;  /* 0x000000043a3a7c20 */ /* 0x000fe20008410000 */
[----:B------:R-:W-:Y:S01]  /*17a10*/  FMUL.FTZ R59, R59, UR4 ;  /* 0x000000043b3b7c20 */ /* 0x000fe20008410000 */
[----:B------:R-:W-:Y:S01]  /*17a20*/  FMUL.FTZ R62, R62, UR4 ;  /* 0x000000043e3e7c20 */ /* 0x000fe20008410000 */
[----:B------:R-:W-:Y:S01]  /*17a30*/  FMUL.FTZ R50, R50, UR4 ;  /* 0x0000000432327c20 */ /* 0x000fe20008410000 */
[----:B------:R-:W-:-:S02]  /*17a40*/  FMUL.FTZ R63, R63, UR4 ;  /* 0x000000043f3f7c20 */ /* 0x000fc40008410000 */
[----:B------:R-:W5:Y:S08]  /*17a50*/  MUFU.TANH R58, R58 ;  /* 0x0000003a003a7308 */ /* 0x000f700000002400 */
[----:B------:R-:W5:Y:S01]  /*17a60*/  MUFU.TANH R59, R59 ;  /* 0x0000003b003b7308 */ /* 0x000f620000002400 */
[----:B------:R-:W-:-:S07]  /*17a70*/  FMUL.FTZ R51, R51, UR4 ;  /* 0x0000000433337c20 */ /* 0x000fce0008410000 */
[----:B------:R-:W5:Y:S08]  /*17a80*/  MUFU.TANH R70, R62 ;  /* 0x0000003e00467308 */ /* 0x000f700000002400 */
[----:B------:R5:W-:Y:S01]  /*17a90*/  MUFU.TANH R12, R50 ;  /* 0x00000032000c7308 */ /* 0x000be20000002400 */
[----:B------:R-:W-:Y:S01]  /*17aa0*/  FMUL.FTZ R43, R43, UR4 ;  /* 0x000000042b2b7c20 */ /* 0x000fe20008410000 */
[----:B------:R-:W-:-:S06]  /*17ab0*/  FMUL.FTZ R54, R54, UR4 ;  /* 0x0000000436367c20 */ /* 0x000fcc0008410000 */
[----:B------:R-:W5:Y:S01]  /*17ac0*/  MUFU.TANH R63, R63 ;  /* 0x0000003f003f7308 */ /* 0x000f620000002400 */
[----:B------:R-:W-:Y:S01]  /*17ad0*/  FMUL.FTZ R11, R48, UR4 ;  /* 0x00000004300b7c20 */ /* 0x000fe20008410000 */
[----:B------:R-:W-:Y:S01]  /*17ae0*/  FMUL.FTZ R47, R47, UR4 ;  /* 0x000000042f2f7c20 */ /* 0x000fe20008410000 */
[----:B------:R-:W-:Y:S01]  /*17af0*/  FMUL.FTZ R9, R49, UR4 ;  /* 0x0000000431097c20 */ /* 0x000fe20008410000 */
[----:B------:R-:W-:-:S04]  /*17b00*/  FMUL.FTZ R55, R55, UR4 ;  /* 0x0000000437377c20 */ /* 0x000fc80008410000 */
[----:B------:R-:W5:Y:S01]  /*17b10*/  MUFU.TANH R51, R51 ;  /* 0x0000003300337308 */ /* 0x000f620000002400 */
[----:B------:R-:W-:-:S07]  /*17b20*/  FMUL.FTZ R42, R42, UR4 ;  /* 0x000000042a2a7c20 */ /* 0x000fce0008410000 */
[----:B------:R5:W-:Y:S08]  /*17b30*/  MUFU.TANH R48, R43 ;  /* 0x0000002b00307308 */ /* 0x000bf00000002400 */
[----:B------:R-:W5:Y:S08]  /*17b40*/  MUFU.TANH R54, R54 ;  /* 0x0000003600367308 */ /* 0x000f700000002400 */
[----:B------:R5:W-:Y:S01]  /*17b50*/  MUFU.TANH R49, R47 ;  /* 0x0000002f00317308 */ /* 0x000be20000002400 */
[----:B------:R-:W-:-:S07]  /*17b60*/  FMUL.FTZ R46, R46, UR4 ;  /* 0x000000042e2e7c20 */ /* 0x000fce0008410000 */
[----:B------:R-:W5:Y:S08]  /*17b70*/  MUFU.TANH R14, R55 ;  /* 0x00000037000e7308 */ /* 0x000f700000002400 */
[----:B------:R5:W5:Y:S01]  /*17b80*/  MUFU.TANH R20, R42 ;  /* 0x0000002a00147308 */ /* 0x000b620000002400 */
[----:B------:R-:W-:Y:S01]  /*17b90*/  FMUL.FTZ R34, R34, UR4 ;  /* 0x0000000422227c20 */ /* 0x000fe20008410000 */
[----:B------:R-:W-:-:S06]  /*17ba0*/  FMUL.FTZ R35, R35, UR4 ;  /* 0x0000000423237c20 */ /* 0x000fcc0008410000 */
[----:B------:R-:W5:Y:S01]  /*17bb0*/  MUFU.TANH R46, R46 ;  /* 0x0000002e002e7308 */ /* 0x000f620000002400 */
[----:B------:R-:W-:Y:S01]  /*17bc0*/  FMUL.FTZ R38, R38, UR4 ;  /* 0x0000000426267c20 */ /* 0x000fe20008410000 */
[----:B------:R-:W-:-:S06]  /*17bd0*/  FMUL.FTZ R39, R39, UR4 ;  /* 0x0000000427277c20 */ /* 0x000fcc0008410000 */
[----:B------:R5:W5:Y:S01]  /*17be0*/  MUFU.TANH R55, R34 ;  /* 0x0000002200377308 */ /* 0x000b620000002400 */
[----:B------:R-:W-:-:S07]  /*17bf0*/  FMUL.FTZ R3, R56, UR4 ;  /* 0x0000000438037c20 */ /* 0x000fce0008410000 */
[----:B------:R-:W5:Y:S08]  /*17c00*/  MUFU.TANH R35, R35 ;  /* 0x0000002300237308 */ /* 0x000f700000002400 */
[----:B------:R5:W5:Y:S01]  /*17c10*/  MUFU.TANH R56, R38 ;  /* 0x0000002600387308 */ /* 0x000b620000002400 */
[----:B------:R-:W-:-:S07]  /*17c20*/  FMUL.FTZ R27, R27, UR4 ;  /* 0x000000041b1b7c20 */ /* 0x000fce0008410000 */
[----:B------:R-:W5:Y:S01]  /*17c30*/  MUFU.TANH R39, R39 ;  /* 0x0000002700277308 */ /* 0x000f620000002400 */
[----:B------:R-:W-:-:S07]  /*17c40*/  FMUL.FTZ R31, R31, UR4 ;  /* 0x000000041f1f7c20 */ /* 0x000fce0008410000 */
[----:B------:R-:W-:Y:S08]  /*17c50*/  MUFU.TANH R80, R27 ;  /* 0x0000001b00507308 */ /* 0x000ff00000002400 */
[----:B------:R-:W-:Y:S01]  /*17c60*/  MUFU.TANH R31, R31 ;  /* 0x0000001f001f7308 */ /* 0x000fe20000002400 */
[----:B--2---:R-:W-:-:S05]  /*17c70*/  IADD3 R6, R8, R69, RZ ;  /* 0x0000004508067210 */ /* 0x004fca0007ffe0ff */
[----:B0-----:R-:W-:-:S04]  /*17c80*/  @P1 IMAD.HI.U32 R8, R6, R13, RZ ;  /* 0x0000000d06081227 */ /* 0x001fc800078e00ff */
[----:B------:R-:W-:Y:S01]  /*17c90*/  IMAD.MOV.U32 R13, RZ, RZ, R6 ;  /* 0x000000ffff0d7224 */ /* 0x000fe200078e0006 */
[----:B-1----:R-:W-:-:S05]  /*17ca0*/  @P1 SHF.R.U32.HI R13, RZ, R15, R8 ;  /* 0x0000000fff0d1219 */ /* 0x002fca0000011608 */
[----:B------:R-:W0:Y:S01]  /*17cb0*/  SHFL.IDX PT, R10, R13, 0x1, 0x1c1f ;  /* 0x003c1f000d0a7f89 */ /* 0x000e2200000e0000 */
[----:B------:R-:W-:Y:S02]  /*17cc0*/  IMAD.MOV.U32 R15, RZ, RZ, -0x50 ;  /* 0xffffffb0ff0f7424 */ /* 0x000fe400078e00ff */
[C---:B---3--:R-:W-:Y:S02]  /*17cd0*/  IMAD R6, R2.reuse, -0x50, R65 ;  /* 0xffffffb002067824 */ /* 0x048fe400078e0241 */
[----:B------:R-:W-:Y:S02]  /*17ce0*/  IMAD R8, R2, R15, 0x51 ;  /* 0x0000005102087424 */ /* 0x000fe400078e020f */
[----:B------:R-:W-:Y:S02]  /*17cf0*/  VIADD R6, R6, 0x50 ;  /* 0x0000005006067836 */ /* 0x000fe40000000000 */
[C---:B----4-:R-:W-:Y:S02]  /*17d00*/  IMAD R8, R21.reuse, -0x2, R8 ;  /* 0xfffffffe15087824 */ /* 0x050fe400078e0208 */
[----:B------:R-:W-:-:S03]  /*17d10*/  IMAD R15, R21, -0x2, R6 ;  /* 0xfffffffe150f7824 */ /* 0x000fc600078e0206 */
[----:B-----5:R-:W-:-:S04]  /*17d20*/  IADD3 R50, -R67, R8, R65 ;  /* 0x0000000843327210 */ /* 0x020fc80007ffe141 */
[----:B0-----:R-:W-:-:S04]  /*17d30*/  VIADDMNMX R21, R10, R50, R15, PT ;  /* 0x000000320a157246 */ /* 0x001fc8000380010f */
[C---:B------:R-:W-:Y:S02]  /*17d40*/  ISETP.GT.AND P2, PT, R21.reuse, RZ, PT ;  /* 0x000000ff1500720c */ /* 0x040fe40003f44270 */
[C---:B------:R-:W-:Y:S02]  /*17d50*/  ISETP.GT.AND P3, PT, R21.reuse, 0x1, PT ;  /* 0x000000011500780c */ /* 0x040fe40003f64270 */
[----:B------:R-:W-:Y:S02]  /*17d60*/  ISETP.GT.AND P4, PT, R21, 0x8, PT ;  /* 0x000000081500780c */ /* 0x000fe40003f84270 */
[----:B------:R-:W-:Y:S02]  /*17d70*/  FSEL R62, R58, -INF , P2 ;  /* 0xff8000003a3e7808 */ /* 0x000fe40001000000 */
[----:B------:R-:W-:Y:S02]  /*17d80*/  FSEL R43, R59, -INF , P3 ;  /* 0xff8000003b2b7808 */ /* 0x000fe40001800000 */
[----:B------:R-:W-:-:S02]  /*17d90*/  ISETP.GT.AND P2, PT, R21, 0x9, PT ;  /* 0x000000091500780c */ /* 0x000fc40003f44270 */
[----:B------:R-:W-:Y:S02]  /*17da0*/  FSEL R70, R70, -INF , P4 ;  /* 0xff80000046467808 */ /* 0x000fe40002000000 */
[----:B------:R-:W-:Y:S02]  /*17db0*/  FMNMX.FTZ R47, R62, R43, !PT ;  /* 0x0000002b3e2f7209 */ /* 0x000fe40007810000 */
[----:B------:R-:W-:Y:S02]  /*17dc0*/  ISETP.GT.AND P3, PT, R21, 0x10, PT ;  /* 0x000000101500780c */ /* 0x000fe40003f64270 */
[----:B------:R-:W-:Y:S02]  /*17dd0*/  FSEL R42, R63, -INF , P2 ;  /* 0xff8000003f2a7808 */ /* 0x000fe40001000000 */
[----:B------:R-:W-:Y:S02]  /*17de0*/  FMNMX.FTZ R47, R70, R47, !PT ;  /* 0x0000002f462f7209 */ /* 0x000fe40007810000 */
        /* <DEDUP_REMOVED lines=9> */
[C---:B------:R-:W-:Y:S02]  /*17e80*/  ISETP.GT.AND P3, PT, R21.reuse, 0x20, PT ;  /* 0x000000201500780c */ /* 0x040fe40003f64270 */
[----:B------:R-:W-:Y:S02]  /*17e90*/  FSEL R14, R14, -INF , P2 ;  /* 0xff8000000e0e7808 */ /* 0x000fe40001000000 */
[----:B------:R-:W-:Y:S02]  /*17ea0*/  FMNMX.FTZ R47, R10, R47, !PT ;  /* 0x0000002f0a2f7209 */ /* 0x000fe40007810000 */
[----:B------:R-:W-:-:S02]  /*17eb0*/  ISETP.GT.AND P2, PT, R21, 0x21, PT ;  /* 0x000000211500780c */ /* 0x000fc40003f44270 */
[----:B------:R-:W-:Y:S02]  /*17ec0*/  FSEL R20, R20, -INF , P3 ;  /* 0xff80000014147808 */ /* 0x000fe40001800000 */
[----:B------:R-:W-:Y:S01]  /*17ed0*/  FMNMX.FTZ R47, R14, R47, !PT ;  /* 0x0000002f0e2f7209 */ /* 0x000fe20007810000 */
[----:B------:R-:W-:Y:S01]  /*17ee0*/  FMUL.FTZ R6, R26, UR4 ;  /* 0x000000041a067c20 */ /* 0x000fe20008410000 */
[C---:B------:R-:W-:Y:S02]  /*17ef0*/  ISETP.GT.AND P3, PT, R21.reuse, 0x28, PT ;  /* 0x000000281500780c */ /* 0x040fe40003f64270 */
[----:B------:R-:W-:Y:S02]  /*17f00*/  FSEL R26, R48, -INF , P2 ;  /* 0xff800000301a7808 */ /* 0x000fe40001000000 */
[----:B------:R-:W-:Y:S02]  /*17f10*/  FMNMX.FTZ R47, R20, R47, !PT ;  /* 0x0000002f142f7209 */ /* 0x000fe40007810000 */
[----:B------:R-:W-:-:S02]  /*17f20*/  ISETP.GT.AND P2, PT, R21, 0x29, PT ;  /* 0x000000291500780c */ /* 0x000fc40003f44270 */
[----:B------:R-:W-:Y:S02]  /*17f30*/  FSEL R34, R46, -INF , P3 ;  /* 0xff8000002e227808 */ /* 0x000fe40001800000 */
[----:B------:R-:W-:Y:S02]  /*17f40*/  FMNMX.FTZ R47, R26, R47, !PT ;  /* 0x0000002f1a2f7209 */ /* 0x000fe40007810000 */
[----:B------:R-:W-:Y:S02]  /*17f50*/  ISETP.GT.AND P3, PT, R21, 0x30, PT ;  /* 0x000000301500780c */ /* 0x000fe40003f64270 */
[----:B------:R-:W-:Y:S02]  /*17f60*/  FSEL R38, R49, -INF , P2 ;  /* 0xff80000031267808 */ /* 0x000fe40001000000 */
[----:B------:R-:W-:Y:S01]  /*17f70*/  FMNMX.FTZ R47, R34, R47, !PT ;  /* 0x0000002f222f7209 */ /* 0x000fe20007810000 */
[----:B------:R0:W1:Y:S01]  /*17f80*/  MUFU.TANH R78, R6 ;  /* 0x00000006004e7308 */ /* 0x0000620000002400 */
[----:B------:R-:W-:-:S02]  /*17f90*/  ISETP.GT.AND P2, PT, R21, 0x31, PT ;  /* 0x000000311500780c */ /* 0x000fc40003f44270 */
[----:B------:R-:W-:Y:S01]  /*17fa0*/  FMNMX.FTZ R47, R38, R47, !PT ;  /* 0x0000002f262f7209 */ /* 0x000fe20007810000 */
[----:B0-----:R-:W-:Y:S01]  /*17fb0*/  FMUL.FTZ R6, R30, UR4 ;  /* 0x000000041e067c20 */ /* 0x001fe20008410000 */
[----:B------:R-:W-:Y:S02]  /*17fc0*/  FSEL R30, R55, -INF , P3 ;  /* 0xff800000371e7808 */ /* 0x000fe40001800000 */
[----:B------:R-:W-:Y:S02]  /*17fd0*/  ISETP.GT.AND P3, PT, R21, 0x38, PT ;  /* 0x000000381500780c */ /* 0x000fe40003f64270 */
[----:B------:R-:W-:Y:S02]  /*17fe0*/  FSEL R46, R35, -INF , P2 ;  /* 0xff800000232e7808 */ /* 0x000fe40001000000 */
[----:B------:R-:W-:Y:S01]  /*17ff0*/  FMNMX.FTZ R47, R30, R47, !PT ;  /* 0x0000002f1e2f7209 */ /* 0x000fe20007810000 */
[----:B------:R-:W0:Y:S01]  /*18000*/  MUFU.TANH R6, R6 ;  /* 0x0000000600067308 */ /* 0x000e220000002400 */
[----:B------:R-:W-:-:S02]  /*18010*/  ISETP.GT.AND P2, PT, R21, 0x39, PT ;  /* 0x000000391500780c */ /* 0x000fc40003f44270 */
[----:B------:R-:W-:Y:S02]  /*18020*/  FSEL R48, R56, -INF , P3 ;  /* 0xff80000038307808 */ /* 0x000fe40001800000 */
[----:B------:R-:W-:Y:S02]  /*18030*/  FMNMX.FTZ R47, R46, R47, !PT ;  /* 0x0000002f2e2f7209 */ /* 0x000fe40007810000 */
[----:B------:R-:W-:Y:S02]  /*18040*/  ISETP.GT.AND P3, PT, R21, 0x40, PT ;  /* 0x000000401500780c */ /* 0x000fe40003f64270 */
[----:B------:R-:W-:Y:S02]  /*18050*/  FSEL R76, R39, -INF , P2 ;  /* 0xff800000274c7808 */ /* 0x000fe40001000000 */
[----:B------:R-:W-:Y:S02]  /*18060*/  FMNMX.FTZ R47, R48, R47, !PT ;  /* 0x0000002f302f7209 */ /* 0x000fe40007810000 */
[----:B------:R-:W-:-:S02]  /*18070*/  ISETP.GT.AND P2, PT, R21, 0x41, PT ;  /* 0x000000411500780c */ /* 0x000fc40003f44270 */
[----:B-1----:R-:W-:Y:S02]  /*18080*/  FSEL R78, R78, -INF , P3 ;  /* 0xff8000004e4e7808 */ /* 0x002fe40001800000 */
[----:B------:R-:W-:Y:S02]  /*18090*/  FMNMX.FTZ R47, R76, R47, !PT ;  /* 0x0000002f4c2f7209 */ /* 0x000fe40007810000 */
[C---:B------:R-:W-:Y:S02]  /*180a0*/  ISETP.GT.AND P3, PT, R21.reuse, 0x48, PT ;  /* 0x000000481500780c */ /* 0x040fe40003f64270 */
[----:B------:R-:W-:Y:S02]  /*180b0*/  FSEL R80, R80, -INF , P2 ;  /* 0xff80000050507808 */ /* 0x000fe40001000000 */
[----:B------:R-:W-:Y:S02]  /*180c0*/  FMNMX.FTZ R47, R78, R47, !PT ;  /* 0x0000002f4e2f7209 */ /* 0x000fe40007810000 */
[----:B------:R-:W-:-:S02]  /*180d0*/  ISETP.GT.AND P2, PT, R21, 0x49, PT ;  /* 0x000000491500780c */ /* 0x000fc40003f44270 */
[----:B0-----:R-:W-:Y:S02]  /*180e0*/  FSEL R82, R6, -INF , P3 ;  /* 0xff80000006527808 */ /* 0x001fe40001800000 */
[----:B------:R-:W-:Y:S02]  /*180f0*/  FMNMX.FTZ R47, R80, R47, !PT ;  /* 0x0000002f502f7209 */ /* 0x000fe40007810000 */
[----:B------:R-:W-:Y:S02]  /*18100*/  FSEL R6, R31, -INF , P2 ;  /* 0xff8000001f067808 */ /* 0x000fe40001000000 */
[----:B------:R-:W-:Y:S01]  /*18110*/  FMNMX.FTZ R47, R82, R47, !PT ;  /* 0x0000002f522f7209 */ /* 0x000fe20007810000 */
[----:B------:R-:W-:-:S03]  /*18120*/  FMUL.FTZ R52, R52, UR4 ;  /* 0x0000000434347c20 */ /* 0x000fc60008410000 */
[----:B------:R-:W-:Y:S01]  /*18130*/  FMNMX.FTZ R47, R6, R47, !PT ;  /* 0x0000002f062f7209 */ /* 0x000fe20007810000 */
[----:B------:R0:W-:Y:S01]  /*18140*/  MUFU.TANH R27, R52 ;  /* 0x00000034001b7308 */ /* 0x0001e20000002400 */
[----:B------:R-:W1:Y:S04]  /*18150*/  SHFL.IDX PT, R13, R13, RZ, 0x1c1f ;  /* 0x001c1fff0d0d7589 */ /* 0x000e6800000e0000 */
[----:B0-----:R-:W0:Y:S01]  /*18160*/  SHFL.BFLY PT, R52, R47, 0x2, 0x1f ;  /* 0x0c401f002f347f89 */ /* 0x001e2200000e0000 */
[----:B------:R-:W-:Y:S01]  /*18170*/  FMUL.FTZ R4, R57, UR4 ;  /* 0x0000000439047c20 */ /* 0x000fe20008410000 */
[----:B------:R-:W-:Y:S01]  /*18180*/  FMUL.FTZ R7, R60, UR4 ;  /* 0x000000043c077c20 */ /* 0x000fe20008410000 */
[----:B------:R-:W-:Y:S01]  /*18190*/  MUFU.TANH R3, R3 ;  /* 0x0000000300037308 */ /* 0x000fe20000002400 */
[----:B------:R-:W-:-:S07]  /*181a0*/  FMUL.FTZ R5, R61, UR4 ;  /* 0x000000043d057c20 */ /* 0x000fce0008410000 */
[----:B------:R-:W2:Y:S08]  /*181b0*/  MUFU.TANH R4, R4 ;  /* 0x0000000400047308 */ /* 0x000eb00000002400 */
[----:B------:R-:W3:Y:S01]  /*181c0*/  MUFU.TANH R7, R7 ;  /* 0x0000000700077308 */ /* 0x000ee20000002400 */
[----:B-1----:R-:W-:Y:S02]  /*181d0*/  VIADDMNMX R15, R13, R50, R15, PT ;  /* 0x000000320d0f7246 */ /* 0x002fe4000380010f */
[----:B0-----:R-:W-:-:S05]  /*181e0*/  FMNMX.FTZ R52, R47, R52, !PT ;  /* 0x000000342f347209 */ /* 0x001fca0007810000 */
[----:B------:R-:W0:Y:S01]  /*181f0*/  MUFU.TANH R5, R5 ;  /* 0x0000000500057308 */ /* 0x000e220000002400 */
[----:B------:R-:W-:Y:S01]  /*18200*/  FMUL.FTZ R32, R32, UR4 ;  /* 0x0000000420207c20 */ /* 0x000fe20008410000 */
[----:B------:R-:W1:Y:S01]  /*18210*/  SHFL.BFLY PT, R21, R52, 0x1, 0x1f ;  /* 0x0c201f0034157f89 */ /* 0x000e6200000e0000 */
[C---:B------:R-:W-:Y:S02]  /*18220*/  ISETP.GT.AND P2, PT, R15.reuse, RZ, PT ;  /* 0x000000ff0f00720c */ /* 0x040fe40003f44270 */
[----:B------:R-:W-:-:S03]  /*18230*/  ISETP.GT.AND P3, PT, R15, 0x1, PT ;  /* 0x000000010f00780c */ /* 0x000fc60003f64270 */
[----:B------:R-:W-:Y:S01]  /*18240*/  MUFU.TANH R11, R11 ;  /* 0x0000000b000b7308 */ /* 0x000fe20000002400 */
[----:B------:R-:W-:Y:S01]  /*18250*/  FMUL.FTZ R36, R36, UR4 ;  /* 0x0000000424247c20 */ /* 0x000fe20008410000 */
[----:B------:R-:W-:Y:S01]  /*18260*/  ISETP.GT.AND P4, PT, R15, 0x8, PT ;  /* 0x000000080f00780c */ /* 0x000fe20003f84270 */
[----:B------:R-:W-:Y:S01]  /*18270*/  FMUL.FTZ R53, R53, UR4 ;  /* 0x0000000435357c20 */ /* 0x000fe20008410000 */
[----:B--2---:R-:W-:-:S04]  /*18280*/  FSEL R13, R4, -INF , P3 ;  /* 0xff800000040d7808 */ /* 0x004fc80001800000 */
[----:B------:R-:W2:Y:S01]  /*18290*/  MUFU.TANH R9, R9 ;  /* 0x0000000900097308 */ /* 0x000ea20000002400 */
[----:B------:R-:W-:-:S07]  /*182a0*/  FMUL.FTZ R40, R40, UR4 ;  /* 0x0000000428287c20 */ /* 0x000fce0008410000 */
[----:B------:R4:W-:Y:S01]  /*182b0*/  MUFU.TANH R35, R32 ;  /* 0x0000002000237308 */ /* 0x0009e20000002400 */
[----:B------:R-:W-:Y:S01]  /*182c0*/  FMUL.FTZ R44, R44, UR4 ;  /* 0x000000042c2c7c20 */ /* 0x000fe20008410000 */
[----:B----4-:R-:W-:-:S06]  /*182d0*/  FSEL R32, R3, -INF , P2 ;  /* 0xff80000003207808 */ /* 0x010fcc0001000000 */
[----:B------:R3:W-:Y:S01]  /*182e0*/  MUFU.TANH R66, R36 ;  /* 0x0000002400427308 */ /* 0x0007e20000002400 */
[----:B------:R-:W-:Y:S02]  /*182f0*/  ISETP.GT.AND P2, PT, R15, 0x9, PT ;  /* 0x000000090f00780c */ /* 0x000fe40003f44270 */
[----:B------:R-:W-:Y:S01]  /*18300*/  FMNMX.FTZ R3, R32, R13, !PT ;  /* 0x0000000d20037209 */ /* 0x000fe20007810000 */
[----:B------:R-:W-:Y:S01]  /*18310*/  FMUL.FTZ R41, R41, UR4 ;  /* 0x0000000429297c20 */ /* 0x000fe20008410000 */
[----:B------:R-:W-:Y:S02]  /*18320*/  ISETP.GT.AND P3, PT, R15, 0x10, PT ;  /* 0x000000100f00780c */ /* 0x000fe40003f64270 */
[----:B---3--:R-:W-:Y:S01]  /*18330*/  FSEL R36, R7, -INF , P4 ;  /* 0xff80000007247808 */ /* 0x008fe20002000000 */
[----:B------:R-:W3:Y:S03]  /*18340*/  MUFU.TANH R53, R53 ;  /* 0x0000003500357308 */ /* 0x000ee60000002400 */
[----:B------:R-:W-:-:S05]  /*18350*/  FMNMX.FTZ R3, R36, R3, !PT ;  /* 0x0000000324037209 */ /* 0x000fca0007810000 */
[----:B------:R0:W4:Y:S02]  /*18360*/  MUFU.TANH R31, R40 ;  /* 0x00000028001f7308 */ /* 0x0001240000002400 */
[----:B0-----:R-:W-:-:S06]  /*18370*/  FSEL R40, R5, -INF , P2 ;  /* 0xff80000005287808 */ /* 0x001fcc0001000000 */
[----:B------:R0:W-:Y:S01]  /*18380*/  MUFU.TANH R58, R44 ;  /* 0x0000002c003a7308 */ /* 0x0001e20000002400 */
[----:B------:R-:W-:Y:S02]  /*18390*/  ISETP.GT.AND P2, PT, R15, 0x11, PT ;  /* 0x000000110f00780c */ /* 0x000fe40003f44270 */
[----:B------:R-:W-:Y:S01]  /*183a0*/  FMNMX.FTZ R3, R40, R3, !PT ;  /* 0x0000000328037209 */ /* 0x000fe20007810000 */
[----:B------:R-:W-:Y:S01]  /*183b0*/  FMUL.FTZ R45, R45, UR4 ;  /* 0x000000042d2d7c20 */ /* 0x000fe20008410000 */
[----:B--2---:R-:W-:Y:S02]  /*183c0*/  FSEL R50, R9, -INF , P2 ;  /* 0xff80000009327808 */ /* 0x004fe40001000000 */
[----:B0-----:R-:W-:Y:S01]  /*183d0*/  FSEL R44, R11, -INF , P3 ;  /* 0xff8000000b2c7808 */ /* 0x001fe20001800000 */
[----:B------:R-:W0:Y:S01]  /*183e0*/  MUFU.TANH R41, R41 ;  /* 0x0000002900297308 */ /* 0x000e220000002400 */
[----:B------:R-:W-:Y:S02]  /*183f0*/  ISETP.GT.AND P3, PT, R15, 0x18, PT ;  /* 0x000000180f00780c */ /* 0x000fe40003f64270 */
[----:B------:R-:W-:-:S02]  /*18400*/  FMNMX.FTZ R5, R44, R3, !PT ;  /* 0x000000032c057209 */ /* 0x000fc40007810000 */
[----:B-1----:R-:W-:Y:S02]  /*18410*/  FMNMX.FTZ R4, R52, R21, !PT ;  /* 0x0000001534047209 */ /* 0x002fe40007810000 */
[----:B------:R-:W-:Y:S02]  /*18420*/  ISETP.GT.AND P2, PT, R15, 0x19, PT ;  /* 0x000000190f00780c */ /* 0x000fe40003f44270 */
[----:B------:R-:W-:Y:S02]  /*18430*/  FSEL R52, R27, -INF , P3 ;  /* 0xff8000001b347808 */ /* 0x000fe40001800000 */
[----:B------:R-:W-:Y:S01]  /*18440*/  FMNMX.FTZ R5, R50, R5, !PT ;  /* 0x0000000532057209 */ /* 0x000fe20007810000 */
[----:B------:R-:W1:Y:S01]  /*18450*/  MUFU.TANH R45, R45 ;  /* 0x0000002d002d7308 */ /* 0x000e620000002400 */
[----:B------:R-:W-:Y:S01]  /*18460*/  FMUL.FTZ R28, R28, UR4 ;  /* 0x000000041c1c7c20 */ /* 0x000fe20008410000 */
[----:B------:R-:W-:Y:S01]  /*18470*/  ISETP.GT.AND P3, PT, R15, 0x20, PT ;  /* 0x000000200f00780c */ /* 0x000fe20003f64270 */
[----:B------:R-:W-:Y:S01]  /*18480*/  FMUL.FTZ R33, R33, UR4 ;  /* 0x0000000421217c20 */ /* 0x000fe20008410000 */
[----:B---3--:R-:W-:Y:S01]  /*18490*/  FSEL R54, R53, -INF , P2 ;  /* 0xff80000035367808 */ /* 0x008fe20001000000 */
[----:B------:R-:W-:Y:S01]  /*184a0*/  FMUL.FTZ R37, R37, UR4 ;  /* 0x0000000425257c20 */ /* 0x000fe20008410000 */
[----:B------:R-:W-:Y:S01]  /*184b0*/  FMNMX.FTZ R5, R52, R5, !PT ;  /* 0x0000000534057209 */ /* 0x000fe20007810000 */
[----:B------:R-:W-:Y:S01]  /*184c0*/  FMUL.FTZ R24, R24, UR4 ;  /* 0x0000000418187c20 */ /* 0x000fe20008410000 */
[----:B------:R-:W-:Y:S01]  /*184d0*/  FMUL.FTZ R25, R25, UR4 ;  /* 0x0000000419197c20 */ /* 0x000fe20008410000 */
[----:B------:R-:W-:Y:S01]  /*184e0*/  FMUL.FTZ R29, R29, UR4 ;  /* 0x000000041d1d7c20 */ /* 0x000fe20008410000 */
[----:B------:R-:W-:Y:S01]  /*184f0*/  ULDC UR4, c[0x0][0x988] ;  /* 0x0002620000047ab9 */ /* 0x000fe20000000800 */
[----:B------:R4:W-:Y:S01]  /*18500*/  MUFU.TANH R11, R28 ;  /* 0x0000001c000b7308 */ /* 0x0009e20000002400 */
[----:B------:R-:W-:Y:S01]  /*18510*/  MOV R3, UR4 ;  /* 0x0000000400037c02 */ /* 0x000fe20008000f00 */
[----:B------:R-:W2:Y:S01]  /*18520*/  @P1 LDC R27, c[0x0][0x450] ;  /* 0x00011400ff1b1b82 */ /* 0x000ea20000000800 */
[----:B------:R-:W-:-:S02]  /*18530*/  ISETP.GT.AND P2, PT, R15, 0x21, PT ;  /* 0x000000210f00780c */ /* 0x000fc40003f44270 */
[----:B------:R-:W-:Y:S02]  /*18540*/  FMNMX.FTZ R5, R54, R5, !PT ;  /* 0x0000000536057209 */ /* 0x000fe40007810000 */
[----:B----4-:R-:W-:Y:S01]  /*18550*/  FSEL R28, R31, -INF , P3 ;  /* 0xff8000001f1c7808 */ /* 0x010fe20001800000 */
[----:B------:R-:W3:Y:S01]  /*18560*/  MUFU.TANH R33, R33 ;  /* 0x0000002100217308 */ /* 0x000ee20000002400 */
[----:B------:R-:W-:Y:S01]  /*18570*/  ISETP.GT.AND P4, PT, R15, 0x28, PT ;  /* 0x000000280f00780c */ /* 0x000fe20003f84270 */
[----:B------:R-:W-:Y:S01]  /*18580*/  FMUL.FTZ R7, R4, R3 ;  /* 0x0000000304077220 */ /* 0x000fe20000410000 */
[----:B0-----:R-:W-:Y:S02]  /*18590*/  FSEL R56, R41, -INF , P2 ;  /* 0xff80000029387808 */ /* 0x001fe40001000000 */
[----:B------:R-:W-:Y:S02]  /*185a0*/  FMNMX.FTZ R5, R28, R5, !PT ;  /* 0x000000051c057209 */ /* 0x000fe40007810000 */
[----:B------:R-:W-:Y:S01]  /*185b0*/  FSETP.NEU.FTZ.AND P3, PT, R4, -INF , PT ;  /* 0xff8000000400780b */ /* 0x000fe20003f7d000 */
[----:B------:R0:W-:Y:S01]  /*185c0*/  MUFU.TANH R74, R29 ;  /* 0x0000001d004a7308 */ /* 0x0001e20000002400 */
[----:B------:R-:W-:-:S02]  /*185d0*/  ISETP.GT.AND P2, PT, R15, 0x29, PT ;  /* 0x000000290f00780c */ /* 0x000fc40003f44270 */
[----:B------:R-:W-:Y:S02]  /*185e0*/  FSEL R58, R58, -INF , P4 ;  /* 0xff8000003a3a7808 */ /* 0x000fe40002000000 */
[----:B------:R-:W-:Y:S02]  /*185f0*/  FMNMX.FTZ R5, R56, R5, !PT ;  /* 0x0000000538057209 */ /* 0x000fe40007810000 */
[----:B-1----:R-:W-:Y:S01]  /*18600*/  FSEL R60, R45, -INF , P2 ;  /* 0xff8000002d3c7808 */ /* 0x002fe20001000000 */
[----:B------:R-:W1:Y:S01]  /*18610*/  MUFU.TANH R37, R37 ;  /* 0x0000002500257308 */ /* 0x000e620000002400 */
[----:B0-----:R-:W-:Y:S02]  /*18620*/  FSEL R29, R7, RZ, P3 ;  /* 0x000000ff071d7208 */ /* 0x001fe40001800000 */
[C---:B------:R-:W-:Y:S02]  /*18630*/  ISETP.GT.AND P3, PT, R15.reuse, 0x30, PT ;  /* 0x000000300f00780c */ /* 0x040fe40003f64270 */
[----:B------:R-:W-:Y:S01]  /*18640*/  FMNMX.FTZ R5, R58, R5, !PT ;  /* 0x000000053a057209 */ /* 0x000fe20007810000 */
[----:B------:R-:W-:Y:S01]  /*18650*/  FFMA.FTZ R209, R62, R3, -R29 ;  /* 0x000000033ed17223 */ /* 0x000fe2000001081d */
[----:B------:R-:W-:Y:S01]  /*18660*/  ISETP.GT.AND P2, PT, R15, 0x31, PT ;  /* 0x000000310f00780c */ /* 0x000fe20003f44270 */
[----:B------:R-:W0:Y:S01]  /*18670*/  MUFU.TANH R39, R24 ;  /* 0x0000001800277308 */ /* 0x000e220000002400 */
[----:B------:R-:W-:-:S02]  /*18680*/  FSEL R62, R35, -INF , P3 ;  /* 0xff800000233e7808 */ /* 0x000fc40001800000 */
[----:B------:R-:W-:Y:S02]  /*18690*/  FMNMX.FTZ R5, R60, R5, !PT ;  /* 0x000000053c057209 */ /* 0x000fe40007810000 */
[----:B------:R-:W-:Y:S02]  /*186a0*/  ISETP.GT.AND P3, PT, R15, 0x38, PT ;  /* 0x000000380f00780c */ /* 0x000fe40003f64270 */
[----:B---3--:R-:W-:Y:S01]  /*186b0*/  FSEL R64, R33, -INF , P2 ;  /* 0xff80000021407808 */ /* 0x008fe20001000000 */
[----:B------:R-:W3:Y:S01]  /*186c0*/  MUFU.TANH R25, R25 ;  /* 0x0000001900197308 */ /* 0x000ee20000002400 */
[----:B------:R-:W-:Y:S02]  /*186d0*/  FMNMX.FTZ R5, R62, R5, !PT ;  /* 0x000000053e057209 */ /* 0x000fe40007810000 */
[----:B------:R-:W-:Y:S02]  /*186e0*/  ISETP.GT.AND P2, PT, R15, 0x39, PT ;  /* 0x000000390f00780c */ /* 0x000fe40003f44270 */
[----:B------:R-:W-:-:S02]  /*186f0*/  FSEL R66, R66, -INF , P3 ;  /* 0xff80000042427808 */ /* 0x000fc40001800000 */
[----:B------:R-:W-:Y:S02]  /*18700*/  FMNMX.FTZ R5, R64, R5, !PT ;  /* 0x0000000540057209 */ /* 0x000fe40007810000 */
[----:B------:R-:W-:Y:S02]  /*18710*/  ISETP.GT.AND P3, PT, R15, 0x40, PT ;  /* 0x000000400f00780c */ /* 0x000fe40003f64270 */
[----:B-1----:R-:W-:Y:S02]  /*18720*/  FSEL R68, R37, -INF , P2 ;  /* 0xff80000025447808 */ /* 0x002fe40001000000 */
[----:B------:R-:W-:Y:S01]  /*18730*/  FMNMX.FTZ R5, R66, R5, !PT ;  /* 0x0000000542057209 */ /* 0x000fe20007810000 */
[----:B------:R-:W-:Y:S01]  /*18740*/  FFMA.FTZ R7, R70, R3, -R29 ;  /* 0x0000000346077223 */ /* 0x000fe2000001081d */
[----:B------:R-:W-:Y:S02]  /*18750*/  ISETP.GT.AND P2, PT, R15, 0x41, PT ;  /* 0x000000410f00780c */ /* 0x000fe40003f44270 */
[----:B0-----:R-:W-:-:S02]  /*18760*/  FSEL R70, R39, -INF , P3 ;  /* 0xff80000027467808 */ /* 0x001fc40001800000 */
[----:B------:R-:W-:Y:S02]  /*18770*/  FMNMX.FTZ R5, R68, R5, !PT ;  /* 0x0000000544057209 */ /* 0x000fe40007810000 */
[----:B------:R-:W-:Y:S02]  /*18780*/  ISETP.GT.AND P3, PT, R15, 0x48, PT ;  /* 0x000000480f00780c */ /* 0x000fe40003f64270 */
[----:B---3--:R-:W-:Y:S02]  /*18790*/  FSEL R72, R25, -INF , P2 ;  /* 0xff80000019487808 */ /* 0x008fe40001000000 */
[----:B------:R-:W-:Y:S01]  /*187a0*/  FMNMX.FTZ R5, R70, R5, !PT ;  /* 0x0000000546057209 */ /* 0x000fe20007810000 */
[----:B------:R-:W-:Y:S01]  /*187b0*/  FFMA.FTZ R9, R42, R3, -R29 ;  /* 0x000000032a097223 */ /* 0x000fe2000001081d */
[----:B------:R-:W-:Y:S02]  /*187c0*/  ISETP.GT.AND P2, PT, R15, 0x49, PT ;  /* 0x000000490f00780c */ /* 0x000fe40003f44270 */
[----:B------:R-:W-:-:S02]  /*187d0*/  FSEL R42, R11, -INF , P3 ;  /* 0xff8000000b2a7808 */ /* 0x000fc40001800000 */
[----:B------:R-:W-:Y:S02]  /*187e0*/  FMNMX.FTZ R5, R72, R5, !PT ;  /* 0x0000000548057209 */ /* 0x000fe40007810000 */
[----:B------:R-:W-:Y:S02]  /*187f0*/  FSEL R74, R74, -INF , P2 ;  /* 0xff8000004a4a7808 */ /* 0x000fe40001000000 */
[----:B------:R-:W-:Y:S01]  /*18800*/  FMNMX.FTZ R5, R42, R5, !PT ;  /* 0x000000052a057209 */ /* 0x000fe20007810000 */
[----:B------:R0:W-:Y:S03]  /*18810*/  MUFU.EX2 R211, R7 ;  /* 0x0000000700d37308 */ /* 0x0001e60000000800 */
[----:B------:R-:W-:Y:S01]  /*18820*/  FMNMX.FTZ R5, R74, R5, !PT ;  /* 0x000000054a057209 */ /* 0x000fe20007810000 */
[----:B0-----:R-:W-:-:S04]  /*18830*/  FFMA.FTZ R7, R8, R3, -R29 ;  /* 0x0000000308077223 */ /* 0x001fc8000001081d */
[----:B------:R-:W0:Y:S02]  /*18840*/  SHFL.BFLY PT, R8, R5, 0x2, 0x1f ;  /* 0x0c401f0005087f89 */ /* 0x000e2400000e0000 */
[----:B0-----:R-:W-:-:S05]  /*18850*/  FMNMX.FTZ R8, R5, R8, !PT ;  /* 0x0000000805087209 */ /* 0x001fca0007810000 */
[----:B------:R-:W0:Y:S01]  /*18860*/  SHFL.BFLY PT, R5, R8, 0x1, 0x1f ;  /* 0x0c201f0008057f89 */ /* 0x000e2200000e0000 */
[----:B------:R1:W-:Y:S01]  /*18870*/  MUFU.EX2 R205, R7 ;  /* 0x0000000700cd7308 */ /* 0x0003e20000000800 */
[----:B------:R-:W-:Y:S01]  /*18880*/  FFMA.FTZ R24, R43, R3, -R29 ;  /* 0x000000032b187223 */ /* 0x000fe2000001081d */
[----:B0-----:R-:W-:Y:S02]  /*18890*/  FMNMX.FTZ R5, R8, R5, !PT ;  /* 0x0000000508057209 */ /* 0x001fe40007810000 */
[----:B------:R-:W0:Y:S02]  /*188a0*/  @P1 LDC R8, c[0x0][0x44c] ;  /* 0x00011300ff081b82 */ /* 0x000e240000000800 */
[C---:B------:R-:W-:Y:S01]  /*188b0*/  FSETP.NEU.FTZ.AND P2, PT, R5.reuse, -INF , PT ;  /* 0xff8000000500780b */ /* 0x040fe20003f5d000 */
[----:B-1----:R-:W-:-:S05]  /*188c0*/  FMUL.FTZ R7, R5, R3 ;  /* 0x0000000305077220 */ /* 0x002fca0000410000 */
[----:B------:R-:W-:-:S05]  /*188d0*/  FSEL R7, R7, RZ, P2 ;  /* 0x000000ff07077208 */ /* 0x000fca0001000000 */
[-CC-:B------:R-:W-:Y:S01]  /*188e0*/  FFMA.FTZ R32, R32, R3.reuse, -R7.reuse ;  /* 0x0000000320207223 */ /* 0x180fe20000010807 */
[-CC-:B------:R-:W-:Y:S01]  /*188f0*/  FFMA.FTZ R13, R13, R3.reuse, -R7.reuse ;  /* 0x000000030d0d7223 */ /* 0x180fe20000010807 */
[-CC-:B------:R-:W-:Y:S01]  /*18900*/  FFMA.FTZ R36, R36, R3.reuse, -R7.reuse ;  /* 0x0000000324247223 */ /* 0x180fe20000010807 */
[----:B------:R-:W-:Y:S01]  /*18910*/  MUFU.EX2 R209, R209 ;  /* 0x000000d100d17308 */ /* 0x000fe20000000800 */
[----:B------:R-:W-:-:S07]  /*18920*/  FFMA.FTZ R40, R40, R3, -R7 ;  /* 0x0000000328287223 */ /* 0x000fce0000010807 */
[----:B------:R-:W-:Y:S01]  /*18930*/  MUFU.EX2 R24, R24 ;  /* 0x0000001800187308 */ /* 0x000fe20000000800 */
[----:B------:R-:W-:-:S07]  /*18940*/  FFMA.FTZ R44, R44, R3, -R7 ;  /* 0x000000032c2c7223 */ /* 0x000fce0000010807 */
[----:B------:R-:W-:Y:S08]  /*18950*/  MUFU.EX2 R32, R32 ;  /* 0x0000002000207308 */ /* 0x000ff00000000800 */
[----:B------:R-:W1:Y:S01]  /*18960*/  MUFU.EX2 R13, R13 ;  /* 0x0000000d000d7308 */ /* 0x000e620000000800 */
[-CC-:B------:R-:W-:Y:S01]  /*18970*/  FFMA.FTZ R12, R12, R3.reuse, -R29.reuse ;  /* 0x000000030c0c7223 */ /* 0x180fe2000001081d */
[----:B------:R-:W-:-:S06]  /*18980*/  FFMA.FTZ R14, R14, R3, -R29 ;  /* 0x000000030e0e7223 */ /* 0x000fcc000001081d */
[----:B------:R-:W3:Y:S01]  /*18990*/  MUFU.EX2 R36, R36 ;  /* 0x0000002400247308 */ /* 0x000ee20000000800 */
[----:B0-----:R-:W-:-:S04]  /*189a0*/  @P1 IMAD.HI.U32 R8, R69, R8, RZ ;  /* 0x0000000845081227 */ /* 0x001fc800078e00ff */
[----:B------:R-:W-:-:S03]  /*189b0*/  FFMA.FTZ R50, R50, R3, -R7 ;  /* 0x0000000332327223 */ /* 0x000fc60000010807 */
[----:B------:R-:W-:Y:S01]  /*189c0*/  MUFU.EX2 R84, R9 ;  /* 0x0000000900547308 */ /* 0x000fe20000000800 */
[----:B------:R-:W-:-:S07]  /*189d0*/  FFMA.FTZ R52, R52, R3, -R7 ;  /* 0x0000000334347223 */ /* 0x000fce0000010807 */
[----:B------:R-:W0:Y:S01]  /*189e0*/  MUFU.EX2 R9, R40 ;  /* 0x0000002800097308 */ /* 0x000e220000000800 */
[----:B------:R-:W-:Y:S01]  /*189f0*/  FFMA.FTZ R10, R10, R3, -R29 ;  /* 0x000000030a0a7223 */ /* 0x000fe2000001081d */
[----:B-1----:R-:W-:-:S06]  /*18a00*/  FADD.FTZ R31, R32, R13 ;  /* 0x0000000d201f7221 */ /* 0x002fcc0000010000 */
[----:B------:R-:W1:Y:S01]  /*18a10*/  MUFU.EX2 R44, R44 ;  /* 0x0000002c002c7308 */ /* 0x000e620000000800 */
[----:B------:R-:W-:-:S07]  /*18a20*/  FFMA.FTZ R54, R54, R3, -R7 ;  /* 0x0000000336367223 */ /* 0x000fce0000010807 */
[----:B------:R4:W-:Y:S08]  /*18a30*/  MUFU.EX2 R207, R14 ;  /* 0x0000000e00cf7308 */ /* 0x0009f00000000800 */
[----:B------:R-:W5:Y:S01]  /*18a40*/  MUFU.EX2 R12, R12 ;  /* 0x0000000c000c7308 */ /* 0x000f620000000800 */
[----:B----4-:R-:W-:Y:S01]  /*18a50*/  IMAD.MOV.U32 R14, RZ, RZ, R69 ;  /* 0x000000ffff0e7224 */ /* 0x010fe200078e0045 */
[----:B--2---:R-:W-:Y:S01]  /*18a60*/  @P1 SHF.R.U32.HI R14, RZ, R27, R8 ;  /* 0x0000001bff0e1219 */ /* 0x004fe20000011608 */
[----:B------:R-:W-:-:S05]  /*18a70*/  FADD.FTZ R8, R209, R24 ;  /* 0x00000018d1087221 */ /* 0x000fca0000010000 */
[----:B------:R-:W2:Y:S01]  /*18a80*/  MUFU.EX2 R11, R50 ;  /* 0x00000032000b7308 */ /* 0x000ea20000000800 */
[----:B------:R-:W-:Y:S01]  /*18a90*/  FADD.FTZ R33, R211, R8 ;  /* 0x00000008d3217221 */ /* 0x000fe20000010000 */
[----:B---3--:R-:W-:Y:S01]  /*18aa0*/  FADD.FTZ R8, R36, R31 ;  /* 0x0000001f24087221 */ /* 0x008fe20000010000 */
[----:B------:R-:W-:-:S05]  /*18ab0*/  FFMA.FTZ R28, R28, R3, -R7 ;  /* 0x000000031c1c7223 */ /* 0x000fca0000010807 */
[----:B------:R-:W3:Y:S01]  /*18ac0*/  MUFU.EX2 R52, R52 ;  /* 0x0000003400347308 */ /* 0x000ee20000000800 */
[----:B------:R-:W-:Y:S01]  /*18ad0*/  FFMA.FTZ R20, R20, R3, -R29 ;  /* 0x0000000314147223 */ /* 0x000fe2000001081d */
[----:B0-----:R-:W-:Y:S01]  /*18ae0*/  FADD.FTZ R31, R9, R8 ;  /* 0x00000008091f7221 */ /* 0x001fe20000010000 */
[----:B------:R-:W-:Y:S01]  /*18af0*/  PRMT R0, R229, 0x654, R0 ;  /* 0x00000654e5007816 */ /* 0x000fe20000000000 */
[----:B------:R-:W-:-:S04]  /*18b00*/  FADD.FTZ R33, R84, R33 ;  /* 0x0000002154217221 */ /* 0x000fc80000010000 */
[----:B------:R-:W0:Y:S01]  /*18b10*/  MUFU.EX2 R10, R10 ;  /* 0x0000000a000a7308 */ /* 0x000e220000000800 */
[-C--:B------:R-:W-:Y:S01]  /*18b20*/  FFMA.FTZ R56, R56, R3.reuse, -R7 ;  /* 0x0000000338387223 */ /* 0x080fe20000010807 */
[----:B-1----:R-:W-:Y:S01]  /*18b30*/  FADD.FTZ R8, R44, R31 ;  /* 0x0000001f2c087221 */ /* 0x002fe20000010000 */
[-C--:B------:R-:W-:Y:S01]  /*18b40*/  FFMA.FTZ R58, R58, R3.reuse, -R7 ;  /* 0x000000033a3a7223 */ /* 0x080fe20000010807 */
[----:B------:R5:W-:Y:S04]  /*18b50*/  SYNCS.ARRIVE.TRANS64.RED.A1T0 RZ, [R0+URZ], RZ ;  /* 0x000000ff00ff79a7 */ /* 0x000be8000810043f */
[----:B------:R-:W1:Y:S01]  /*18b60*/  MUFU.EX2 R15, R54 ;  /* 0x00000036000f7308 */ /* 0x000e620000000800 */
[-CC-:B------:R-:W-:Y:S01]  /*18b70*/  FFMA.FTZ R26, R26, R3.reuse, -R29.reuse ;  /* 0x000000031a1a7223 */ /* 0x180fe2000001081d */
[----:B------:R-:W-:Y:S01]  /*18b80*/  FFMA.FTZ R34, R34, R3, -R29 ;  /* 0x0000000322227223 */ /* 0x000fe2000001081d */
[----:B-----5:R-:W-:-:S05]  /*18b90*/  FADD.FTZ R0, R12, R33 ;  /* 0x000000210c007221 */ /* 0x020fca0000010000 */
[----:B------:R-:W4:Y:S01]  /*18ba0*/  MUFU.EX2 R28, R28 ;  /* 0x0000001c001c7308 */ /* 0x000f220000000800 */
[----:B--2---:R-:W-:Y:S01]  /*18bb0*/  FADD.FTZ R31, R11, R8 ;  /* 0x000000080b1f7221 */ /* 0x004fe20000010000 */
[----:B------:R-:W-:Y:S01]  /*18bc0*/  FADD.FTZ R33, R205, R0 ;  /* 0x00000000cd217221 */ /* 0x000fe20000010000 */
[----:B------:R-:W-:-:S05]  /*18bd0*/  FFMA.FTZ R60, R60, R3, -R7 ;  /* 0x000000033c3c7223 */ /* 0x000fca0000010807 */
[----:B------:R-:W2:Y:S01]  /*18be0*/  MUFU.EX2 R20, R20 ;  /* 0x0000001400147308 */ /* 0x000ea20000000800 */
[----:B------:R-:W-:Y:S01]  /*18bf0*/  FFMA.FTZ R0, R6, R3, -R29 ;  /* 0x0000000306007223 */ /* 0x000fe2000001081d */
[----:B---3--:R-:W-:-:S06]  /*18c00*/  FADD.FTZ R6, R52, R31 ;  /* 0x0000001f34067221 */ /* 0x008fcc0000010000 */
[----:B------:R-:W3:Y:S01]  /*18c10*/  MUFU.EX2 R21, R56 ;  /* 0x0000003800157308 */ /* 0x000ee20000000800 */
[-C--:B------:R-:W-:Y:S01]  /*18c20*/  FFMA.FTZ R62, R62, R3.reuse, -R7 ;  /* 0x000000033e3e7223 */ /* 0x080fe20000010807 */
[----:B------:R-:W-:Y:S01]  /*18c30*/  FFMA.FTZ R38, R38, R3, -R29 ;  /* 0x0000000326267223 */ /* 0x000fe2000001081d */
[----:B0-----:R-:W-:-:S05]  /*18c40*/  FADD.FTZ R8, R10, R33 ;  /* 0x000000210a087221 */ /* 0x001fca0000010000 */
[----:B------:R-:W0:Y:S01]  /*18c50*/  MUFU.EX2 R201, R26 ;  /* 0x0000001a00c97308 */ /* 0x000e220000000800 */
[----:B------:R-:W-:Y:S01]  /*18c60*/  FFMA.FTZ R30, R30, R3, -R29 ;  /* 0x000000031e1e7223 */ /* 0x000fe2000001081d */
[----:B------:R-:W-:Y:S01]  /*18c70*/  IADD3 R14, R14, R65, -R67 ;  /* 0x000000410e0e7210 */ /* 0x000fe20007ffe843 */
[----:B-1----:R-:W-:-:S05]  /*18c80*/  FADD.FTZ R31, R15, R6 ;  /* 0x000000060f1f7221 */ /* 0x002fca0000010000 */
[----:B------:R-:W1:Y:S01]  /*18c90*/  MUFU.EX2 R58, R58 ;  /* 0x0000003a003a7308 */ /* 0x000e620000000800 */
[----:B------:R-:W-:Y:S01]  /*18ca0*/  FFMA.FTZ R64, R64, R3, -R7 ;  /* 0x0000000340407223 */ /* 0x000fe20000010807 */
[----:B------:R-:W-:-:S06]  /*18cb0*/  FADD.FTZ R33, R207, R8 ;  /* 0x00000008cf217221 */ /* 0x000fcc0000010000 */
[----:B------:R-:W5:Y:S01]  /*18cc0*/  MUFU.EX2 R34, R34 ;  /* 0x0000002200227308 */ /* 0x000f620000000800 */
[----:B----4-:R-:W-:Y:S01]  /*18cd0*/  FADD.FTZ R8, R28, R31 ;  /* 0x0000001f1c087221 */ /* 0x010fe20000010000 */
[----:B------:R-:W-:-:S06]  /*18ce0*/  FFMA.FTZ R66, R66, R3, -R7 ;  /* 0x0000000342427223 */ /* 0x000fcc0000010807 */
[----:B------:R-:W4:Y:S01]  /*18cf0*/  MUFU.EX2 R25, R60 ;  /* 0x0000003c00197308 */ /* 0x000f220000000800 */
[----:B------:R-:W-:-:S04]  /*18d00*/  IMAD.HI R14, R14, 0x66666667, RZ ;  /* 0x666666670e0e7827 */ /* 0x000fc800078e02ff */
[----:B--2---:R-:W-:-:S03]  /*18d10*/  FADD.FTZ R6, R20, R33 ;  /* 0x0000002114067221 */ /* 0x004fc60000010000 */
[----:B------:R-:W2:Y:S01]  /*18d20*/  MUFU.EX2 R203, R38 ;  /* 0x0000002600cb7308 */ /* 0x000ea20000000800 */
[----:B---3--:R-:W-:-:S07]  /*18d30*/  FADD.FTZ R31, R21, R8 ;  /* 0x00000008151f7221 */ /* 0x008fce0000010000 */
[----:B------:R-:W3:Y:S01]  /*18d40*/  MUFU.EX2 R62, R62 ;  /* 0x0000003e003e7308 */ /* 0x000ee20000000800 */
[----:B------:R-:W-:Y:S01]  /*18d50*/  SHF.R.U32.HI R35, RZ, 0x1f, R14 ;  /* 0x0000001fff237819 */ /* 0x000fe2000001160e */
[----:B------:R-:W-:Y:S01]  /*18d60*/  FFMA.FTZ R68, R68, R3, -R7 ;  /* 0x0000000344447223 */ /* 0x000fe20000010807 */
[----:B0-----:R-:W-:-:S05]  /*18d70*/  FADD.FTZ R33, R201, R6 ;  /* 0x00000006c9217221 */ /* 0x001fca0000010000 */
[----:B------:R-:W0:Y:S01]  /*18d80*/  MUFU.EX2 R30, R30 ;  /* 0x0000001e001e7308 */ /* 0x000e220000000800 */
[----:B-1----:R-:W-:Y:S01]  /*18d90*/  FADD.FTZ R8, R58, R31 ;  /* 0x0000001f3a087221 */ /* 0x002fe20000010000 */
[----:B------:R-:W-:-:S06]  /*18da0*/  FFMA.FTZ R70, R70, R3, -R7 ;  /* 0x0000000346467223 */ /* 0x000fcc0000010807 */
[----:B------:R-:W1:Y:S01]  /*18db0*/  MUFU.EX2 R27, R64 ;  /* 0x00000040001b7308 */ /* 0x000e620000000800 */
[-CC-:B------:R-:W-:Y:S01]  /*18dc0*/  FFMA.FTZ R46, R46, R3.reuse, -R29.reuse ;  /* 0x000000032e2e7223 */ /* 0x180fe2000001081d */
[-CC-:B------:R-:W-:Y:S01]  /*18dd0*/  FFMA.FTZ R48, R48, R3.reuse, -R29.reuse ;  /* 0x0000000330307223 */ /* 0x180fe2000001081d */
[-CC-:B------:R-:W-:Y:S01]  /*18de0*/  FFMA.FTZ R76, R76, R3.reuse, -R29.reuse ;  /* 0x000000034c4c7223 */ /* 0x180fe2000001081d */
[-CC-:B------:R-:W-:Y:S01]  /*18df0*/  FFMA.FTZ R78, R78, R3.reuse, -R29.reuse ;  /* 0x000000034e4e7223 */ /* 0x180fe2000001081d */
[----:B------:R-:W-:-:S03]  /*18e00*/  FFMA.FTZ R80, R80, R3, -R29 ;  /* 0x0000000350507223 */ /* 0x000fc6000001081d */
[----:B------:R-:W1:Y:S01]  /*18e10*/  MUFU.EX2 R66, R66 ;  /* 0x0000004200427308 */ /* 0x000e620000000800 */
[----:B------:R-:W-:Y:S01]  /*18e20*/  FFMA.FTZ R82, R82, R3, -R29 ;  /* 0x0000000352527223 */ /* 0x000fe2000001081d */
[----:B------:R-:W-:Y:S01]  /*18e30*/  LEA.HI.SX32 R6, R14, R35, 0x1b ;  /* 0x000000230e067211 */ /* 0x000fe200078fdaff */
[----:B-----5:R-:W-:Y:S01]  /*18e40*/  FADD.FTZ R14, R34, R33 ;  /* 0x00000021220e7221 */ /* 0x020fe20000010000 */
[----:B----4-:R-:W-:-:S04]  /*18e50*/  FADD.FTZ R31, R25, R8 ;  /* 0x00000008191f7221 */ /* 0x010fc80000010000 */
[----:B------:R-:W4:Y:S01]  /*18e60*/  MUFU.EX2 R29, R68 ;  /* 0x00000044001d7308 */ /* 0x000f220000000800 */
[-C--:B------:R-:W-:Y:S01]  /*18e70*/  FFMA.FTZ R72, R72, R3.reuse, -R7 ;  /* 0x0000000348487223 */ /* 0x080fe20000010807 */
[----:B--2---:R-:W-:Y:S01]  /*18e80*/  FADD.FTZ R33, R203, R14 ;  /* 0x0000000ecb217221 */ /* 0x004fe20000010000 */
[----:B---3--:R-:W-:Y:S01]  /*18e90*/  FADD.FTZ R8, R62, R31 ;  /* 0x0000001f3e087221 */ /* 0x008fe20000010000 */
[-CC-:B------:R-:W-:Y:S01]  /*18ea0*/  FFMA.FTZ R42, R42, R3.reuse, -R7.reuse ;  /* 0x000000032a2a7223 */ /* 0x180fe20000010807 */
[----:B------:R-:W-:-:S03]  /*18eb0*/  FFMA.FTZ R74, R74, R3, -R7 ;  /* 0x000000034a4a7223 */ /* 0x000fc60000010807 */
[----:B------:R-:W2:Y:S01]  /*18ec0*/  MUFU.EX2 R70, R70 ;  /* 0x0000004600467308 */ /* 0x000ea20000000800 */
[----:B------:R-:W-:Y:S01]  /*18ed0*/  F2FP.F16.F32.PACK_AB R205, R205, R12 ;  /* 0x0000000ccdcd723e */ /* 0x000fe200000000ff */
[----:B0-----:R-:W-:Y:S01]  /*18ee0*/  FADD.FTZ R12, R30, R33 ;  /* 0x000000211e0c7221 */ /* 0x001fe20000010000 */
[----:B-1----:R-:W-:-:S05]  /*18ef0*/  FADD.FTZ R33, R27, R8 ;  /* 0x000000081b217221 */ /* 0x002fca0000010000 */
[----:B------:R-:W0:Y:S01]  /*18f00*/  MUFU.EX2 R197, R46 ;  /* 0x0000002e00c57308 */ /* 0x000e220000000800 */
[----:B------:R-:W-:-:S07]  /*18f10*/  FADD.FTZ R8, R66, R33 ;  /* 0x0000002142087221 */ /* 0x000fce0000010000 */
[----:B------:R-:W1:Y:S01]  /*18f20*/  MUFU.EX2 R7, R72 ;  /* 0x0000004800077308 */ /* 0x000e620000000800 */
[----:B------:R-:W-:Y:S01]  /*18f30*/  F2FP.F16.F32.PACK_AB R210, R9, R36 ;  /* 0x0000002409d2723e */ /* 0x000fe200000000ff */
[----:B----4-:R-:W-:-:S06]  /*18f40*/  FADD.FTZ R9, R29, R8 ;  /* 0x000000081d097221 */ /* 0x010fcc0000010000 */
[----:B------:R-:W3:Y:S08]  /*18f50*/  MUFU.EX2 R48, R48 ;  /* 0x0000003000307308 */ /* 0x000ef00000000800 */
[----:B------:R-:W4:Y:S01]  /*18f60*/  MUFU.EX2 R42, R42 ;  /* 0x0000002a002a7308 */ /* 0x000f220000000800 */
[----:B--2---:R-:W-:-:S07]  /*18f70*/  FADD.FTZ R8, R70, R9 ;  /* 0x0000000946087221 */ /* 0x004fce0000010000 */
[----:B------:R-:W2:Y:S01]  /*18f80*/  MUFU.EX2 R199, R76 ;  /* 0x0000004c00c77308 */ /* 0x000ea20000000800 */
[----:B0-----:R-:W-:Y:S01]  /*18f90*/  FADD.FTZ R31, R197, R12 ;  /* 0x0000000cc51f7221 */ /* 0x001fe20000010000 */
[----:B-1----:R-:W-:-:S06]  /*18fa0*/  FADD.FTZ R9, R7, R8 ;  /* 0x0000000807097221 */ /* 0x002fcc0000010000 */
[----:B------:R-:W0:Y:S01]  /*18fb0*/  MUFU.EX2 R78, R78 ;  /* 0x0000004e004e7308 */ /* 0x000e220000000800 */
[----:B------:R-:W-:Y:S01]  /*18fc0*/  F2FP.F16.F32.PACK_AB R207, R207, R10 ;  /* 0x0000000acfcf723e */ /* 0x000fe200000000ff */
[----:B---3--:R-:W-:-:S06]  /*18fd0*/  FADD.FTZ R10, R48, R31 ;  /* 0x0000001f300a7221 */ /* 0x008fcc0000010000 */
[----:B------:R-:W1:Y:S01]  /*18fe0*/  MUFU.EX2 R193, R80 ;  /* 0x0000005000c17308 */ /* 0x000e620000000800 */
[----:B----4-:R-:W-:Y:S01]  /*18ff0*/  FADD.FTZ R226, R42, R9 ;  /* 0x000000092ae27221 */ /* 0x010fe20000010000 */
[----:B------:R-:W-:Y:S01]  /*19000*/  VIADD R9, R2, 0xfffffffe ;  /* 0xfffffffe02097836 */ /* 0x000fe20000000000 */
[----:B------:R-:W-:-:S05]  /*19010*/  VIMNMX R26, RZ, R6, !PT ;  /* 0x00000006ff1a7248 */ /* 0x000fca0007fe0100 */
[----:B------:R-:W3:Y:S01]  /*19020*/  MUFU.EX2 R82, R82 ;  /* 0x0000005200527308 */ /* 0x000ee20000000800 */
[----:B--2---:R-:W-:Y:S01]  /*19030*/  FADD.FTZ R33, R199, R10 ;  /* 0x0000000ac7217221 */ /* 0x004fe20000010000 */
[----:B------:R-:W-:-:S06]  /*19040*/  ISETP.GE.AND P2, PT, R9, R26, PT ;  /* 0x0000001a0900720c */ /* 0x000fcc0003f46270 */
[----:B------:R3:W2:Y:S01]  /*19050*/  MUFU.EX2 R195, R0 ;  /* 0x0000000000c37308 */ /* 0x0006a20000000800 */
[----:B0-----:R-:W-:-:S07]  /*19060*/  FADD.FTZ R10, R78, R33 ;  /* 0x000000214e0a7221 */ /* 0x001fce0000010000 */
[----:B------:R-:W0:Y:S01]  /*19070*/  MUFU.EX2 R31, R74 ;  /* 0x0000004a001f7308 */ /* 0x000e220000000800 */
[----:B------:R-:W-:Y:S01]  /*19080*/  F2FP.F16.F32.PACK_AB R204, R11, R44 ;  /* 0x0000002c0bcc723e */ /* 0x000fe200000000ff */
[----:B-1----:R-:W-:Y:S01]  /*19090*/  FADD.FTZ R11, R193, R10 ;  /* 0x0000000ac10b7221 */ /* 0x002fe20000010000 */
[----:B------:R-:W-:Y:S03]  /*190a0*/  BSSY B0, `(.L_x_2899) ;  /* 0x00005a7000007945 */ /* 0x000fe60003800000 */
[----:B---3--:R-:W-:Y:S01]  /*190b0*/  FADD.FTZ R0, R82, R11 ;  /* 0x0000000b52007221 */ /* 0x008fe20000010000 */
[----:B------:R-:W-:Y:S01]  /*190c0*/  F2FP.F16.F32.PACK_AB R209, R24, R209 ;  /* 0x000000d118d1723e */ /* 0x000fe200000000ff */
[----:B------:R1:W-:Y:S01]  /*190d0*/  STL [R1+0x58], R26 ;  /* 0x0000581a01007387 */ /* 0x0003e20000100800 */
[----:B------:R-:W-:Y:S01]  /*190e0*/  F2FP.F16.F32.PACK_AB R211, R84, R211 ;  /* 0x000000d354d3723e */ /* 0x000fe200000000ff */
[----:B--2---:R-:W-:Y:S01]  /*190f0*/  FADD.FTZ R225, R195, R0 ;  /* 0x00000000c3e17221 */ /* 0x004fe20000010000 */
[----:B------:R-:W-:Y:S01]  /*19100*/  F2FP.F16.F32.PACK_AB R203, R203, R34 ;  /* 0x00000022cbcb723e */ /* 0x000fe200000000ff */
[----:B------:R-:W-:Y:S01]  /*19110*/  IMAD.MOV.U32 R0, RZ, RZ, 0x3f800000 ;  /* 0x3f800000ff007424 */ /* 0x000fe200078e00ff */
[----:B------:R-:W-:-:S02]  /*19120*/  F2FP.F16.F32.PACK_AB R197, R197, R30 ;  /* 0x0000001ec5c5723e */ /* 0x000fc400000000ff */
[----:B------:R-:W-:Y:S02]  /*19130*/  CS2R R150, SRZ ;  /* 0x0000000000967805 */ /* 0x000fe4000001ff00 */
[----:B------:R-:W-:Y:S02]  /*19140*/  F2FP.F16.F32.PACK_AB R199, R199, R48 ;  /* 0x00000030c7c7723e */ /* 0x000fe400000000ff */
[----:B------:R-:W-:Y:S02]  /*19150*/  CS2R R148, SRZ ;  /* 0x0000000000947805 */ /* 0x000fe4000001ff00 */
[----:B------:R-:W-:Y:S01]  /*19160*/  F2FP.F16.F32.PACK_AB R208, R13, R32 ;  /* 0x000000200dd0723e */ /* 0x000fe200000000ff */
[----:B0-----:R-:W-:Y:S01]  /*19170*/  FADD.FTZ R226, R31, R226 ;  /* 0x000000e21fe27221 */ /* 0x001fe20000010000 */
[----:B------:R-:W-:Y:S02]  /*19180*/  F2FP.F16.F32.PACK_AB R206, R15, R52 ;  /* 0x000000340fce723e */ /* 0x000fe400000000ff */
[----:B------:R-:W-:-:S02]  /*19190*/  CS2R R146, SRZ ;  /* 0x0000000000927805 */ /* 0x000fc4000001ff00 */
[----:B------:R-:W-:Y:S02]  /*191a0*/  F2FP.F16.F32.PACK_AB R200, R21, R28 ;  /* 0x0000001c15c8723e */ /* 0x000fe400000000ff */
[----:B------:R-:W-:Y:S02]  /*191b0*/  CS2R R144, SRZ ;  /* 0x0000000000907805 */ /* 0x000fe4000001ff00 */
[----:B------:R-:W-:Y:S02]  /*191c0*/  F2FP.F16.F32.PACK_AB R202, R25, R58 ;  /* 0x0000003a19ca723e */ /* 0x000fe400000000ff */
[----:B------:R-:W-:Y:S02]  /*191d0*/  CS2R R142, SRZ ;  /* 0x00000000008e7805 */ /* 0x000fe4000001ff00 */
        /* <DEDUP_REMOVED lines=14> */
[----:B------:R-:W-:Y:S02]  /*192c0*/  MOV R2, 0x3f800000 ;  /* 0x3f80000000027802 */ /* 0x000fe40000000f00 */
        /* <DEDUP_REMOVED lines=50> */
[----:B-1----:R-:W-:Y:S02]  /*195f0*/  CS2R R26, SRZ ;  /* 0x00000000001a7805 */ /* 0x002fe4000001ff00 */
[----:B------:R-:W-:Y:S01]  /*19600*/  CS2R R24, SRZ ;  /* 0x0000000000187805 */ /* 0x000fe2000001ff00 */
[----:B------:R-:W-:Y:S06]  /*19610*/  @!P2 BRA `(.L_x_2900) ;  /* 0x00000054003ca947 */ /* 0x000fec0003800000 */
[----:B------:R-:W-:Y:S01]  /*19620*/  BSSY B1, `(.L_x_2901) ;  /* 0x000054d000017945 */ /* 0x000fe20003800000 */
[----:B------:R-:W-:Y:S01]  /*19630*/  IMAD.MOV.U32 R13, RZ, RZ, R4 ;  /* 0x000000ffff0d7224 */ /* 0x000fe200078e0004 */
[----:B------:R-:W-:Y:S01]  /*19640*/  MOV R8, R9 ;  /* 0x0000000900087202 */ /* 0x000fe20000000f00 */
[----:B------:R-:W-:Y:S01]  /*19650*/  IMAD.MOV.U32 R12, RZ, RZ, R5 ;  /* 0x000000ffff0c7224 */ /* 0x000fe200078e0005 */
[----:B------:R-:W-:Y:S01]  /*19660*/  MOV R151, RZ ;  /* 0x000000ff00977202 */ /* 0x000fe20000000f00 */
[----:B------:R-:W-:Y:S02]  /*19670*/  IMAD.MOV.U32 R7, RZ, RZ, R224 ;  /* 0x000000ffff077224 */ /* 0x000fe400078e00e0 */
[----:B------:R-:W-:Y:S02]  /*19680*/  IMAD.MOV.U32 R6, RZ, RZ, R219 ;  /* 0x000000ffff067224 */ /* 0x000fe400078e00db */
[----:B------:R-:W-:-:S07]  /*19690*/  IMAD.MOV.U32 R2, RZ, RZ, 0x3f800000 ;  /* 0x3f800000ff027424 */ /* 0x000fce00078e00ff */
.L_x_2914:
[----:B------:R-:W-:-:S04]  /*196a0*/  ISETP.NE.AND P2, PT, R6, 0x1, PT ;  /* 0x000000010600780c */ /* 0x000fc80003f45270 */
[----:B------:R-:W-:-:S04]  /*196b0*/  SEL R224, RZ, 0x1, P2 ;  /* 0x00000001ffe07807 */ /* 0x000fc80001000000 */
[----:B------:R-:W-:Y:S01]  /*196c0*/  LOP3.LUT R224, R7, R224, RZ, 0x3c, !PT ;  /* 0x000000e007e07212 */ /* 0x000fe200078e3cff */
[----:B------:R-:W-:Y:S06]  /*196d0*/  @!P0 BRA `(.L_x_2902) ;  /* 0x0000000000048947 */ /* 0x000fec0003800000 */
[----:B------:R-:W-:Y:S01]  /*196e0*/  BPT.TRAP 0x1 ;  /* 0x000000040000795c */ /* 0x000fe20000300000 */
.L_x_2902:
        /* <DEDUP_REMOVED lines=8> */
.L_x_2903:
        /* <DEDUP_REMOVED lines=8> */
.L_x_2905:
[----:B------:R-:W-:Y:S05]  /*197f0*/  BSYNC B2 ;  /* 0x0000000000027941 */ /* 0x000fea0003800000 */
.L_x_2904:
[----:B------:R-:W2:Y:S01]  /*19800*/  LDL.64 R152, [R1+0x48] ;  /* 0x0000480001987983 */ /* 0x000ea20000100a00 */
[----:B01----:R-:W-:-:S03]  /*19810*/  IMAD.MOV.U32 R4, RZ, RZ, R3 ;  /* 0x000000ffff047224 */ /* 0x003fc600078e0003 */
[----:B------:R-:W3:Y:S01]  /*19820*/  LDL.64 R20, [R1+0x40] ;  /* 0x0000400001147983 */ /* 0x000ee20000100a00 */
[----:B------:R-:W-:Y:S01]  /*19830*/  IMAD.MOV.U32 R5, RZ, RZ, 0x40000040 ;  /* 0x40000040ff057424 */ /* 0x000fe200078e00ff */
[----:B------:R-:W-:-:S04]  /*19840*/  R2UR UR10, R4 ;  /* 0x00000000040a72ca */ /* 0x000fc800000e0000 */
[C---:B------:R-:W-:Y:S01]  /*19850*/  R2UR UR11, R5.reuse ;  /* 0x00000000050b72ca */ /* 0x040fe200000e0000 */
[----:B------:R-:W-:Y:S01]  /*19860*/  WARPGROUP.ARRIVE ;  /* 0x00000000000079c5 */ /* 0x000fe20000000000 */
[----:B------:R-:W-:Y:S02]  /*19870*/  MOV R4, R11 ;  /* 0x0000000b00047202 */ /* 0x000fe40000000f00 */
[----:B------:R-:W-:Y:S02]  /*19880*/  R2UR UR19, R5 ;  /* 0x00000000051372ca */ /* 0x000fe400000e0000 */
[----:B------:R-:W-:Y:S01]  /*19890*/  R2UR UR18, R4 ;  /* 0x00000000041272ca */ /* 0x000fe200000e0000 */
[----:B------:R-:W-:Y:S01]  /*198a0*/  IMAD.MOV.U32 R15, RZ, RZ, 0x40000040 ;  /* 0x40000040ff0f7424 */ /* 0x000fe200078e00ff */
[----:B------:R-:W-:-:S04]  /*198b0*/  R2UR UR14, R14 ;  /* 0x000000000e0e72ca */ /* 0x000fc800000e0000 */
[----:B------:R-:W-:Y:S01]  /*198c0*/  R2UR UR15, R15 ;  /* 0x000000000f0f72ca */ /* 0x000fe200000e0000 */
[----:B------:R-:W-:Y:S01]  /*198d0*/  VIADD R10, R3, 0x180 ;  /* 0x00000180030a7836 */ /* 0x000fe20000000000 */
[----:B--2---:R-:W-:Y:S02]  /*198e0*/  R2UR UR20, R152 ;  /* 0x00000000981472ca */ /* 0x004fe400000e0000 */
[----:B------:R-:W-:Y:S01]  /*198f0*/  R2UR UR21, R153 ;  /* 0x00000000991572ca */ /* 0x000fe200000e0000 */
[----:B------:R-:W-:Y:S01]  /*19900*/  IMAD.MOV.U32 R11, RZ, RZ, 0x40000040 ;  /* 0x40000040ff0b7424 */ /* 0x000fe200078e00ff */
[----:B------:R-:W2:Y:S01]  /*19910*/  LDL.64 R152, [R1+0x38] ;  /* 0x0000380001987983 */ /* 0x000ea20000100a00 */
[----:B------:R-:W-:Y:S01]  /*19920*/  VIADD R4, R3, 0x200 ;  /* 0x0000020003047836 */ /* 0x000fe20000000000 */
[----:B------:R-:W-:Y:S02]  /*19930*/  R2UR UR27, R5 ;  /* 0x00000000051b72ca */ /* 0x000fe400000e0000 */
[----:B---3--:R-:W-:Y:S01]  /*19940*/  R2UR UR32, R20 ;  /* 0x00000000142072ca */ /* 0x008fe200000e0000 */
[----:B------:R-:W3:Y:S01]  /*19950*/  LDL.64 R14, [R1+0x28] ;  /* 0x00002800010e7983 */ /* 0x000ee20000100a00 */
[----:B------:R-:W-:-:S03]  /*19960*/  R2UR UR33, R21 ;  /* 0x00000000152172ca */ /* 0x000fc600000e0000 */
[----:B------:R-:W-:Y:S02]  /*19970*/  UMOV UR8, UR20 ;  /* 0x0000001400087c82 */ /* 0x000fe40008000000 */
[----:B------:R-:W-:Y:S01]  /*19980*/  UMOV UR9, UR21 ;  /* 0x0000001500097c82 */ /* 0x000fe20008000000 */
[----:B------:R-:W-:Y:S01]  /*19990*/  UMOV UR16, UR20 ;  /* 0x0000001400107c82 */ /* 0x000fe20008000000 */
[----:B------:R-:W-:Y:S01]  /*199a0*/  HGMMA.64x16x16.F32 R184, gdesc[UR8], RZ, !UPT, gsb0 ;  /* 0x0020000008b879f0 */ /* 0x000fe2000c0008ff */
[----:B------:R-:W-:Y:S01]  /*199b0*/  UMOV UR17, UR21 ;  /* 0x0000001500117c82 */ /* 0x000fe20008000000 */
[----:B------:R-:W-:Y:S01]  /*199c0*/  UMOV UR12, UR20 ;  /* 0x00000014000c7c82 */ /* 0x000fe20008000000 */
[----:B------:R-:W-:Y:S01]  /*199d0*/  UMOV UR13, UR21 ;  /* 0x00000015000d7c82 */ /* 0x000fe20008000000 */
[----:B------:R-:W-:Y:S01]  /*199e0*/  R2UR UR6, R10 ;  /* 0x000000000a0672ca */ /* 0x000fe200000e0000 */
[----:B------:R-:W-:Y:S01]  /*199f0*/  UMOV UR4, UR20 ;  /* 0x0000001400047c82 */ /* 0x000fe20008000000 */
[----:B------:R-:W-:Y:S01]  /*19a00*/  R2UR UR7, R11 ;  /* 0x000000000b0772ca */ /* 0x000fe200000e0000 */
[----:B------:R-:W-:Y:S01]  /*19a10*/  UMOV UR5, UR21 ;  /* 0x0000001500057c82 */ /* 0x000fe20008000000 */
[----:B------:R-:W-:Y:S01]  /*19a20*/  R2UR UR26, R4 ;  /* 0x00000000041a72ca */ /* 0x000fe200000e0000 */
[----:B------:R-:W-:Y:S01]  /*19a30*/  UMOV UR24, UR20 ;  /* 0x0000001400187c82 */ /* 0x000fe20008000000 */
[----:B------:R-:W-:Y:S01]  /*19a40*/  UMOV UR25, UR21 ;  /* 0x0000001500197c82 */ /* 0x000fe20008000000 */
[----:B------:R-:W-:Y:S01]  /*19a50*/  MOV R5, 0x40000040 ;  /* 0x4000004000057802 */ /* 0x000fe20000000f00 */
[----:B------:R-:W4:Y:S01]  /*19a60*/  LDL.64 R20, [R1+0x30] ;  /* 0x0000300001147983 */ /* 0x000f220000100a00 */
[----:B------:R-:W-:-:S02]  /*19a70*/  WARPGROUP.DEPBAR.LE gsb0, 0x0 ;  /* 0x00008000000079c5 */ /* 0x000fc40000010000 */
[----:B------:R-:W-:-:S06]  /*19a80*/  WARPGROUP.ARRIVE ;  /* 0x00000000000079c5 */ /* 0x000fcc0000000000 */
[----:B------:R-:W-:Y:S03]  /*19a90*/  HGMMA.64x16x16.F32 R176, gdesc[UR16], RZ, !UPT, gsb0 ;  /* 0x0020000010b079f0 */ /* 0x000fe6000c0008ff */
[----:B------:R-:W-:Y:S02]  /*19aa0*/  WARPGROUP.DEPBAR.LE gsb0, 0x0 ;  /* 0x00008000000079c5 */ /* 0x000fe40000010000 */
[----:B------:R-:W-:-:S06]  /*19ab0*/  WARPGROUP.ARRIVE ;  /* 0x00000000000079c5 */ /* 0x000fcc0000000000 */
[----:B------:R-:W-:Y:S03]  /*19ac0*/  HGMMA.64x16x16.F32 R168, gdesc[UR12], RZ, !UPT, gsb0 ;  /* 0x002000000ca879f0 */ /* 0x000fe6000c0008ff */
[----:B------:R-:W-:Y:S02]  /*19ad0*/  WARPGROUP.DEPBAR.LE gsb0, 0x0 ;  /* 0x00008000000079c5 */ /* 0x000fe40000010000 */
[----:B------:R-:W-:-:S06]  /*19ae0*/  WARPGROUP.ARRIVE ;  /* 0x00000000000079c5 */ /* 0x000fcc0000000000 */
[----:B------:R-:W-:Y:S01]  /*19af0*/  HGMMA.64x16x16.F32 R160, gdesc[UR4], RZ, !UPT, gsb0 ;  /* 0x0020000004a079f0 */ /* 0x000fe2000c0008ff */
[----:B------:R-:W-:Y:S01]  /*19b00*/  IMAD.MOV.U32 R11, RZ, RZ, 0x40000040 ;  /* 0x40000040ff0b7424 */ /* 0x000fe200078e00ff */
[----:B------:R-:W-:Y:S01]  /*19b10*/  IADD3 R10, R3, 0x2, RZ ;  /* 0x00000002030a7810 */ /* 0x000fe20007ffe0ff */
[----:B------:R-:W-:-:S03]  /*19b20*/  WARPGROUP.DEPBAR.LE gsb0, 0x0 ;  /* 0x00008000000079c5 */ /* 0x000fc60000010000 */
[----:B------:R-:W-:Y:S02]  /*19b30*/  R2UR UR10, R10 ;  /* 0x000000000a0a72ca */ /* 0x000fe400000e0000 */
[----:B--2---:R-:W-:Y:S02]  /*19b40*/  R2UR UR28, R152 ;  /* 0x00000000981c72ca */ /* 0x004fe400000e0000 */
[----:B------:R-:W-:Y:S02]  /*19b50*/  R2UR UR29, R153 ;  /* 0x00000000991d72ca */ /* 0x000fe400000e0000 */
[----:B------:R-:W-:-:S06]  /*19b60*/  WARPGROUP.ARRIVE ;  /* 0x00000000000079c5 */ /* 0x000fcc0000000000 */
[----:B------:R-:W-:Y:S01]  /*19b70*/  HGMMA.64x16x16.F32 R152, gdesc[UR24], RZ, !UPT, gsb0 ;  /* 0x00200000189879f0 */ /* 0x000fe2000c0008ff */
[----:B------:R-:W-:Y:S01]  /*19b80*/  R2UR UR11, R11 ;  /* 0x000000000b0b72ca */ /* 0x000fe200000e0000 */
[----:B------:R-:W-:Y:S01]  /*19b90*/  UMOV UR8, UR32 ;  /* 0x0000002000087c82 */ /* 0x000fe20008000000 */
[----:B------:R-:W-:Y:S01]  /*19ba0*/  UMOV UR9, UR33 ;  /* 0x0000002100097c82 */ /* 0x000fe20008000000 */
[----:B------:R-:W-:Y:S01]  /*19bb0*/  VIADD R4, R3, 0x82 ;  /* 0x0000008203047836 */ /* 0x000fe20000000000 */
[----:B------:R-:W-:Y:S02]  /*19bc0*/  WARPGROUP.DEPBAR.LE gsb0, 0x0 ;  /* 0x00008000000079c5 */ /* 0x000fe40000010000 */
[----:B------:R-:W-:-:S07]  /*19bd0*/  WARPGROUP.ARRIVE ;  /* 0x00000000000079c5 */ /* 0x000fce0000000000 */
[----:B------:R-:W-:Y:S01]  /*19be0*/  HGMMA.64x16x16.F32 R184, gdesc[UR8], R184, gsb0 ;  /* 0x0020000008b879f0 */ /* 0x000fe200080008b8 */
        /* <DEDUP_REMOVED lines=13> */
[----:B------:R-:W-:Y:S02]  /*19cc0*/  VIADD R4, R3, 0x182 ;  /* 0x0000018203047836 */ /* 0x000fe40000000000 */
[----:B------:R-:W-:Y:S01]  /*19cd0*/  IMAD.MOV.U32 R5, RZ, RZ, 0x40000040 ;  /* 0x40000040ff057424 */ /* 0x000fe200078e00ff */
[----:B------:R-:W-:Y:S01]  /*19ce0*/  UMOV UR12, UR32 ;  /* 0x00000020000c7c82 */ /* 0x000fe20008000000 */
[----:B------:R-:W-:Y:S01]  /*19cf0*/  UMOV UR13, UR33 ;  /* 0x00000021000d7c82 */ /* 0x000fe20008000000 */
        /* <DEDUP_REMOVED lines=11> */
[----:B------:R-:W-:Y:S01]  /*19db0*/  IMAD.MOV.U32 R5, RZ, RZ, 0x40000040 ;  /* 0x40000040ff057424 */ /* 0x000fe200078e00ff */
[----:B------:R-:W-:Y:S01]  /*19dc0*/  UMOV UR16, UR28 ;  /* 0x0000001c00107c82 */ /* 0x000fe20008000000 */
[----:B------:R-:W-:Y:S01]  /*19dd0*/  UMOV UR17, UR29 ;  /* 0x0000001d00117c82 */ /* 0x000fe20008000000 */
[----:B----4-:R-:W-:Y:S01]  /*19de0*/  R2UR UR46, R20 ;  /* 0x00000000142e72ca */ /* 0x010fe200000e0000 */
[----:B------:R-:W2:Y:S01]  /*19df0*/  LDL.64 R10, [R1+0x20] ;  /* 0x00002000010a7983 */ /* 0x000ea20000100a00 */
[----:B------:R-:W-:-:S02]  /*19e00*/  WARPGROUP.DEPBAR.LE gsb0, 0x0 ;  /* 0x00008000000079c5 */ /* 0x000fc40000010000 */
[----:B------:R-:W-:-:S06]  /*19e10*/  WARPGROUP.ARRIVE ;  /* 0x00000000000079c5 */ /* 0x000fcc0000000000 */
[----:B------:R-:W-:Y:S01]  /*19e20*/  HGMMA.64x16x16.F32 R160, gdesc[UR12], R160, gsb0 ;  /* 0x002000000ca079f0 */ /* 0x000fe200080008a0 */
[----:B------:R-:W-:Y:S02]  /*19e30*/  IADD3 R4, R3, 0x202, RZ ;  /* 0x0000020203047810 */ /* 0x000fe40007ffe0ff */
        /* <DEDUP_REMOVED lines=43> */
[----:B------:R-:W-:Y:S02]  /*1a0f0*/  IADD3 R4, R3, 0x6, RZ ;  /* 0x0000000603047810 */ /* 0x000fe40007ffe0ff */
[----:B------:R-:W-:Y:S02]  /*1a100*/  R2UR UR47, R21 ;  /* 0x00000000152f72ca */ /* 0x000fe400000e0000 */
[----:B------:R-:W-:Y:S02]  /*1a110*/  R2UR UR30, R4 ;  /* 0x00000000041e72ca */ /* 0x000fe400000e0000 */
[----:B------:R-:W-:Y:S01]  /*1a120*/  R2UR UR31, R5 ;  /* 0x00000000051f72ca */ /* 0x000fe200000e0000 */
[----:B------:R-:W-:-:S08]  /*1a130*/  UMOV UR28, UR46 ;  /* 0x0000002e001c7c82 */ /* 0x000fd00008000000 */
[----:B------:R-:W-:Y:S01]  /*1a140*/  UMOV UR29, UR47 ;  /* 0x0000002f001d7c82 */ /* 0x000fe20008000000 */
[----:B------:R-:W-:Y:S02]  /*1a150*/  IMAD.MOV.U32 R5, RZ, RZ, 0x40000040 ;  /* 0x40000040ff057424 */ /* 0x000fe400078e00ff */
[----:B------:R-:W-:Y:S01]  /*1a160*/  VIADD R4, R3, 0x86 ;  /* 0x0000008603047836 */ /* 0x000fe20000000000 */
[----:B------:R-:W-:Y:S02]  /*1a170*/  WARPGROUP.DEPBAR.LE gsb0, 0x0 ;  /* 0x00008000000079c5 */ /* 0x000fe40000010000 */
[----:B------:R-:W-:-:S06]  /*1a180*/  WARPGROUP.ARRIVE ;  /* 0x00000000000079c5 */ /* 0x000fcc0000000000 */
[----:B------:R-:W-:Y:S01]  /*1a190*/  HGMMA.64x16x16.F32 R184, gdesc[UR28], R184, gsb0 ;  /* 0x002000001cb879f0 */ /* 0x000fe200080008b8 */
[----:B------:R-:W-:Y:S01]  /*1a1a0*/  R2UR UR15, R5 ;  /* 0x00000000050f72ca */ /* 0x000fe200000e0000 */
[----:B------:R-:W-:Y:S01]  /*1a1b0*/  IMAD.MOV.U32 R5, RZ, RZ, 0x40000040 ;  /* 0x40000040ff057424 */ /* 0x000fe200078e00ff */
[----:B------:R-:W-:Y:S02]  /*1a1c0*/  R2UR UR14, R4 ;  /* 0x00000000040e72ca */ /* 0x000fe400000e0000 */
[----:B------:R-:W-:Y:S02]  /*1a1d0*/  IADD3 R4, R3, 0x106, RZ ;  /* 0x0000010603047810 */ /* 0x000fe40007ffe0ff */
[----:B------:R-:W-:Y:S01]  /*1a1e0*/  R2UR UR23, R5 ;  /* 0x00000000051772ca */ /* 0x000fe200000e0000 */
[----:B------:R-:W-:Y:S01]  /*1a1f0*/  IMAD.MOV.U32 R5, RZ, RZ, 0x40000040 ;  /* 0x40000040ff057424 */ /* 0x000fe200078e00ff */
[----:B------:R-:W-:Y:S01]  /*1a200*/  R2UR UR22, R4 ;  /* 0x00000000041672ca */ /* 0x000fe200000e0000 */
[----:B------:R-:W-:-:S03]  /*1a210*/  VIADD R4, R3, 0x186 ;  /* 0x0000018603047836 */ /* 0x000fc60000000000 */
[----:B------:R-:W-:Y:S01]  /*1a220*/  R2UR UR7, R5 ;  /* 0x00000000050772ca */ /* 0x000fe200000e0000 */
[----:B------:R-:W-:Y:S01]  /*1a230*/  IMAD.MOV.U32 R5, RZ, RZ, 0x40000040 ;  /* 0x40000040ff057424 */ /* 0x000fe200078e00ff */
[----:B------:R-:W-:Y:S02]  /*1a240*/  R2UR UR6, R4 ;  /* 0x00000000040672ca */ /* 0x000fe400000e0000 */
[----:B------:R-:W-:Y:S02]  /*1a250*/  IADD3 R4, R3, 0x206, RZ ;  /* 0x0000020603047810 */ /* 0x000fe40007ffe0ff */
[----:B------:R-:W-:Y:S02]  /*1a260*/  R2UR UR13, R5 ;  /* 0x00000000050d72ca */ /* 0x000fe400000e0000 */
[----:B------:R-:W-:-:S11]  /*1a270*/  R2UR UR12, R4 ;  /* 0x00000000040c72ca */ /* 0x000fd600000e0000 */
[----:B------:R-:W-:Y:S01]  /*1a280*/  UMOV UR31, UR13 ;  /* 0x0000000d001f7c82 */ /* 0x000fe20008000000 */
[----:B------:R-:W-:Y:S01]  /*1a290*/  UMOV UR13, UR47 ;  /* 0x0000002f000d7c82 */ /* 0x000fe20008000000 */
[----:B------:R-:W-:Y:S01]  /*1a2a0*/  UMOV UR30, UR12 ;  /* 0x0000000c001e7c82 */ /* 0x000fe20008000000 */
[----:B------:R-:W-:Y:S01]  /*1a2b0*/  UMOV UR12, UR46 ;  /* 0x0000002e000c7c82 */ /* 0x000fe20008000000 */
        /* <DEDUP_REMOVED lines=15> */
[----:B------:R-:W-:Y:S01]  /*1a3b0*/  VIADD R4, R3, 0x280 ;  /* 0x0000028003047836 */ /* 0x000fe20000000000 */
[----:B------:R-:W-:Y:S02]  /*1a3c0*/  WARPGROUP.DEPBAR.LE gsb0, 0x0 ;  /* 0x00008000000079c5 */ /* 0x000fe40000010000 */
[----:B------:R-:W-:-:S06]  /*1a3d0*/  WARPGROUP.ARRIVE ;  /* 0x00000000000079c5 */ /* 0x000fcc0000000000 */
[----:B------:R-:W-:Y:S01]  /*1a3e0*/  HGMMA.64x16x16.F32 R152, gdesc[UR28], R152, gsb0 ;  /* 0x002000001c9879f0 */ /* 0x000fe20008000898 */
[----:B------:R-:W-:Y:S01]  /*1a3f0*/  IMAD.MOV.U32 R5, RZ, RZ, 0x40000040 ;  /* 0x40000040ff057424 */ /* 0x000fe200078e00ff */
        /* <DEDUP_REMOVED lines=41> */
[----:B------:R-:W-:Y:S01]  /*1a690*/  IMAD.MOV.U32 R5, RZ, RZ, 0x40000040 ;  /* 0x40000040ff057424 */ /* 0x000fe200078e00ff */
[----:B------:R-:W-:-:S04]  /*1a6a0*/  IADD3 R4, R3, 0x282, RZ ;  /* 0x0000028203047810 */ /* 0x000fc80007ffe0ff */
[----:B------:R-:W-:Y:S01]  /*1a6b0*/  R2UR UR7, R5 ;  /* 0x00000000050772ca */ /* 0x000fe200000e0000 */
[----:B------:R-:W-:Y:S01]  /*1a6c0*/  IMAD.MOV.U32 R5, RZ, RZ, 0x40000040 ;  /* 0x40000040ff057424 */ /* 0x000fe200078e00ff */
[----:B------:R-:W-:Y:S01]  /*1a6d0*/  R2UR UR6, R4 ;  /* 0x00000000040672ca */ /* 0x000fe200000e0000 */
[----:B------:R-:W-:-:S03]  /*1a6e0*/  VIADD R4, R3, 0x302 ;  /* 0x0000030203047836 */ /* 0x000fc60000000000 */
[----:B------:R-:W-:Y:S01]  /*1a6f0*/  R2UR UR15, R5 ;  /* 0x00000000050f72ca */ /* 0x000fe200000e0000 */
[----:B------:R-:W-:Y:S02]  /*1a700*/  WARPGROUP.DEPBAR.LE gsb0, 0x0 ;  /* 0x00008000000079c5 */ /* 0x000fe40000010000 */
[----:B------:R-:W-:-:S06]  /*1a710*/  WARPGROUP.ARRIVE ;  /* 0x00000000000079c5 */ /* 0x000fcc0000000000 */
[----:B------:R-:W-:Y:S01]  /*1a720*/  HGMMA.64x16x16.F32 R152, gdesc[UR24], R152, gsb0 ;  /* 0x00200000189879f0 */ /* 0x000fe20008000898 */
        /* <DEDUP_REMOVED lines=12> */
[----:B------:R-:W-:Y:S02]  /*1a7f0*/  R2UR UR4, R4 ;  /* 0x00000000040472ca */ /* 0x000fe400000e0000 */
[----:B--2---:R-:W-:-:S02]  /*1a800*/  R2UR UR28, R10 ;  /* 0x000000000a1c72ca */ /* 0x004fc400000e0000 */
[----:B------:R-:W-:Y:S02]  /*1a810*/  R2UR UR29, R11 ;  /* 0x000000000b1d72ca */ /* 0x000fe400000e0000 */
[----:B------:R-:W2:Y:S05]  /*1a820*/  LDL.64 R10, [R1+0x10] ;  /* 0x00001000010a7983 */ /* 0x000eaa0000100a00 */
[----:B------:R-:W-:Y:S02]  /*1a830*/  UMOV UR27, UR5 ;  /* 0x00000005001b7c82 */ /* 0x000fe40008000000 */
[----:B------:R-:W-:Y:S02]  /*1a840*/  UMOV UR26, UR4 ;  /* 0x00000004001a7c82 */ /* 0x000fe40008000000 */
[----:B------:R-:W-:-:S02]  /*1a850*/  UMOV UR4, UR28 ;  /* 0x0000001c00047c82 */ /* 0x000fc40008000000 */
        /* <DEDUP_REMOVED lines=77> */
[----:B------:R-:W2:Y:S01]  /*1ad30*/  LDL.64 R10, [R1] ;  /* 0x00000000010a7983 */ /* 0x000ea20000100a00 */
        /* <DEDUP_REMOVED lines=535> */
.L_x_2907:
[----:B------:R-:W-:Y:S01]  /*1ceb0*/  SHF.L.U32 R0, R7, 0x1f, RZ ;  /* 0x0000001f07007819 */ /* 0x000fe200000006ff */
[----:B------:R-:W-:-:S04]  /*1cec0*/  IMAD R7, R6, 0x8, R22 ;  /* 0x0000000806077824 */ /* 0x000fc800078e0216 */
[----:B------:R0:W1:Y:S01]  /*1ced0*/  SYNCS.PHASECHK.TRANS64.TRYWAIT P2, [R7+URZ+0x38850], R0 ;  /* 0x03885000070075a7 */ /* 0x000062000804017f */
[----:B------:R-:W-:Y:S05]  /*1cee0*/  @!P0 BRA `(.L_x_2908) ;  /* 0x0000000000048947 */ /* 0x000fea0003800000 */
[----:B------:R-:W-:Y:S01]  /*1cef0*/  BPT.TRAP 0x1 ;  /* 0x000000040000795c */ /* 0x000fe20000300000 */
.L_x_2908:
[----:B------:R-:W-:Y:S04]  /*1cf00*/  BSSY B2, `(.L_x_2909) ;  /* 0x0000004000027945 */ /* 0x000fe80003800000 */
[----:B-1----:R-:W-:Y:S05]  /*1cf10*/  @P2 BRA `(.L_x_2910) ;  /* 0x0000000000082947 */ /* 0x002fea0003800000 */
[----:B------:R-:W1:Y:S02]  /*1cf20*/  SYNCS.PHASECHK.TRANS64.TRYWAIT P2, [R7+URZ+0x38850], R0 ;  /* 0x03885000070075a7 */ /* 0x000e64000804017f */
[----:B-1----:R-:W-:Y:S05]  /*1cf30*/  @!P2 BRA `(.L_x_2911) ;  /* 0x0000013c00fca947 */ /* 0x002fea0003800000 */
.L_x_2910:
[----:B------:R-:W-:Y:S05]  /*1cf40*/  BSYNC B2 ;  /* 0x0000000000027941 */ /* 0x000fea0003800000 */
.L_x_2909:
[----:B01----:R-:W-:Y:S01]  /*1cf50*/  VIADD R0, R22, 0x400 ;  /* 0x0000040016007836 */ /* 0x003fe20000000000 */
[----:B------:R-:W-:Y:S01]  /*1cf60*/  MOV R3, 0x40000040 ;  /* 0x4000004000037802 */ /* 0x000fe20000000f00 */
[----:B------:R-:W-:Y:S01]  /*1cf70*/  WARPGROUP.ARRIVE ;  /* 0x00000000000079c5 */ /* 0x000fe20000000000 */
[----:B------:R-:W-:Y:S02]  /*1cf80*/  IMAD.MOV.U32 R5, RZ, RZ, 0x40000040 ;  /* 0x40000040ff057424 */ /* 0x000fe400078e00ff */
[----:B------:R-:W-:Y:S02]  /*1cf90*/  SHF.R.U32.HI R0, RZ, 0x4, R0 ;  /* 0x00000004ff007819 */ /* 0x000fe40000011600 */
[----:B------:R-:W-:Y:S02]  /*1cfa0*/  R2UR UR7, R3 ;  /* 0x00000000030772ca */ /* 0x000fe400000e0000 */
[----:B------:R-:W-:Y:S02]  /*1cfb0*/  LOP3.LUT R0, R0, 0x3fff, RZ, 0xc0, !PT ;  /* 0x00003fff00007812 */ /* 0x000fe400078ec0ff */
[----:B------:R-:W-:-:S02]  /*1cfc0*/  MOV R3, 0x40000040 ;  /* 0x4000004000037802 */ /* 0x000fc40000000f00 */
[----:B------:R-:W-:-:S05]  /*1cfd0*/  LOP3.LUT R0, R0, 0x2800000, RZ, 0xfc, !PT ;  /* 0x0280000000007812 */ /* 0x000fca00078efcff */
[----:B------:R-:W-:-:S04]  /*1cfe0*/  IMAD R2, R6, 0xa00, R0 ;  /* 0x00000a0006027824 */ /* 0x000fc800078e0200 */
[C---:B------:R-:W-:Y:S01]  /*1cff0*/  VIADD R4, R2.reuse, 0x80 ;  /* 0x0000008002047836 */ /* 0x040fe20000000000 */
[----:B------:R-:W-:-:S13]  /*1d000*/  R2UR UR6, R2 ;  /* 0x00000000020672ca */ /* 0x000fda00000e0000 */
        /* <DEDUP_REMOVED lines=12> */
[----:B------:R-:W-:Y:S02]  /*1d0d0*/  IMAD.MOV.U32 R5, RZ, RZ, 0x40000040 ;  /* 0x40000040ff057424 */ /* 0x000fe400078e00ff */
        /* <DEDUP_REMOVED lines=20> */
.L_x_2912:
[----:B------:R-:W2:Y:S01]  /*1d220*/  LDL R4, [R1+0x68] ;  /* 0x0000680001047983 */ /* 0x000ea20000100800 */
[----:B------:R-:W0:Y:S03]  /*1d230*/  @P1 LDC R2, c[0x0][0x44c] ;  /* 0x00011300ff021b82 */ /* 0x000e260000000800 */
[----:B------:R-:W2:Y:S04]  /*1d240*/  LDL R3, [R1+0x78] ;  /* 0x0000780001037983 */ /* 0x000ea80000100800 */
[----:B------:R-:W3:Y:S01]  /*1d250*/  LDL R196, [R1+0x74] ;  /* 0x0000740001c47983 */ /* 0x000ee20000100800 */
[----:B------:R-:W1:Y:S03]  /*1d260*/  @P1 LDC R0, c[0x0][0x450] ;  /* 0x00011400ff001b82 */ /* 0x000e660000000800 */
[----:B------:R-:W4:Y:S04]  /*1d270*/  LDL R195, [R1+0x70] ;  /* 0x0000700001c37983 */ /* 0x000f280000100800 */
[----:B------:R-:W4:Y:S01]  /*1d280*/  LDL R194, [R1+0x6c] ;  /* 0x00006c0001c27983 */ /* 0x000f220000100800 */
[----:B------:R-:W-:Y:S01]  /*1d290*/  FMUL.FTZ R11, R169, UR39 ;  /* 0x00000027a90b7c20 */ /* 0x000fe20008410000 */
[----:B------:R-:W-:Y:S01]  /*1d2a0*/  FMUL.FTZ R169, R173, UR39 ;  /* 0x00000027ada97c20 */ /* 0x000fe20008410000 */
[----:B------:R-:W-:Y:S01]  /*1d2b0*/  FMUL.FTZ R10, R172, UR39 ;  /* 0x00000027ac0a7c20 */ /* 0x000fe20008410000 */
[----:B------:R-:W-:Y:S01]  /*1d2c0*/  FMUL.FTZ R172, R160, UR39 ;  /* 0x00000027a0ac7c20 */ /* 0x000fe20008410000 */
[----:B------:R-:W-:-:S02]  /*1d2d0*/  IMAD.MOV.U32 R160, RZ, RZ, -0x50 ;  /* 0xffffffb0ffa07424 */ /* 0x000fc400078e00ff */
[----:B------:R-:W-:Y:S02]  /*1d2e0*/  FMUL.FTZ R6, R189, UR39 ;  /* 0x00000027bd067c20 */ /* 0x000fe40008410000 */
[----:B------:R-:W-:Y:S02]  /*1d2f0*/  IMAD R160, R8, R160, 0x1 ;  /* 0x0000000108a07424 */ /* 0x000fe400078e02a0 */
[----:B------:R-:W-:Y:S01]  /*1d300*/  FMUL.FTZ R176, R176, UR39 ;  /* 0x00000027b0b07c20 */ /* 0x000fe20008410000 */
[----:B------:R-:W-:Y:S01]  /*1d310*/  FMUL.FTZ R14, R168, UR39 ;  /* 0x00000027a80e7c20 */ /* 0x000fe20008410000 */
[----:B------:R-:W5:Y:S01]  /*1d320*/  MUFU.TANH R6, R6 ;  /* 0x0000000600067308 */ /* 0x000f620000002400 */
[----:B------:R-:W-:Y:S01]  /*1d330*/  FMUL.FTZ R161, R161, UR39 ;  /* 0x00000027a1a17c20 */ /* 0x000fe20008410000 */
[----:B------:R-:W-:-:S06]  /*1d340*/  FMUL.FTZ R164, R164, UR39 ;  /* 0x00000027a4a47c20 */ /* 0x000fcc0008410000 */
[----:B------:R-:W5:Y:S08]  /*1d350*/  MUFU.TANH R176, R176 ;  /* 0x000000b000b07308 */ /* 0x000f700000002400 */
[----:B------:R-:W5:Y:S01]  /*1d360*/  MUFU.TANH R14, R14 ;  /* 0x0000000e000e7308 */ /* 0x000f620000002400 */
[----:B------:R-:W-:-:S07]  /*1d370*/  FMUL.FTZ R21, R177, UR39 ;  /* 0x00000027b1157c20 */ /* 0x000fce0008410000 */
[----:B------:R-:W-:Y:S08]  /*1d380*/  MUFU.TANH R11, R11 ;  /* 0x0000000b000b7308 */ /* 0x000ff00000002400 */
[----:B------:R-:W-:Y:S01]  /*1d390*/  MUFU.TANH R161, R161 ;  /* 0x000000a100a17308 */ /* 0x000fe20000002400 */
[----:B------:R-:W-:-:S07]  /*1d3a0*/  FMUL.FTZ R20, R180, UR39 ;  /* 0x00000027b4147c20 */ /* 0x000fce0008410000 */
[----:B------:R-:W-:Y:S01]  /*1d3b0*/  MUFU.TANH R164, R164 ;  /* 0x000000a400a47308 */ /* 0x000fe20000002400 */
[----:B------:R-:W-:-:S07]  /*1d3c0*/  FMUL.FTZ R15, R181, UR39 ;  /* 0x00000027b50f7c20 */ /* 0x000fce0008410000 */
[----:B------:R-:W-:Y:S08]  /*1d3d0*/  MUFU.TANH R20, R20 ;  /* 0x0000001400147308 */ /* 0x000ff00000002400 */
[----:B------:R-:W-:Y:S08]  /*1d3e0*/  MUFU.TANH R21, R21 ;  /* 0x0000001500157308 */ /* 0x000ff00000002400 */
[----:B------:R-:W-:Y:S08]  /*1d3f0*/  MUFU.TANH R169, R169 ;  /* 0x000000a900a97308 */ /* 0x000ff00000002400 */
[----:B------:R-:W-:Y:S08]  /*1d400*/  MUFU.TANH R15, R15 ;  /* 0x0000000f000f7308 */ /* 0x000ff00000002400 */
[----:B------:R-:W-:Y:S01]  /*1d410*/  MUFU.TANH R10, R10 ;  /* 0x0000000a000a7308 */ /* 0x000fe20000002400 */
[----:B------:R-:W-:-:S07]  /*1d420*/  FMUL.FTZ R165, R165, UR39 ;  /* 0x00000027a5a57c20 */ /* 0x000fce0008410000 */
[----:B------:R-:W-:Y:S01]  /*1d430*/  MUFU.TANH R172, R172 ;  /* 0x000000ac00ac7308 */ /* 0x000fe20000002400 */
[----:B------:R-:W-:Y:S01]  /*1d440*/  FMUL.FTZ R5, R191, UR39 ;  /* 0x00000027bf057c20 */ /* 0x000fe20008410000 */
        /* <DEDUP_REMOVED lines=8> */
[----:B------:R-:W-:Y:S01]  /*1d4d0*/  FMUL.FTZ R171, R171, UR39 ;  /* 0x00000027abab7c20 */ /* 0x000fe20008410000 */
[----:B------:R-:W-:-:S05]  /*1d4e0*/  FMUL.FTZ R162, R162, UR39 ;  /* 0x00000027a2a27c20 */ /* 0x000fca0008410000 */
[----:B------:R-:W-:Y:S01]  /*1d4f0*/  MUFU.TANH R186, R186 ;  /* 0x000000ba00ba7308 */ /* 0x000fe20000002400 */
[----:B------:R-:W-:Y:S01]  /*1d500*/  FMUL.FTZ R189, R175, UR39 ;  /* 0x00000027afbd7c20 */ /* 0x000fe20008410000 */
[----:B------:R-:W-:-:S06]  /*1d510*/  FMUL.FTZ R190, R166, UR39 ;  /* 0x00000027a6be7c20 */ /* 0x000fcc0008410000 */
[----:B------:R-:W-:Y:S01]  /*1d520*/  MUFU.TANH R192, R192 ;  /* 0x000000c000c07308 */ /* 0x000fe20000002400 */
[----:B------:R-:W-:-:S07]  /*1d530*/  FMUL.FTZ R187, R154, UR39 ;  /* 0x000000279abb7c20 */ /* 0x000fce0008410000 */
[----:B------:R-:W-:Y:S01]  /*1d540*/  MUFU.TANH R5, R5 ;  /* 0x0000000500057308 */ /* 0x000fe20000002400 */
[----:B--2---:R-:W-:-:S04]  /*1d550*/  IMAD.IADD R3, R3, 0x1, R4 ;  /* 0x0000000103037824 */ /* 0x004fc800078e0204 */
[----:B0-----:R-:W-:-:S05]  /*1d560*/  @P1 IMAD.HI.U32 R2, R3, R2, RZ ;  /* 0x0000000203021227 */ /* 0x001fca00078e00ff */
[----:B-1----:R-:W-:-:S05]  /*1d570*/  @P1 SHF.R.U32.HI R3, RZ, R0, R2 ;  /* 0x00000000ff031219 */ /* 0x002fca0000011602 */
[----:B------:R-:W0:Y:S01]  /*1d580*/  SHFL.IDX PT, R173, R3, RZ, 0x1c1f ;  /* 0x001c1fff03ad7589 */ /* 0x000e2200000e0000 */
[----:B---3--:R-:W-:Y:S02]  /*1d590*/  IMAD R160, R196, -0x2, R160 ;  /* 0xfffffffec4a07824 */ /* 0x008fe400078e02a0 */
[----:B------:R-:W-:Y:S01]  /*1d5a0*/  FMUL.FTZ R2, R184, UR39 ;  /* 0x00000027b8027c20 */ /* 0x000fe20008410000 */
[----:B------:R-:W-:Y:S02]  /*1d5b0*/  FMUL.FTZ R0, R185, UR39 ;  /* 0x00000027b9007c20 */ /* 0x000fe40008410000 */
[----:B----4-:R-:W-:-:S03]  /*1d5c0*/  IADD3 R168, -R194, R160, R195 ;  /* 0x000000a0c2a87210 */ /* 0x010fc60007ffe1c3 */
[----:B------:R-:W1:Y:S01]  /*1d5d0*/  MUFU.TANH R2, R2 ;  /* 0x0000000200027308 */ /* 0x000e620000002400 */
[----:B------:R-:W-:-:S07]  /*1d5e0*/  FMUL.FTZ R4, R188, UR39 ;  /* 0x00000027bc047c20 */ /* 0x000fce0008410000 */
[----:B------:R-:W2:Y:S01]  /*1d5f0*/  MUFU.TANH R0, R0 ;  /* 0x0000000000007308 */ /* 0x000ea20000002400 */
[----:B0-----:R-:W-:-:S07]  /*1d600*/  IMAD.IADD R160, R168, 0x1, R173 ;  /* 0x00000001a8a07824 */ /* 0x001fce00078e02ad */
[----:B------:R-:W0:Y:S01]  /*1d610*/  MUFU.TANH R4, R4 ;  /* 0x0000000400047308 */ /* 0x000e220000002400 */
[C---:B------:R-:W-:Y:S02]  /*1d620*/  ISETP.GT.AND P5, PT, R160.reuse, 0x9, PT ;  /* 0x00000009a000780c */ /* 0x040fe40003fa4270 */
[----:B------:R-:W-:Y:S02]  /*1d630*/  ISETP.GT.AND P4, PT, R160, 0x10, PT ;  /* 0x00000010a000780c */ /* 0x000fe40003f84270 */
[----:B-----5:R-:W-:Y:S02]  /*1d640*/  FSEL R177, R6, -INF , P5 ;  /* 0xff80000006b17808 */ /* 0x020fe40002800000 */
[C---:B------:R-:W-:Y:S02]  /*1d650*/  ISETP.GT.AND P5, PT, R160.reuse, 0x20, PT ;  /* 0x00000020a000780c */ /* 0x040fe40003fa4270 */
[----:B------:R-:W-:Y:S02]  /*1d660*/  ISETP.GT.AND P3, PT, R160, RZ, PT ;  /* 0x000000ffa000720c */ /* 0x000fe40003f64270 */
[----:B------:R-:W-:-:S02]  /*1d670*/  FSEL R176, R176, -INF , P4 ;  /* 0xff800000b0b07808 */ /* 0x000fc40002000000 */
[----:B------:R-:W-:Y:S02]  /*1d680*/  ISETP.GT.AND P4, PT, R160, 0x21, PT ;  /* 0x00000021a000780c */ /* 0x000fe40003f84270 */
[----:B------:R-:W-:Y:S02]  /*1d690*/  FSEL R14, R14, -INF , P5 ;  /* 0xff8000000e0e7808 */ /* 0x000fe40002800000 */
[C---:B------:R-:W-:Y:S02]  /*1d6a0*/  ISETP.GT.AND P5, PT, R160.reuse, 0x31, PT ;  /* 0x00000031a000780c */ /* 0x040fe40003fa4270 */
[----:B------:R-:W-:Y:S02]  /*1d6b0*/  ISETP.GT.AND P2, PT, R160, 0x1, PT ;  /* 0x00000001a000780c */ /* 0x000fe40003f44270 */
[----:B-1----:R-:W-:Y:S01]  /*1d6c0*/  FSEL R181, R2, -INF , P3 ;  /* 0xff80000002b57808 */ /* 0x002fe20001800000 */
[----:B------:R-:W-:Y:S01]  /*1d6d0*/  FMUL.FTZ R185, R179, UR39 ;  /* 0x00000027b3b97c20 */ /* 0x000fe20008410000 */
[----:B------:R-:W-:-:S02]  /*1d6e0*/  FSEL R11, R11, -INF , P4 ;  /* 0xff8000000b0b7808 */ /* 0x000fc40002000000 */
[C---:B------:R-:W-:Y:S02]  /*1d6f0*/  ISETP.GT.AND P4, PT, R160.reuse, 0x38, PT ;  /* 0x00000038a000780c */ /* 0x040fe40003f84270 */
[----:B------:R-:W-:Y:S02]  /*1d700*/  FSEL R2, R161, -INF , P5 ;  /* 0xff800000a1027808 */ /* 0x000fe40002800000 */
[----:B------:R-:W-:Y:S02]  /*1d710*/  ISETP.GT.AND P6, PT, R160, 0x8, PT ;  /* 0x00000008a000780c */ /* 0x000fe40003fc4270 */
[----:B--2---:R-:W-:Y:S02]  /*1d720*/  FSEL R179, R0, -INF , P2 ;  /* 0xff80000000b37808 */ /* 0x004fe40001000000 */
[----:B------:R-:W-:Y:S01]  /*1d730*/  FMNMX.FTZ R161, R181, R12, !PT ;  /* 0x0000000cb5a17209 */ /* 0x000fe20007810000 */
[----:B------:R-:W-:Y:S01]  /*1d740*/  FMUL.FTZ R184, R178, UR39 ;  /* 0x00000027b2b87c20 */ /* 0x000fe20008410000 */
[----:B------:R-:W-:-:S02]  /*1d750*/  FSEL R0, R164, -INF , P4 ;  /* 0xff800000a4007808 */ /* 0x000fc40002000000 */
[----:B0-----:R-:W-:Y:S02]  /*1d760*/  FSEL R178, R4, -INF , P6 ;  /* 0xff80000004b27808 */ /* 0x001fe40003000000 */
[----:B------:R-:W-:Y:S02]  /*1d770*/  FMNMX.FTZ R164, R179, R161, !PT ;  /* 0x000000a1b3a47209 */ /* 0x000fe40007810000 */
[----:B------:R-:W-:Y:S02]  /*1d780*/  ISETP.GT.AND P2, PT, R160, 0x18, PT ;  /* 0x00000018a000780c */ /* 0x000fe40003f44270 */
[----:B------:R-:W-:Y:S02]  /*1d790*/  FMNMX.FTZ R164, R178, R164, !PT ;  /* 0x000000a4b2a47209 */ /* 0x000fe40007810000 */
[----:B------:R-:W-:Y:S02]  /*1d7a0*/  ISETP.GT.AND P3, PT, R160, 0x11, PT ;  /* 0x00000011a000780c */ /* 0x000fe40003f64270 */
[----:B------:R-:W-:-:S02]  /*1d7b0*/  FMNMX.FTZ R164, R177, R164, !PT ;  /* 0x000000a4b1a47209 */ /* 0x000fc40007810000 */
[----:B------:R-:W-:Y:S02]  /*1d7c0*/  FSEL R20, R20, -INF , P2 ;  /* 0xff80000014147808 */ /* 0x000fe40001000000 */
[----:B------:R-:W-:Y:S02]  /*1d7d0*/  ISETP.GT.AND P2, PT, R160, 0x29, PT ;  /* 0x00000029a000780c */ /* 0x000fe40003f44270 */
[----:B------:R-:W-:Y:S02]  /*1d7e0*/  FSEL R21, R21, -INF , P3 ;  /* 0xff80000015157808 */ /* 0x000fe40001800000 */
[----:B------:R-:W-:Y:S02]  /*1d7f0*/  FMNMX.FTZ R164, R176, R164, !PT ;  /* 0x000000a4b0a47209 */ /* 0x000fe40007810000 */
[----:B------:R-:W-:Y:S02]  /*1d800*/  FSEL R6, R169, -INF , P2 ;  /* 0xff800000a9067808 */ /* 0x000fe40001000000 */
[----:B------:R-:W-:-:S02]  /*1d810*/  ISETP.GT.AND P6, PT, R160, 0x19, PT ;  /* 0x00000019a000780c */ /* 0x000fc40003fc4270 */
[----:B------:R-:W-:Y:S02]  /*1d820*/  FMNMX.FTZ R169, R21, R164, !PT ;  /* 0x000000a415a97209 */ /* 0x000fe40007810000 */
[----:B------:R-:W-:Y:S02]  /*1d830*/  FSEL R15, R15, -INF , P6 ;  /* 0xff8000000f0f7808 */ /* 0x000fe40003000000 */
[----:B------:R-:W-:-:S04]  /*1d840*/  FMNMX.FTZ R169, R20, R169, !PT ;  /* 0x000000a914a97209 */ /* 0x000fc80007810000 */
[----:B------:R-:W-:Y:S02]  /*1d850*/  FMNMX.FTZ R169, R15, R169, !PT ;  /* 0x000000a90fa97209 */ /* 0x000fe40007810000 */
[----:B------:R-:W-:Y:S02]  /*1d860*/  ISETP.GT.AND P3, PT, R160, 0x28, PT ;  /* 0x00000028a000780c */ /* 0x000fe40003f64270 */
[----:B------:R-:W-:Y:S01]  /*1d870*/  FMNMX.FTZ R169, R14, R169, !PT ;  /* 0x000000a90ea97209 */ /* 0x000fe20007810000 */
[----:B------:R0:W1:Y:S01]  /*1d880*/  MUFU.TANH R164, R165 ;  /* 0x000000a500a47308 */ /* 0x0000620000002400 */
[----:B------:R-:W-:Y:S02]  /*1d890*/  FSEL R10, R10, -INF , P3 ;  /* 0xff8000000a0a7808 */ /* 0x000fe40001800000 */
[----:B------:R-:W-:Y:S02]  /*1d8a0*/  FMNMX.FTZ R169, R11, R169, !PT ;  /* 0x000000a90ba97209 */ /* 0x000fe40007810000 */
[----:B------:R-:W-:Y:S01]  /*1d8b0*/  ISETP.GT.AND P6, PT, R160, 0x30, PT ;  /* 0x00000030a000780c */ /* 0x000fe20003fc4270 */
[----:B0-----:R-:W-:Y:S01]  /*1d8c0*/  FMUL.FTZ R165, R152, UR39 ;  /* 0x0000002798a57c20 */ /* 0x001fe20008410000 */
[----:B------:R-:W-:Y:S01]  /*1d8d0*/  FMNMX.FTZ R169, R10, R169, !PT ;  /* 0x000000a90aa97209 */ /* 0x000fe20007810000 */
[----:B------:R-:W-:Y:S01]  /*1d8e0*/  FMUL.FTZ R152, R153, UR39 ;  /* 0x0000002799987c20 */ /* 0x000fe20008410000 */
[----:B------:R-:W-:Y:S01]  /*1d8f0*/  FSEL R4, R172, -INF , P6 ;  /* 0xff800000ac047808 */ /* 0x000fe20003000000 */
[----:B------:R-:W-:Y:S01]  /*1d900*/  FMUL.FTZ R153, R156, UR39 ;  /* 0x000000279c997c20 */ /* 0x000fe20008410000 */
[----:B------:R-:W-:Y:S01]  /*1d910*/  FMNMX.FTZ R169, R6, R169, !PT ;  /* 0x000000a906a97209 */ /* 0x000fe20007810000 */
[----:B------:R-:W0:Y:S01]  /*1d920*/  MUFU.TANH R165, R165 ;  /* 0x000000a500a57308 */ /* 0x000e220000002400 */
[----:B------:R-:W-:-:S02]  /*1d930*/  FMUL.FTZ R156, R157, UR39 ;  /* 0x000000279d9c7c20 */ /* 0x000fc40008410000 */
[----:B------:R-:W-:-:S05]  /*1d940*/  FMNMX.FTZ R169, R4, R169, !PT ;  /* 0x000000a904a97209 */ /* 0x000fca0007810000 */
[----:B------:R-:W2:Y:S01]  /*1d950*/  MUFU.TANH R152, R152 ;  /* 0x0000009800987308 */ /* 0x000ea20000002400 */
[----:B------:R-:W-:Y:S02]  /*1d960*/  ISETP.GT.AND P3, PT, R160, 0x39, PT ;  /* 0x00000039a000780c */ /* 0x000fe40003f64270 */
[----:B------:R-:W-:-:S05]  /*1d970*/  FMNMX.FTZ R157, R2, R169, !PT ;  /* 0x000000a9029d7209 */ /* 0x000fca0007810000 */
[----:B------:R-:W3:Y:S01]  /*1d980*/  MUFU.TANH R153, R153 ;  /* 0x0000009900997308 */ /* 0x000ee20000002400 */
[----:B------:R-:W-:Y:S02]  /*1d990*/  ISETP.GT.AND P2, PT, R160, 0x40, PT ;  /* 0x00000040a000780c */ /* 0x000fe40003f44270 */
[----:B-1----:R-:W-:Y:S02]  /*1d9a0*/  FSEL R164, R164, -INF , P3 ;  /* 0xff800000a4a47808 */ /* 0x002fe40001800000 */
[----:B------:R-:W-:-:S03]  /*1d9b0*/  FMNMX.FTZ R157, R0, R157, !PT ;  /* 0x0000009d009d7209 */ /* 0x000fc60007810000 */
[----:B------:R-:W1:Y:S01]  /*1d9c0*/  MUFU.TANH R156, R156 ;  /* 0x0000009c009c7308 */ /* 0x000e620000002400 */
[----:B------:R-:W-:Y:S02]  /*1d9d0*/  ISETP.GT.AND P6, PT, R160, 0x41, PT ;  /* 0x00000041a000780c */ /* 0x000fe40003fc4270 */
[----:B0-----:R-:W-:Y:S02]  /*1d9e0*/  FSEL R165, R165, -INF , P2 ;  /* 0xff800000a5a57808 */ /* 0x001fe40001000000 */
[----:B------:R-:W-:Y:S02]  /*1d9f0*/  FMNMX.FTZ R169, R164, R157, !PT ;  /* 0x0000009da4a97209 */ /* 0x000fe40007810000 */
[----:B------:R-:W-:Y:S02]  /*1da00*/  ISETP.GT.AND P5, PT, R160, 0x48, PT ;  /* 0x00000048a000780c */ /* 0x000fe40003fa4270 */
[----:B--2---:R-:W-:Y:S02]  /*1da10*/  FSEL R157, R152, -INF , P6 ;  /* 0xff800000989d7808 */ /* 0x004fe40003000000 */
[----:B------:R-:W-:-:S02]  /*1da20*/  FMNMX.FTZ R169, R165, R169, !PT ;  /* 0x000000a9a5a97209 */ /* 0x000fc40007810000 */
[----:B---3--:R-:W-:Y:S02]  /*1da30*/  FSEL R153, R153, -INF , P5 ;  /* 0xff80000099997808 */ /* 0x008fe40002800000 */
[----:B------:R-:W-:Y:S02]  /*1da40*/  FMNMX.FTZ R169, R157, R169, !PT ;  /* 0x000000a99da97209 */ /* 0x000fe40007810000 */
[----:B------:R-:W-:Y:S02]  /*1da50*/  ISETP.GT.AND P4, PT, R160, 0x49, PT ;  /* 0x00000049a000780c */ /* 0x000fe40003f84270 */
[----:B------:R-:W-:Y:S02]  /*1da60*/  FMNMX.FTZ R169, R153, R169, !PT ;  /* 0x000000a999a97209 */ /* 0x000fe40007810000 */
[----:B-1----:R-:W-:-:S04]  /*1da70*/  FSEL R156, R156, -INF , P4 ;  /* 0xff8000009c9c7808 */ /* 0x002fc80002000000 */
[----:B------:R-:W-:Y:S02]  /*1da80*/  FMNMX.FTZ R191, R156, R169, !PT ;  /* 0x000000a99cbf7209 */ /* 0x000fe40007810000 */
[----:B------:R0:W1:Y:S01]  /*1da90*/  SHFL.IDX PT, R169, R3, 0x1, 0x1c1f ;  /* 0x003c1f0003a97f89 */ /* 0x00006200000e0000 */
[----:B------:R-:W2:Y:S01]  /*1daa0*/  MUFU.TANH R184, R184 ;  /* 0x000000b800b87308 */ /* 0x000ea20000002400 */
[----:B------:R-:W-:-:S07]  /*1dab0*/  FMUL.FTZ R188, R174, UR39 ;  /* 0x00000027aebc7c20 */ /* 0x000fce0008410000 */
[----:B0-----:R0:W-:Y:S01]  /*1dac0*/  MUFU.TANH R3, R163 ;  /* 0x000000a300037308 */ /* 0x0011e20000002400 */
[----:B------:R-:W-:Y:S01]  /*1dad0*/  FMUL.FTZ R152, R167, UR39 ;  /* 0x00000027a7987c20 */ /* 0x000fe20008410000 */
[----:B0-----:R-:W0:Y:S06]  /*1dae0*/  SHFL.BFLY PT, R163, R191, 0x2, 0x1f ;  /* 0x0c401f00bfa37f89 */ /* 0x001e2c00000e0000 */
[----:B------:R-:W3:Y:S01]  /*1daf0*/  MUFU.TANH R182, R182 ;  /* 0x000000b600b67308 */ /* 0x000ee20000002400 */
[----:B-1----:R-:W-:-:S07]  /*1db00*/  IADD3 R154, R168, R169, RZ ;  /* 0x000000a9a89a7210 */ /* 0x002fce0007ffe0ff */
[----:B------:R-:W1:Y:S01]  /*1db10*/  MUFU.TANH R185, R185 ;  /* 0x000000b900b97308 */ /* 0x000e620000002400 */
[----:B------:R-:W-:-:S07]  /*1db20*/  ISETP.GT.AND P2, PT, R154, 0x8, PT ;  /* 0x000000089a00780c */ /* 0x000fce0003f44270 */
[----:B------:R-:W4:Y:S08]  /*1db30*/  MUFU.TANH R180, R180 ;  /* 0x000000b400b47308 */ /* 0x000f300000002400 */
[----:B------:R2:W5:Y:S08]  /*1db40*/  MUFU.TANH R160, R170 ;  /* 0x000000aa00a07308 */ /* 0x0005700000002400 */
[----:B------:R1:W0:Y:S01]  /*1db50*/  MUFU.TANH R161, R171 ;  /* 0x000000ab00a17308 */ /* 0x0002220000002400 */
[----:B------:R-:W-:-:S02]  /*1db60*/  ISETP.GT.AND P4, PT, R154, RZ, PT ;  /* 0x000000ff9a00720c */ /* 0x000fc40003f84270 */
[----:B------:R-:W-:-:S05]  /*1db70*/  ISETP.GT.AND P3, PT, R154, 0x1, PT ;  /* 0x000000019a00780c */ /* 0x000fca0003f64270 */
[----:B------:R-:W0:Y:S01]  /*1db80*/  MUFU.TANH R162, R162 ;  /* 0x000000a200a27308 */ /* 0x000e220000002400 */
[C---:B------:R-:W-:Y:S02]  /*1db90*/  ISETP.GT.AND P6, PT, R154.reuse, 0x9, PT ;  /* 0x000000099a00780c */ /* 0x040fe40003fc4270 */
[----:B------:R-:W-:-:S05]  /*1dba0*/  ISETP.GT.AND P5, PT, R154, 0x10, PT ;  /* 0x000000109a00780c */ /* 0x000fca0003fa4270 */
[----:B------:R-:W0:Y:S01]  /*1dbb0*/  MUFU.TANH R188, R188 ;  /* 0x000000bc00bc7308 */ /* 0x000e220000002400 */
[----:B------:R-:W-:-:S07]  /*1dbc0*/  FSEL R168, R186, -INF , P2 ;  /* 0xff800000baa87808 */ /* 0x000fce0001000000 */
[----:B------:R-:W0:Y:S01]  /*1dbd0*/  MUFU.TANH R189, R189 ;  /* 0x000000bd00bd7308 */ /* 0x000e220000002400 */
[----:B------:R-:W-:-:S07]  /*1dbe0*/  FSEL R166, R193, -INF , P4 ;  /* 0xff800000c1a67808 */ /* 0x000fce0002000000 */
[----:B------:R-:W0:Y:S01]  /*1dbf0*/  MUFU.TANH R190, R190 ;  /* 0x000000be00be7308 */ /* 0x000e220000002400 */
[----:B------:R-:W-:Y:S02]  /*1dc00*/  FSEL R167, R192, -INF , P3 ;  /* 0xff800000c0a77808 */ /* 0x000fe40001800000 */
[----:B------:R-:W-:Y:S02]  /*1dc10*/  ISETP.GT.AND P2, PT, R154, 0x19, PT ;  /* 0x000000199a00780c */ /* 0x000fe40003f44270 */
[----:B------:R-:W-:-:S03]  /*1dc20*/  FSEL R169, R5, -INF , P6 ;  /* 0xff80000005a97808 */ /* 0x000fc60003000000 */
[----:B------:R-:W0:Y:S01]  /*1dc30*/  MUFU.TANH R152, R152 ;  /* 0x0000009800987308 */ /* 0x000e220000002400 */
[----:B--2---:R-:W-:Y:S02]  /*1dc40*/  FSEL R170, R184, -INF , P5 ;  /* 0xff800000b8aa7808 */ /* 0x004fe40002800000 */
[C---:B------:R-:W-:Y:S02]  /*1dc50*/  ISETP.GT.AND P4, PT, R154.reuse, 0x11, PT ;  /* 0x000000119a00780c */ /* 0x040fe40003f84270 */
[C---:B------:R-:W-:Y:S02]  /*1dc60*/  ISETP.GT.AND P3, PT, R154.reuse, 0x18, PT ;  /* 0x000000189a00780c */ /* 0x040fe40003f64270 */
[C---:B------:R-:W-:Y:S02]  /*1dc70*/  ISETP.GT.AND P6, PT, R154.reuse, 0x20, PT ;  /* 0x000000209a00780c */ /* 0x040fe40003fc4270 */
[----:B------:R-:W-:Y:S02]  /*1dc80*/  ISETP.GT.AND P5, PT, R154, 0x21, PT ;  /* 0x000000219a00780c */ /* 0x000fe40003fa4270 */
[----:B---3--:R-:W-:-:S02]  /*1dc90*/  FSEL R173, R182, -INF , P2 ;  /* 0xff800000b6ad7808 */ /* 0x008fc40001000000 */
[----:B-1----:R-:W-:Y:S02]  /*1dca0*/  FSEL R171, R185, -INF , P4 ;  /* 0xff800000b9ab7808 */ /* 0x002fe40002000000 */
[----:B----4-:R-:W-:Y:S02]  /*1dcb0*/  FSEL R172, R180, -INF , P3 ;  /* 0xff800000b4ac7808 */ /* 0x010fe40001800000 */
[----:B------:R-:W-:Y:S02]  /*1dcc0*/  ISETP.GT.AND P2, PT, R154, 0x30, PT ;  /* 0x000000309a00780c */ /* 0x000fe40003f44270 */
[----:B-----5:R-:W-:Y:S02]  /*1dcd0*/  FSEL R174, R160, -INF , P6 ;  /* 0xff800000a0ae7808 */ /* 0x020fe40003000000 */
[----:B0-----:R-:W-:Y:S02]  /*1dce0*/  FSEL R175, R161, -INF , P5 ;  /* 0xff800000a1af7808 */ /* 0x001fe40002800000 */
[----:B------:R-:W-:-:S02]  /*1dcf0*/  ISETP.GT.AND P4, PT, R154, 0x28, PT ;  /* 0x000000289a00780c */ /* 0x000fc40003f84270 */
[C---:B------:R-:W-:Y:S02]  /*1dd00*/  ISETP.GT.AND P3, PT, R154.reuse, 0x29, PT ;  /* 0x000000299a00780c */ /* 0x040fe40003f64270 */
[C---:B------:R-:W-:Y:S02]  /*1dd10*/  ISETP.GT.AND P6, PT, R154.reuse, 0x31, PT ;  /* 0x000000319a00780c */ /* 0x040fe40003fc4270 */
[----:B------:R-:W-:Y:S01]  /*1dd20*/  ISETP.GT.AND P5, PT, R154, 0x38, PT ;  /* 0x000000389a00780c */ /* 0x000fe20003fa4270 */
[----:B------:R-:W-:Y:S01]  /*1dd30*/  FMUL.FTZ R183, R155, UR39 ;  /* 0x000000279bb77c20 */ /* 0x000fe20008410000 */
[----:B------:R-:W-:Y:S02]  /*1dd40*/  FMNMX.FTZ R191, R191, R163, !PT ;  /* 0x000000a3bfbf7209 */ /* 0x000fe40007810000 */
[----:B------:R-:W-:Y:S02]  /*1dd50*/  FSEL R163, R162, -INF , P2 ;  /* 0xff800000a2a37808 */ /* 0x000fe40001000000 */
[----:B------:R-:W-:-:S02]  /*1dd60*/  FSEL R155, R188, -INF , P4 ;  /* 0xff800000bc9b7808 */ /* 0x000fc40002000000 */
[----:B------:R-:W-:Y:S02]  /*1dd70*/  FSEL R160, R189, -INF , P3 ;  /* 0xff800000bda07808 */ /* 0x000fe40001800000 */
[----:B------:R-:W-:Y:S02]  /*1dd80*/  FSEL R161, R3, -INF , P6 ;  /* 0xff80000003a17808 */ /* 0x000fe40003000000 */
[----:B------:R-:W-:Y:S02]  /*1dd90*/  FSEL R162, R190, -INF , P5 ;  /* 0xff800000bea27808 */ /* 0x000fe40002800000 */
[C---:B------:R-:W-:Y:S02]  /*1dda0*/  ISETP.GT.AND P4, PT, R154.reuse, 0x39, PT ;  /* 0x000000399a00780c */ /* 0x040fe40003f84270 */
[C---:B------:R-:W-:Y:S02]  /*1ddb0*/  ISETP.GT.AND P3, PT, R154.reuse, 0x40, PT ;  /* 0x000000409a00780c */ /* 0x040fe40003f64270 */
[----:B------:R-:W-:-:S02]  /*1ddc0*/  ISETP.GT.AND P2, PT, R154, 0x41, PT ;  /* 0x000000419a00780c */ /* 0x000fc40003f44270 */
[C---:B------:R-:W-:Y:S02]  /*1ddd0*/  ISETP.GT.AND P6, PT, R154.reuse, 0x48, PT ;  /* 0x000000489a00780c */ /* 0x040fe40003fc4270 */
[----:B------:R-:W-:Y:S02]  /*1dde0*/  ISETP.GT.AND P5, PT, R154, 0x49, PT ;  /* 0x000000499a00780c */ /* 0x000fe40003fa4270 */
[----:B------:R-:W-:Y:S01]  /*1ddf0*/  FMNMX.FTZ R154, R166, R13, !PT ;  /* 0x0000000da69a7209 */ /* 0x000fe20007810000 */
[----:B------:R-:W-:Y:S01]  /*1de00*/  FMUL.FTZ R182, R158, UR39 ;  /* 0x000000279eb67c20 */ /* 0x000fe20008410000 */
[----:B------:R-:W-:Y:S02]  /*1de10*/  FSEL R158, R152, -INF , P4 ;  /* 0xff800000989e7808 */ /* 0x000fe40002000000 */
[----:B------:R-:W-:Y:S01]  /*1de20*/  FMNMX.FTZ R152, R167, R154, !PT ;  /* 0x0000009aa7987209 */ /* 0x000fe20007810000 */
[----:B------:R-:W0:Y:S03]  /*1de30*/  SHFL.BFLY PT, R5, R191, 0x1, 0x1f ;  /* 0x0c201f00bf057f89 */ /* 0x000e2600000e0000 */
[----:B------:R-:W-:-:S04]  /*1de40*/  FMNMX.FTZ R152, R168, R152, !PT ;  /* 0x00000098a8987209 */ /* 0x000fc80007810000 */
[----:B------:R-:W-:-:S04]  /*1de50*/  FMNMX.FTZ R152, R169, R152, !PT ;  /* 0x00000098a9987209 */ /* 0x000fc80007810000 */
[----:B------:R-:W-:-:S04]  /*1de60*/  FMNMX.FTZ R152, R170, R152, !PT ;  /* 0x00000098aa987209 */ /* 0x000fc80007810000 */
[----:B------:R-:W-:-:S04]  /*1de70*/  FMNMX.FTZ R152, R171, R152, !PT ;  /* 0x00000098ab987209 */ /* 0x000fc80007810000 */
[----:B------:R-:W-:-:S04]  /*1de80*/  FMNMX.FTZ R152, R172, R152, !PT ;  /* 0x00000098ac987209 */ /* 0x000fc80007810000 */
[----:B------:R-:W-:Y:S01]  /*1de90*/  FMNMX.FTZ R152, R173, R152, !PT ;  /* 0x00000098ad987209 */ /* 0x000fe20007810000 */
[----:B------:R-:W-:Y:S01]  /*1dea0*/  IMAD.U32 R3, RZ, RZ, UR43 ;  /* 0x0000002bff037e24 */ /* 0x000fe2000f8e00ff */
[----:B0-----:R-:W-:Y:S02]  /*1deb0*/  FMNMX.FTZ R5, R191, R5, !PT ;  /* 0x00000005bf057209 */ /* 0x001fe40007810000 */
[----:B------:R-:W-:Y:S02]  /*1dec0*/  FMNMX.FTZ R152, R174, R152, !PT ;  /* 0x00000098ae987209 */ /* 0x000fe40007810000 */
[C---:B------:R-:W-:Y:S01]  /*1ded0*/  FSETP.NEU.FTZ.AND P4, PT, R5.reuse, -INF , PT ;  /* 0xff8000000500780b */ /* 0x040fe20003f9d000 */
[----:B------:R-:W-:Y:S01]  /*1dee0*/  FMUL.FTZ R180, R5, R3 ;  /* 0x0000000305b47220 */ /* 0x000fe20000410000 */
[----:B------:R-:W-:Y:S01]  /*1def0*/  FMNMX.FTZ R152, R175, R152, !PT ;  /* 0x00000098af987209 */ /* 0x000fe20007810000 */
[----:B------:R-:W-:Y:S03]  /*1df00*/  MUFU.TANH R187, R187 ;  /* 0x000000bb00bb7308 */ /* 0x000fe60000002400 */
[----:B------:R-:W-:-:S02]  /*1df10*/  FMNMX.FTZ R152, R155, R152, !PT ;  /* 0x000000989b987209 */ /* 0x000fc40007810000 */
[----:B------:R-:W-:Y:S02]  /*1df20*/  FSEL R180, R180, RZ, P4 ;  /* 0x000000ffb4b47208 */ /* 0x000fe40002000000 */
[----:B------:R-:W-:Y:S01]  /*1df30*/  FMNMX.FTZ R152, R160, R152, !PT ;  /* 0x00000098a0987209 */ /* 0x000fe20007810000 */
[----:B------:R-:W0:Y:S02]  /*1df40*/  MUFU.TANH R183, R183 ;  /* 0x000000b700b77308 */ /* 0x000e240000002400 */
[----:B------:R-:W-:Y:S01]  /*1df50*/  FFMA.FTZ R154, R177, R3, -R180 ;  /* 0x00000003b19a7223 */ /* 0x000fe200000108b4 */
[----:B------:R-:W-:Y:S01]  /*1df60*/  FMNMX.FTZ R177, R163, R152, !PT ;  /* 0x00000098a3b17209 */ /* 0x000fe20007810000 */
[----:B------:R-:W-:-:S03]  /*1df70*/  FMUL.FTZ R184, R159, UR39 ;  /* 0x000000279fb87c20 */ /* 0x000fc60008410000 */
[----:B------:R-:W-:Y:S01]  /*1df80*/  FMNMX.FTZ R177, R161, R177, !PT ;  /* 0x000000b1a1b17209 */ /* 0x000fe20007810000 */
[----:B------:R-:W1:Y:S01]  /*1df90*/  MUFU.TANH R182, R182 ;  /* 0x000000b600b67308 */ /* 0x000e620000002400 */
[-CC-:B------:R-:W-:Y:S01]  /*1dfa0*/  FFMA.FTZ R176, R176, R3.reuse, -R180.reuse ;  /* 0x00000003b0b07223 */ /* 0x180fe200000108b4 */
[----:B------:R-:W-:Y:S01]  /*1dfb0*/  FFMA.FTZ R204, R21, R3, -R180 ;  /* 0x0000000315cc7223 */ /* 0x000fe200000108b4 */
[----:B------:R-:W-:-:S05]  /*1dfc0*/  FMNMX.FTZ R21, R162, R177, !PT ;  /* 0x000000b1a2157209 */ /* 0x000fca0007810000 */
[----:B------:R-:W2:Y:S01]  /*1dfd0*/  MUFU.TANH R184, R184 ;  /* 0x000000b800b87308 */ /* 0x000ea20000002400 */
[----:B------:R-:W-:Y:S02]  /*1dfe0*/  FMNMX.FTZ R21, R158, R21, !PT ;  /* 0x000000159e157209 */ /* 0x000fe40007810000 */
[----:B0-----:R-:W-:-:S05]  /*1dff0*/  FSEL R177, R183, -INF , P2 ;  /* 0xff800000b7b17808 */ /* 0x001fca0001000000 */
[----:B------:R0:W-:Y:S01]  /*1e000*/  MUFU.EX2 R152, R176 ;  /* 0x000000b000987308 */ /* 0x0001e20000000800 */
[----:B------:R-:W-:Y:S01]  /*1e010*/  FFMA.FTZ R210, R178, R3, -R180 ;  /* 0x00000003b2d27223 */ /* 0x000fe200000108b4 */
[----:B0-----:R-:W-:-:S04]  /*1e020*/  FSEL R176, R187, -INF , P3 ;  /* 0xff800000bbb07808 */ /* 0x001fc80001800000 */
[----:B------:R-:W-:Y:S02]  /*1e030*/  FMNMX.FTZ R21, R176, R21, !PT ;  /* 0x00000015b0157209 */ /* 0x000fe40007810000 */
[----:B-1----:R-:W-:Y:S02]  /*1e040*/  FSEL R178, R182, -INF , P6 ;  /* 0xff800000b6b27808 */ /* 0x002fe40003000000 */
[----:B------:R-:W-:Y:S01]  /*1e050*/  FMNMX.FTZ R21, R177, R21, !PT ;  /* 0x00000015b1157209 */ /* 0x000fe20007810000 */
[-CC-:B------:R-:W-:Y:S01]  /*1e060*/  FFMA.FTZ R208, R181, R3.reuse, -R180.reuse ;  /* 0x00000003b5d07223 */ /* 0x180fe200000108b4 */
[----:B------:R-:W-:Y:S01]  /*1e070*/  FFMA.FTZ R159, R179, R3, -R180 ;  /* 0x00000003b39f7223 */ /* 0x000fe200000108b4 */
[----:B--2---:R-:W-:Y:S02]  /*1e080*/  FSEL R179, R184, -INF , P5 ;  /* 0xff800000b8b37808 */ /* 0x004fe40002800000 */
[----:B------:R-:W-:-:S04]  /*1e090*/  FMNMX.FTZ R181, R178, R21, !PT ;  /* 0x00000015b2b57209 */ /* 0x000fc80007810000 */
[----:B------:R-:W-:Y:S01]  /*1e0a0*/  FMNMX.FTZ R181, R179, R181, !PT ;  /* 0x000000b5b3b57209 */ /* 0x000fe20007810000 */
[----:B------:R-:W-:-:S04]  /*1e0b0*/  FFMA.FTZ R200, R14, R3, -R180 ;  /* 0x000000030ec87223 */ /* 0x000fc800000108b4 */
[----:B------:R-:W0:Y:S01]  /*1e0c0*/  SHFL.BFLY PT, R14, R181, 0x2, 0x1f ;  /* 0x0c401f00b50e7f89 */ /* 0x000e2200000e0000 */
[-CC-:B------:R-:W-:Y:S01]  /*1e0d0*/  FFMA.FTZ R196, R4, R3.reuse, -R180.reuse ;  /* 0x0000000304c47223 */ /* 0x180fe200000108b4 */
[----:B0-----:R-:W-:Y:S01]  /*1e0e0*/  FMNMX.FTZ R4, R181, R14, !PT ;  /* 0x0000000eb5047209 */ /* 0x001fe20007810000 */
[----:B------:R-:W-:-:S04]  /*1e0f0*/  FFMA.FTZ R14, R2, R3, -R180 ;  /* 0x00000003020e7223 */ /* 0x000fc800000108b4 */
[----:B------:R-:W0:Y:S01]  /*1e100*/  SHFL.BFLY PT, R2, R4, 0x1, 0x1f ;  /* 0x0c201f0004027f89 */ /* 0x000e2200000e0000 */
[-CC-:B------:R-:W-:Y:S01]  /*1e110*/  FFMA.FTZ R198, R0, R3.reuse, -R180.reuse ;  /* 0x0000000300c67223 */ /* 0x180fe200000108b4 */
[----:B------:R-:W-:Y:S01]  /*1e120*/  FFMA.FTZ R194, R156, R3, -R180 ;  /* 0x000000039cc27223 */ /* 0x000fe200000108b4 */
[----:B------:R-:W-:-:S05]  /*1e130*/  FSEL R0, R5, RZ, P4 ;  /* 0x000000ff05007208 */ /* 0x000fca0002000000 */
[----:B------:R-:W-:Y:S01]  /*1e140*/  FADD.FTZ R0, -R0, R12 ;  /* 0x0000000c00007221 */ /* 0x000fe20000010100 */
[----:B0-----:R-:W-:-:S04]  /*1e150*/  FMNMX.FTZ R4, R4, R2, !PT ;  /* 0x0000000204047209 */ /* 0x001fc80007810000 */
[C---:B------:R-:W-:Y:S01]  /*1e160*/  FSETP.NEU.FTZ.AND P2, PT, R4.reuse, -INF , PT ;  /* 0xff8000000400780b */ /* 0x040fe20003f5d000 */
[----:B------:R-:W-:-:S03]  /*1e170*/  FMUL.FTZ R156, R4, R3 ;  /* 0x00000003049c7220 */ /* 0x000fc60000410000 */
[----:B------:R-:W-:Y:S02]  /*1e180*/  FSEL R2, R4, RZ, P2 ;  /* 0x000000ff04027208 */ /* 0x000fe40001000000 */
[----:B------:R-:W-:-:S03]  /*1e190*/  FSEL R156, R156, RZ, P2 ;  /* 0x000000ff9c9c7208 */ /* 0x000fc60001000000 */
[----:B------:R-:W-:Y:S01]  /*1e1a0*/  FADD.FTZ R2, -R2, R13 ;  /* 0x0000000d02027221 */ /* 0x000fe20000010100 */
[-C--:B------:R-:W-:Y:S01]  /*1e1b0*/  FMUL.FTZ R0, R0, R3.reuse ;  /* 0x0000000300007220 */ /* 0x080fe20000410000 */
[-C--:B------:R-:W-:Y:S02]  /*1e1c0*/  FFMA.FTZ R209, R166, R3.reuse, -R156 ;  /* 0x00000003a6d17223 */ /* 0x080fe4000001089c */
[-C--:B------:R-:W-:Y:S01]  /*1e1d0*/  FMUL.FTZ R2, R2, R3.reuse ;  /* 0x0000000302027220 */ /* 0x080fe20000410000 */
[-C--:B------:R-:W-:Y:S01]  /*1e1e0*/  FFMA.FTZ R192, R165, R3.reuse, -R180 ;  /* 0x00000003a5c07223 */ /* 0x080fe200000108b4 */
[-CC-:B------:R-:W-:Y:S01]  /*1e1f0*/  FFMA.FTZ R165, R167, R3.reuse, -R156.reuse ;  /* 0x00000003a7a57223 */ /* 0x180fe2000001089c */
[----:B------:R-:W-:Y:S01]  /*1e200*/  MUFU.EX2 R208, R208 ;  /* 0x000000d000d07308 */ /* 0x000fe20000000800 */
[-C--:B------:R-:W-:Y:S01]  /*1e210*/  FFMA.FTZ R211, R168, R3.reuse, -R156 ;  /* 0x00000003a8d37223 */ /* 0x080fe2000001089c */
[-CC-:B------:R-:W-:Y:S01]  /*1e220*/  FFMA.FTZ R206, R20, R3.reuse, -R180.reuse ;  /* 0x0000000314ce7223 */ /* 0x180fe200000108b4 */
[----:B------:R-:W-:-:S05]  /*1e230*/  FFMA.FTZ R20, R11, R3, -R180 ;  /* 0x000000030b147223 */ /* 0x000fca00000108b4 */
[----:B------:R-:W0:Y:S01]  /*1e240*/  MUFU.EX2 R0, R0 ;  /* 0x0000000000007308 */ /* 0x000e220000000800 */
[-C--:B------:R-:W-:Y:S01]  /*1e250*/  FFMA.FTZ R11, R164, R3.reuse, -R180 ;  /* 0x00000003a40b7223 */ /* 0x080fe200000108b4 */
[----:B------:R-:W-:-:S06]  /*1e260*/  FFMA.FTZ R164, R169, R3, -R156 ;  /* 0x00000003a9a47223 */ /* 0x000fcc000001089c */
[----:B------:R-:W-:Y:S08]  /*1e270*/  MUFU.EX2 R209, R209 ;  /* 0x000000d100d17308 */ /* 0x000ff00000000800 */
[----:B------:R-:W1:Y:S01]  /*1e280*/  MUFU.EX2 R2, R2 ;  /* 0x0000000200027308 */ /* 0x000e620000000800 */
[----:B------:R-:W-:-:S07]  /*1e290*/  VIADD R9, R9, 0x38840 ;  /* 0x0003884009097836 */ /* 0x000fce0000000000 */
[----:B------:R-:W2:Y:S01]  /*1e2a0*/  MUFU.EX2 R159, R159 ;  /* 0x0000009f009f7308 */ /* 0x000ea20000000800 */
[----:B------:R-:W-:-:S07]  /*1e2b0*/  FFMA.FTZ R205, R170, R3, -R156 ;  /* 0x00000003aacd7223 */ /* 0x000fce000001089c */
[----:B------:R-:W3:Y:S01]  /*1e2c0*/  MUFU.EX2 R165, R165 ;  /* 0x000000a500a57308 */ /* 0x000ee20000000800 */
[-CC-:B------:R-:W-:Y:S01]  /*1e2d0*/  FFMA.FTZ R15, R15, R3.reuse, -R180.reuse ;  /* 0x000000030f0f7223 */ /* 0x180fe200000108b4 */
[----:B------:R-:W-:-:S06]  /*1e2e0*/  FFMA.FTZ R202, R10, R3, -R180 ;  /* 0x000000030aca7223 */ /* 0x000fcc00000108b4 */
[----:B------:R-:W4:Y:S01]  /*1e2f0*/  MUFU.EX2 R210, R210 ;  /* 0x000000d200d27308 */ /* 0x000f220000000800 */
[-C--:B------:R-:W-:Y:S01]  /*1e300*/  FFMA.FTZ R10, R157, R3.reuse, -R180 ;  /* 0x000000039d0a7223 */ /* 0x080fe200000108b4 */
[----:B------:R-:W-:-:S06]  /*1e310*/  FFMA.FTZ R157, R171, R3, -R156 ;  /* 0x00000003ab9d7223 */ /* 0x000fcc000001089c */
[----:B------:R-:W5:Y:S01]  /*1e320*/  MUFU.EX2 R211, R211 ;  /* 0x000000d300d37308 */ /* 0x000f620000000800 */
[----:B------:R-:W-:Y:S01]  /*1e330*/  PRMT R9, R229, 0x654, R9 ;  /* 0x00000654e5097816 */ /* 0x000fe20000000009 */
[----:B0-----:R-:W-:-:S06]  /*1e340*/  FFMA.FTZ R226, R0, R226, R208 ;  /* 0x000000e200e27223 */ /* 0x001fcc00000100d0 */
[----:B------:R-:W0:Y:S01]  /*1e350*/  MUFU.EX2 R154, R154 ;  /* 0x0000009a009a7308 */ /* 0x000e220000000800 */
[----:B-1----:R-:W-:Y:S01]  /*1e360*/  FFMA.FTZ R225, R2, R225, R209 ;  /* 0x000000e102e17223 */ /* 0x002fe200000100d1 */
[-CC-:B------:R-:W-:Y:S01]  /*1e370*/  FFMA.FTZ R207, R172, R3.reuse, -R156.reuse ;  /* 0x00000003accf7223 */ /* 0x180fe2000001089c */
[-CC-:B------:R-:W-:Y:S01]  /*1e380*/  FFMA.FTZ R203, R155, R3.reuse, -R156.reuse ;  /* 0x000000039bcb7223 */ /* 0x180fe2000001089c */
[----:B------:R1:W-:Y:S04]  /*1e390*/  SYNCS.ARRIVE.TRANS64.RED.A1T0 RZ, [R9+URZ], RZ ;  /* 0x000000ff09ff79a7 */ /* 0x0003e8000810043f */
[----:B------:R-:W0:Y:S01]  /*1e3a0*/  MUFU.EX2 R164, R164 ;  /* 0x000000a400a47308 */ /* 0x000e220000000800 */
[-CC-:B------:R-:W-:Y:S01]  /*1e3b0*/  FFMA.FTZ R201, R174, R3.reuse, -R156.reuse ;  /* 0x00000003aec97223 */ /* 0x180fe2000001089c */
[-CC-:B------:R-:W-:Y:S01]  /*1e3c0*/  FFMA.FTZ R12, R175, R3.reuse, -R156.reuse ;  /* 0x00000003af0c7223 */ /* 0x180fe2000001089c */
[-CC-:B------:R-:W-:Y:S01]  /*1e3d0*/  FFMA.FTZ R155, R160, R3.reuse, -R156.reuse ;  /* 0x00000003a09b7223 */ /* 0x180fe2000001089c */
[-CC-:B------:R-:W-:Y:S01]  /*1e3e0*/  FFMA.FTZ R197, R163, R3.reuse, -R156.reuse ;  /* 0x00000003a3c57223 */ /* 0x180fe2000001089c */
[----:B------:R-:W-:-:S03]  /*1e3f0*/  FFMA.FTZ R161, R161, R3, -R156 ;  /* 0x00000003a1a17223 */ /* 0x000fc6000001089c */
[----:B------:R2:W-:Y:S01]  /*1e400*/  MUFU.EX2 R21, R15 ;  /* 0x0000000f00157308 */ /* 0x0005e20000000800 */
[-CC-:B------:R-:W-:Y:S01]  /*1e410*/  FFMA.FTZ R199, R162, R3.reuse, -R156.reuse ;  /* 0x00000003a2c77223 */ /* 0x180fe2000001089c */
[-CC-:B-1----:R-:W-:Y:S01]  /*1e420*/  FFMA.FTZ R9, R158, R3.reuse, -R156.reuse ;  /* 0x000000039e097223 */ /* 0x182fe2000001089c */
[-CC-:B------:R-:W-:Y:S01]  /*1e430*/  FFMA.FTZ R193, R176, R3.reuse, -R156.reuse ;  /* 0x00000003b0c17223 */ /* 0x180fe2000001089c */
[-CC-:B------:R-:W-:Y:S01]  /*1e440*/  FFMA.FTZ R13, R177, R3.reuse, -R156.reuse ;  /* 0x00000003b10d7223 */ /* 0x180fe2000001089c */
[----:B------:R-:W-:-:S03]  /*1e450*/  FFMA.FTZ R195, R178, R3, -R156 ;  /* 0x00000003b2c37223 */ /* 0x000fc6000001089c */
[----:B------:R-:W1:Y:S01]  /*1e460*/  MUFU.EX2 R205, R205 ;  /* 0x000000cd00cd7308 */ /* 0x000e620000000800 */
[-CC-:B--2---:R-:W-:Y:S01]  /*1e470*/  FFMA.FTZ R15, R6, R3.reuse, -R180.reuse ;  /* 0x00000003060f7223 */ /* 0x184fe200000108b4 */
[-C--:B------:R-:W-:Y:S01]  /*1e480*/  FFMA.FTZ R6, R153, R3.reuse, -R180 ;  /* 0x0000000399067223 */ /* 0x080fe200000108b4 */
[-CC-:B------:R-:W-:Y:S01]  /*1e490*/  FFMA.FTZ R153, R173, R3.reuse, -R156.reuse ;  /* 0x00000003ad997223 */ /* 0x180fe2000001089c */
[----:B------:R-:W-:Y:S01]  /*1e4a0*/  FFMA.FTZ R179, R179, R3, -R156 ;  /* 0x00000003b3b37223 */ /* 0x000fe2000001089c */
[----:B------:R-:W-:Y:S01]  /*1e4b0*/  FADD.FTZ R156, R159, R226 ;  /* 0x000000e29f9c7221 */ /* 0x000fe20000010000 */
[----:B---3--:R-:W-:Y:S02]  /*1e4c0*/  FADD.FTZ R160, R165, R225 ;  /* 0x000000e1a5a07221 */ /* 0x008fe40000010000 */
[----:B------:R-:W2:Y:S01]  /*1e4d0*/  MUFU.EX2 R204, R204 ;  /* 0x000000cc00cc7308 */ /* 0x000ea20000000800 */
[----:B----4-:R-:W-:Y:S01]  /*1e4e0*/  FADD.FTZ R156, R210, R156 ;  /* 0x0000009cd29c7221 */ /* 0x010fe20000010000 */
[----:B-----5:R-:W-:-:S06]  /*1e4f0*/  FADD.FTZ R160, R211, R160 ;  /* 0x000000a0d3a07221 */ /* 0x020fcc0000010000 */
[----:B------:R-:W3:Y:S01]  /*1e500*/  MUFU.EX2 R157, R157 ;  /* 0x0000009d009d7308 */ /* 0x000ee20000000800 */
[----:B0-----:R-:W-:Y:S01]  /*1e510*/  FADD.FTZ R156, R154, R156 ;  /* 0x0000009c9a9c7221 */ /* 0x001fe20000010000 */
[----:B------:R-:W-:-:S06]  /*1e520*/  FADD.FTZ R160, R164, R160 ;  /* 0x000000a0a4a07221 */ /* 0x000fcc0000010000 */
[----:B------:R-:W0:Y:S08]  /*1e530*/  MUFU.EX2 R206, R206 ;  /* 0x000000ce00ce7308 */ /* 0x000e300000000800 */
[----:B------:R-:W4:Y:S01]  /*1e540*/  MUFU.EX2 R207, R207 ;  /* 0x000000cf00cf7308 */ /* 0x000f220000000800 */
[----:B------:R-:W-:Y:S01]  /*1e550*/  FADD.FTZ R156, R152, R156 ;  /* 0x0000009c989c7221 */ /* 0x000fe20000010000 */
[----:B-1----:R-:W-:-:S06]  /*1e560*/  FADD.FTZ R160, R205, R160 ;  /* 0x000000a0cda07221 */ /* 0x002fcc0000010000 */
[----:B------:R-:W1:Y:S01]  /*1e570*/  MUFU.EX2 R153, R153 ;  /* 0x0000009900997308 */ /* 0x000e620000000800 */
[----:B--2---:R-:W-:-:S07]  /*1e580*/  FADD.FTZ R156, R204, R156 ;  /* 0x0000009ccc9c7221 */ /* 0x004fce0000010000 */
[----:B------:R-:W2:Y:S08]  /*1e590*/  MUFU.EX2 R200, R200 ;  /* 0x000000c800c87308 */ /* 0x000eb00000000800 */
[----:B------:R-:W5:Y:S08]  /*1e5a0*/  MUFU.EX2 R201, R201 ;  /* 0x000000c900c97308 */ /* 0x000f700000000800 */
[----:B------:R-:W5:Y:S08]  /*1e5b0*/  MUFU.EX2 R20, R20 ;  /* 0x0000001400147308 */ /* 0x000f700000000800 */
[----:B------:R-:W5:Y:S08]  /*1e5c0*/  MUFU.EX2 R12, R12 ;  /* 0x0000000c000c7308 */ /* 0x000f700000000800 */
[----:B------:R3:W-:Y:S02]  /*1e5d0*/  MUFU.EX2 R158, R161 ;  /* 0x000000a1009e7308 */ /* 0x0007e40000000800 */
[----:B---3--:R-:W-:-:S06]  /*1e5e0*/  FADD.FTZ R161, R157, R160 ;  /* 0x000000a09da17221 */ /* 0x008fcc0000010000 */
[----:B------:R-:W3:Y:S01]  /*1e5f0*/  MUFU.EX2 R202, R202 ;  /* 0x000000ca00ca7308 */ /* 0x000ee20000000800 */
[----:B0-----:R-:W-:Y:S01]  /*1e600*/  FADD.FTZ R160, R206, R156 ;  /* 0x0000009ccea07221 */ /* 0x001fe20000010000 */
[----:B----4-:R-:W-:-:S06]  /*1e610*/  FADD.FTZ R161, R207, R161 ;  /* 0x000000a1cfa17221 */ /* 0x010fcc0000010000 */
[----:B------:R-:W0:Y:S08]  /*1e620*/  MUFU.EX2 R203, R203 ;  /* 0x000000cb00cb7308 */ /* 0x000e300000000800 */
[----:B------:R4:W-:Y:S08]  /*1e630*/  MUFU.EX2 R156, R9 ;  /* 0x00000009009c7308 */ /* 0x0009f00000000800 */
[----:B------:R-:W0:Y:S01]  /*1e640*/  MUFU.EX2 R15, R15 ;  /* 0x0000000f000f7308 */ /* 0x000e220000000800 */
[----:B----4-:R-:W-:Y:S01]  /*1e650*/  FADD.FTZ R9, R21, R160 ;  /* 0x000000a015097221 */ /* 0x010fe20000010000 */
[----:B-1----:R-:W-:-:S06]  /*1e660*/  FADD.FTZ R160, R153, R161 ;  /* 0x000000a199a07221 */ /* 0x002fcc0000010000 */
[----:B------:R-:W1:Y:S01]  /*1e670*/  MUFU.EX2 R155, R155 ;  /* 0x0000009b009b7308 */ /* 0x000e620000000800 */
[----:B--2---:R-:W-:Y:S01]  /*1e680*/  FADD.FTZ R9, R200, R9 ;  /* 0x00000009c8097221 */ /* 0x004fe20000010000 */
[----:B-----5:R-:W-:-:S06]  /*1e690*/  FADD.FTZ R160, R201, R160 ;  /* 0x000000a0c9a07221 */ /* 0x020fcc0000010000 */
[----:B------:R-:W2:Y:S01]  /*1e6a0*/  MUFU.EX2 R196, R196 ;  /* 0x000000c400c47308 */ /* 0x000ea20000000800 */
[----:B------:R-:W-:Y:S01]  /*1e6b0*/  FADD.FTZ R9, R20, R9 ;  /* 0x0000000914097221 */ /* 0x000fe20000010000 */
[----:B------:R-:W-:-:S06]  /*1e6c0*/  FADD.FTZ R160, R12, R160 ;  /* 0x000000a00ca07221 */ /* 0x000fcc0000010000 */
[----:B------:R-:W4:Y:S01]  /*1e6d0*/  MUFU.EX2 R197, R197 ;  /* 0x000000c500c57308 */ /* 0x000f220000000800 */
[----:B---3--:R-:W-:Y:S01]  /*1e6e0*/  FADD.FTZ R9, R202, R9 ;  /* 0x00000009ca097221 */ /* 0x008fe20000010000 */
[----:B0-----:R-:W-:-:S06]  /*1e6f0*/  FADD.FTZ R160, R203, R160 ;  /* 0x000000a0cba07221 */ /* 0x001fcc0000010000 */
[----:B------:R-:W0:Y:S01]  /*1e700*/  MUFU.EX2 R14, R14 ;  /* 0x0000000e000e7308 */ /* 0x000e220000000800 */
[----:B------:R-:W-:Y:S01]  /*1e710*/  FADD.FTZ R9, R15, R9 ;  /* 0x000000090f097221 */ /* 0x000fe20000010000 */
[----:B-1----:R-:W-:-:S06]  /*1e720*/  FADD.FTZ R160, R155, R160 ;  /* 0x000000a09ba07221 */ /* 0x002fcc0000010000 */
[----:B------:R-:W1:Y:S08]  /*1e730*/  MUFU.EX2 R198, R198 ;  /* 0x000000c600c67308 */ /* 0x000e700000000800 */
[----:B------:R-:W3:Y:S01]  /*1e740*/  MUFU.EX2 R199, R199 ;  /* 0x000000c700c77308 */ /* 0x000ee20000000800 */
[----:B--2---:R-:W-:Y:S01]  /*1e750*/  FADD.FTZ R9, R196, R9 ;  /* 0x00000009c4097221 */ /* 0x004fe20000010000 */
[----:B----4-:R-:W-:-:S06]  /*1e760*/  FADD.FTZ R160, R197, R160 ;  /* 0x000000a0c5a07221 */ /* 0x010fcc0000010000 */
[----:B------:R-:W2:Y:S01]  /*1e770*/  MUFU.EX2 R11, R11 ;  /* 0x0000000b000b7308 */ /* 0x000ea20000000800 */
[----:B0-----:R-:W-:Y:S01]  /*1e780*/  FADD.FTZ R9, R14, R9 ;  /* 0x000000090e097221 */ /* 0x001fe20000010000 */
[----:B------:R-:W-:-:S06]  /*1e790*/  FADD.FTZ R161, R158, R160 ;  /* 0x000000a09ea17221 */ /* 0x000fcc0000010000 */
[----:B------:R-:W0:Y:S08]  /*1e7a0*/  MUFU.EX2 R192, R192 ;  /* 0x000000c000c07308 */ /* 0x000e300000000800 */
[----:B------:R-:W4:Y:S01]  /*1e7b0*/  MUFU.EX2 R193, R193 ;  /* 0x000000c100c17308 */ /* 0x000f220000000800 */
[----:B-1----:R-:W-:Y:S01]  /*1e7c0*/  FADD.FTZ R160, R198, R9 ;  /* 0x00000009c6a07221 */ /* 0x002fe20000010000 */
[----:B---3--:R-:W-:-:S06]  /*1e7d0*/  FADD.FTZ R161, R199, R161 ;  /* 0x000000a1c7a17221 */ /* 0x008fcc0000010000 */
[----:B------:R-:W1:Y:S08]  /*1e7e0*/  MUFU.EX2 R10, R10 ;  /* 0x0000000a000a7308 */ /* 0x000e700000000800 */
[----:B------:R-:W3:Y:S01]  /*1e7f0*/  MUFU.EX2 R13, R13 ;  /* 0x0000000d000d7308 */ /* 0x000ee20000000800 */
[----:B--2---:R-:W-:Y:S01]  /*1e800*/  FADD.FTZ R160, R11, R160 ;  /* 0x000000a00ba07221 */ /* 0x004fe20000010000 */
[----:B------:R-:W-:-:S06]  /*1e810*/  FADD.FTZ R161, R156, R161 ;  /* 0x000000a19ca17221 */ /* 0x000fcc0000010000 */
[----:B------:R-:W2:Y:S08]  /*1e820*/  MUFU.EX2 R6, R6 ;  /* 0x0000000600067308 */ /* 0x000eb00000000800 */
[----:B------:R-:W5:Y:S01]  /*1e830*/  MUFU.EX2 R195, R195 ;  /* 0x000000c300c37308 */ /* 0x000f620000000800 */
[----:B0-----:R-:W-:Y:S01]  /*1e840*/  FADD.FTZ R160, R192, R160 ;  /* 0x000000a0c0a07221 */ /* 0x001fe20000010000 */
[----:B----4-:R-:W-:-:S06]  /*1e850*/  FADD.FTZ R161, R193, R161 ;  /* 0x000000a1c1a17221 */ /* 0x010fcc0000010000 */
[----:B------:R-:W0:Y:S08]  /*1e860*/  MUFU.EX2 R194, R194 ;  /* 0x000000c200c27308 */ /* 0x000e300000000800 */
[----:B------:R-:W4:Y:S01]  /*1e870*/  MUFU.EX2 R9, R179 ;  /* 0x000000b300097308 */ /* 0x000f220000000800 */
[----:B-1----:R-:W-:Y:S01]  /*1e880*/  FADD.FTZ R160, R10, R160 ;  /* 0x000000a00aa07221 */ /* 0x002fe20000010000 */
[----:B---3--:R-:W-:-:S03]  /*1e890*/  FADD.FTZ R161, R13, R161 ;  /* 0x000000a10da17221 */ /* 0x008fc60000010000 */
[----:B--2---:R-:W-:Y:S01]  /*1e8a0*/  FADD.FTZ R160, R6, R160 ;  /* 0x000000a006a07221 */ /* 0x004fe20000010000 */
[----:B-----5:R-:W-:-:S03]  /*1e8b0*/  FADD.FTZ R161, R195, R161 ;  /* 0x000000a1c3a17221 */ /* 0x020fc60000010000 */
[----:B0-----:R-:W-:Y:S01]  /*1e8c0*/  FADD.FTZ R226, R194, R160 ;  /* 0x000000a0c2e27221 */ /* 0x001fe20000010000 */
[----:B----4-:R-:W-:Y:S01]  /*1e8d0*/  FADD.FTZ R225, R9, R161 ;  /* 0x000000a109e17221 */ /* 0x010fe20000010000 */
[----:B------:R-:W-:Y:S06]  /*1e8e0*/  @!P0 BRA `(.L_x_2913) ;  /* 0x0000000000048947 */ /* 0x000fec0003800000 */
[----:B------:R-:W-:Y:S01]  /*1e8f0*/  BPT.TRAP 0x1 ;  /* 0x000000040000795c */ /* 0x000fe20000300000 */
.L_x_2913:
        /* <DEDUP_REMOVED lines=28> */
[----:B--2---:R-:W-:-:S02]  /*1eac0*/  ISETP.GT.AND P2, PT, R8, R160, PT ;  /* 0x000000a00800720c */ /* 0x004fc40003f44270 */
[----:B------:R-:W-:-:S11]  /*1ead0*/  IADD3 R8, R8, -0x1, RZ ;  /* 0xffffffff08087810 */ /* 0x000fd60007ffe0ff */
[----:B------:R-:W-:Y:S05]  /*1eae0*/  @P2 BRA `(.L_x_2914) ;  /* 0xffffffa800ec2947 */ /* 0x000fea000383ffff */
[----:B------:R-:W-:Y:S05]  /*1eaf0*/  BSYNC B1 ;  /* 0x0000000000017941 */ /* 0x000fea0003800000 */
.L_x_2901:
[----:B------:R-:W-:-:S07]  /*1eb00*/  IMAD.MOV.U32 R9, RZ, RZ, R8 ;  /* 0x000000ffff097224 */ /* 0x000fce00078e0008 */
.L_x_2900:
[----:B------:R-:W-:Y:S05]  /*1eb10*/  BSYNC B0 ;  /* 0x0000000000007941 */ /* 0x000fea0003800000 */
.L_x_2899:
[----:B------:R-:W-:Y:S01]  /*1eb20*/  ISETP.GE.AND P1, PT, R9, RZ, PT ;  /* 0x000000ff0900720c */ /* 0x000fe20003f26270 */
[----:B------:R-:W-:-:S12]  /*1eb30*/  BSSY B0, `(.L_x_2915) ;  /* 0x00004e3000007945 */ /* 0x000fd80003800000 */
[----:B------:R-:W-:Y:S05]  /*1eb40*/  @!P1 BRA `(.L_x_2916) ;  /* 0x0000004c00849947 */ /* 0x000fea0003800000 */
[----:B------:R-:W-:Y:S01]  /*1eb50*/  IMAD.MOV.U32 R14, RZ, RZ, R4 ;  /* 0x000000ffff0e7224 */ /* 0x000fe200078e0004 */
[----:B------:R-:W-:Y:S01]  /*1eb60*/  MOV R10, R224 ;  /* 0x000000e0000a7202 */ /* 0x000fe20000000f00 */
[----:B------:R-:W-:Y:S02]  /*1eb70*/  IMAD.MOV.U32 R11, RZ, RZ, R5 ;  /* 0x000000ffff0b7224 */ /* 0x000fe400078e0005 */
[----:B------:R-:W-:-:S07]  /*1eb80*/  IMAD.MOV.U32 R8, RZ, RZ, R219 ;  /* 0x000000ffff087224 */ /* 0x000fce00078e00db */
.L_x_2929:
[----:B------:R-:W-:-:S05]  /*1eb90*/  VIADD R15, R8, 0x1 ;  /* 0x00000001080f7836 */ /* 0x000fca0000000000 */
[----:B------:R-:W-:-:S04]  /*1eba0*/  ISETP.NE.AND P1, PT, R15, 0x2, PT ;  /* 0x000000020f00780c */ /* 0x000fc80003f25270 */
[----:B------:R-:W-:Y:S02]  /*1ebb0*/  SEL R15, R15, RZ, P1 ;  /* 0x000000ff0f0f7207 */ /* 0x000fe40000800000 */
[----:B------:R-:W-:-:S03]  /*1ebc0*/  SEL R3, RZ, 0x1, P1 ;  /* 0x00000001ff037807 */ /* 0x000fc60000800000 */
[----:B------:R-:W-:Y:S01]  /*1ebd0*/  IMAD.MOV.U32 R219, RZ, RZ, R15 ;  /* 0x000000ffffdb7224 */ /* 0x000fe200078e000f */
[----:B------:R-:W-:Y:S01]  /*1ebe0*/  LOP3.LUT R224, R10, R3, RZ, 0x3c, !PT ;  /* 0x000000030ae07212 */ /* 0x000fe200078e3cff */
[----:B------:R-:W-:Y:S06]  /*1ebf0*/  @!P0 BRA `(.L_x_2917) ;  /* 0x0000000000048947 */ /* 0x000fec0003800000 */
[----:B------:R-:W-:Y:S01]  /*1ec00*/  BPT.TRAP 0x1 ;  /* 0x000000040000795c */ /* 0x000fe20000300000 */
.L_x_2917:
[----:B------:R-:W-:Y:S02]  /*1ec10*/  LEA R3, R219, R22, 0x3 ;  /* 0x00000016db037211 */ /* 0x000fe400078e18ff */
[----:B------:R-:W-:-:S04]  /*1ec20*/  SHF.L.U32 R6, R224, 0x1f, RZ ;  /* 0x0000001fe0067819 */ /* 0x000fc800000006ff */
[----:B------:R0:W1:Y:S01]  /*1ec30*/  SYNCS.PHASECHK.TRANS64.TRYWAIT P1, [R3+URZ+0x38830], R6 ;  /* 0x03883006030075a7 */ /* 0x000062000802017f */
[----:B------:R-:W-:Y:S05]  /*1ec40*/  @!P0 BRA `(.L_x_2918) ;  /* 0x0000000000048947 */ /* 0x000fea0003800000 */
[----:B------:R-:W-:Y:S01]  /*1ec50*/  BPT.TRAP 0x1 ;  /* 0x000000040000795c */ /* 0x000fe20000300000 */
.L_x_2918:
[----:B------:R-:W2:Y:S01]  /*1ec60*/  LDL R4, [R1+0x54] ;  /* 0x0000540001047983 */ /* 0x000ea20000100800 */
[----:B------:R-:W-:Y:S01]  /*1ec70*/  BSSY B1, `(.L_x_2919) ;  /* 0x0000007000017945 */ /* 0x000fe20003800000 */
[----:B------:R-:W-:Y:S02]  /*1ec80*/  IMAD.MOV.U32 R5, RZ, RZ, 0x40000040 ;  /* 0x40000040ff057424 */ /* 0x000fe400078e00ff */
[----:B--2---:R-:W-:-:S04]  /*1ec90*/  IMAD R4, R219, 0xa00, R4 ;  /* 0x00000a00db047824 */ /* 0x004fc800078e0204 */
[----:B------:R-:W-:Y:S01]  /*1eca0*/  VIADD R20, R4, 0x80 ;  /* 0x0000008004147836 */ /* 0x000fe20000000000 */
[----:B-1----:R-:W-:Y:S06]  /*1ecb0*/  @P1 BRA `(.L_x_2920) ;  /* 0x0000000000081947 */ /* 0x002fec0003800000 */
[----:B------:R-:W1:Y:S02]  /*1ecc0*/  SYNCS.PHASECHK.TRANS64.TRYWAIT P1, [R3+URZ+0x38830], R6 ;  /* 0x03883006030075a7 */ /* 0x000e64000802017f */
[----:B-1----:R-:W-:Y:S05]  /*1ecd0*/  @!P1 BRA `(.L_x_2921) ;  /* 0x0000012000a89947 */ /* 0x002fea0003800000 */
.L_x_2920:
[----:B------:R-:W-:Y:S05]  /*1ece0*/  BSYNC B1 ;  /* 0x0000000000017941 */ /* 0x000fea0003800000 */
.L_x_2919:
[----:B------:R-:W2:Y:S04]  /*1ecf0*/  LDL.64 R152, [R1+0x40] ;  /* 0x0000400001987983 */ /* 0x000ea80000100a00 */
[----:B------:R-:W3:Y:S01]  /*1ed00*/  LDL.64 R154, [R1+0x48] ;  /* 0x00004800019a7983 */ /* 0x000ee20000100a00 */
[----:B------:R-:W-:Y:S02]  /*1ed10*/  R2UR UR10, R4 ;  /* 0x00000000040a72ca */ /* 0x000fe400000e0000 */
[----:B------:R-:W-:Y:S01]  /*1ed20*/  R2UR UR11, R5 ;  /* 0x00000000050b72ca */ /* 0x000fe200000e0000 */
[----:B------:R-:W-:Y:S01]  /*1ed30*/  WARPGROUP.ARRIVE ;  /* 0x00000000000079c5 */ /* 0x000fe20000000000 */
[----:B------:R-:W-:Y:S01]  /*1ed40*/  IMAD.MOV.U32 R21, RZ, RZ, 0x40000040 ;  /* 0x40000040ff157424 */ /* 0x000fe200078e00ff */
[----:B------:R-:W-:-:S04]  /*1ed50*/  R2UR UR18, R20 ;  /* 0x00000000141272ca */ /* 0x000fc800000e0000 */
[----:B------:R-:W-:Y:S01]  /*1ed60*/  R2UR UR19, R21 ;  /* 0x00000000151372ca */ /* 0x000fe200000e0000 */
[C---:B------:R-:W-:Y:S02]  /*1ed70*/  VIADD R12, R4.reuse, 0x100 ;  /* 0x00000100040c7836 */ /* 0x040fe40000000000 */
[----:B------:R-:W-:Y:S01]  /*1ed80*/  IMAD.MOV.U32 R13, RZ, RZ, 0x40000040 ;  /* 0x40000040ff0d7424 */ /* 0x000fe200078e00ff */
[----:B01----:R-:W-:Y:S01]  /*1ed90*/  IADD3 R6, R4, 0x180, RZ ;  /* 0x0000018004067810 */ /* 0x003fe20007ffe0ff */
[----:B------:R-:W4:Y:S01]  /*1eda0*/  LDL.64 R20, [R1+0x30] ;  /* 0x0000300001147983 */ /* 0x000f220000100a00 */
[----:B------:R-:W-:Y:S02]  /*1edb0*/  R2UR UR14, R12 ;  /* 0x000000000c0e72ca */ /* 0x000fe400000e0000 */
[----:B------:R-:W-:Y:S02]  /*1edc0*/  R2UR UR15, R13 ;  /* 0x000000000d0f72ca */ /* 0x000fe400000e0000 */
[----:B------:R-:W-:-:S02]  /*1edd0*/  MOV R7, 0x40000040 ;  /* 0x4000004000077802 */ /* 0x000fc40000000f00 */
[----:B------:R-:W-:Y:S02]  /*1ede0*/  R2UR UR6, R6 ;  /* 0x00000000060672ca */ /* 0x000fe400000e0000 */
[----:B------:R-:W-:Y:S02]  /*1edf0*/  R2UR UR7, R7 ;  /* 0x00000000070772ca */ /* 0x000fe400000e0000 */
[----:B--2---:R-:W-:Y:S02]  /*1ee00*/  R2UR UR32, R152 ;  /* 0x00000000982072ca */ /* 0x004fe400000e0000 */
[----:B------:R-:W-:Y:S02]  /*1ee10*/  R2UR UR33, R153 ;  /* 0x00000000992172ca */ /* 0x000fe400000e0000 */
        /* <DEDUP_REMOVED lines=18> */
[----:B------:R-:W-:Y:S01]  /*1ef40*/  VIADD R12, R4, 0x200 ;  /* 0x00000200040c7836 */ /* 0x000fe20000000000 */
[----:B------:R-:W-:Y:S02]  /*1ef50*/  WARPGROUP.DEPBAR.LE gsb0, 0x0 ;  /* 0x00008000000079c5 */ /* 0x000fe40000010000 */
        /* <DEDUP_REMOVED lines=8> */
[----:B------:R-:W-:Y:S01]  /*1efe0*/  VIADD R6, R4, 0x2 ;  /* 0x0000000204067836 */ /* 0x000fe20000000000 */
[----:B--2---:R-:W-:Y:S02]  /*1eff0*/  R2UR UR28, R152 ;  /* 0x00000000981c72ca */ /* 0x004fe400000e0000 */
[----:B------:R-:W-:Y:S02]  /*1f000*/  R2UR UR29, R153 ;  /* 0x00000000991d72ca */ /* 0x000fe400000e0000 */
[----:B------:R-:W-:-:S06]  /*1f010*/  WARPGROUP.ARRIVE ;  /* 0x00000000000079c5 */ /* 0x000fcc0000000000 */
[----:B------:R-:W-:Y:S01]  /*1f020*/  HGMMA.64x16x16.F32 R152, gdesc[UR24], RZ, !UPT, gsb0 ;  /* 0x00200000189879f0 */ /* 0x000fe2000c0008ff */
[----:B------:R-:W-:Y:S02]  /*1f030*/  MOV R7, 0x40000040 ;  /* 0x4000004000077802 */ /* 0x000fe40000000f00 */
        /* <DEDUP_REMOVED lines=88> */
[----:B------:R-:W-:Y:S02]  /*1f5c0*/  R2UR UR47, R21 ;  /* 0x00000000152f72ca */ /* 0x000fe400000e0000 */
[----:B------:R-:W3:Y:S01]  /*1f5d0*/  LDL.64 R20, [R1+0x28] ;  /* 0x0000280001147983 */ /* 0x000ee20000100a00 */
[----:B------:R-:W-:Y:S02]  /*1f5e0*/  VIADD R6, R4, 0x6 ;  /* 0x0000000604067836 */ /* 0x000fe40000000000 */
[----:B------:R-:W-:-:S03]  /*1f5f0*/  IMAD.MOV.U32 R7, RZ, RZ, 0x40000040 ;  /* 0x40000040ff077424 */ /* 0x000fc600078e00ff */
[----:B------:R-:W-:Y:S02]  /*1f600*/  R2UR UR30, R6 ;  /* 0x00000000061e72ca */ /* 0x000fe400000e0000 */
[----:B------:R-:W-:Y:S01]  /*1f610*/  R2UR UR31, R7 ;  /* 0x00000000071f72ca */ /* 0x000fe200000e0000 */
[----:B------:R-:W-:Y:S02]  /*1f620*/  UMOV UR28, UR46 ;  /* 0x0000002e001c7c82 */ /* 0x000fe40008000000 */
[----:B------:R-:W-:Y:S01]  /*1f630*/  UMOV UR29, UR47 ;  /* 0x0000002f001d7c82 */ /* 0x000fe20008000000 */
[----:B------:R-:W-:Y:S01]  /*1f640*/  IMAD.MOV.U32 R7, RZ, RZ, 0x40000040 ;  /* 0x40000040ff077424 */ /* 0x000fe200078e00ff */
[----:B------:R-:W-:-:S04]  /*1f650*/  IADD3 R6, R4, 0x86, RZ ;  /* 0x0000008604067810 */ /* 0x000fc80007ffe0ff */
[----:B------:R-:W-:Y:S01]  /*1f660*/  R2UR UR15, R7 ;  /* 0x00000000070f72ca */ /* 0x000fe200000e0000 */
[----:B------:R-:W-:Y:S02]  /*1f670*/  WARPGROUP.DEPBAR.LE gsb0, 0x0 ;  /* 0x00008000000079c5 */ /* 0x000fe40000010000 */
[----:B------:R-:W-:-:S06]  /*1f680*/  WARPGROUP.ARRIVE ;  /* 0x00000000000079c5 */ /* 0x000fcc0000000000 */
[----:B------:R-:W-:Y:S01]  /*1f690*/  HGMMA.64x16x16.F32 R184, gdesc[UR28], R184, gsb0 ;  /* 0x002000001cb879f0 */ /* 0x000fe200080008b8 */
[----:B------:R-:W-:Y:S01]  /*1f6a0*/  R2UR UR14, R6 ;  /* 0x00000000060e72ca */ /* 0x000fe200000e0000 */
[----:B------:R-:W-:Y:S02]  /*1f6b0*/  IMAD.MOV.U32 R7, RZ, RZ, 0x40000040 ;  /* 0x40000040ff077424 */ /* 0x000fe400078e00ff */
[----:B------:R-:W-:-:S03]  /*1f6c0*/  VIADD R6, R4, 0x106 ;  /* 0x0000010604067836 */ /* 0x000fc60000000000 */
        /* <DEDUP_REMOVED lines=29> */
[----:B------:R-:W-:Y:S01]  /*1f8a0*/  IMAD.MOV.U32 R7, RZ, RZ, 0x40000040 ;  /* 0x40000040ff077424 */ /* 0x000fe200078e00ff */
[----:B------:R-:W-:Y:S02]  /*1f8b0*/  WARPGROUP.DEPBAR.LE gsb0, 0x0 ;  /* 0x00008000000079c5 */ /* 0x000fe40000010000 */
[----:B------:R-:W-:-:S06]  /*1f8c0*/  WARPGROUP.ARRIVE ;  /* 0x00000000000079c5 */ /* 0x000fcc0000000000 */
[----:B------:R-:W-:Y:S01]  /*1f8d0*/  HGMMA.64x16x16.F32 R152, gdesc[UR28], R152, gsb0 ;  /* 0x002000001c9879f0 */ /* 0x000fe20008000898 */
        /* <DEDUP_REMOVED lines=62> */
[----:B------:R-:W-:Y:S01]  /*1fcc0*/  VIADD R6, R4, 0x482 ;  /* 0x0000048204067836 */ /* 0x000fe20000000000 */
[----:B--2---:R-:W-:-:S02]  /*1fcd0*/  R2UR UR28, R12 ;  /* 0x000000000c1c72ca */ /* 0x004fc400000e0000 */
[----:B------:R-:W-:Y:S02]  /*1fce0*/  R2UR UR5, R7 ;  /* 0x00000000070572ca */ /* 0x000fe400000e0000 */
[----:B------:R-:W-:Y:S02]  /*1fcf0*/  R2UR UR4, R6 ;  /* 0x00000000060472ca */ /* 0x000fe400000e0000 */
[----:B------:R-:W-:Y:S02]  /*1fd00*/  R2UR UR29, R13 ;  /* 0x000000000d1d72ca */ /* 0x000fe400000e0000 */
[----:B------:R-:W2:Y:S07]  /*1fd10*/  LDL.64 R12, [R1+0x10] ;  /* 0x00001000010c7983 */ /* 0x000eae0000100a00 */
[----:B------:R-:W-:-:S02]  /*1fd20*/  UMOV UR27, UR5 ;  /* 0x00000005001b7c82 */ /* 0x000fc40008000000 */
        /* <DEDUP_REMOVED lines=615> */
.L_x_2922:
[----:B------:R-:W-:Y:S02]  /*223a0*/  SHF.L.U32 R0, R10, 0x1f, RZ ;  /* 0x0000001f0a007819 */ /* 0x000fe400000006ff */
[----:B------:R-:W-:-:S04]  /*223b0*/  LEA R6, R8, R22, 0x3 ;  /* 0x0000001608067211 */ /* 0x000fc800078e18ff */
[----:B------:R0:W1:Y:S01]  /*223c0*/  SYNCS.PHASECHK.TRANS64.TRYWAIT P1, [R6+URZ+0x38850], R0 ;  /* 0x03885000060075a7 */ /* 0x000062000802017f */
[----:B------:R-:W-:Y:S05]  /*223d0*/  @!P0 BRA `(.L_x_2923) ;  /* 0x0000000000048947 */ /* 0x000fea0003800000 */
[----:B------:R-:W-:Y:S01]  /*223e0*/  BPT.TRAP 0x1 ;  /* 0x000000040000795c */ /* 0x000fe20000300000 */
.L_x_2923:
[----:B------:R-:W-:Y:S04]  /*223f0*/  BSSY B1, `(.L_x_2924) ;  /* 0x0000004000017945 */ /* 0x000fe80003800000 */
[----:B-1----:R-:W-:Y:S05]  /*22400*/  @P1 BRA `(.L_x_2925) ;  /* 0x0000000000081947 */ /* 0x002fea0003800000 */
[----:B------:R-:W1:Y:S02]  /*22410*/  SYNCS.PHASECHK.TRANS64.TRYWAIT P1, [R6+URZ+0x38850], R0 ;  /* 0x03885000060075a7 */ /* 0x000e64000802017f */
[----:B-1----:R-:W-:Y:S05]  /*22420*/  @!P1 BRA `(.L_x_2926) ;  /* 0x000000e800e89947 */ /* 0x002fea0003800000 */
.L_x_2925:
[----:B------:R-:W-:Y:S05]  /*22430*/  BSYNC B1 ;  /* 0x0000000000017941 */ /* 0x000fea0003800000 */
.L_x_2924:
        /* <DEDUP_REMOVED lines=45> */
.L_x_2927:
        /* <DEDUP_REMOVED lines=22> */
[----:B------:R-:W2:Y:S01]  /*22870*/  MUFU.TANH R193, R193 ;  /* 0x000000c100c17308 */ /* 0x000ea20000002400 */
        /* <DEDUP_REMOVED lines=16> */
[----:B--2---:R-:W-:Y:S01]  /*22980*/  FMNMX.FTZ R0, R193, R14, !PT ;  /* 0x0000000ec1007209 */ /* 0x004fe20007810000 */
        /* <DEDUP_REMOVED lines=10> */
[----:B------:R-:W-:Y:S01]  /*22a30*/  IMAD.U32 R3, RZ, RZ, UR42 ;  /* 0x0000002aff037e24 */ /* 0x000fe2000f8e00ff */
[----:B------:R-:W-:-:S03]  /*22a40*/  LEA R15, R15, R22, 0x3 ;  /* 0x000000160f0f7211 */ /* 0x000fc600078e18ff */
        /* <DEDUP_REMOVED lines=67> */
[----:B-1----:R-:W-:-:S05]  /*22e80*/  FMNMX.FTZ R5, R157, R2, !PT ;  /* 0x000000029d057209 */ /* 0x002fca0007810000 */
[----:B------:R-:W1:Y:S01]  /*22e90*/  SHFL.BFLY PT, R2, R5, 0x2, 0x1f ;  /* 0x0c401f0005027f89 */ /* 0x000e6200000e0000 */
[----:B--2---:R-:W-:-:S04]  /*22ea0*/  FMNMX.FTZ R0, R158, R0, !PT ;  /* 0x000000009e007209 */ /* 0x004fc80007810000 */
[----:B0-----:R-:W-:-:S05]  /*22eb0*/  FMNMX.FTZ R4, R159, R0, !PT ;  /* 0x000000009f047209 */ /* 0x001fca0007810000 */
[----:B------:R-:W0:Y:S01]  /*22ec0*/  SHFL.BFLY PT, R0, R4, 0x2, 0x1f ;  /* 0x0c401f0004007f89 */ /* 0x000e2200000e0000 */
[----:B-1----:R-:W-:-:S05]  /*22ed0*/  FMNMX.FTZ R5, R5, R2, !PT ;  /* 0x0000000205057209 */ /* 0x002fca0007810000 */
[----:B------:R-:W1:Y:S01]  /*22ee0*/  SHFL.BFLY PT, R2, R5, 0x1, 0x1f ;  /* 0x0c201f0005027f89 */ /* 0x000e6200000e0000 */
[----:B0-----:R-:W-:-:S05]  /*22ef0*/  FMNMX.FTZ R4, R4, R0, !PT ;  /* 0x0000000004047209 */ /* 0x001fca0007810000 */
[----:B------:R-:W0:Y:S01]  /*22f00*/  SHFL.BFLY PT, R0, R4, 0x1, 0x1f ;  /* 0x0c201f0004007f89 */ /* 0x000e2200000e0000 */
[----:B-1----:R-:W-:Y:S02]  /*22f10*/  FMNMX.FTZ R5, R5, R2, !PT ;  /* 0x0000000205057209 */ /* 0x002fe40007810000 */
[----:B0-----:R-:W-:-:S03]  /*22f20*/  FMNMX.FTZ R4, R4, R0, !PT ;  /* 0x0000000004047209 */ /* 0x001fc60007810000 */
[C---:B------:R-:W-:Y:S01]  /*22f30*/  FADD.FTZ R0, -R5.reuse, R11 ;  /* 0x0000000b05007221 */ /* 0x040fe20000010100 */
[----:B------:R-:W-:Y:S01]  /*22f40*/  FMUL.FTZ R11, R5, R3 ;  /* 0x00000003050b7220 */ /* 0x000fe20000410000 */
[----:B------:R-:W-:-:S03]  /*22f50*/  FADD.FTZ R2, -R4, R14 ;  /* 0x0000000e04027221 */ /* 0x000fc60000010100 */
[-CC-:B------:R-:W-:Y:S01]  /*22f60*/  FFMA.FTZ R192, R152, R3.reuse, -R11.reuse ;  /* 0x0000000398c07223 */ /* 0x180fe2000001080b */
[-C--:B------:R-:W-:Y:S01]  /*22f70*/  FMUL.FTZ R152, R4, R3.reuse ;  /* 0x0000000304987220 */ /* 0x080fe20000410000 */
[-C--:B------:R-:W-:Y:S01]  /*22f80*/  FMUL.FTZ R0, R0, R3.reuse ;  /* 0x0000000300007220 */ /* 0x080fe20000410000 */
        /* <DEDUP_REMOVED lines=24> */
[----:B------:R-:W-:Y:S01]  /*23110*/  FFMA.FTZ R156, R184, R3, -R152 ;  /* 0x00000003b89c7223 */ /* 0x000fe20000010898 */
[----:B------:R-:W-:-:S02]  /*23120*/  VIADD R160, R15, 0x38840 ;  /* 0x000388400fa07836 */ /* 0x000fc40000000000 */
[-CC-:B------:R-:W-:Y:S01]  /*23130*/  FFMA.FTZ R205, R21, R3.reuse, -R152.reuse ;  /* 0x0000000315cd7223 */ /* 0x180fe20000010898 */
[-CC-:B------:R-:W-:Y:S01]  /*23140*/  FFMA.FTZ R153, R176, R3.reuse, -R152.reuse ;  /* 0x00000003b0997223 */ /* 0x180fe20000010898 */
[-CC-:B------:R-:W-:Y:S01]  /*23150*/  FFMA.FTZ R207, R179, R3.reuse, -R152.reuse ;  /* 0x00000003b3cf7223 */ /* 0x180fe20000010898 */
[-C--:B------:R-:W-:Y:S01]  /*23160*/  FFMA.FTZ R193, R154, R3.reuse, -R152 ;  /* 0x000000039ac17223 */ /* 0x080fe20000010898 */
[----:B------:R-:W-:Y:S01]  /*23170*/  MUFU.EX2 R2, R2 ;  /* 0x0000000200027308 */ /* 0x000fe20000000800 */
[----:B------:R-:W-:Y:S01]  /*23180*/  PRMT R160, R229, 0x654, R160 ;  /* 0x00000654e5a07816 */ /* 0x000fe200000000a0 */
[-CC-:B------:R-:W-:Y:S01]  /*23190*/  FFMA.FTZ R21, R180, R3.reuse, -R152.reuse ;  /* 0x00000003b4157223 */ /* 0x180fe20000010898 */
[-CC-:B------:R-:W-:Y:S01]  /*231a0*/  FFMA.FTZ R201, R170, R3.reuse, -R152.reuse ;  /* 0x00000003aac97223 */ /* 0x180fe20000010898 */
[-CC-:B------:R-:W-:Y:S01]  /*231b0*/  FFMA.FTZ R171, R171, R3.reuse, -R152.reuse ;  /* 0x00000003abab7223 */ /* 0x180fe20000010898 */
[----:B------:R0:W-:Y:S01]  /*231c0*/  SYNCS.ARRIVE.TRANS64.RED.A1T0 RZ, [R160+URZ], RZ ;  /* 0x000000ffa0ff79a7 */ /* 0x0001e2000810043f */
[-CC-:B------:R-:W-:Y:S01]  /*231d0*/  FFMA.FTZ R203, R174, R3.reuse, -R152.reuse ;  /* 0x00000003aecb7223 */ /* 0x180fe20000010898 */
[-CC-:B------:R-:W-:Y:S01]  /*231e0*/  FFMA.FTZ R197, R162, R3.reuse, -R152.reuse ;  /* 0x00000003a2c57223 */ /* 0x180fe20000010898 */
[----:B------:R-:W1:Y:S01]  /*231f0*/  MUFU.EX2 R208, R208 ;  /* 0x000000d000d07308 */ /* 0x000e620000000800 */
[-CC-:B------:R-:W-:Y:S01]  /*23200*/  FFMA.FTZ R163, R163, R3.reuse, -R152.reuse ;  /* 0x00000003a3a37223 */ /* 0x180fe20000010898 */
[-CC-:B------:R-:W-:Y:S01]  /*23210*/  FFMA.FTZ R199, R166, R3.reuse, -R152.reuse ;  /* 0x00000003a6c77223 */ /* 0x180fe20000010898 */
[-CC-:B------:R-:W-:Y:S01]  /*23220*/  FFMA.FTZ R167, R167, R3.reuse, -R152.reuse ;  /* 0x00000003a7a77223 */ /* 0x180fe20000010898 */
[-CC-:B------:R-:W-:Y:S01]  /*23230*/  FFMA.FTZ R154, R155, R3.reuse, -R152.reuse ;  /* 0x000000039b9a7223 */ /* 0x180fe20000010898 */
[-CC-:B0-----:R-:W-:Y:S01]  /*23240*/  FFMA.FTZ R160, R175, R3.reuse, -R152.reuse ;  /* 0x00000003afa07223 */ /* 0x181fe20000010898 */
[-CC-:B------:R-:W-:Y:S01]  /*23250*/  FFMA.FTZ R195, R158, R3.reuse, -R152.reuse ;  /* 0x000000039ec37223 */ /* 0x180fe20000010898 */
[----:B------:R-:W-:Y:S01]  /*23260*/  FFMA.FTZ R152, R159, R3, -R152 ;  /* 0x000000039f987223 */ /* 0x000fe20000010898 */
[----:B------:R-:W0:Y:S08]  /*23270*/  MUFU.EX2 R209, R209 ;  /* 0x000000d100d17308 */ /* 0x000e300000000800 */
[----:B------:R-:W2:Y:S01]  /*23280*/  MUFU.EX2 R182, R182 ;  /* 0x000000b600b67308 */ /* 0x000ea20000000800 */
[----:B-1----:R-:W-:-:S07]  /*23290*/  FFMA.FTZ R226, R0, R226, R208 ;  /* 0x000000e200e27223 */ /* 0x002fce00000100d0 */
[----:B------:R-:W1:Y:S01]  /*232a0*/  MUFU.EX2 R157, R157 ;  /* 0x0000009d009d7308 */ /* 0x000e620000000800 */
[----:B0-----:R-:W-:-:S07]  /*232b0*/  FFMA.FTZ R225, R2, R225, R209 ;  /* 0x000000e102e17223 */ /* 0x001fce00000100d1 */
        /* <DEDUP_REMOVED lines=76> */
.L_x_2928:
[----:B------:R-:W-:Y:S01]  /*23780*/  ISETP.GT.AND P1, PT, R9, RZ, PT ;  /* 0x000000ff0900720c */ /* 0x000fe20003f24270 */
[----:B------:R-:W-:Y:S01]  /*23790*/  VIADD R6, R6, 0x38860 ;  /* 0x0003886006067836 */ /* 0x000fe20000000000 */
[----:B------:R-:W-:Y:S01]  /*237a0*/  F2FP.F16.F32.PACK_AB R206, R14, R206 ;  /* 0x000000ce0ece723e */ /* 0x000fe200000000ff */
[----:B------:R-:W-:Y:S01]  /*237b0*/  IMAD.MOV.U32 R14, RZ, RZ, R4 ;  /* 0x000000ffff0e7224 */ /* 0x000fe200078e0004 */
[----:B------:R-:W-:Y:S02]  /*237c0*/  F2FP.F16.F32.PACK_AB R196, R10, R196 ;  /* 0x000000c40ac4723e */ /* 0x000fe400000000ff */
[----:B------:R-:W-:Y:S02]  /*237d0*/  PRMT R6, R229, 0x654, R6 ;  /* 0x00000654e5067816 */ /* 0x000fe40000000006 */
[----:B------:R-:W-:Y:S01]  /*237e0*/  F2FP.F16.F32.PACK_AB R198, R8, R198 ;  /* 0x000000c608c6723e */ /* 0x000fe200000000ff */
[----:B------:R-:W-:Y:S01]  /*237f0*/  IMAD.MOV.U32 R8, RZ, RZ, R219 ;  /* 0x000000ffff087224 */ /* 0x000fe200078e00db */
[----:B------:R0:W-:Y:S01]  /*23800*/  SYNCS.ARRIVE.TRANS64.RED.A1T0 RZ, [R6+URZ], RZ ;  /* 0x000000ff06ff79a7 */ /* 0x0001e2000810043f */
        /* <DEDUP_REMOVED lines=18> */
[----:B------:R-:W-:Y:S02]  /*23930*/  IADD3 R9, R9, -0x1, RZ ;  /* 0xffffffff09097810 */ /* 0x000fe40007ffe0ff */
[----:B------:R-:W-:Y:S01]  /*23940*/  MOV R10, R224 ;  /* 0x000000e0000a7202 */ /* 0x000fe20000000f00 */
[----:B0-----:R-:W-:Y:S06]  /*23950*/  @P1 BRA `(.L_x_2929) ;  /* 0xffffffb0008c1947 */ /* 0x001fec000383ffff */
.L_x_2916:
[----:B------:R-:W-:Y:S05]  /*23960*/  BSYNC B0 ;  /* 0x0000000000007941 */ /* 0x000fea0003800000 */
.L_x_2915:
        /* <DEDUP_REMOVED lines=131> */
.L_x_2930:
[----:B------:R-:W-:Y:S01]  /*241a0*/  IMAD R8, R219, 0x8, R22 ;  /* 0x00000008db087824 */ /* 0x000fe200078e0216 */
[----:B------:R-:W-:-:S04]  /*241b0*/  SHF.L.U32 R7, R224, 0x1f, RZ ;  /* 0x0000001fe0077819 */ /* 0x000fc800000006ff */
[----:B------:R0:W1:Y:S01]  /*241c0*/  SYNCS.PHASECHK.TRANS64.TRYWAIT P1, [R8+URZ+0x38850], R7 ;  /* 0x03885007080075a7 */ /* 0x000062000802017f */
[----:B------:R-:W-:Y:S05]  /*241d0*/  @!P0 BRA `(.L_x_2931) ;  /* 0x0000000000048947 */ /* 0x000fea0003800000 */
[----:B------:R-:W-:Y:S01]  /*241e0*/  BPT.TRAP 0x1 ;  /* 0x000000040000795c */ /* 0x000fe20000300000 */
.L_x_2931:
[----:B------:R-:W-:Y:S01]  /*241f0*/  IADD3 R22, R22, 0x400, RZ ;  /* 0x0000040016167810 */ /* 0x000fe20007ffe0ff */
[----:B------:R-:W-:Y:S03]  /*24200*/  BSSY B0, `(.L_x_2932) ;  /* 0x0000008000007945 */ /* 0x000fe60003800000 */
[----:B------:R-:W-:-:S04]  /*24210*/  SHF.R.U32.HI R22, RZ, 0x4, R22 ;  /* 0x00000004ff167819 */ /* 0x000fc80000011616 */
[----:B------:R-:W-:-:S04]  /*24220*/  LOP3.LUT R22, R22, 0x3fff, RZ, 0xc0, !PT ;  /* 0x00003fff16167812 */ /* 0x000fc800078ec0ff */
[----:B------:R-:W-:-:S05]  /*24230*/  LOP3.LUT R0, R22, 0x2800000, RZ, 0xfc, !PT ;  /* 0x0280000016007812 */ /* 0x000fca00078efcff */
[----:B------:R-:W-:Y:S01]  /*24240*/  IMAD R0, R219, 0xa00, R0 ;  /* 0x00000a00db007824 */ /* 0x000fe200078e0200 */
[----:B-1----:R-:W-:Y:S06]  /*24250*/  @P1 BRA `(.L_x_2933) ;  /* 0x0000000000081947 */ /* 0x002fec0003800000 */
[----:B------:R-:W1:Y:S02]  /*24260*/  SYNCS.PHASECHK.TRANS64.TRYWAIT P1, [R8+URZ+0x38850], R7 ;  /* 0x03885007080075a7 */ /* 0x000e64000802017f */
[----:B-1----:R-:W-:Y:S05]  /*24270*/  @!P1 BRA `(.L_x_2934) ;  /* 0x000000cc00689947 */ /* 0x002fea0003800000 */
.L_x_2933:
[----:B------:R-:W-:Y:S05]  /*24280*/  BSYNC B0 ;  /* 0x0000000000007941 */ /* 0x000fea0003800000 */
.L_x_2932:
[----:B------:R-:W-:Y:S01]  /*24290*/  IMAD.MOV.U32 R6, RZ, RZ, R0 ;  /* 0x000000ffff067224 */ /* 0x000fe200078e0000 */
[----:B------:R-:W-:Y:S01]  /*242a0*/  WARPGROUP.ARRIVE ;  /* 0x00000000000079c5 */ /* 0x000fe20000000000 */
[----:B01----:R-:W-:Y:S01]  /*242b0*/  IMAD.MOV.U32 R7, RZ, RZ, 0x40000040 ;  /* 0x40000040ff077424 */ /* 0x003fe200078e00ff */
[----:B------:R-:W0:Y:S02]  /*242c0*/  SHFL.BFLY PT, R2, R225, 0x2, 0x1f ;  /* 0x0c401f00e1027f89 */ /* 0x000e2400000e0000 */
[----:B------:R-:W-:Y:S02]  /*242d0*/  R2UR UR6, R6 ;  /* 0x00000000060672ca */ /* 0x000fe400000e0000 */
[----:B------:R-:W-:Y:S01]  /*242e0*/  R2UR UR7, R7 ;  /* 0x00000000070772ca */ /* 0x000fe200000e0000 */
[----:B------:R-:W-:Y:S01]  /*242f0*/  IMAD.MOV.U32 R7, RZ, RZ, 0x40000040 ;  /* 0x40000040ff077424 */ /* 0x000fe200078e00ff */
        /* <DEDUP_REMOVED lines=27> */
[----:B0-----:R-:W-:Y:S01]  /*244b0*/  FADD.FTZ R6, R2, R225 ;  /* 0x000000e102067221 */ /* 0x001fe20000010000 */
[----:B------:R-:W-:Y:S02]  /*244c0*/  R2UR UR7, R7 ;  /* 0x00000000070772ca */ /* 0x000fe400000e0000 */
[----:B------:R-:W0:Y:S01]  /*244d0*/  SHFL.BFLY PT, R7, R226, 0x2, 0x1f ;  /* 0x0c401f00e2077f89 */ /* 0x000e2200000e0000 */
[----:B------:R-:W-:-:S03]  /*244e0*/  MOV R2, RZ ;  /* 0x000000ff00027202 */ /* 0x000fc60000000f00 */
[----:B------:R-:W1:Y:S01]  /*244f0*/  SHFL.BFLY PT, R9, R6, 0x1, 0x1f ;  /* 0x0c201f0006097f89 */ /* 0x000e6200000e0000 */
[----:B0-----:R-:W-:Y:S01]  /*24500*/  FADD.FTZ R0, R7, R226 ;  /* 0x000000e207007221 */ /* 0x001fe20000010000 */
[----:B-1----:R-:W-:-:S04]  /*24510*/  FADD.FTZ R13, R6, R9 ;  /* 0x00000009060d7221 */ /* 0x002fc80000010000 */
[----:B------:R-:W0:Y:S01]  /*24520*/  SHFL.BFLY PT, R7, R0, 0x1, 0x1f ;  /* 0x0c201f0000077f89 */ /* 0x000e2200000e0000 */
[----:B------:R-:W-:Y:S01]  /*24530*/  IMAD.MOV.U32 R6, RZ, RZ, -0x800000 ;  /* 0xff800000ff067424 */ /* 0x000fe200078e00ff */
[----:B------:R-:W-:-:S13]  /*24540*/  FSETP.NE.FTZ.AND P2, PT, R13, RZ, PT ;  /* 0x000000ff0d00720b */ /* 0x000fda0003f55000 */
[----:B------:R-:W1:Y:S01]  /*24550*/  @P2 MUFU.LG2 R11, R13 ;  /* 0x0000000d000b2308 */ /* 0x000e620000000c00 */
[----:B------:R-:W-:Y:S01]  /*24560*/  @P2 FMUL.FTZ R14, R3, 0.69314718246459960938 ;  /* 0x3f317218030e2820 */ /* 0x000fe20000410000 */
[----:B0-----:R-:W-:Y:S01]  /*24570*/  FADD.FTZ R12, R0, R7 ;  /* 0x00000007000c7221 */ /* 0x001fe20000010000 */
[----:B------:R-:W-:-:S05]  /*24580*/  IMAD.MOV.U32 R7, RZ, RZ, RZ ;  /* 0x000000ffff077224 */ /* 0x000fca00078e00ff */
[----:B------:R-:W-:Y:S01]  /*24590*/  @P2 MUFU.RCP R2, R13 ;  /* 0x0000000d00022308 */ /* 0x000fe20000001000 */
[----:B------:R-:W-:Y:S01]  /*245a0*/  IMAD.MOV.U32 R0, RZ, RZ, -0x800000 ;  /* 0xff800000ff007424 */ /* 0x000fe200078e00ff */
[----:B------:R-:W-:Y:S01]  /*245b0*/  FSETP.NE.FTZ.AND P1, PT, R12, RZ, PT ;  /* 0x000000ff0c00720b */ /* 0x000fe20003f35000 */
[----:B-1----:R-:W-:-:S04]  /*245c0*/  @P2 FMUL.FTZ R11, R11, 0.69314718246459960938 ;  /* 0x3f3172180b0b2820 */ /* 0x002fc80000410000 */
[----:B------:R-:W-:-:S08]  /*245d0*/  @P2 FFMA.FTZ R0, R14, R4, R11 ;  /* 0x000000040e002223 */ /* 0x000fd0000001000b */
[----:B------:R-:W0:Y:S01]  /*245e0*/  @P1 MUFU.LG2 R9, R12 ;  /* 0x0000000c00091308 */ /* 0x000e220000000c00 */
[----:B------:R-:W-:-:S07]  /*245f0*/  @P1 FMUL.FTZ R10, R3, 0.69314718246459960938 ;  /* 0x3f317218030a1820 */ /* 0x000fce0000410000 */
[----:B------:R1:W2:Y:S01]  /*24600*/  @P1 MUFU.RCP R7, R12 ;  /* 0x0000000c00071308 */ /* 0x0002a20000001000 */
[----:B0-----:R-:W-:-:S04]  /*24610*/  @P1 FMUL.FTZ R9, R9, 0.69314718246459960938 ;  /* 0x3f31721809091820 */ /* 0x001fc80000410000 */
[----:B------:R-:W-:Y:S01]  /*24620*/  @P1 FFMA.FTZ R6, R10, R5, R9 ;  /* 0x000000050a061223 */ /* 0x000fe20000010009 */
[----:B------:R-:W-:Y:S02]  /*24630*/  WARPGROUP.DEPBAR.LE gsb0, 0x0 ;  /* 0x00008000000079c5 */ /* 0x000fe40000010000 */
[----:B------:R-:W-:-:S06]  /*24640*/  WARPGROUP.ARRIVE ;  /* 0x00000000000079c5 */ /* 0x000fcc0000000000 */
[----:B------:R-:W-:Y:S03]  /*24650*/  HGMMA.64x256x16.F32 R24, R192, gdesc[UR4].tnspB, R24, gsb0 ;  /* 0x43e00004c0187df0 */ /* 0x000fe60008000818 */
[----:B------:R-:W-:Y:S02]  /*24660*/  WARPGROUP.DEPBAR.LE gsb0, 0x0 ;  /* 0x00008000000079c5 */ /* 0x000fe40000010000 */
[----:B-12---:R-:W-:Y:S05]  /*24670*/  @!P0 BRA `(.L_x_2935) ;  /* 0x0000000000048947 */ /* 0x006fea0003800000 */
[----:B------:R-:W-:Y:S01]  /*24680*/  BPT.TRAP 0x1 ;  /* 0x000000040000795c */ /* 0x000fe20000300000 */
.L_x_2935:
[----:B------:R-:W2:Y:S01]  /*24690*/  LDL.LU R12, [R1+0x88] ;  /* 0x00008800010c7983 */ /* 0x000ea20000300800 */
[----:B------:R-:W-:Y:S01]  /*246a0*/  IADD3 R4, R8, 0x38860, RZ ;  /* 0x0003886008047810 */ /* 0x000fe20007ffe0ff */
[----:B------:R-:W-:Y:S02]  /*246b0*/  VIADD R219, R219, 0x1 ;  /* 0x00000001dbdb7836 */ /* 0x000fe40000000000 */
[-C--:B------:R-:W-:Y:S01]  /*246c0*/  FMUL.FTZ R8, R24, R7.reuse ;  /* 0x0000000718087220 */ /* 0x080fe20000410000 */
[-C--:B------:R-:W-:Y:S01]  /*246d0*/  FMUL.FTZ R24, R36, R7.reuse ;  /* 0x0000000724187220 */ /* 0x080fe20000410000 */
[----:B------:R-:W-:Y:S01]  /*246e0*/  PRMT R229, R229, 0x654, R4 ;  /* 0x00000654e5e57816 */ /* 0x000fe20000000004 */
[-C--:B------:R-:W-:Y:S01]  /*246f0*/  FMUL.FTZ R157, R40, R7.reuse ;  /* 0x00000007289d7220 */ /* 0x080fe20000410000 */
[----:B------:R-:W-:Y:S01]  /*24700*/  ISETP.NE.AND P0, PT, R219, 0x2, PT ;  /* 0x00000002db00780c */ /* 0x000fe20003f05270 */
[-C--:B------:R-:W-:Y:S01]  /*24710*/  FMUL.FTZ R159, R48, R7.reuse ;  /* 0x00000007309f7220 */ /* 0x080fe20000410000 */
[----:B------:R0:W-:Y:S01]  /*24720*/  SYNCS.ARRIVE.TRANS64.RED.A1T0 RZ, [R229+URZ], RZ ;  /* 0x000000ffe5ff79a7 */ /* 0x0001e2000810043f */
[-C--:B------:R-:W-:Y:S01]  /*24730*/  FMUL.FTZ R161, R56, R7.reuse ;  /* 0x0000000738a17220 */ /* 0x080fe20000410000 */
        /* <DEDUP_REMOVED lines=126> */
[----:B------:R-:W-:Y:S01]  /*24f20*/  SEL R219, R219, RZ, P0 ;  /* 0x000000ffdbdb7207 */ /* 0x000fe20000000000 */
[----:B--2---:R-:W-:-:S05]  /*24f30*/  VIADD R12, R12, 0x1 ;  /* 0x000000010c0c7836 */ /* 0x004fca0000000000 */
[----:B------:R0:W-:Y:S02]  /*24f40*/  STL [R1+0x88], R12 ;  /* 0x0000880c01007387 */ /* 0x0001e40000100800 */
.L_x_2811:
[----:B------:R-:W0:Y:S08]  /*24f50*/  S2UR UR4, SR_CgaCtaId ;  /* 0x00000000000479c3 */ /* 0x000e300000008800 */
[----:B------:R-:W-:Y:S01]  /*24f60*/  BAR.SYNC.DEFER_BLOCKING 0x5, 0x180 ;  /* 0x0146000000007b1d */ /* 0x000fe20000010000 */
[----:B------:R-:W-:-:S05]  /*24f70*/  MOV R22, 0x400 ;  /* 0x0000040000167802 */ /* 0x000fca0000000f00 */
[----:B------:R-:W-:Y:S01]  /*24f80*/  BSSY B0, `(.L_x_2936) ;  /* 0x00002e7000007945 */ /* 0x000fe20003800000 */
[----:B0-----:R-:W-:-:S04]  /*24f90*/  MOV R229, UR4 ;  /* 0x0000000400e57c02 */ /* 0x001fc80008000f00 */
[----:B------:R-:W-:-:S05]  /*24fa0*/  LEA R22, R229, R22, 0x18 ;  /* 0x00000016e5167211 */ /* 0x000fca00078ec0ff */
[----:B------:R0:W1:Y:S01]  /*24fb0*/  LDS.128 R28, [R22+0x388d0] ;  /* 0x0388d000161c7984 */ /* 0x0000620000000c00 */
[----:B------:R-:W-:Y:S06]  /*24fc0*/  BAR.ARV 0x4, 0x180 ;  /* 0x0106000000007b1d */ /* 0x000fec0000002000 */
[----:B------:R-:W-:Y:S05]  /*24fd0*/  @P1 BRA `(.L_x_2937) ;  /* 0x0000002000241947 */ /* 0x000fea0003800000 */
[----:B------:R-:W2:Y:S04]  /*24fe0*/  LDL R2, [R1+0x8c] ;  /* 0x00008c0001027983 */ /* 0x000ea80000100800 */
[----:B------:R-:W3:Y:S01]  /*24ff0*/  LDL R179, [R1+0x7c] ;  /* 0x00007c0001b37983 */ /* 0x000ee20000100800 */
[----:B------:R-:W4:Y:S01]  /*25000*/  S2R R5, SR_SWINHI ;  /* 0x0000000000057919 */ /* 0x000f220000002f00 */
[----:B------:R-:W-:Y:S01]  /*25010*/  F2FP.F16.F32.PACK_AB R9, R9, R26 ;  /* 0x0000001a0909723e */ /* 0x000fe200000000ff */
[----:B------:R-:W-:Y:S01]  /*25020*/  ULDC.64 UR4, c[0x0][0xc00] ;  /* 0x0003000000047ab9 */ /* 0x000fe20000000a00 */
[----:B------:R-:W3:Y:S04]  /*25030*/  LDL R180, [R1+0x78] ;  /* 0x0000780001b47983 */ /* 0x000ee80000100800 */
[----:B------:R-:W3:Y:S01]  /*25040*/  LDL R178, [R1+0x68] ;  /* 0x0000680001b27983 */ /* 0x000ee20000100800 */
[----:B------:R-:W-:-:S02]  /*25050*/  MOV R20, R22 ;  /* 0x0000001600147202 */ /* 0x000fc40000000f00 */
[----:B----4-:R-:W-:Y:S02]  /*25060*/  MOV R21, R5 ;  /* 0x0000000500157202 */ /* 0x010fe40000000f00 */
[----:B------:R-:W-:Y:S02]  /*25070*/  F2FP.F16.F32.PACK_AB R8, R25, R8 ;  /* 0x000000081908723e */ /* 0x000fe400000000ff */
[----:B------:R-:W-:Y:S02]  /*25080*/  F2FP.F16.F32.PACK_AB R10, R3, R10 ;  /* 0x0000000a030a723e */ /* 0x000fe400000000ff */
[----:B------:R-:W-:Y:S02]  /*25090*/  F2FP.F16.F32.PACK_AB R11, R11, R4 ;  /* 0x000000040b0b723e */ /* 0x000fe400000000ff */
[----:B------:R-:W-:Y:S02]  /*250a0*/  F2FP.F16.F32.PACK_AB R144, R145, R144 ;  /* 0x000000909190723e */ /* 0x000fe400000000ff */
[----:B------:R-:W-:-:S02]  /*250b0*/  F2FP.F16.F32.PACK_AB R145, R147, R146 ;  /* 0x000000929391723e */ /* 0x000fc400000000ff */
[----:B------:R-:W-:Y:S02]  /*250c0*/  F2FP.F16.F32.PACK_AB R146, R149, R148 ;  /* 0x000000949592723e */ /* 0x000fe400000000ff */
[----:B------:R-:W-:Y:S01]  /*250d0*/  F2FP.F16.F32.PACK_AB R147, R151, R150 ;  /* 0x000000969793723e */ /* 0x000fe200000000ff */
[----:B------:R-:W-:Y:S01]  /*250e0*/  BAR.SYNC.DEFER_BLOCKING 0x1, 0x100 ;  /* 0x0044000000007b1d */ /* 0x000fe20000010000 */
[----:B--2---:R-:W-:-:S03]  /*250f0*/  IMAD.WIDE R110, R2, 0x2, R20 ;  /* 0x00000002026e7825 */ /* 0x004fc600078e0214 */
[C---:B------:R-:W-:Y:S02]  /*25100*/  IADD3 R72, P3, R110.reuse, 0x4000, RZ ;  /* 0x000040006e487810 */ /* 0x040fe40007f7e0ff */
[----:B------:R-:W-:Y:S02]  /*25110*/  IADD3 R12, P1, R110, 0x20, RZ ;  /* 0x000000206e0c7810 */ /* 0x000fe40007f3e0ff */
[----:B------:R-:W-:-:S03]  /*25120*/  LOP3.LUT R108, R72, 0x380, RZ, 0xc0, !PT ;  /* 0x00000380486c7812 */ /* 0x000fc600078ec0ff */
[--C-:B------:R-:W-:Y:S01]  /*25130*/  IMAD.X R13, RZ, RZ, R111.reuse, P1 ;  /* 0x000000ffff0d7224 */ /* 0x100fe200008e066f */
[----:B------:R-:W-:Y:S02]  /*25140*/  SHF.R.U64 R108, R108, 0x3, RZ ;  /* 0x000000036c6c7819 */ /* 0x000fe400000012ff */
[C---:B------:R-:W-:Y:S02]  /*25150*/  IADD3 R88, P1, R110.reuse, 0x8000, RZ ;  /* 0x000080006e587810 */ /* 0x040fe40007f3e0ff */
[----:B------:R-:W-:Y:S02]  /*25160*/  IADD3 R14, P0, R110, 0x40, RZ ;  /* 0x000000406e0e7810 */ /* 0x000fe40007f1e0ff */
[----:B------:R-:W-:Y:S02]  /*25170*/  LOP3.LUT R72, R108, R72, RZ, 0x3c, !PT ;  /* 0x000000486c487212 */ /* 0x000fe400078e3cff */
[----:B------:R-:W-:Y:S01]  /*25180*/  LOP3.LUT R108, R88, 0x380, RZ, 0xc0, !PT ;  /* 0x00000380586c7812 */ /* 0x000fe200078ec0ff */
[----:B------:R-:W-:Y:S01]  /*25190*/  IMAD.X R15, RZ, RZ, R111, P0 ;  /* 0x000000ffff0f7224 */ /* 0x000fe200000e066f */
[----:B------:R-:W-:-:S02]  /*251a0*/  IADD3 R92, P0, R110, 0x8020, RZ ;  /* 0x000080206e5c7810 */ /* 0x000fc40007f1e0ff */
[----:B------:R-:W-:Y:S02]  /*251b0*/  SHF.R.U64 R108, R108, 0x3, RZ ;  /* 0x000000036c6c7819 */ /* 0x000fe400000012ff */
[C---:B------:R-:W-:Y:S02]  /*251c0*/  IADD3 R84, P2, R110.reuse, 0x4060, RZ ;  /* 0x000040606e547810 */ /* 0x040fe40007f5e0ff */
[----:B------:R-:W-:Y:S02]  /*251d0*/  IADD3 R68, P4, R110, 0x60, RZ ;  /* 0x000000606e447810 */ /* 0x000fe40007f9e0ff */
[----:B------:R-:W-:Y:S02]  /*251e0*/  LOP3.LUT R88, R108, R88, RZ, 0x3c, !PT ;  /* 0x000000586c587212 */ /* 0x000fe400078e3cff */
[C---:B------:R-:W-:Y:S02]  /*251f0*/  LOP3.LUT R5, R110.reuse, 0x380, RZ, 0xc0, !PT ;  /* 0x000003806e057812 */ /* 0x040fe400078ec0ff */
[----:B------:R-:W-:-:S02]  /*25200*/  IADD3 R80, P5, R110, 0x4040, RZ ;  /* 0x000040406e507810 */ /* 0x000fc40007fbe0ff */
[----:B------:R-:W-:Y:S02]  /*25210*/  LOP3.LUT R108, R92, 0x380, RZ, 0xc0, !PT ;  /* 0x000003805c6c7812 */ /* 0x000fe400078ec0ff */
[----:B------:R-:W-:Y:S01]  /*25220*/  IADD3 R76, P6, R110, 0x4020, RZ ;  /* 0x000040206e4c7810 */ /* 0x000fe20007fde0ff */
[--C-:B------:R-:W-:Y:S01]  /*25230*/  IMAD.X R85, RZ, RZ, R111.reuse, P2 ;  /* 0x000000ffff557224 */ /* 0x100fe200010e066f */
[----:B-----5:R-:W-:Y:S01]  /*25240*/  LOP3.LUT R135, R68, 0x380, RZ, 0xc0, !PT ;  /* 0x0000038044877812 */ /* 0x020fe200078ec0ff */
[----:B------:R-:W-:Y:S01]  /*25250*/  IMAD.X R89, RZ, RZ, R111, P1 ;  /* 0x000000ffff597224 */ /* 0x000fe200008e066f */
[----:B------:R-:W-:Y:S02]  /*25260*/  IADD3.X R81, RZ, R111, RZ, P5, !PT ;  /* 0x0000006fff517210 */ /* 0x000fe40002ffe4ff */
[----:B-1----:R-:W-:Y:S02]  /*25270*/  IADD3 R28, P2, R110, 0xc040, RZ ;  /* 0x0000c0406e1c7810 */ /* 0x002fe40007f5e0ff */
[----:B------:R-:W-:-:S02]  /*25280*/  SHF.R.U64 R5, R5, 0x3, RZ ;  /* 0x0000000305057819 */ /* 0x000fc400000012ff */
[----:B------:R-:W-:Y:S01]  /*25290*/  SHF.R.U64 R108, R108, 0x3, RZ ;  /* 0x000000036c6c7819 */ /* 0x000fe200000012ff */
[--C-:B------:R-:W-:Y:S01]  /*252a0*/  IMAD.X R73, RZ, RZ, R111.reuse, P3 ;  /* 0x000000ffff497224 */ /* 0x100fe200018e066f */
[C---:B------:R-:W-:Y:S01]  /*252b0*/  IADD3 R2, P5, R110.reuse, 0xc020, RZ ;  /* 0x0000c0206e027810 */ /* 0x040fe20007fbe0ff */
[----:B------:R-:W-:Y:S01]  /*252c0*/  IMAD.X R77, RZ, RZ, R111, P6 ;  /* 0x000000ffff4d7224 */ /* 0x000fe200030e066f */
[----:B------:R-:W-:Y:S02]  /*252d0*/  IADD3 R128, P1, R110, 0xc060, RZ ;  /* 0x0000c0606e807810 */ /* 0x000fe40007f3e0ff */
[----:B------:R-:W-:Y:S02]  /*252e0*/  IADD3.X R69, RZ, R111, RZ, P4, !PT ;  /* 0x0000006fff457210 */ /* 0x000fe400027fe4ff */
[----:B------:R-:W-:Y:S02]  /*252f0*/  LOP3.LUT R177, R12, 0x380, RZ, 0xc0, !PT ;  /* 0x000003800cb17812 */ /* 0x000fe400078ec0ff */
[----:B------:R-:W-:-:S02]  /*25300*/  LOP3.LUT R176, R14, 0x380, RZ, 0xc0, !PT ;  /* 0x000003800eb07812 */ /* 0x000fc400078ec0ff */
[C---:B------:R-:W-:Y:S02]  /*25310*/  IADD3 R96, P4, R110.reuse, 0x8040, RZ ;  /* 0x000080406e607810 */ /* 0x040fe40007f9e0ff */
[C---:B------:R-:W-:Y:S02]  /*25320*/  IADD3 R100, P3, R110.reuse, 0x8060, RZ ;  /* 0x000080606e647810 */ /* 0x040fe40007f7e0ff */
[----:B------:R-:W-:Y:S02]  /*25330*/  IADD3 R104, P6, R110, 0xc000, RZ ;  /* 0x0000c0006e687810 */ /* 0x000fe40007fde0ff */
[----:B------:R-:W-:Y:S02]  /*25340*/  SHF.R.U64 R135, R135, 0x3, RZ ;  /* 0x0000000387877819 */ /* 0x000fe400000012ff */
[----:B------:R-:W-:Y:S02]  /*25350*/  LOP3.LUT R110, R5, R110, RZ, 0x3c, !PT ;  /* 0x0000006e056e7212 */ /* 0x000fe400078e3cff */
[----:B------:R-:W-:-:S02]  /*25360*/  LOP3.LUT R92, R108, R92, RZ, 0x3c, !PT ;  /* 0x0000005c6c5c7212 */ /* 0x000fc400078e3cff */
[----:B------:R-:W-:Y:S02]  /*25370*/  LOP3.LUT R26, R28, 0x380, RZ, 0xc0, !PT ;  /* 0x000003801c1a7812 */ /* 0x000fe400078ec0ff */
[----:B------:R-:W-:Y:S02]  /*25380*/  LOP3.LUT R25, R2, 0x380, RZ, 0xc0, !PT ;  /* 0x0000038002197812 */ /* 0x000fe400078ec0ff */
[----:B------:R-:W-:Y:S02]  /*25390*/  LOP3.LUT R108, R128, 0x380, RZ, 0xc0, !PT ;  /* 0x00000380806c7812 */ /* 0x000fe400078ec0ff */
[----:B------:R-:W-:Y:S02]  /*253a0*/  SHF.R.U64 R177, R177, 0x3, RZ ;  /* 0x00000003b1b17819 */ /* 0x000fe400000012ff */
[----:B------:R-:W-:Y:S02]  /*253b0*/  SHF.R.U64 R176, R176, 0x3, RZ ;  /* 0x00000003b0b07819 */ /* 0x000fe400000012ff */
[----:B------:R-:W-:-:S02]  /*253c0*/  LOP3.LUT R68, R135, R68, RZ, 0x3c, !PT ;  /* 0x0000004487447212 */ /* 0x000fc400078e3cff */
[----:B------:R-:W-:Y:S02]  /*253d0*/  LOP3.LUT R135, R84, 0x380, RZ, 0xc0, !PT ;  /* 0x0000038054877812 */ /* 0x000fe400078ec0ff */
[----:B------:R-:W-:Y:S02]  /*253e0*/  MOV R110, R110 ;  /* 0x0000006e006e7202 */ /* 0x000fe40000000f00 */
[----:B------:R-:W-:Y:S02]  /*253f0*/  SHF.R.U64 R26, R26, 0x3, RZ ;  /* 0x000000031a1a7819 */ /* 0x000fe400000012ff */
[----:B------:R-:W-:Y:S02]  /*25400*/  SHF.R.U64 R25, R25, 0x3, RZ ;  /* 0x0000000319197819 */ /* 0x000fe400000012ff */
[----:B------:R-:W-:Y:S01]  /*25410*/  SHF.R.U64 R3, R108, 0x3, RZ ;  /* 0x000000036c037819 */ /* 0x000fe200000012ff */
[----:B------:R-:W-:Y:S01]  /*25420*/  IMAD.X R5, RZ, RZ, R111, P2 ;  /* 0x000000ffff057224 */ /* 0x000fe200010e066f */
[----:B------:R-:W-:-:S02]  /*25430*/  LOP3.LUT R12, R177, R12, RZ, 0x3c, !PT ;  /* 0x0000000cb10c7212 */ /* 0x000fc400078e3cff */
[----:B------:R-:W-:Y:S02]  /*25440*/  LOP3.LUT R14, R176, R14, RZ, 0x3c, !PT ;  /* 0x0000000eb00e7212 */ /* 0x000fe400078e3cff */
[----:B------:R-:W-:Y:S01]  /*25450*/  LOP3.LUT R177, R76, 0x380, RZ, 0xc0, !PT ;  /* 0x000003804cb17812 */ /* 0x000fe200078ec0ff */
[----:B------:R1:W-:Y:S01]  /*25460*/  STSM.16.M88.4 [R110], R8 ;  /* 0x000000086e007844 */ /* 0x0003e20000000200 */
[----:B------:R-:W-:Y:S02]  /*25470*/  SHF.R.U64 R135, R135, 0x3, RZ ;  /* 0x0000000387877819 */ /* 0x000fe400000012ff */
[----:B------:R-:W-:Y:S02]  /*25480*/  LOP3.LUT R4, R26, R28, RZ, 0x3c, !PT ;  /* 0x0000001c1a047212 */ /* 0x000fe400078e3cff */
[----:B------:R-:W-:Y:S02]  /*25490*/  LOP3.LUT R176, R80, 0x380, RZ, 0xc0, !PT ;  /* 0x0000038050b07812 */ /* 0x000fe400078ec0ff */
[----:B------:R-:W-:-:S02]  /*254a0*/  IADD3.X R27, RZ, R111, RZ, P1, !PT ;  /* 0x0000006fff1b7210 */ /* 0x000fc40000ffe4ff */
[----:B------:R-:W-:Y:S01]  /*254b0*/  MOV R72, R72 ;  /* 0x0000004800487202 */ /* 0x000fe20000000f00 */
[--C-:B------:R-:W-:Y:S01]  /*254c0*/  IMAD.X R97, RZ, RZ, R111.reuse, P4 ;  /* 0x000000ffff617224 */ /* 0x100fe200020e066f */
[----:B------:R-:W-:Y:S02]  /*254d0*/  LOP3.LUT R108, R25, R2, RZ, 0x3c, !PT ;  /* 0x00000002196c7212 */ /* 0x000fe400078e3cff */
[----:B------:R-:W-:Y:S02]  /*254e0*/  IADD3.X R93, RZ, R111, RZ, P0, !PT ;  /* 0x0000006fff5d7210 */ /* 0x000fe400007fe4ff */
[----:B------:R-:W-:Y:S01]  /*254f0*/  MOV R88, R88 ;  /* 0x0000005800587202 */ /* 0x000fe20000000f00 */
[--C-:B------:R-:W-:Y:S01]  /*25500*/  IMAD.X R101, RZ, RZ, R111.reuse, P3 ;  /* 0x000000ffff657224 */ /* 0x100fe200018e066f */
[----:B------:R-:W-:Y:S01]  /*25510*/  LOP3.LUT R26, R3, R128, RZ, 0x3c, !PT ;  /* 0x00000080031a7212 */ /* 0x000fe200078e3cff */
[----:B------:R-:W-:Y:S01]  /*25520*/  IMAD.X R109, RZ, RZ, R111, P5 ;  /* 0x000000ffff6d7224 */ /* 0x000fe200028e066f */
[----:B------:R-:W-:Y:S01]  /*25530*/  MOV R3, R12 ;  /* 0x0000000c00037202 */ /* 0x000fe20000000f00 */
[----:B------:R-:W2:Y:S01]  /*25540*/  LDC R28, c[0x0][0xbe8] ;  /* 0x0002fa00ff1c7b82 */ /* 0x000ea20000000800 */
[----:B------:R-:W-:-:S02]  /*25550*/  MOV R25, R14 ;  /* 0x0000000e00197202 */ /* 0x000fc40000000f00 */
[----:B-1----:R-:W-:Y:S02]  /*25560*/  F2FP.F16.F32.PACK_AB R8, R33, R32 ;  /* 0x000000202108723e */ /* 0x002fe400000000ff */
[----:B------:R-:W-:Y:S02]  /*25570*/  F2FP.F16.F32.PACK_AB R9, R35, R34 ;  /* 0x000000222309723e */ /* 0x000fe400000000ff */
[----:B------:R-:W-:Y:S02]  /*25580*/  F2FP.F16.F32.PACK_AB R10, R37, R24 ;  /* 0x00000018250a723e */ /* 0x000fe400000000ff */
[----:B------:R-:W-:Y:S02]  /*25590*/  F2FP.F16.F32.PACK_AB R11, R39, R38 ;  /* 0x00000026270b723e */ /* 0x000fe400000000ff */
[----:B------:R-:W-:Y:S02]  /*255a0*/  SHF.R.U64 R177, R177, 0x3, RZ ;  /* 0x00000003b1b17819 */ /* 0x000fe400000012ff */
[----:B------:R-:W-:-:S02]  /*255b0*/  F2FP.F16.F32.PACK_AB R12, R41, R157 ;  /* 0x0000009d290c723e */ /* 0x000fc400000000ff */
[----:B------:R-:W-:Y:S02]  /*255c0*/  F2FP.F16.F32.PACK_AB R13, R43, R42 ;  /* 0x0000002a2b0d723e */ /* 0x000fe400000000ff */
[----:B------:R-:W-:Y:S02]  /*255d0*/  F2FP.F16.F32.PACK_AB R14, R45, R158 ;  /* 0x0000009e2d0e723e */ /* 0x000fe400000000ff */
[----:B------:R-:W-:Y:S02]  /*255e0*/  F2FP.F16.F32.PACK_AB R15, R47, R46 ;  /* 0x0000002e2f0f723e */ /* 0x000fe400000000ff */
[----:B------:R-:W-:Y:S02]  /*255f0*/  LOP3.LUT R84, R135, R84, RZ, 0x3c, !PT ;  /* 0x0000005487547212 */ /* 0x000fe400078e3cff */
[----:B------:R-:W-:Y:S02]  /*25600*/  MOV R4, R4 ;  /* 0x0000000400047202 */ /* 0x000fe40000000f00 */
[----:B------:R-:W-:Y:S01]  /*25610*/  SHF.R.U64 R176, R176, 0x3, RZ ;  /* 0x00000003b0b07819 */ /* 0x000fe200000012ff */
[----:B------:R-:W1:Y:S01]  /*25620*/  S2R R5, SR_TID.X ;  /* 0x0000000000057919 */ /* 0x000e620000002100 */
[----:B------:R-:W-:-:S02]  /*25630*/  LOP3.LUT R135, R96, 0x380, RZ, 0xc0, !PT ;  /* 0x0000038060877812 */ /* 0x000fc400078ec0ff */
[----:B------:R-:W-:Y:S01]  /*25640*/  LOP3.LUT R76, R177, R76, RZ, 0x3c, !PT ;  /* 0x0000004cb14c7212 */ /* 0x000fe200078e3cff */
[----:B------:R-:W-:Y:S01]  /*25650*/  STSM.16.M88.4 [R3], R8 ;  /* 0x0000000803007844 */ /* 0x000fe20000000200 */
[----:B------:R-:W-:Y:S02]  /*25660*/  MOV R2, R26 ;  /* 0x0000001a00027202 */ /* 0x000fe40000000f00 */
[----:B------:R-:W-:Y:S01]  /*25670*/  LOP3.LUT R80, R176, R80, RZ, 0x3c, !PT ;  /* 0x00000050b0507212 */ /* 0x000fe200078e3cff */
[----:B------:R4:W-:Y:S01]  /*25680*/  STSM.16.M88.4 [R25], R12 ;  /* 0x0000000c19007844 */ /* 0x0009e20000000200 */
[----:B------:R-:W-:Y:S02]  /*25690*/  SHF.R.U64 R135, R135, 0x3, RZ ;  /* 0x0000000387877819 */ /* 0x000fe400000012ff */
[----:B------:R-:W-:Y:S02]  /*256a0*/  MOV R68, R68 ;  /* 0x0000004400447202 */ /* 0x000fe40000000f00 */
[----:B------:R-:W-:-:S02]  /*256b0*/  F2FP.F16.F32.PACK_AB R24, R49, R159 ;  /* 0x0000009f3118723e */ /* 0x000fc400000000ff */
[----:B------:R-:W-:Y:S02]  /*256c0*/  F2FP.F16.F32.PACK_AB R26, R53, R160 ;  /* 0x000000a0351a723e */ /* 0x000fe400000000ff */
[----:B------:R-:W-:Y:S02]  /*256d0*/  F2FP.F16.F32.PACK_AB R27, R55, R54 ;  /* 0x00000036371b723e */ /* 0x000fe400000000ff */
[----:B------:R-:W-:Y:S02]  /*256e0*/  LOP3.LUT R176, R100, 0x380, RZ, 0xc0, !PT ;  /* 0x0000038064b07812 */ /* 0x000fe400078ec0ff */
[----:B------:R-:W-:Y:S02]  /*256f0*/  F2FP.F16.F32.PACK_AB R32, R57, R161 ;  /* 0x000000a13920723e */ /* 0x000fe400000000ff */
[----:B------:R-:W-:Y:S02]  /*25700*/  F2FP.F16.F32.PACK_AB R33, R59, R58 ;  /* 0x0000003a3b21723e */ /* 0x000fe400000000ff */
[----:B----4-:R-:W-:-:S02]  /*25710*/  F2FP.F16.F32.PACK_AB R25, R51, R50 ;  /* 0x000000323319723e */ /* 0x010fc400000000ff */
[----:B------:R-:W-:Y:S02]  /*25720*/  F2FP.F16.F32.PACK_AB R34, R61, R162 ;  /* 0x000000a23d22723e */ /* 0x000fe400000000ff */
[----:B------:R-:W-:Y:S02]  /*25730*/  F2FP.F16.F32.PACK_AB R35, R63, R62 ;  /* 0x0000003e3f23723e */ /* 0x000fe400000000ff */
[----:B------:R-:W-:Y:S02]  /*25740*/  LOP3.LUT R177, R104, 0x380, RZ, 0xc0, !PT ;  /* 0x0000038068b17812 */ /* 0x000fe400078ec0ff */
[----:B------:R-:W-:Y:S02]  /*25750*/  MOV R76, R76 ;  /* 0x0000004c004c7202 */ /* 0x000fe40000000f00 */
[----:B------:R-:W-:Y:S02]  /*25760*/  F2FP.F16.F32.PACK_AB R8, R65, R163 ;  /* 0x000000a34108723e */ /* 0x000fe400000000ff */
[----:B------:R-:W-:-:S02]  /*25770*/  F2FP.F16.F32.PACK_AB R9, R67, R66 ;  /* 0x000000424309723e */ /* 0x000fc400000000ff */
[----:B------:R-:W-:Y:S02]  /*25780*/  F2FP.F16.F32.PACK_AB R10, R36, R164 ;  /* 0x000000a4240a723e */ /* 0x000fe400000000ff */
[----:B------:R-:W-:Y:S01]  /*25790*/  F2FP.F16.F32.PACK_AB R11, R71, R70 ;  /* 0x00000046470b723e */ /* 0x000fe200000000ff */
[----:B------:R-:W-:Y:S01]  /*257a0*/  STSM.16.M88.4 [R68], R24 ;  /* 0x0000001844007844 */ /* 0x000fe20000000200 */
[----:B------:R-:W-:Y:S02]  /*257b0*/  LOP3.LUT R96, R135, R96, RZ, 0x3c, !PT ;  /* 0x0000006087607212 */ /* 0x000fe400078e3cff */
[----:B------:R-:W-:Y:S02]  /*257c0*/  MOV R80, R80 ;  /* 0x0000005000507202 */ /* 0x000fe40000000f00 */
[----:B------:R-:W-:Y:S02]  /*257d0*/  F2FP.F16.F32.PACK_AB R12, R40, R165 ;  /* 0x000000a5280c723e */ /* 0x000fe400000000ff */
[----:B------:R-:W-:-:S02]  /*257e0*/  F2FP.F16.F32.PACK_AB R13, R75, R74 ;  /* 0x0000004a4b0d723e */ /* 0x000fc400000000ff */
[----:B------:R-:W-:Y:S02]  /*257f0*/  F2FP.F16.F32.PACK_AB R14, R48, R166 ;  /* 0x000000a6300e723e */ /* 0x000fe400000000ff */
[----:B------:R-:W-:Y:S01]  /*25800*/  F2FP.F16.F32.PACK_AB R15, R79, R78 ;  /* 0x0000004e4f0f723e */ /* 0x000fe200000000ff */
[----:B------:R-:W-:Y:S01]  /*25810*/  STSM.16.M88.4 [R72], R32 ;  /* 0x0000002048007844 */ /* 0x000fe20000000200 */
[----:B------:R-:W-:Y:S02]  /*25820*/  SHF.R.U64 R176, R176, 0x3, RZ ;  /* 0x00000003b0b07819 */ /* 0x000fe400000012ff */
[----:B------:R-:W-:Y:S02]  /*25830*/  MOV R84, R84 ;  /* 0x0000005400547202 */ /* 0x000fe40000000f00 */
[----:B------:R-:W-:Y:S02]  /*25840*/  F2FP.F16.F32.PACK_AB R36, R56, R167 ;  /* 0x000000a73824723e */ /* 0x000fe400000000ff */
[----:B------:R-:W-:-:S02]  /*25850*/  F2FP.F16.F32.PACK_AB R37, R83, R82 ;  /* 0x000000525325723e */ /* 0x000fc400000000ff */
[----:B------:R-:W-:Y:S02]  /*25860*/  F2FP.F16.F32.PACK_AB R38, R60, R168 ;  /* 0x000000a83c26723e */ /* 0x000fe400000000ff */
[----:B------:R-:W-:Y:S01]  /*25870*/  F2FP.F16.F32.PACK_AB R39, R87, R86 ;  /* 0x000000565727723e */ /* 0x000fe200000000ff */
[----:B------:R4:W-:Y:S01]  /*25880*/  STSM.16.M88.4 [R76], R8 ;  /* 0x000000084c007844 */ /* 0x0009e20000000200 */
[----:B------:R-:W-:Y:S02]  /*25890*/  SHF.R.U64 R177, R177, 0x3, RZ ;  /* 0x00000003b1b17819 */ /* 0x000fe400000012ff */
[----:B------:R-:W-:Y:S02]  /*258a0*/  F2FP.F16.F32.PACK_AB R40, R64, R169 ;  /* 0x000000a94028723e */ /* 0x000fe400000000ff */
[----:B------:R-:W-:Y:S02]  /*258b0*/  F2FP.F16.F32.PACK_AB R41, R91, R90 ;  /* 0x0000005a5b29723e */ /* 0x000fe400000000ff */
[----:B------:R-:W-:-:S02]  /*258c0*/  F2FP.F16.F32.PACK_AB R42, R152, R170 ;  /* 0x000000aa982a723e */ /* 0x000fc400000000ff */
[----:B------:R-:W-:Y:S02]  /*258d0*/  F2FP.F16.F32.PACK_AB R43, R95, R94 ;  /* 0x0000005e5f2b723e */ /* 0x000fe400000000ff */
[----:B------:R-:W-:Y:S02]  /*258e0*/  MOV R92, R92 ;  /* 0x0000005c005c7202 */ /* 0x000fe40000000f00 */
[----:B------:R-:W-:Y:S02]  /*258f0*/  F2FP.F16.F32.PACK_AB R48, R153, R171 ;  /* 0x000000ab9930723e */ /* 0x000fe400000000ff */
[----:B------:R-:W-:Y:S02]  /*25900*/  F2FP.F16.F32.PACK_AB R49, R99, R98 ;  /* 0x000000626331723e */ /* 0x000fe400000000ff */
[----:B------:R-:W-:Y:S02]  /*25910*/  F2FP.F16.F32.PACK_AB R50, R154, R172 ;  /* 0x000000ac9a32723e */ /* 0x000fe400000000ff */
[----:B------:R-:W-:Y:S01]  /*25920*/  F2FP.F16.F32.PACK_AB R51, R103, R102 ;  /* 0x000000666733723e */ /* 0x000fe200000000ff */
[----:B------:R0:W-:Y:S01]  /*25930*/  STSM.16.M88.4 [R80], R12 ;  /* 0x0000000c50007844 */ /* 0x0001e20000000200 */
[----:B------:R-:W-:Y:S01]  /*25940*/  MOV R96, R96 ;  /* 0x0000006000607202 */ /* 0x000fe20000000f00 */
[----:B---3--:R-:W-:Y:S01]  /*25950*/  IMAD.SHL.U32 R3, R179, 0x4, RZ ;  /* 0x00000004b3037824 */ /* 0x008fe200078e00ff */
[----:B----4-:R-:W-:-:S02]  /*25960*/  F2FP.F16.F32.PACK_AB R8, R155, R173 ;  /* 0x000000ad9b08723e */ /* 0x010fc400000000ff */
[----:B------:R-:W-:Y:S02]  /*25970*/  F2FP.F16.F32.PACK_AB R9, R107, R106 ;  /* 0x0000006a6b09723e */ /* 0x000fe400000000ff */
[----:B------:R-:W-:Y:S02]  /*25980*/  F2FP.F16.F32.PACK_AB R10, R156, R174 ;  /* 0x000000ae9c0a723e */ /* 0x000fe400000000ff */
[----:B------:R-:W-:Y:S01]  /*25990*/  F2FP.F16.F32.PACK_AB R11, R44, R7 ;  /* 0x000000072c0b723e */ /* 0x000fe200000000ff */
[----:B------:R-:W-:Y:S01]  /*259a0*/  STSM.16.M88.4 [R84], R36 ;  /* 0x0000002454007844 */ /* 0x000fe20000000200 */
[----:B------:R-:W-:Y:S02]  /*259b0*/  LOP3.LUT R100, R176, R100, RZ, 0x3c, !PT ;  /* 0x00000064b0647212 */ /* 0x000fe400078e3cff */
[----:B------:R-:W-:Y:S01]  /*259c0*/  IADD3.X R105, RZ, R111, RZ, P6, !PT ;  /* 0x0000006fff697210 */ /* 0x000fe200037fe4ff */
[----:B------:R-:W-:Y:S01]  /*259d0*/  STSM.16.M88.4 [R88], R40 ;  /* 0x0000002858007844 */ /* 0x000fe20000000200 */
[----:B------:R-:W-:-:S02]  /*259e0*/  LOP3.LUT R104, R177, R104, RZ, 0x3c, !PT ;  /* 0x00000068b1687212 */ /* 0x000fc400078e3cff */
[----:B------:R-:W-:Y:S01]  /*259f0*/  SHF.R.S32.HI R82, RZ, 0x1f, R179 ;  /* 0x0000001fff527819 */ /* 0x000fe200000114b3 */
[----:B------:R-:W-:Y:S01]  /*25a00*/  STSM.16.M88.4 [R92], R48 ;  /* 0x000000305c007844 */ /* 0x000fe20000000200 */
[----:B------:R-:W-:Y:S02]  /*25a10*/  MOV R100, R100 ;  /* 0x0000006400647202 */ /* 0x000fe40000000f00 */
[----:B0-----:R-:W-:Y:S01]  /*25a20*/  F2FP.F16.F32.PACK_AB R12, R113, R112 ;  /* 0x00000070710c723e */ /* 0x001fe200000000ff */
[----:B------:R0:W-:Y:S01]  /*25a30*/  STSM.16.M88.4 [R96], R8 ;  /* 0x0000000860007844 */ /* 0x0001e20000000200 */
[----:B------:R-:W-:Y:S02]  /*25a40*/  F2FP.F16.F32.PACK_AB R13, R115, R114 ;  /* 0x00000072730d723e */ /* 0x000fe400000000ff */
[----:B------:R-:W-:Y:S02]  /*25a50*/  F2FP.F16.F32.PACK_AB R14, R117, R116 ;  /* 0x00000074750e723e */ /* 0x000fe400000000ff */
[----:B------:R-:W-:-:S02]  /*25a60*/  F2FP.F16.F32.PACK_AB R15, R119, R118 ;  /* 0x00000076770f723e */ /* 0x000fc400000000ff */
[----:B------:R-:W-:Y:S02]  /*25a70*/  MOV R104, R104 ;  /* 0x0000006800687202 */ /* 0x000fe40000000f00 */
[----:B------:R-:W-:Y:S02]  /*25a80*/  F2FP.F16.F32.PACK_AB R24, R121, R120 ;  /* 0x000000787918723e */ /* 0x000fe400000000ff */
[----:B------:R-:W-:Y:S02]  /*25a90*/  F2FP.F16.F32.PACK_AB R25, R123, R122 ;  /* 0x0000007a7b19723e */ /* 0x000fe400000000ff */
[----:B------:R-:W-:Y:S02]  /*25aa0*/  F2FP.F16.F32.PACK_AB R26, R125, R124 ;  /* 0x0000007c7d1a723e */ /* 0x000fe400000000ff */
[----:B------:R-:W-:Y:S02]  /*25ab0*/  F2FP.F16.F32.PACK_AB R27, R127, R126 ;  /* 0x0000007e7f1b723e */ /* 0x000fe400000000ff */
[----:B------:R-:W-:-:S02]  /*25ac0*/  ISETP.NE.U32.AND P0, PT, RZ, UR4, PT ;  /* 0x00000004ff007c0c */ /* 0x000fc4000bf05070 */
[----:B0-----:R-:W-:Y:S02]  /*25ad0*/  SHF.L.U64.HI R11, R179, 0x2, R82 ;  /* 0x00000002b30b7819 */ /* 0x001fe40000010252 */
[----:B------:R-:W-:Y:S02]  /*25ae0*/  IADD3 R8, P1, R3, UR4, RZ ;  /* 0x0000000403087c10 */ /* 0x000fe4000ff3e0ff */
[----:B------:R-:W-:Y:S02]  /*25af0*/  MOV R108, R108 ;  /* 0x0000006c006c7202 */ /* 0x000fe40000000f00 */
        /* <DEDUP_REMOVED lines=8> */
[----:B------:R-:W-:Y:S01]  /*25b80*/  STSM.16.M88.4 [R100], R12 ;  /* 0x0000000c64007844 */ /* 0x000fe20000000200 */
[----:B------:R-:W-:-:S02]  /*25b90*/  ISETP.NE.AND.EX P0, PT, RZ, UR5, PT, P0 ;  /* 0x00000005ff007c0c */ /* 0x000fc4000bf05300 */
[----:B------:R-:W-:Y:S01]  /*25ba0*/  IADD3.X R9, R11, UR5, RZ, P1, !PT ;  /* 0x000000050b097c10 */ /* 0x000fe20008ffe4ff */
[----:B------:R-:W-:Y:S01]  /*25bb0*/  STSM.16.M88.4 [R104], R24 ;  /* 0x0000001868007844 */ /* 0x000fe20000000200 */
[----:B------:R-:W-:Y:S02]  /*25bc0*/  ULDC.64 UR4, c[0x0][0xc08] ;  /* 0x0003020000047ab9 */ /* 0x000fe40000000a00 */
[----:B------:R-:W-:Y:S01]  /*25bd0*/  ISETP.NE.U32.AND P2, PT, RZ, UR4, PT ;  /* 0x00000004ff007c0c */ /* 0x000fe2000bf45070 */
[----:B------:R-:W-:Y:S04]  /*25be0*/  STSM.16.M88.4 [R108], R32 ;  /* 0x000000206c007844 */ /* 0x000fe80000000200 */
[----:B------:R-:W-:Y:S01]  /*25bf0*/  STSM.16.M88.4 [R4], R36 ;  /* 0x0000002404007844 */ /* 0x000fe20000000200 */
[----:B------:R-:W-:-:S03]  /*25c00*/  ISETP.NE.AND.EX P2, PT, RZ, UR5, PT, P2 ;  /* 0x00000005ff007c0c */ /* 0x000fc6000bf45320 */
[----:B------:R0:W-:Y:S01]  /*25c10*/  STSM.16.M88.4 [R2], R144 ;  /* 0x0000009002007844 */ /* 0x0001e20000000200 */
[----:B-1----:R-:W-:Y:S01]  /*25c20*/  IADD3 R5, R5, -0x80, RZ ;  /* 0xffffff8005057810 */ /* 0x002fe20007ffe0ff */
[----:B------:R-:W-:Y:S01]  /*25c30*/  IMAD.MOV.U32 R81, RZ, RZ, RZ ;  /* 0x000000ffff517224 */ /* 0x000fe200078e00ff */
[----:B------:R-:W-:Y:S02]  /*25c40*/  BAR.SYNC.DEFER_BLOCKING 0x1, 0x100 ;  /* 0x0044000000007b1d */ /* 0x000fe40000010000 */
[----:B0-----:R-:W-:-:S04]  /*25c50*/  SHF.R.S32.HI R2, RZ, 0x1f, R5 ;  /* 0x0000001fff027819 */ /* 0x001fc80000011405 */
[CC--:B------:R-:W-:Y:S02]  /*25c60*/  LEA.HI R7, R2.reuse, R5.reuse, RZ, 0x3 ;  /* 0x0000000502077211 */ /* 0x0c0fe400078f18ff */
[----:B------:R-:W-:Y:S02]  /*25c70*/  LEA.HI R10, R2, R5, RZ, 0x7 ;  /* 0x00000005020a7211 */ /* 0x000fe400078f38ff */
[----:B------:R-:W-:Y:S01]  /*25c80*/  @P2 IADD3 R2, P3, R3, UR4, RZ ;  /* 0x0000000403022c10 */ /* 0x000fe2000ff7e0ff */
[----:B------:R-:W-:Y:S01]  /*25c90*/  ULDC UR4, c[0x0][0xa88] ;  /* 0x0002a20000047ab9 */ /* 0x000fe20000000800 */
[----:B------:R-:W-:Y:S01]  /*25ca0*/  LOP3.LUT R14, R7, 0xfffffff8, RZ, 0xc0, !PT ;  /* 0xfffffff8070e7812 */ /* 0x000fe200078ec0ff */
[----:B------:R-:W-:Y:S01]  /*25cb0*/  IMAD.U32 R7, RZ, RZ, UR4 ;  /* 0x00000004ff077e24 */ /* 0x000fe2000f8e00ff */
[----:B------:R-:W-:Y:S01]  /*25cc0*/  @P2 IADD3.X R3, R11, UR5, RZ, P3, !PT ;  /* 0x000000050b032c10 */ /* 0x000fe20009ffe4ff */
[----:B------:R0:W5:Y:S04]  /*25cd0*/  @P0 LDG.E R81, desc[UR60][R8.64] ;  /* 0x0000003c08510981 */ /* 0x000168000c1e1900 */
[----:B------:R0:W5:Y:S01]  /*25ce0*/  @P2 LDG.E R7, desc[UR60][R2.64] ;  /* 0x0000003c02072981 */ /* 0x000162000c1e1900 */
[----:B--2---:R-:W-:-:S13]  /*25cf0*/  ISETP.NE.AND P1, PT, R28, 0x1, PT ;  /* 0x000000011c00780c */ /* 0x004fda0003f25270 */
[----:B------:R-:W1:Y:S08]  /*25d00*/  @P1 LDC R4, c[0x0][0xbec] ;  /* 0x0002fb00ff041b82 */ /* 0x000e700000000800 */
[----:B------:R-:W2:Y:S01]  /*25d10*/  @P1 LDC R15, c[0x0][0xbf0] ;  /* 0x0002fc00ff0f1b82 */ /* 0x000ea20000000800 */
[----:B------:R-:W-:Y:S01]  /*25d20*/  LOP3.LUT R12, R10, 0xffffff80, RZ, 0xc0, !PT ;  /* 0xffffff800a0c7812 */ /* 0x000fe200078ec0ff */
[----:B------:R-:W-:Y:S01]  /*25d30*/  IMAD.IADD R25, R180, 0x1, R178 ;  /* 0x00000001b4197824 */ /* 0x000fe200078e02b2 */
[----:B------:R-:W-:-:S02]  /*25d40*/  IADD3 R83, R5, -R14, RZ ;  /* 0x8000000e05537210 */ /* 0x000fc40007ffe0ff */
[----:B------:R-:W-:Y:S01]  /*25d50*/  SHF.R.S32.HI R27, RZ, 0x7, R10 ;  /* 0x00000007ff1b7819 */ /* 0x000fe2000001140a */
[----:B------:R-:W-:Y:S01]  /*25d60*/  IMAD.IADD R12, R5, 0x1, -R12 ;  /* 0x00000001050c7824 */ /* 0x000fe200078e0a0c */
[----:B0-----:R-:W-:Y:S06]  /*25d70*/  @P2 BRA `(.L_x_2938) ;  /* 0x0000000000102947 */ /* 0x001fec0003800000 */
[----:B------:R-:W-:Y:S05]  /*25d80*/  @!P0 BRA `(.L_x_2938) ;  /* 0x00000000000c8947 */ /* 0x000fea0003800000 */
[----:B------:R-:W3:Y:S04]  /*25d90*/  LDG.E R2, desc[UR60][R8.64] ;  /* 0x0000003c08027981 */ /* 0x000ee8000c1e1900 */
[----:B-----5:R-:W3:Y:S02]  /*25da0*/  LDG.E R7, desc[UR60][R8.64+0x4] ;  /* 0x0000043c08077981 */ /* 0x020ee4000c1e1900 */
[----:B---3--:R-:W-:-:S07]  /*25db0*/  IMAD.IADD R7, R7, 0x1, -R2 ;  /* 0x0000000107077824 */ /* 0x008fce00078e0a02 */
.L_x_2938:
[----:B------:R-:W3:Y:S01]  /*25dc0*/  LDL.LU R88, [R1+0x80] ;  /* 0x0000800001587983 */ /* 0x000ee20000300800 */
[----:B------:R-:W-:Y:S01]  /*25dd0*/  ULDC.64 UR4, c[0x0][0xb90] ;  /* 0x0002e40000047ab9 */ /* 0x000fe20000000a00 */
[----:B-1----:R-:W-:Y:S01]  /*25de0*/  @P1 IMAD.HI.U32 R8, R25, R4, RZ ;  /* 0x0000000419081227 */ /* 0x002fe200078e00ff */
[----:B-----5:R-:W-:Y:S01]  /*25df0*/  SHF.R.S32.HI R3, RZ, 0x1f, R81 ;  /* 0x0000001fff037819 */ /* 0x020fe20000011451 */
[----:B------:R-:W0:Y:S01]  /*25e00*/  @P1 LDC R86, c[0x0][0xbec] ;  /* 0x0002fb00ff561b82 */ /* 0x000e220000000800 */
[----:B------:R-:W-:Y:S01]  /*25e10*/  MOV R2, R81 ;  /* 0x0000005100027202 */ /* 0x000fe20000000f00 */
[----:B------:R-:W-:Y:S01]  /*25e20*/  IMAD R11, R220, 0x8, R83 ;  /* 0x00000008dc0b7824 */ /* 0x000fe200078e0253 */
[----:B------:R-:W-:Y:S02]  /*25e30*/  MOV R9, R25 ;  /* 0x0000001900097202 */ /* 0x000fe40000000f00 */
[----:B------:R-:W-:Y:S01]  /*25e40*/  SEL R80, R179, RZ, !P0 ;  /* 0x000000ffb3507207 */ /* 0x000fe20004000000 */
[----:B------:R-:W-:Y:S01]  /*25e50*/  IMAD.SHL.U32 R11, R11, 0x8, RZ ;  /* 0x000000080b0b7824 */ /* 0x000fe200078e00ff */
[----:B------:R-:W-:Y:S01]  /*25e60*/  SEL R82, R82, RZ, !P0 ;  /* 0x000000ff52527207 */ /* 0x000fe20004000000 */
[----:B------:R-:W1:Y:S01]  /*25e70*/  @P1 LDC R87, c[0x0][0xbf0] ;  /* 0x0002fc00ff571b82 */ /* 0x000e620000000800 */
[----:B--2---:R-:W-:Y:S01]  /*25e80*/  @P1 SHF.R.U32.HI R9, RZ, R15, R8 ;  /* 0x0000000fff091219 */ /* 0x004fe20000011608 */
[----:B------:R-:W-:Y:S01]  /*25e90*/  IMAD.WIDE R20, R11, 0x2, R20 ;  /* 0x000000020b147825 */ /* 0x000fe200078e0214 */
[----:B------:R-:W-:-:S02]  /*25ea0*/  LEA.HI R10, R10, R27, RZ, 0x1 ;  /* 0x0000001b0a0a7211 */ /* 0x000fc400078f08ff */
[----:B------:R-:W-:Y:S02]  /*25eb0*/  IADD3 R11, -R9, RZ, RZ ;  /* 0x000000ff090b7210 */ /* 0x000fe40007ffe1ff */
[----:B------:R-:W-:Y:S02]  /*25ec0*/  SHF.R.S32.HI R15, RZ, 0x1f, R12 ;  /* 0x0000001fff0f7819 */ /* 0x000fe4000001140c */
[----:B------:R-:W-:Y:S01]  /*25ed0*/  LOP3.LUT R10, R10, 0x3fffffe, RZ, 0xc0, !PT ;  /* 0x03fffffe0a0a7812 */ /* 0x000fe200078ec0ff */
[----:B------:R-:W-:Y:S01]  /*25ee0*/  IMAD R11, R28, R11, R25 ;  /* 0x0000000b1c0b7224 */ /* 0x000fe200078e0219 */
[CC--:B------:R-:W-:Y:S02]  /*25ef0*/  LEA.HI R8, R15.reuse, R12.reuse, RZ, 0x2 ;  /* 0x0000000c0f087211 */ /* 0x0c0fe400078f10ff */
[----:B------:R-:W-:Y:S01]  /*25f00*/  LEA.HI R14, R15, R12, RZ, 0x5 ;  /* 0x0000000c0f0e7211 */ /* 0x000fe200078f28ff */
[----:B------:R-:W-:Y:S01]  /*25f10*/  IMAD.IADD R27, R27, 0x1, -R10 ;  /* 0x000000011b1b7824 */ /* 0x000fe200078e0a0a */
[----:B------:R-:W-:-:S02]  /*25f20*/  SHF.R.S32.HI R10, RZ, 0x2, R8 ;  /* 0x00000002ff0a7819 */ /* 0x000fc40000011408 */
[----:B------:R-:W-:Y:S02]  /*25f30*/  SHF.R.S32.HI R25, RZ, 0x1f, R8 ;  /* 0x0000001fff197819 */ /* 0x000fe40000011408 */
[----:B------:R-:W-:Y:S02]  /*25f40*/  SHF.R.S32.HI R14, RZ, 0x5, R14 ;  /* 0x00000005ff0e7819 */ /* 0x000fe4000001140e */
[----:B------:R-:W-:Y:S02]  /*25f50*/  LEA.HI R25, R25, R10, RZ, 0x3 ;  /* 0x0000000a19197211 */ /* 0x000fe400078f18ff */
[----:B------:R-:W-:Y:S02]  /*25f60*/  IADD3 R33, P4, R20, 0x4000, RZ ;  /* 0x0000400014217810 */ /* 0x000fe40007f9e0ff */
[----:B------:R-:W-:Y:S02]  /*25f70*/  LOP3.LUT R25, R25, 0xfffffff8, RZ, 0xc0, !PT ;  /* 0xfffffff819197812 */ /* 0x000fe400078ec0ff */
[----:B------:R-:W-:-:S02]  /*25f80*/  LOP3.LUT P0, RZ, R12, 0x3, RZ, 0xc0, !PT ;  /* 0x000000030cff7812 */ /* 0x000fc4000780c0ff */
[----:B------:R-:W-:Y:S01]  /*25f90*/  LOP3.LUT R32, R33, 0x380, RZ, 0xc0, !PT ;  /* 0x0000038021207812 */ /* 0x000fe200078ec0ff */
[----:B------:R-:W-:-:S03]  /*25fa0*/  IMAD.IADD R25, R10, 0x1, -R25 ;  /* 0x000000010a197824 */ /* 0x000fc600078e0a19 */
[----:B------:R-:W-:Y:S02]  /*25fb0*/  SHF.R.U64 R32, R32, 0x3, RZ ;  /* 0x0000000320207819 */ /* 0x000fe400000012ff */
[----:B------:R-:W-:Y:S02]  /*25fc0*/  LEA R14, R14, R25, 0x4 ;  /* 0x000000190e0e7211 */ /* 0x000fe400078e20ff */
[----:B------:R-:W-:Y:S02]  /*25fd0*/  IADD3 R25, P5, R20, 0x3000, RZ ;  /* 0x0000300014197810 */ /* 0x000fe40007fbe0ff */
[----:B------:R-:W-:Y:S01]  /*25fe0*/  LOP3.LUT R32, R32, R33, RZ, 0x3c, !PT ;  /* 0x0000002120207212 */ /* 0x000fe200078e3cff */
[----:B------:R-:W-:Y:S01]  /*25ff0*/  IMAD R14, R27, 0x40, R14 ;  /* 0x000000401b0e7824 */ /* 0x000fe200078e020e */
[----:B------:R-:W-:Y:S01]  /*26000*/  LOP3.LUT R24, R25, 0x380, RZ, 0xc0, !PT ;  /* 0x0000038019187812 */ /* 0x000fe200078ec0ff */
[----:B------:R-:W-:Y:S01]  /*26010*/  IMAD.X R33, RZ, RZ, R21, P4 ;  /* 0x000000ffff217224 */ /* 0x000fe200020e0615 */
[----:B------:R-:W-:-:S02]  /*26020*/  IADD3 R53, P4, R20, 0x9000, RZ ;  /* 0x0000900014357810 */ /* 0x000fc40007f9e0ff */
[----:B------:R-:W-:Y:S02]  /*26030*/  SHF.R.U64 R24, R24, 0x3, RZ ;  /* 0x0000000318187819 */ /* 0x000fe400000012ff */
[----:B------:R-:W-:Y:S02]  /*26040*/  LOP3.LUT R52, R53, 0x380, RZ, 0xc0, !PT ;  /* 0x0000038035347812 */ /* 0x000fe400078ec0ff */
[----:B------:R-:W-:Y:S02]  /*26050*/  LOP3.LUT R24, R24, R25, RZ, 0x3c, !PT ;  /* 0x0000001918187212 */ /* 0x000fe400078e3cff */
[----:B------:R-:W-:Y:S02]  /*26060*/  IADD3.X R25, RZ, R21, RZ, P5, !PT ;  /* 0x00000015ff197210 */ /* 0x000fe40002ffe4ff */
[----:B------:R-:W-:Y:S02]  /*26070*/  IADD3 R49, P5, R20, 0x8000, RZ ;  /* 0x0000800014317810 */ /* 0x000fe40007fbe0ff */
[----:B------:R-:W-:-:S02]  /*26080*/  SHF.R.U64 R52, R52, 0x3, RZ ;  /* 0x0000000334347819 */ /* 0x000fc400000012ff */
[----:B------:R-:W-:Y:S02]  /*26090*/  LOP3.LUT R48, R49, 0x380, RZ, 0xc0, !PT ;  /* 0x0000038031307812 */ /* 0x000fe400078ec0ff */
[----:B------:R-:W-:Y:S02]  /*260a0*/  LOP3.LUT R52, R52, R53, RZ, 0x3c, !PT ;  /* 0x0000003534347212 */ /* 0x000fe400078e3cff */
[----:B------:R-:W-:Y:S02]  /*260b0*/  SHF.R.U64 R48, R48, 0x3, RZ ;  /* 0x0000000330307819 */ /* 0x000fe400000012ff */
[----:B------:R-:W-:Y:S02]  /*260c0*/  IADD3.X R53, RZ, R21, RZ, P4, !PT ;  /* 0x00000015ff357210 */ /* 0x000fe400027fe4ff */
[----:B------:R-:W-:Y:S01]  /*260d0*/  LOP3.LUT R48, R48, R49, RZ, 0x3c, !PT ;  /* 0x0000003130307212 */ /* 0x000fe200078e3cff */
[----:B------:R-:W-:Y:S01]  /*260e0*/  IMAD.X R49, RZ, RZ, R21, P5 ;  /* 0x000000ffff317224 */ /* 0x000fe200028e0615 */
[----:B------:R-:W-:-:S02]  /*260f0*/  IADD3 R69, P5, R20, 0xd000, RZ ;  /* 0x0000d00014457810 */ /* 0x000fc40007fbe0ff */
[----:B------:R-:W-:Y:S02]  /*26100*/  IADD3 R73, P4, R20, 0xe000, RZ ;  /* 0x0000e00014497810 */ /* 0x000fe40007f9e0ff */
[----:B------:R-:W-:Y:S02]  /*26110*/  LOP3.LUT R68, R69, 0x380, RZ, 0xc0, !PT ;  /* 0x0000038045447812 */ /* 0x000fe400078ec0ff */
[----:B------:R-:W-:Y:S02]  /*26120*/  LOP3.LUT R72, R73, 0x380, RZ, 0xc0, !PT ;  /* 0x0000038049487812 */ /* 0x000fe400078ec0ff */
[----:B------:R-:W-:Y:S02]  /*26130*/  SHF.R.U64 R68, R68, 0x3, RZ ;  /* 0x0000000344447819 */ /* 0x000fe400000012ff */
[----:B------:R-:W-:Y:S01]  /*26140*/  SHF.R.U64 R72, R72, 0x3, RZ ;  /* 0x0000000348487819 */ /* 0x000fe200000012ff */
[----:B------:R-:W-:Y:S01]  /*26150*/  IMAD R85, R83, 0x20, R220 ;  /* 0x0000002053557824 */ /* 0x000fe200078e02dc */
[----:B------:R-:W-:Y:S01]  /*26160*/  LOP3.LUT R68, R68, R69, RZ, 0x3c, !PT ;  /* 0x0000004544447212 */ /* 0x000fe200078e3cff */
[--C-:B------:R-:W-:Y:S01]  /*26170*/  IMAD.X R69, RZ, RZ, R21.reuse, P5 ;  /* 0x000000ffff457224 */ /* 0x100fe200028e0615 */
[----:B------:R-:W-:Y:S01]  /*26180*/  LOP3.LUT R72, R72, R73, RZ, 0x3c, !PT ;  /* 0x0000004948487212 */ /* 0x000fe200078e3cff */
[----:B------:R-:W-:Y:S01]  /*26190*/  IMAD.X R73, RZ, RZ, R21, P4 ;  /* 0x000000ffff497224 */ /* 0x000fe200020e0615 */
[----:B------:R-:W-:Y:S01]  /*261a0*/  IADD3 R85, R178, R85, RZ ;  /* 0x00000055b2557210 */ /* 0x000fe20007ffe0ff */
[----:B------:R-:W-:Y:S01]  /*261b0*/  BSSY B1, `(.L_x_2939) ;  /* 0x00000a7000017945 */ /* 0x000fe20003800000 */
[----:B---3--:R-:W-:-:S05]  /*261c0*/  SHF.R.S32.HI R84, RZ, 0x1f, R88 ;  /* 0x0000001fff547819 */ /* 0x008fca0000011458 */
        /* <DEDUP_REMOVED lines=8> */
[----:B------:R-:W-:Y:S01]  /*26250*/  SHF.R.S32.HI R13, RZ, 0x1f, R9 ;  /* 0x0000001fff0d7819 */ /* 0x000fe20000011409 */
[----:B------:R-:W-:Y:S01]  /*26260*/  ULDC.64 UR4, c[0x0][0xb88] ;  /* 0x0002e20000047ab9 */ /* 0x000fe20000000a00 */
[----:B------:R-:W-:-:S04]  /*26270*/  IADD3 R4, P2, R9, R4, RZ ;  /* 0x0000000409047210 */ /* 0x000fc80007f5e0ff */
[----:B------:R-:W-:Y:S02]  /*26280*/  IADD3.X R5, R13, R5, R2, P2, !PT ;  /* 0x000000050d057210 */ /* 0x000fe400017fe402 */
[----:B------:R-:W-:Y:S02]  /*26290*/  SHF.R.S32.HI R2, RZ, 0x1f, R11 ;  /* 0x0000001fff027819 */ /* 0x000fe4000001140b */
[C---:B------:R-:W-:Y:S01]  /*262a0*/  IADD3 R9, P2, R20.reuse, 0x1000, RZ ;  /* 0x0000100014097810 */ /* 0x040fe20007f5e0ff */
[----:B------:R-:W-:Y:S01]  /*262b0*/  IMAD.WIDE.U32 R4, R11, UR4, R4 ;  /* 0x000000040b047c25 */ /* 0x000fe2000f8e0004 */
[----:B------:R-:W-:Y:S02]  /*262c0*/  IADD3 R13, P6, R20, 0x2000, RZ ;  /* 0x00002000140d7810 */ /* 0x000fe40007fde0ff */
[----:B------:R-:W-:Y:S01]  /*262d0*/  LOP3.LUT R8, R9, 0x380, RZ, 0xc0, !PT ;  /* 0x0000038009087812 */ /* 0x000fe200078ec0ff */
[----:B------:R-:W-:Y:S01]  /*262e0*/  IMAD R2, R2, UR4, RZ ;  /* 0x0000000402027c24 */ /* 0x000fe2000f8e02ff */
[----:B------:R-:W-:-:S02]  /*262f0*/  LOP3.LUT R12, R13, 0x380, RZ, 0xc0, !PT ;  /* 0x000003800d0c7812 */ /* 0x000fc400078ec0ff */
[----:B------:R-:W-:Y:S01]  /*26300*/  SHF.R.U64 R8, R8, 0x3, RZ ;  /* 0x0000000308087819 */ /* 0x000fe200000012ff */
[----:B------:R-:W-:Y:S01]  /*26310*/  IMAD R15, R11, UR5, R2 ;  /* 0x000000050b0f7c24 */ /* 0x000fe2000f8e0202 */
[----:B------:R-:W-:Y:S01]  /*26320*/  ULDC.64 UR4, c[0x0][0xb50] ;  /* 0x0002d40000047ab9 */ /* 0x000fe20000000a00 */
[----:B------:R-:W-:Y:S01]  /*26330*/  SHF.R.U64 R12, R12, 0x3, RZ ;  /* 0x000000030c0c7819 */ /* 0x000fe200000012ff */
[----:B------:R-:W-:Y:S01]  /*26340*/  IMAD R2, R7, R28, RZ ;  /* 0x0000001c07027224 */ /* 0x000fe200078e02ff */
[----:B------:R-:W-:Y:S01]  /*26350*/  LOP3.LUT R8, R8, R9, RZ, 0x3c, !PT ;  /* 0x0000000908087212 */ /* 0x000fe200078e3cff */
[----:B------:R-:W-:Y:S01]  /*26360*/  IMAD.IADD R5, R5, 0x1, R15 ;  /* 0x0000000105057824 */ /* 0x000fe200078e020f */
[----:B------:R-:W-:Y:S01]  /*26370*/  LEA R10, P3, R4, UR4, 0x2 ;  /* 0x00000004040a7c11 */ /* 0x000fe2000f8610ff */
[----:B------:R-:W-:Y:S01]  /*26380*/  IMAD.X R9, RZ, RZ, R21, P2 ;  /* 0x000000ffff097224 */ /* 0x000fe200010e0615 */
[----:B------:R-:W-:Y:S01]  /*26390*/  IADD3 R41, P2, R20, 0x6000, RZ ;  /* 0x0000600014297810 */ /* 0x000fe20007f5e0ff */
[----:B------:R-:W-:Y:S01]  /*263a0*/  IMAD.IADD R15, R14, 0x1, R178 ;  /* 0x000000010e0f7824 */ /* 0x000fe200078e02b2 */
[----:B------:R-:W-:Y:S01]  /*263b0*/  LEA.HI.X R4, R4, UR5, R5, 0x2, P3 ;  /* 0x0000000504047c11 */ /* 0x000fe200098f1405 */
[----:B------:R-:W-:Y:S01]  /*263c0*/  SHFL.IDX PT, R54, R10, RZ, 0x1c1f ;  /* 0x001c1fff0a367589 */ /* 0x000fe200000e0000 */
[----:B------:R-:W-:Y:S01]  /*263d0*/  IADD3 R37, P3, R20, 0x5000, RZ ;  /* 0x0000500014257810 */ /* 0x000fe20007f7e0ff */
[----:B------:R-:W-:Y:S01]  /*263e0*/  VIADD R5, R15, 0x8 ;  /* 0x000000080f057836 */ /* 0x000fe20000000000 */
[----:B------:R-:W-:Y:S01]  /*263f0*/  LOP3.LUT R40, R41, 0x380, RZ, 0xc0, !PT ;  /* 0x0000038029287812 */ /* 0x000fe200078ec0ff */
[----:B------:R-:W2:Y:S01]  /*26400*/  SHFL.IDX PT, R55, R4, RZ, 0x1c1f ;  /* 0x001c1fff04377589 */ /* 0x000ea200000e0000 */
[----:B------:R-:W-:Y:S01]  /*26410*/  LOP3.LUT R36, R37, 0x380, RZ, 0xc0, !PT ;  /* 0x0000038025247812 */ /* 0x000fe200078ec0ff */
[----:B------:R-:W-:Y:S01]  /*26420*/  ULDC.64 UR4, c[0x0][0xaa0] ;  /* 0x0002a80000047ab9 */ /* 0x000fe20000000a00 */
[----:B------:R-:W-:Y:S01]  /*26430*/  SHF.R.U64 R40, R40, 0x3, RZ ;  /* 0x0000000328287819 */ /* 0x000fe200000012ff */
[----:B------:R-:W-:Y:S01]  /*26440*/  SHFL.IDX PT, R58, R10, 0x1, 0x1c1f ;  /* 0x003c1f000a3a7f89 */ /* 0x000fe200000e0000 */
[----:B------:R-:W-:-:S02]  /*26450*/  SHF.R.U64 R36, R36, 0x3, RZ ;  /* 0x0000000324247819 */ /* 0x000fc400000012ff */
[----:B------:R-:W-:Y:S01]  /*26460*/  LOP3.LUT R40, R40, R41, RZ, 0x3c, !PT ;  /* 0x0000002928287212 */ /* 0x000fe200078e3cff */
[----:B------:R3:W4:Y:S01]  /*26470*/  SHFL.IDX PT, R59, R4, 0x1, 0x1c1f ;  /* 0x003c1f00043b7f89 */ /* 0x00072200000e0000 */
[----:B------:R-:W-:Y:S02]  /*26480*/  IADD3.X R41, RZ, R21, RZ, P2, !PT ;  /* 0x00000015ff297210 */ /* 0x000fe400017fe4ff */
[----:B------:R-:W-:Y:S02]  /*26490*/  IADD3 R61, P2, R20, 0xb000, RZ ;  /* 0x0000b000143d7810 */ /* 0x000fe40007f5e0ff */
[----:B------:R-:W-:Y:S01]  /*264a0*/  LOP3.LUT R36, R36, R37, RZ, 0x3c, !PT ;  /* 0x0000002524247212 */ /* 0x000fe200078e3cff */
[--C-:B------:R-:W-:Y:S01]  /*264b0*/  IMAD.X R37, RZ, RZ, R21.reuse, P3 ;  /* 0x000000ffff257224 */ /* 0x100fe200018e0615 */
[----:B------:R-:W-:Y:S01]  /*264c0*/  LOP3.LUT R12, R12, R13, RZ, 0x3c, !PT ;  /* 0x0000000d0c0c7212 */ /* 0x000fe200078e3cff */
[----:B------:R-:W-:Y:S01]  /*264d0*/  IMAD.X R13, RZ, RZ, R21, P6 ;  /* 0x000000ffff0d7224 */ /* 0x000fe200030e0615 */
[----:B------:R-:W-:-:S02]  /*264e0*/  IADD3 R57, P3, R20, 0xa000, RZ ;  /* 0x0000a00014397810 */ /* 0x000fc40007f7e0ff */
[----:B------:R-:W-:Y:S02]  /*264f0*/  LOP3.LUT R60, R61, 0x380, RZ, 0xc0, !PT ;  /* 0x000003803d3c7812 */ /* 0x000fe400078ec0ff */
[----:B------:R-:W-:Y:S02]  /*26500*/  IADD3 R45, P6, R20, 0x7000, RZ ;  /* 0x00007000142d7810 */ /* 0x000fe40007fde0ff */
[----:B------:R-:W-:Y:S02]  /*26510*/  LOP3.LUT R56, R57, 0x380, RZ, 0xc0, !PT ;  /* 0x0000038039387812 */ /* 0x000fe400078ec0ff */
[----:B------:R-:W-:Y:S02]  /*26520*/  SHF.R.U64 R60, R60, 0x3, RZ ;  /* 0x000000033c3c7819 */ /* 0x000fe400000012ff */
[----:B------:R-:W-:Y:S02]  /*26530*/  LOP3.LUT R44, R45, 0x380, RZ, 0xc0, !PT ;  /* 0x000003802d2c7812 */ /* 0x000fe400078ec0ff */
[----:B------:R-:W-:-:S02]  /*26540*/  SHF.R.U64 R56, R56, 0x3, RZ ;  /* 0x0000000338387819 */ /* 0x000fc400000012ff */
[----:B------:R-:W-:Y:S01]  /*26550*/  LOP3.LUT R60, R60, R61, RZ, 0x3c, !PT ;  /* 0x0000003d3c3c7212 */ /* 0x000fe200078e3cff */
[--C-:B------:R-:W-:Y:S01]  /*26560*/  IMAD.X R61, RZ, RZ, R21.reuse, P2 ;  /* 0x000000ffff3d7224 */ /* 0x100fe200010e0615 */
[----:B------:R-:W-:Y:S02]  /*26570*/  SHF.R.U64 R44, R44, 0x3, RZ ;  /* 0x000000032c2c7819 */ /* 0x000fe400000012ff */
[-C--:B------:R-:W-:Y:S02]  /*26580*/  ISETP.GE.OR P2, PT, R15, R2.reuse, P0 ;  /* 0x000000020f00720c */ /* 0x080fe40000746670 */
[----:B------:R-:W-:Y:S02]  /*26590*/  ISETP.GE.OR P0, PT, R5, R2, P0 ;  /* 0x000000020500720c */ /* 0x000fe40000706670 */
[----:B------:R-:W-:Y:S02]  /*265a0*/  LOP3.LUT R56, R56, R57, RZ, 0x3c, !PT ;  /* 0x0000003938387212 */ /* 0x000fe400078e3cff */
[----:B------:R-:W-:Y:S01]  /*265b0*/  LOP3.LUT R44, R44, R45, RZ, 0x3c, !PT ;  /* 0x0000002d2c2c7212 */ /* 0x000fe200078e3cff */
[----:B------:R-:W-:Y:S01]  /*265c0*/  IMAD.X R45, RZ, RZ, R21, P6 ;  /* 0x000000ffff2d7224 */ /* 0x000fe200030e0615 */
[----:B------:R-:W-:-:S02]  /*265d0*/  IADD3.X R57, RZ, R21, RZ, P3, !PT ;  /* 0x00000015ff397210 */ /* 0x000fc40001ffe4ff */
[C---:B------:R-:W-:Y:S02]  /*265e0*/  IADD3 R7, P3, R20.reuse, 0xf000, RZ ;  /* 0x0000f00014077810 */ /* 0x040fe40007f7e0ff */
[C---:B------:R-:W-:Y:S01]  /*265f0*/  IADD3 R65, P6, R20.reuse, 0xc000, RZ ;  /* 0x0000c00014417810 */ /* 0x040fe20007fde0ff */
[----:B--2---:R-:W-:Y:S01]  /*26600*/  @!P2 ST.E desc[UR60][R54.64], R6 ;  /* 0x000000063600a985 */ /* 0x004fe2000c10193c */
[----:B------:R-:W-:Y:S02]  /*26610*/  LOP3.LUT R11, R20, 0x380, RZ, 0xc0, !PT ;  /* 0x00000380140b7812 */ /* 0x000fe400078ec0ff */
[----:B---3--:R-:W-:Y:S01]  /*26620*/  LOP3.LUT R4, R7, 0x380, RZ, 0xc0, !PT ;  /* 0x0000038007047812 */ /* 0x008fe200078ec0ff */
[----:B----4-:R2:W-:Y:S01]  /*26630*/  @!P0 ST.E desc[UR60][R58.64], R0 ;  /* 0x000000003a008985 */ /* 0x0105e2000c10193c */
[----:B------:R-:W-:Y:S02]  /*26640*/  LOP3.LUT R64, R65, 0x380, RZ, 0xc0, !PT ;  /* 0x0000038041407812 */ /* 0x000fe400078ec0ff */
[----:B------:R-:W-:Y:S01]  /*26650*/  SHF.R.U64 R11, R11, 0x3, RZ ;  /* 0x000000030b0b7819 */ /* 0x000fe200000012ff */
[----:B------:R-:W5:Y:S01]  /*26660*/  LD.E.128 R12, desc[UR60][R12.64] ;  /* 0x0000003c0c0c7980 */ /* 0x000f62000c101d00 */
[----:B------:R-:W-:-:S02]  /*26670*/  SHF.R.U64 R4, R4, 0x3, RZ ;  /* 0x0000000304047819 */ /* 0x000fc400000012ff */
[----:B------:R-:W-:Y:S01]  /*26680*/  SHF.R.U64 R64, R64, 0x3, RZ ;  /* 0x0000000340407819 */ /* 0x000fe200000012ff */
[----:B------:R-:W5:Y:S01]  /*26690*/  LD.E.128 R24, desc[UR60][R24.64] ;  /* 0x0000003c18187980 */ /* 0x000f62000c101d00 */
[----:B------:R-:W-:Y:S02]  /*266a0*/  LOP3.LUT R20, R11, R20, RZ, 0x3c, !PT ;  /* 0x000000140b147212 */ /* 0x000fe400078e3cff */
[----:B------:R-:W-:Y:S01]  /*266b0*/  LOP3.LUT R64, R64, R65, RZ, 0x3c, !PT ;  /* 0x0000004140407212 */ /* 0x000fe200078e3cff */
[----:B--2---:R-:W-:Y:S01]  /*266c0*/  IMAD R0, R3, UR4, RZ ;  /* 0x0000000403007c24 */ /* 0x004fe2000f8e02ff */
[----:B------:R-:W-:Y:S01]  /*266d0*/  LOP3.LUT R76, R4, R7, RZ, 0x3c, !PT ;  /* 0x00000007044c7212 */ /* 0x000fe200078e3cff */
[----:B------:R-:W5:Y:S01]  /*266e0*/  LD.E.128 R8, desc[UR60][R8.64] ;  /* 0x0000003c08087980 */ /* 0x000f62000c101d00 */
[-C--:B------:R-:W-:Y:S01]  /*266f0*/  IADD3.X R65, RZ, R21.reuse, RZ, P6, !PT ;  /* 0x00000015ff417210 */ /* 0x080fe200037fe4ff */
[----:B------:R-:W-:Y:S01]  /*26700*/  IMAD R3, R81, UR5, R0 ;  /* 0x0000000551037c24 */ /* 0x000fe2000f8e0200 */
[----:B------:R-:W-:Y:S01]  /*26710*/  IADD3.X R77, RZ, R21, RZ, P3, !PT ;  /* 0x00000015ff4d7210 */ /* 0x000fe20001ffe4ff */
[----:B------:R2:W5:Y:S01]  /*26720*/  LD.E.128 R4, desc[UR60][R20.64] ;  /* 0x0000003c14047980 */ /* 0x000562000c101d00 */
[----:B0-----:R-:W-:-:S03]  /*26730*/  @P1 IMAD.HI.U32 R0, R85, R86, RZ ;  /* 0x0000005655001227 */ /* 0x001fc600078e00ff */
[----:B------:R-:W5:Y:S04]  /*26740*/  LD.E.128 R32, desc[UR60][R32.64] ;  /* 0x0000003c20207980 */ /* 0x000f68000c101d00 */
[----:B------:R-:W5:Y:S01]  /*26750*/  LD.E.128 R36, desc[UR60][R36.64] ;  /* 0x0000003c24247980 */ /* 0x000f62000c101d00 */
[----:B--2---:R-:W-:Y:S01]  /*26760*/  IMAD.WIDE.U32 R20, R81, UR4, RZ ;  /* 0x0000000451147c25 */ /* 0x004fe2000f8e00ff */
[----:B------:R-:W-:Y:S02]  /*26770*/  ULDC.64 UR4, c[0x0][0xae8] ;  /* 0x0002ba0000047ab9 */ /* 0x000fe40000000a00 */
[----:B------:R-:W5:Y:S01]  /*26780*/  LD.E.128 R40, desc[UR60][R40.64] ;  /* 0x0000003c28287980 */ /* 0x000f62000c101d00 */
[----:B------:R-:W-:Y:S02]  /*26790*/  IMAD.IADD R21, R21, 0x1, R3 ;  /* 0x0000000115157824 */ /* 0x000fe400078e0203 */
[----:B------:R-:W-:Y:S01]  /*267a0*/  IMAD R84, R84, UR4, RZ ;  /* 0x0000000454547c24 */ /* 0x000fe2000f8e02ff */
[----:B------:R-:W5:Y:S01]  /*267b0*/  LD.E.128 R44, desc[UR60][R44.64] ;  /* 0x0000003c2c2c7980 */ /* 0x000f62000c101d00 */
[----:B------:R-:W-:-:S03]  /*267c0*/  IMAD.WIDE.U32 R20, R88, UR4, R20 ;  /* 0x0000000458147c25 */ /* 0x000fc6000f8e0014 */
[----:B------:R-:W5:Y:S01]  /*267d0*/  LD.E.128 R48, desc[UR60][R48.64] ;  /* 0x0000003c30307980 */ /* 0x000f62000c101d00 */
[----:B------:R-:W-:Y:S01]  /*267e0*/  IMAD R3, R88, UR5, R84 ;  /* 0x0000000558037c24 */ /* 0x000fe2000f8e0254 */
[----:B------:R-:W-:Y:S02]  /*267f0*/  ULDC.64 UR4, c[0x0][0xaf0] ;  /* 0x0002bc0000047ab9 */ /* 0x000fe40000000a00 */
[----:B------:R-:W-:Y:S01]  /*26800*/  IMAD R81, R82, UR4, RZ ;  /* 0x0000000452517c24 */ /* 0x000fe2000f8e02ff */
[----:B------:R-:W5:Y:S01]  /*26810*/  LD.E.128 R52, desc[UR60][R52.64] ;  /* 0x0000003c34347980 */ /* 0x000f62000c101d00 */
[----:B------:R-:W-:Y:S02]  /*26820*/  IMAD.IADD R21, R21, 0x1, R3 ;  /* 0x0000000115157824 */ /* 0x000fe400078e0203 */
[----:B------:R-:W-:Y:S01]  /*26830*/  IMAD.MOV.U32 R3, RZ, RZ, R85 ;  /* 0x000000ffff037224 */ /* 0x000fe200078e0055 */
[----:B-1----:R-:W-:Y:S01]  /*26840*/  @P1 SHF.R.U32.HI R3, RZ, R87, R0 ;  /* 0x00000057ff031219 */ /* 0x002fe20000011600 */
[C---:B------:R-:W-:Y:S01]  /*26850*/  IMAD R83, R80.reuse, UR5, R81 ;  /* 0x0000000550537c24 */ /* 0x040fe2000f8e0251 */
[----:B------:R-:W5:Y:S01]  /*26860*/  LD.E.128 R56, desc[UR60][R56.64] ;  /* 0x0000003c38387980 */ /* 0x000f62000c101d00 */
[----:B------:R-:W-:Y:S01]  /*26870*/  IMAD.WIDE.U32 R80, R80, UR4, R20 ;  /* 0x0000000450507c25 */ /* 0x000fe2000f8e0014 */
[----:B------:R-:W-:Y:S01]  /*26880*/  SHF.R.S32.HI R0, RZ, 0x1f, R3 ;  /* 0x0000001fff007819 */ /* 0x000fe20000011403 */
[----:B------:R-:W-:Y:S01]  /*26890*/  ULDC.64 UR4, c[0x0][0xae0] ;  /* 0x0002b80000047ab9 */ /* 0x000fe20000000a00 */
[----:B------:R-:W-:Y:S01]  /*268a0*/  IADD3 R21, -R3, RZ, RZ ;  /* 0x000000ff03157210 */ /* 0x000fe20007ffe1ff */
[----:B------:R-:W-:Y:S01]  /*268b0*/  IMAD.IADD R81, R81, 0x1, R83 ;  /* 0x0000000151517824 */ /* 0x000fe200078e0253 */
[----:B------:R-:W5:Y:S01]  /*268c0*/  LD.E.128 R60, desc[UR60][R60.64] ;  /* 0x0000003c3c3c7980 */ /* 0x000f62000c101d00 */
[----:B------:R-:W-:-:S02]  /*268d0*/  IMAD R0, R0, UR4, RZ ;  /* 0x0000000400007c24 */ /* 0x000fc4000f8e02ff */
[----:B------:R-:W-:Y:S01]  /*268e0*/  IMAD R83, R28, R21, R85 ;  /* 0x000000151c537224 */ /* 0x000fe200078e0255 */
[----:B------:R-:W5:Y:S01]  /*268f0*/  LD.E.128 R64, desc[UR60][R64.64] ;  /* 0x0000003c40407980 */ /* 0x000f62000c101d00 */
[C---:B------:R-:W-:Y:S02]  /*26900*/  IMAD R85, R3.reuse, UR5, R0 ;  /* 0x0000000503557c24 */ /* 0x040fe4000f8e0200 */
[----:B------:R-:W-:Y:S01]  /*26910*/  IMAD.WIDE.U32 R20, R3, UR4, R80 ;  /* 0x0000000403147c25 */ /* 0x000fe2000f8e0050 */
[----:B------:R-:W5:Y:S01]  /*26920*/  LD.E.128 R68, desc[UR60][R68.64] ;  /* 0x0000003c44447980 */ /* 0x000f62000c101d00 */
[----:B------:R-:W-:Y:S01]  /*26930*/  SHF.R.S32.HI R0, RZ, 0x1f, R83 ;  /* 0x0000001fff007819 */ /* 0x000fe20000011453 */
[----:B------:R-:W-:Y:S02]  /*26940*/  ULDC.64 UR4, c[0x0][0xad8] ;  /* 0x0002b60000047ab9 */ /* 0x000fe40000000a00 */
        /* <DEDUP_REMOVED lines=10> */
[----:B------:R-:W-:Y:S02]  /*269f0*/  IMAD.IADD R87, R220, 0x1, R178 ;  /* 0x00000001dc577824 */ /* 0x000fe400078e02b2 */
        /* <DEDUP_REMOVED lines=8> */
[-C--:B------:R-:W-:Y:S02]  /*26a80*/  ISETP.GE.AND P1, PT, R3, R2.reuse, PT ;  /* 0x000000020300720c */ /* 0x080fe40003f26270 */
[----:B------:R-:W-:Y:S02]  /*26a90*/  IADD3 R3, R87, 0x40, RZ ;  /* 0x0000004057037810 */ /* 0x000fe40007ffe0ff */
[----:B------:R-:W-:Y:S02]  /*26aa0*/  LEA.HI.X R86, R20, UR5, R21, 0x1, P3 ;  /* 0x0000000514567c11 */ /* 0x000fe400098f0c15 */
[----:B------:R-:W-:Y:S01]  /*26ab0*/  PRMT R0, RZ, 0x654, R0 ;  /* 0x00000654ff007816 */ /* 0x000fe20000000000 */
[----:B0-----:R0:W1:Y:S01]  /*26ac0*/  SHFL.IDX PT, R84, R28, RZ, 0x181f ;  /* 0x00181fff1c547589 */ /* 0x00106200000e0000 */
[----:B------:R-:W-:Y:S02]  /*26ad0*/  ISETP.GE.AND P0, PT, R3, R2, PT ;  /* 0x000000020300720c */ /* 0x000fe40003f06270 */
[----:B------:R0:W-:Y:S01]  /*26ae0*/  SYNCS.ARRIVE.TRANS64.RED.A1T0 RZ, [R0+URZ], RZ ;  /* 0x000000ff00ff79a7 */ /* 0x0001e2000810043f */
[----:B------:R0:W2:Y:S01]  /*26af0*/  SHFL.IDX PT, R3, R86, RZ, 0x181f ;  /* 0x00181fff56037589 */ /* 0x0000a200000e0000 */
        /* <DEDUP_REMOVED lines=18> */
.L_x_2940:
[----:B------:R-:W-:Y:S05]  /*26c20*/  BSYNC B1 ;  /* 0x0000000000017941 */ /* 0x000fea0003800000 */
.L_x_2939:
        /* <DEDUP_REMOVED lines=21> */
.L_x_2942:
[----:B------:R-:W-:Y:S05]  /*26d80*/  BSYNC B1 ;  /* 0x0000000000017941 */ /* 0x000fea0003800000 */
.L_x_2941:
        /* <DEDUP_REMOVED lines=11> */
[-C--:B------:R-:W-:Y:S02]  /*26e40*/  @!P1 LEA R8, P4, R18, R10.reuse, 0x1 ;  /* 0x0000000a12089211 */ /* 0x080fe400078808ff */
[-C--:B0-----:R-:W-:Y:S02]  /*26e50*/  @!P3 LEA.HI.X R5, R16, R3.reuse, R17, 0x1, P6 ;  /* 0x000000031005b211 */ /* 0x081fe400030f0c11 */
        /* <DEDUP_REMOVED lines=8> */
.L_x_2944:
[----:B------:R-:W-:Y:S05]  /*26ee0*/  BSYNC B1 ;  /* 0x0000000000017941 */ /* 0x000fea0003800000 */
.L_x_2943:
[----:B0-----:R-:W-:Y:S01]  /*26ef0*/  VIADD R3, R87, 0x60 ;  /* 0x0000006057037836 */ /* 0x001fe20000000000 */
[----:B------:R0:W0:Y:S04]  /*26f00*/  SHFL.IDX PT, R9, R86, 0x3, 0x181f ;  /* 0x00781f0056097f89 */ /* 0x00002800000e0000 */
[----:B------:R-:W-:Y:S01]  /*26f10*/  ISETP.GE.AND P0, PT, R3, R2, PT ;  /* 0x000000020300720c */ /* 0x000fe20003f06270 */
[----:B--2-4-:R-:W2:-:S12]  /*26f20*/  SHFL.IDX PT, R28, R28, 0x3, 0x181f ;  /* 0x00781f001c1c7f89 */ /* 0x014e9800000e0000 */
[----:B------:R-:W-:Y:S05]  /*26f30*/  @P0 BRA `(.L_x_2945) ;  /* 0x0000000c00ac0947 */ /* 0x000fea0003800000 */
[----:B------:R-:W-:Y:S02]  /*26f40*/  ULDC UR4, c[0x0][0xac8] ;  /* 0x0002b20000047ab9 */ /* 0x000fe40000000800 */
[----:B------:R-:W-:Y:S02]  /*26f50*/  ISETP.GE.AND P3, PT, R16, UR4, PT ;  /* 0x0000000410007c0c */ /* 0x000fe4000bf66270 */
[----:B------:R-:W-:Y:S02]  /*26f60*/  ISETP.GE.AND P4, PT, R213, UR4, PT ;  /* 0x00000004d5007c0c */ /* 0x000fe4000bf86270 */
[----:B------:R-:W-:-:S09]  /*26f70*/  ISETP.GE.AND P5, PT, R18, UR4, PT ;  /* 0x0000000412007c0c */ /* 0x000fd2000bfa6270 */
[-C--:B--2---:R-:W-:Y:S02]  /*26f80*/  @!P3 LEA R2, P0, R16, R28.reuse, 0x1 ;  /* 0x0000001c1002b211 */ /* 0x084fe400078008ff */
[CC--:B------:R-:W-:Y:S02]  /*26f90*/  @!P4 LEA R4, P1, R23.reuse, R28.reuse, 0x1 ;  /* 0x0000001c1704c211 */ /* 0x0c0fe400078208ff */
        /* <DEDUP_REMOVED lines=13> */
.L_x_2937:
[----:B------:R-:W2:Y:S01]  /*27070*/  LDL R11, [R1+0x7c] ;  /* 0x00007c00010b7983 */ /* 0x000ea20000100800 */
[----:B------:R-:W-:Y:S01]  /*27080*/  ULDC.64 UR4, c[0x0][0xc00] ;  /* 0x0003000000047ab9 */ /* 0x000fe20000000a00 */
[----:B------:R-:W-:Y:S01]  /*27090*/  IMAD.MOV.U32 R6, RZ, RZ, RZ ;  /* 0x000000ffff067224 */ /* 0x000fe200078e00ff */
[----:B------:R-:W-:Y:S01]  /*270a0*/  ISETP.NE.U32.AND P0, PT, RZ, UR4, PT ;  /* 0x00000004ff007c0c */ /* 0x000fe2000bf05070 */
[----:B------:R-:W3:Y:S03]  /*270b0*/  LDC R25, c[0x0][0xbe8] ;  /* 0x0002fa00ff197b82 */ /* 0x000ee60000000800 */
[----:B------:R-:W-:Y:S02]  /*270c0*/  ISETP.NE.AND.EX P0, PT, RZ, UR5, PT, P0 ;  /* 0x00000005ff007c0c */ /* 0x000fe4000bf05300 */
[----:B--2---:R-:W-:Y:S02]  /*270d0*/  SHF.L.U32 R4, R11, 0x2, RZ ;  /* 0x000000020b047819 */ /* 0x004fe400000006ff */
[----:B------:R-:W-:-:S02]  /*270e0*/  SHF.R.S32.HI R12, RZ, 0x1f, R11 ;  /* 0x0000001fff0c7819 */ /* 0x000fc4000001140b */
        /* <DEDUP_REMOVED lines=9> */
[----:B------:R-:W-:Y:S01]  /*27180*/  @P1 IADD3.X R5, R0, UR5, RZ, P2, !PT ;  /* 0x0000000500051c10 */ /* 0x000fe200097fe4ff */
[----:B------:R-:W-:-:S06]  /*27190*/  IMAD.U32 R0, RZ, RZ, UR4 ;  /* 0x00000004ff007e24 */ /* 0x000fcc000f8e00ff */
[----:B------:R2:W5:Y:S01]  /*271a0*/  @P1 LDG.E R0, desc[UR60][R4.64] ;  /* 0x0000003c04001981 */ /* 0x000562000c1e1900 */
[----:B---3--:R-:W-:Y:S01]  /*271b0*/  ISETP.NE.AND P2, PT, R25, 0x1, PT ;  /* 0x000000011900780c */ /* 0x008fe20003f45270 */
[----:B------:R-:W3:Y:S01]  /*271c0*/  S2R R8, SR_TID.X ;  /* 0x0000000000087919 */ /* 0x000ee20000002100 */
[----:B------:R-:W4:Y:S11]  /*271d0*/  S2R R9, SR_TID.X ;  /* 0x0000000000097919 */ /* 0x000f360000002100 */
[----:B------:R-:W0:Y:S01]  /*271e0*/  @P2 LDC R14, c[0x0][0xbec] ;  /* 0x0002fb00ff0e2b82 */ /* 0x000e220000000800 */
[----:B---3--:R-:W-:-:S04]  /*271f0*/  IADD3 R7, R8, -0x80, RZ ;  /* 0xffffff8008077810 */ /* 0x008fc80007ffe0ff */
[----:B------:R-:W-:Y:S01]  /*27200*/  ISETP.GE.AND P3, PT, R7, 0x80, PT ;  /* 0x000000800700780c */ /* 0x000fe20003f66270 */
[----:B----4-:R-:W-:Y:S01]  /*27210*/  VIADD R20, R9, 0xffffff80 ;  /* 0xffffff8009147836 */ /* 0x010fe20000000000 */
[----:B--2---:R-:W-:Y:S11]  /*27220*/  @P1 BRA `(.L_x_2946) ;  /* 0x0000000000101947 */ /* 0x004ff60003800000 */
[----:B------:R-:W-:Y:S05]  /*27230*/  @!P0 BRA `(.L_x_2946) ;  /* 0x00000000000c8947 */ /* 0x000fea0003800000 */
[----:B------:R-:W2:Y:S04]  /*27240*/  LDG.E R5, desc[UR60][R2.64] ;  /* 0x0000003c02057981 */ /* 0x000ea8000c1e1900 */
[----:B-----5:R-:W2:Y:S02]  /*27250*/  LDG.E R0, desc[UR60][R2.64+0x4] ;  /* 0x0000043c02007981 */ /* 0x020ea4000c1e1900 */
[----:B--2---:R-:W-:-:S07]  /*27260*/  IMAD.IADD R0, R0, 0x1, -R5 ;  /* 0x0000000100007824 */ /* 0x004fce00078e0a05 */
.L_x_2946:
[----:B------:R-:W2:Y:S04]  /*27270*/  LDL R27, [R1+0x80] ;  /* 0x00008000011b7983 */ /* 0x000ea80000100800 */
[----:B------:R3:W5:Y:S01]  /*27280*/  LDL R26, [R1+0x68] ;  /* 0x00006800011a7983 */ /* 0x0007620000100800 */
[----:B------:R-:W-:Y:S01]  /*27290*/  SHF.R.S32.HI R3, RZ, 0x1f, R20 ;  /* 0x0000001fff037819 */ /* 0x000fe20000011414 */
[----:B------:R-:W-:Y:S01]  /*272a0*/  BSSY B1, `(.L_x_2947) ;  /* 0x000002d000017945 */ /* 0x000fe20003800000 */
[----:B------:R-:W-:Y:S02]  /*272b0*/  SEL R13, R11, RZ, !P0 ;  /* 0x000000ff0b0d7207 */ /* 0x000fe40004000000 */
[----:B------:R-:W-:Y:S02]  /*272c0*/  SEL R12, R12, RZ, !P0 ;  /* 0x000000ff0c0c7207 */ /* 0x000fe40004000000 */
[----:B------:R-:W-:-:S02]  /*272d0*/  LEA.HI R24, R3, R20, RZ, 0x3 ;  /* 0x0000001403187211 */ /* 0x000fc400078f18ff */
[----:B-----5:R-:W-:Y:S02]  /*272e0*/  SHF.R.S32.HI R11, RZ, 0x1f, R6 ;  /* 0x0000001fff0b7819 */ /* 0x020fe40000011406 */
[----:B--2---:R-:W-:Y:S01]  /*272f0*/  SHF.R.S32.HI R10, RZ, 0x1f, R27 ;  /* 0x0000001fff0a7819 */ /* 0x004fe2000001141b */
[----:B---3--:R-:W-:Y:S06]  /*27300*/  @P3 BRA `(.L_x_2948) ;  /* 0x0000000000983947 */ /* 0x008fec0003800000 */
[----:B------:R-:W2:Y:S01]  /*27310*/  LDC R9, c[0x0][0xbe8] ;  /* 0x0002fa00ff097b82 */ /* 0x000ea20000000800 */
[----:B------:R-:W-:Y:S01]  /*27320*/  IADD3 R8, R26, -0x80, R8 ;  /* 0xffffff801a087810 */ /* 0x000fe20007ffe008 */
[----:B--2---:R-:W-:-:S05]  /*27330*/  IMAD R2, R0, R9, RZ ;  /* 0x0000000900027224 */ /* 0x004fca00078e02ff */
[----:B------:R-:W-:-:S13]  /*27340*/  ISETP.GE.AND P0, PT, R8, R2, PT ;  /* 0x000000020800720c */ /* 0x000fda0003f06270 */
[----:B------:R-:W-:Y:S05]  /*27350*/  @P0 BRA `(.L_x_2948) ;  /* 0x0000000000840947 */ /* 0x000fea0003800000 */
[----:B------:R-:W-:Y:S01]  /*27360*/  ISETP.NE.AND P0, PT, R9, 0x1, PT ;  /* 0x000000010900780c */ /* 0x000fe20003f05270 */
[----:B------:R-:W-:Y:S01]  /*27370*/  ULDC.64 UR4, c[0x0][0xb90] ;  /* 0x0002e40000047ab9 */ /* 0x000fe20000000a00 */
[----:B------:R-:W-:Y:S01]  /*27380*/  IMAD.MOV.U32 R2, RZ, RZ, R6 ;  /* 0x000000ffff027224 */ /* 0x000fe200078e0006 */
[----:B------:R-:W-:Y:S01]  /*27390*/  MOV R5, R8 ;  /* 0x0000000800057202 */ /* 0x000fe20000000f00 */
[----:B------:R-:W-:Y:S02]  /*273a0*/  IMAD R7, R10, UR4, RZ ;  /* 0x000000040a077c24 */ /* 0x000fe4000f8e02ff */
[----:B------:R-:W-:Y:S02]  /*273b0*/  IMAD.MOV.U32 R3, RZ, RZ, R11 ;  /* 0x000000ffff037224 */ /* 0x000fe400078e000b */
[C---:B------:R-:W-:Y:S02]  /*273c0*/  IMAD R7, R27.reuse, UR5, R7 ;  /* 0x000000051b077c24 */ /* 0x040fe4000f8e0207 */
[----:B------:R-:W-:Y:S01]  /*273d0*/  IMAD.WIDE.U32 R2, R27, UR4, R2 ;  /* 0x000000041b027c25 */ /* 0x000fe2000f8e0002 */
[----:B------:R-:W-:-:S02]  /*273e0*/  ULDC.64 UR4, c[0x0][0xb98] ;  /* 0x0002e60000047ab9 */ /* 0x000fc40000000a00 */
[----:B------:R-:W2:Y:S02]  /*273f0*/  @P0 LDC R15, c[0x0][0xbec] ;  /* 0x0002fb00ff0f0b82 */ /* 0x000ea40000000800 */
[----:B------:R-:W-:-:S03]  /*27400*/  IADD3 R3, R3, R7, RZ ;  /* 0x0000000703037210 */ /* 0x000fc60007ffe0ff */
[----:B------:R-:W-:-:S03]  /*27410*/  IMAD.WIDE.U32 R2, R13, UR4, R2 ;  /* 0x000000040d027c25 */ /* 0x000fc6000f8e0002 */
[----:B------:R-:W3:Y:S01]  /*27420*/  @P0 LDC R21, c[0x0][0xbf0] ;  /* 0x0002fc00ff150b82 */ /* 0x000ee20000000800 */
[----:B--2---:R-:W-:-:S05]  /*27430*/  @P0 IMAD.HI.U32 R4, R8, R15, RZ ;  /* 0x0000000f08040227 */ /* 0x004fca00078e00ff */
[----:B---3--:R-:W-:Y:S01]  /*27440*/  @P0 SHF.R.U32.HI R5, RZ, R21, R4 ;  /* 0x00000015ff050219 */ /* 0x008fe20000011604 */
        /* <DEDUP_REMOVED lines=15> */
[----:B------:R-:W-:Y:S02]  /*27540*/  LEA.HI.X R5, R2, UR5, R3, 0x2, P0 ;  /* 0x0000000502057c11 */ /* 0x000fe400080f1403 */
[----:B------:R-:W-:-:S05]  /*27550*/  MOV R3, 0xff800000 ;  /* 0xff80000000037802 */ /* 0x000fca0000000f00 */
[----:B------:R2:W-:Y:S02]  /*27560*/  STG.E desc[UR60][R4.64], R3 ;  /* 0x0000000304007986 */ /* 0x0005e4000c10193c */
.L_x_2948:
[----:B------:R-:W-:Y:S05]  /*27570*/  BSYNC B1 ;  /* 0x0000000000017941 */ /* 0x000fea0003800000 */
.L_x_2947:
[----:B------:R-:W3:Y:S01]  /*27580*/  @P2 LDC R15, c[0x0][0xbf0] ;  /* 0x0002fc00ff0f2b82 */ /* 0x000ee20000000800 */
[----:B------:R-:W-:Y:S01]  /*27590*/  ULDC.64 UR4, c[0x0][0xaa0] ;  /* 0x0002a80000047ab9 */ /* 0x000fe20000000a00 */
[----:B--2---:R-:W-:Y:S01]  /*275a0*/  LOP3.LUT R5, R24, 0xfffffff8, RZ, 0xc0, !PT ;  /* 0xfffffff818057812 */ /* 0x004fe200078ec0ff */
[----:B------:R-:W-:Y:S01]  /*275b0*/  IMAD R3, R11, UR4, RZ ;  /* 0x000000040b037c24 */ /* 0x000fe2000f8e02ff */
[----:B------:R-:W-:Y:S03]  /*275c0*/  BSSY B1, `(.L_x_2949) ;  /* 0x0000040000017945 */ /* 0x000fe60003800000 */
[----:B------:R-:W-:Y:S02]  /*275d0*/  IMAD.IADD R7, R20, 0x1, -R5 ;  /* 0x0000000114077824 */ /* 0x000fe400078e0a05 */
[C---:B------:R-:W-:Y:S02]  /*275e0*/  IMAD R5, R6.reuse, UR5, R3 ;  /* 0x0000000506057c24 */ /* 0x040fe4000f8e0203 */
[----:B------:R-:W-:Y:S01]  /*275f0*/  IMAD.WIDE.U32 R2, R6, UR4, RZ ;  /* 0x0000000406027c25 */ /* 0x000fe2000f8e00ff */
[----:B------:R-:W-:-:S03]  /*27600*/  ULDC.64 UR4, c[0x0][0xae8] ;  /* 0x0002ba0000047ab9 */ /* 0x000fc60000000a00 */
[----:B------:R-:W-:Y:S01]  /*27610*/  IMAD R4, R7, 0x20, R220 ;  /* 0x0000002007047824 */ /* 0x000fe200078e02dc */
[----:B------:R-:W-:Y:S01]  /*27620*/  IADD3 R3, R3, R5, RZ ;  /* 0x0000000503037210 */ /* 0x000fe20007ffe0ff */
[----:B------:R-:W-:Y:S02]  /*27630*/  IMAD R6, R10, UR4, RZ ;  /* 0x000000040a067c24 */ /* 0x000fe4000f8e02ff */
[----:B------:R-:W-:Y:S02]  /*27640*/  IMAD.IADD R9, R26, 0x1, R4 ;  /* 0x000000011a097824 */ /* 0x000fe400078e0204 */
[C---:B------:R-:W-:Y:S02]  /*27650*/  IMAD R7, R27.reuse, UR5, R6 ;  /* 0x000000051b077c24 */ /* 0x040fe4000f8e0206 */
[----:B------:R-:W-:Y:S01]  /*27660*/  IMAD.WIDE.U32 R2, R27, UR4, R2 ;  /* 0x000000041b027c25 */ /* 0x000fe2000f8e0002 */
[----:B------:R-:W-:-:S03]  /*27670*/  ULDC.64 UR4, c[0x0][0xaf0] ;  /* 0x0002bc0000047ab9 */ /* 0x000fc60000000a00 */
[----:B0-----:R-:W-:Y:S01]  /*27680*/  @P2 IMAD.HI.U32 R4, R9, R14, RZ ;  /* 0x0000000e09042227 */ /* 0x001fe200078e00ff */
[----:B------:R-:W-:-:S03]  /*27690*/  IADD3 R3, R3, R7, RZ ;  /* 0x0000000703037210 */ /* 0x000fc60007ffe0ff */
[----:B------:R-:W-:Y:S01]  /*276a0*/  IMAD.MOV.U32 R5, RZ, RZ, R9 ;  /* 0x000000ffff057224 */ /* 0x000fe200078e0009 */
[----:B---3--:R-:W-:Y:S01]  /*276b0*/  @P2 SHF.R.U32.HI R5, RZ, R15, R4 ;  /* 0x0000000fff052219 */ /* 0x008fe20000011604 */
[----:B------:R-:W-:Y:S02]  /*276c0*/  IMAD R6, R12, UR4, RZ ;  /* 0x000000040c067c24 */ /* 0x000fe4000f8e02ff */
[----:B------:R-:W-:Y:S01]  /*276d0*/  IMAD.WIDE.U32 R2, R13, UR4, R2 ;  /* 0x000000040d027c25 */ /* 0x000fe2000f8e0002 */
[----:B------:R-:W-:-:S03]  /*276e0*/  SHF.R.S32.HI R4, RZ, 0x1f, R5 ;  /* 0x0000001fff047819 */ /* 0x000fc60000011405 */
[----:B------:R-:W-:Y:S01]  /*276f0*/  IMAD R7, R13, UR5, R6 ;  /* 0x000000050d077c24 */ /* 0x000fe2000f8e0206 */
[----:B------:R-:W-:Y:S01]  /*27700*/  ULDC.64 UR4, c[0x0][0xae0] ;  /* 0x0002b80000047ab9 */ /* 0x000fe20000000a00 */
[----:B------:R-:W-:Y:S02]  /*27710*/  IMAD.MOV R6, RZ, RZ, -R5 ;  /* 0x000000ffff067224 */ /* 0x000fe400078e0a05 */
[----:B------:R-:W-:Y:S02]  /*27720*/  IMAD.IADD R3, R3, 0x1, R7 ;  /* 0x0000000103037824 */ /* 0x000fe400078e0207 */
[----:B------:R-:W-:Y:S02]  /*27730*/  IMAD R4, R4, UR4, RZ ;  /* 0x0000000404047c24 */ /* 0x000fe4000f8e02ff */
[----:B------:R-:W-:Y:S02]  /*27740*/  IMAD R7, R25, R6, R9 ;  /* 0x0000000619077224 */ /* 0x000fe400078e0209 */
[----:B------:R-:W-:-:S02]  /*27750*/  IMAD R9, R5, UR5, R4 ;  /* 0x0000000505097c24 */ /* 0x000fc4000f8e0204 */
[----:B------:R-:W-:Y:S01]  /*27760*/  IMAD.WIDE.U32 R2, R5, UR4, R2 ;  /* 0x0000000405027c25 */ /* 0x000fe2000f8e0002 */
[----:B------:R-:W-:Y:S01]  /*27770*/  SHF.R.S32.HI R4, RZ, 0x1f, R7 ;  /* 0x0000001fff047819 */ /* 0x000fe20000011407 */
[----:B------:R-:W-:Y:S02]  /*27780*/  ULDC.64 UR4, c[0x0][0xad8] ;  /* 0x0002b60000047ab9 */ /* 0x000fe40000000a00 */
[----:B------:R-:W-:Y:S01]  /*27790*/  IMAD.IADD R6, R220, 0x1, R26 ;  /* 0x00000001dc067824 */ /* 0x000fe200078e021a */
[----:B------:R-:W-:Y:S01]  /*277a0*/  IADD3 R3, R3, R9, RZ ;  /* 0x0000000903037210 */ /* 0x000fe20007ffe0ff */
[----:B------:R-:W-:Y:S02]  /*277b0*/  IMAD R4, R4, UR4, RZ ;  /* 0x0000000404047c24 */ /* 0x000fe4000f8e02ff */
[----:B------:R-:W-:Y:S02]  /*277c0*/  IMAD R25, R0, R25, RZ ;  /* 0x0000001900197224 */ /* 0x000fe400078e02ff */
[----:B------:R-:W-:-:S02]  /*277d0*/  IMAD R5, R7, UR5, R4 ;  /* 0x0000000507057c24 */ /* 0x000fc4000f8e0204 */
[----:B------:R-:W-:Y:S01]  /*277e0*/  IMAD.WIDE.U32 R2, R7, UR4, R2 ;  /* 0x0000000407027c25 */ /* 0x000fe2000f8e0002 */
[----:B------:R-:W-:Y:S01]  /*277f0*/  ISETP.GE.AND P2, PT, R6, R25, PT ;  /* 0x000000190600720c */ /* 0x000fe20003f46270 */
[----:B------:R-:W-:Y:S02]  /*27800*/  ULDC.64 UR4, c[0x0][0xa80] ;  /* 0x0002a00000047ab9 */ /* 0x000fe40000000a00 */
[----:B------:R-:W-:Y:S01]  /*27810*/  IMAD.IADD R3, R3, 0x1, R5 ;  /* 0x0000000103037824 */ /* 0x000fe200078e0205 */
[----:B------:R-:W-:Y:S01]  /*27820*/  LEA R4, P3, R2, UR4, 0x1 ;  /* 0x0000000402047c11 */ /* 0x000fe2000f8608ff */
[----:B------:R-:W-:-:S03]  /*27830*/  VIADD R0, R6, 0x20 ;  /* 0x0000002006007836 */ /* 0x000fc60000000000 */
[----:B------:R-:W-:Y:S02]  /*27840*/  LEA.HI.X R5, R2, UR5, R3, 0x1, P3 ;  /* 0x0000000502057c11 */ /* 0x000fe400098f0c03 */
[----:B------:R-:W-:Y:S01]  /*27850*/  ISETP.GE.AND P1, PT, R0, R25, PT ;  /* 0x000000190000720c */ /* 0x000fe20003f26270 */
[----:B------:R0:W2:Y:S01]  /*27860*/  SHFL.IDX PT, R2, R4, RZ, 0x181f ;  /* 0x00181fff04027589 */ /* 0x0000a200000e0000 */
[----:B------:R-:W-:-:S03]  /*27870*/  IADD3 R0, R6, 0x40, RZ ;  /* 0x0000004006007810 */ /* 0x000fc60007ffe0ff */
[----:B------:R0:W3:Y:S01]  /*27880*/  SHFL.IDX PT, R3, R5, RZ, 0x181f ;  /* 0x00181fff05037589 */ /* 0x0000e200000e0000 */
[----:B------:R-:W-:Y:S01]  /*27890*/  ISETP.GE.AND P0, PT, R0, R25, PT ;  /* 0x000000190000720c */ /* 0x000fe20003f06270 */
[----:B------:R-:W-:-:S12]  /*278a0*/  @P2 BRA `(.L_x_2950) ;  /* 0x0000000000442947 */ /* 0x000fd80003800000 */
[----:B------:R-:W-:Y:S02]  /*278b0*/  ULDC UR4, c[0x0][0xac8] ;  /* 0x0002b20000047ab9 */ /* 0x000fe40000000800 */
[----:B------:R-:W-:Y:S02]  /*278c0*/  ISETP.GE.AND P5, PT, R16, UR4, PT ;  /* 0x0000000410007c0c */ /* 0x000fe4000bfa6270 */
[----:B------:R-:W-:Y:S02]  /*278d0*/  ISETP.GE.AND P4, PT, R213, UR4, PT ;  /* 0x00000004d5007c0c */ /* 0x000fe4000bf86270 */
[----:B------:R-:W-:Y:S02]  /*278e0*/  ISETP.GE.AND P3, PT, R18, UR4, PT ;  /* 0x0000000412007c0c */ /* 0x000fe4000bf66270 */
[----:B------:R-:W-:-:S07]  /*278f0*/  ISETP.GE.AND P2, PT, R19, UR4, PT ;  /* 0x0000000413007c0c */ /* 0x000fce000bf46270 */
[----:B--2---:R-:W-:-:S04]  /*27900*/  @!P5 LEA R8, P6, R16, R2, 0x1 ;  /* 0x000000021008d211 */ /* 0x004fc800078c08ff */
        /* <DEDUP_REMOVED lines=11> */
.L_x_2950:
[----:B------:R-:W-:Y:S05]  /*279c0*/  BSYNC B1 ;  /* 0x0000000000017941 */ /* 0x000fea0003800000 */
.L_x_2949:
[----:B---34-:R3:W4:Y:S01]  /*279d0*/  SHFL.IDX PT, R3, R5, 0x1, 0x181f ;  /* 0x00381f0005037f89 */ /* 0x01872200000e0000 */
        /* <DEDUP_REMOVED lines=8> */
[CC--:B--2---:R-:W-:Y:S02]  /*27a60*/  @!P4 LEA R8, P6, R16.reuse, R2.reuse, 0x1 ;  /* 0x000000021008c211 */ /* 0x0c4fe400078c08ff */
[CC--:B------:R-:W-:Y:S02]  /*27a70*/  @!P3 LEA R10, P5, R23.reuse, R2.reuse, 0x1 ;  /* 0x00000002170ab211 */ /* 0x0c0fe400078a08ff */
[-C--:B----4-:R-:W-:Y:S02]  /*27a80*/  @!P4 LEA.HI.X R9, R16, R3.reuse, R17, 0x1, P6 ;  /* 0x000000031009c211 */ /* 0x090fe400030f0c11 */
        /* <DEDUP_REMOVED lines=9> */
.L_x_2952:
[----:B------:R-:W-:Y:S05]  /*27b20*/  BSYNC B1 ;  /* 0x0000000000017941 */ /* 0x000fea0003800000 */
.L_x_2951:
[----:B--2-4-:R2:W4:Y:S01]  /*27b30*/  SHFL.IDX PT, R3, R5, 0x2, 0x181f ;  /* 0x00581f0005037f89 */ /* 0x01452200000e0000 */
        /* <DEDUP_REMOVED lines=20> */
.L_x_2954:
[----:B------:R-:W-:Y:S05]  /*27c80*/  BSYNC B1 ;  /* 0x0000000000017941 */ /* 0x000fea0003800000 */
.L_x_2953:
[----:B------:R-:W-:Y:S01]  /*27c90*/  VIADD R0, R6, 0x60 ;  /* 0x0000006006007836 */ /* 0x000fe20000000000 */
[----:B0-23--:R-:W0:Y:S04]  /*27ca0*/  SHFL.IDX PT, R5, R5, 0x3, 0x181f ;  /* 0x00781f0005057f89 */ /* 0x00de2800000e0000 */
[----:B------:R-:W-:Y:S01]  /*27cb0*/  ISETP.GE.AND P0, PT, R0, R25, PT ;  /* 0x000000190000720c */ /* 0x000fe20003f06270 */
[----:B------:R2:W3:-:S12]  /*27cc0*/  SHFL.IDX PT, R2, R4, 0x3, 0x181f ;  /* 0x00781f0004027f89 */ /* 0x0004d800000e0000 */
[----:B--2---:R-:W-:Y:S05]  /*27cd0*/  @P0 BRA `(.L_x_2945) ;  /* 0x0000000000440947 */ /* 0x004fea0003800000 */
        /* <DEDUP_REMOVED lines=17> */
.L_x_2945:
[----:B------:R-:W-:Y:S05]  /*27df0*/  BSYNC B0 ;  /* 0x0000000000007941 */ /* 0x000fea0003800000 */
.L_x_2936:
[----:B------:R-:W-:Y:S02]  /*27e00*/  ULDC UR4, c[0x0][0xc3c] ;  /* 0x00030f0000047ab9 */ /* 0x000fe40000000800 */
[----:B-1----:R-:W-:-:S13]  /*27e10*/  ISETP.GE.AND P0, PT, R31, UR4, PT ;  /* 0x000000041f007c0c */ /* 0x002fda000bf06270 */
[----:B------:R-:W-:Y:S05]  /*27e20*/  @!P0 BRA `(.L_x_2955) ;  /* 0xfffffd9000a48947 */ /* 0x000fea000383ffff */
[----:B------:R-:W-:Y:S05]  /*27e30*/  BRA `(.L_x_2683) ;  /* 0x0000007400647947 */ /* 0x000fea0003800000 */
.L_x_2681:
[----:B------:R-:W-:-:S08]  /*27e40*/  NOP ;  /* 0x0000000000007918 */ /* 0x000fd00000000000 */
[----:B0-----:R-:W0:-:S00]  /*27e50*/  USETMAXREG.DEALLOC.CTAPOOL 0x28 ;  /* 0x00000028000079c8 */ /* 0x001e0000080e0500 */
[----:B0-----:R-:W-:Y:S02]  /*27e60*/  LOP3.LUT R2, R2, 0x3, RZ, 0xc0, !PT ;  /* 0x0000000302027812 */ /* 0x001fe400078ec0ff */
[----:B------:R-:W-:Y:S02]  /*27e70*/  LOP3.LUT R23, R23, 0xffffffbf, RZ, 0xc0, !PT ;  /* 0xffffffbf17177812 */ /* 0x000fe400078ec0ff */
[----:B------:R-:W-:Y:S02]  /*27e80*/  MOV R4, RZ ;  /* 0x000000ff00047202 */ /* 0x000fe40000000f00 */
        /* <DEDUP_REMOVED lines=11> */
.L_x_2956:
        /* <DEDUP_REMOVED lines=11> */
[C---:B------:R-:W-:Y:S02]  /*27ff0*/  ISETP.GE.U32.AND P2, PT, R5.reuse, 0x2, PT ;  /* 0x000000020500780c */ /* 0x040fe40003f46070 */
[C---:B------:R-:W-:Y:S02]  /*28000*/  ISETP.GE.U32.AND P3, PT, R5.reuse, 0x4, PT ;  /* 0x000000040500780c */ /* 0x040fe40003f66070 */
[C---:B------:R-:W-:Y:S02]  /*28010*/  ISETP.GE.U32.AND P4, PT, R5.reuse, 0x8, PT ;  /* 0x000000080500780c */ /* 0x040fe40003f86070 */
[----:B------:R-:W-:Y:S02]  /*28020*/  ISETP.GE.U32.AND P5, PT, R5, 0x10, PT ;  /* 0x000000100500780c */ /* 0x000fe40003fa6070 */
[----:B------:R-:W-:Y:S01]  /*28030*/  MOV R16, RZ ;  /* 0x000000ff00107202 */ /* 0x000fe20000000f00 */
        /* <DEDUP_REMOVED lines=20> */
[----:B------:R-:W0:Y:S01]  /*28180*/  LDC R10, c[0x0][0xc3c] ;  /* 0x00030f00ff0a7b82 */ /* 0x000e220000000800 */
[----:B------:R-:W-:Y:S01]  /*28190*/  IMAD.MOV.U32 R6, RZ, RZ, R3 ;  /* 0x000000ffff067224 */ /* 0x000fe200078e0003 */
[----:B------:R-:W-:Y:S01]  /*281a0*/  UMOV UR4, URZ ;  /* 0x0000003f00047c82 */ /* 0x000fe20008000000 */
[----:B------:R-:W-:Y:S01]  /*281b0*/  ULDC UR7, c[0x0][0xc3c] ;  /* 0x00030f0000077ab9 */ /* 0x000fe20000000800 */
[----:B------:R-:W-:-:S05]  /*281c0*/  ULDC UR5, c[0x0][0xc38] ;  /* 0x00030e0000057ab9 */ /* 0x000fca0000000800 */
.L_x_2962:
[----:B------:R-:W-:Y:S01]  /*281d0*/  UIADD3 UR4, UR4, 0x1f, URZ ;  /* 0x0000001f04047890 */ /* 0x000fe2000fffe03f */
[----:B------:R-:W-:-:S05]  /*281e0*/  MOV R19, UR7 ;  /* 0x0000000700137c02 */ /* 0x000fca0008000f00 */
        /* <DEDUP_REMOVED lines=10> */
.L_x_2961:
[----:B------:R-:W-:Y:S05]  /*28290*/  BSYNC B0 ;  /* 0x0000000000007941 */ /* 0x000fea0003800000 */
.L_x_2960:
[----:B0----5:R-:W0:Y:S02]  /*282a0*/  SHFL.UP PT, R2, R4, 0x1, RZ ;  /* 0x0420000004027989 */ /* 0x021e2400000e00ff */
        /* <DEDUP_REMOVED lines=19> */
.L_x_2958:
        /* <DEDUP_REMOVED lines=18> */
[----:B------:R-:W-:-:S05]  /*28500*/  IADD3 R9, R15, -0x1, RZ ;  /* 0xffffffff0f097810 */ /* 0x000fca0007ffe0ff */
[----:B------:R2:W3:Y:S02]  /*28510*/  SHFL.IDX PT, R16, R8, R9, 0x1f ;  /* 0x00001f0908107589 */ /* 0x0004e400000e0000 */
.L_x_2963:
[----:B---3--:R-:W-:Y:S01]  /*28520*/  IMAD R16, R16, UR5, R13 ;  /* 0x0000000510107c24 */ /* 0x008fe2000f8e020d */
[----:B------:R-:W-:Y:S01]  /*28530*/  IABS R2, R6 ;  /* 0x0000000600027213 */ /* 0x000fe20000000000 */
[----:B01----:R-:W-:-:S03]  /*28540*/  IMAD.MOV R11, RZ, RZ, -R3 ;  /* 0x000000ffff0b7224 */ /* 0x003fc600078e0a03 */
[----:B--2---:R-:W-:Y:S01]  /*28550*/  IADD3 R9, -R16, UR6, RZ ;  /* 0x0000000610097c10 */ /* 0x004fe2000fffe1ff */
[----:B------:R-:W-:Y:S01]  /*28560*/  IMAD.MOV R10, RZ, RZ, -R2 ;  /* 0x000000ffff0a7224 */ /* 0x000fe200078e0a02 */
[----:B------:R-:W-:Y:S01]  /*28570*/  MOV R2, RZ ;  /* 0x000000ff00027202 */ /* 0x000fe20000000f00 */
[----:B------:R-:W-:Y:S01]  /*28580*/  IMAD R11, R11, R12, RZ ;  /* 0x0000000c0b0b7224 */ /* 0x000fe200078e02ff */
        /* <DEDUP_REMOVED lines=16> */
[----:B------:R-:W-:Y:S01]  /*28690*/  IMAD R8, R7, R2, RZ ;  /* 0x0000000207087224 */ /* 0x000fe200078e02ff */
[----:B------:R-:W-:-:S03]  /*286a0*/  IADD3 R2, -R2, RZ, RZ ;  /* 0x000000ff02027210 */ /* 0x000fc60007ffe1ff */
[----:B------:R-:W-:Y:S02]  /*286b0*/  IMAD.MOV R10, RZ, RZ, -R8 ;  /* 0x000000ffff0a7224 */ /* 0x000fe400078e0a08 */
[----:B------:R-:W-:Y:S01]  /*286c0*/  IMAD R13, R6, R2, R9 ;  /* 0x00000002060d7224 */ /* 0x000fe200078e0209 */
[----:B------:R-:W-:Y:S02]  /*286d0*/  MOV R2, RZ ;  /* 0x000000ff00027202 */ /* 0x000fe40000000f00 */
[----:B------:R-:W-:-:S04]  /*286e0*/  VIADDMNMX R18, R10, UR5, R7, PT ;  /* 0x000000050a127c46 */ /* 0x000fc8000b800107 */
[-C--:B------:R-:W-:Y:S02]  /*286f0*/  IABS R10, R18.reuse ;  /* 0x00000012000a7213 */ /* 0x080fe40000000000 */
[----:B------:R-:W-:Y:S02]  /*28700*/  IABS R6, R18 ;  /* 0x0000001200067213 */ /* 0x000fe40000000000 */
        /* <DEDUP_REMOVED lines=18> */
[----:B------:R-:W-:Y:S02]  /*28830*/  ISETP.GE.AND P2, PT, R3, RZ, PT ;  /* 0x000000ff0300720c */ /* 0x000fe40003f46270 */
[----:B------:R-:W-:-:S05]  /*28840*/  IADD3 R3, R13, R8, RZ ;  /* 0x000000080d037210 */ /* 0x000fca0007ffe0ff */
[----:B------:R-:W-:-:S06]  /*28850*/  @P0 VIADD R2, R2, 0x1 ;  /* 0x0000000102020836 */ /* 0x000fcc0000000000 */
[----:B------:R-:W-:Y:S01]  /*28860*/  @!P2 IMAD.MOV R2, RZ, RZ, -R2 ;  /* 0x000000ffff02a224 */ /* 0x000fe200078e0a02 */
[----:B------:R-:W-:Y:S01]  /*28870*/  @!P1 LOP3.LUT R2, RZ, R18, RZ, 0x33, !PT ;  /* 0x00000012ff029212 */ /* 0x000fe200078e33ff */
[----:B------:R-:W-:-:S03]  /*28880*/  IMAD.MOV R18, RZ, RZ, -R18 ;  /* 0x000000ffff127224 */ /* 0x000fc600078e0a12 */
[----:B------:R-:W-:Y:S01]  /*28890*/  LOP3.LUT R17, RZ, R2, RZ, 0x33, !PT ;  /* 0x00000002ff117212 */ /* 0x000fe200078e33ff */
[----:B------:R-:W-:-:S04]  /*288a0*/  IMAD R18, R2, R18, R3 ;  /* 0x0000001202127224 */ /* 0x000fc800078e0203 */
[----:B------:R-:W-:Y:S01]  /*288b0*/  IMAD.IADD R17, R4, 0x1, R17 ;  /* 0x0000000104117824 */ /* 0x000fe200078e0211 */
[----:B------:R-:W-:Y:S06]  /*288c0*/  BRA `(.L_x_2964) ;  /* 0x00000000000c7947 */ /* 0x000fec0003800000 */
.L_x_2959:
[----:B------:R-:W-:Y:S01]  /*288d0*/  MOV R17, RZ ;  /* 0x000000ff00117202 */ /* 0x000fe20000000f00 */
[----:B------:R-:W-:Y:S02]  /*288e0*/  IMAD.U32 R16, RZ, RZ, UR6 ;  /* 0x00000006ff107e24 */ /* 0x000fe4000f8e00ff */
[----:B------:R-:W-:-:S07]  /*288f0*/  IMAD.MOV.U32 R18, RZ, RZ, RZ ;  /* 0x000000ffff127224 */ /* 0x000fce00078e00ff */
.L_x_2964:
[----:B------:R-:W-:-:S13]  /*28900*/  ISETP.NE.AND P0, PT, R5, RZ, PT ;  /* 0x000000ff0500720c */ /* 0x000fda0003f05270 */
[----:B------:R-:W0:Y:S01]  /*28910*/  @!P0 S2R R3, SR_CgaCtaId ;  /* 0x0000000000038919 */ /* 0x000e220000008800 */
[----:B------:R-:W-:-:S04]  /*28920*/  @!P0 MOV R2, 0x400 ;  /* 0x0000040000028802 */ /* 0x000fc80000000f00 */
[----:B0-----:R-:W-:-:S05]  /*28930*/  @!P0 LEA R2, R3, R2, 0x18 ;  /* 0x0000000203028211 */ /* 0x001fca00078ec0ff */
[----:B------:R1:W-:Y:S01]  /*28940*/  @!P0 STS.128 [R2+0x388d0], R16 ;  /* 0x0388d01002008388 */ /* 0x0003e20000000c00 */
[----:B------:R-:W-:Y:S06]  /*28950*/  BAR.ARV 0x5, 0x180 ;  /* 0x0146000000007b1d */ /* 0x000fec0000002000 */
.L_x_2957:
[----:B------:R2:W-:Y:S01]  /*28960*/  STL [R1+0x30], RZ ;  /* 0x000030ff01007387 */ /* 0x0005e20000100800 */
[----:B------:R-:W-:Y:S01]  /*28970*/  ULDC UR4, c[0x0][0xc3c] ;  /* 0x00030f0000047ab9 */ /* 0x000fe20000000800 */
[----:B------:R-:W-:Y:S01]  /*28980*/  MOV R29, 0x1 ;  /* 0x00000001001d7802 */ /* 0x000fe20000000f00 */
[----:B------:R-:W-:Y:S01]  /*28990*/  IMAD.MOV.U32 R27, RZ, RZ, RZ ;  /* 0x000000ffff1b7224 */ /* 0x000fe200078e00ff */
[----:B0-----:R-:W-:-:S13]  /*289a0*/  ISETP.GE.AND P0, PT, R19, UR4, PT ;  /* 0x0000000413007c0c */ /* 0x001fda000bf06270 */
[----:B--2---:R-:W-:Y:S05]  /*289b0*/  @P0 BRA `(.L_x_2965) ;  /* 0x0000006400a00947 */ /* 0x004fea0003800000 */
[----:B-1----:R-:W2:Y:S01]  /*289c0*/  LDL R2, [R1+0x90] ;  /* 0x0000900001027983 */ /* 0x002ea20000100800 */
[----:B------:R-:W0:Y:S01]  /*289d0*/  S2UR UR5, SR_CgaCtaId ;  /* 0x00000000000579c3 */ /* 0x000e220000008800 */
[----:B------:R-:W-:Y:S01]  /*289e0*/  IMAD.SHL.U32 R36, R0, 0x8, RZ ;  /* 0x0000000800247824 */ /* 0x000fe200078e00ff */
[----:B------:R-:W-:Y:S01]  /*289f0*/  BSSY B8, `(.L_x_2965) ;  /* 0x0000664000087945 */ /* 0x000fe20003800000 */
[----:B------:R1:W-:Y:S01]  /*28a00*/  STL [R1+0x30], RZ ;  /* 0x000030ff01007387 */ /* 0x0003e20000100800 */
[----:B------:R-:W-:Y:S01]  /*28a10*/  IMAD.MOV.U32 R29, RZ, RZ, 0x1 ;  /* 0x00000001ff1d7424 */ /* 0x000fe200078e00ff */
[----:B------:R-:W-:Y:S01]  /*28a20*/  MOV R27, RZ ;  /* 0x000000ff001b7202 */ /* 0x000fe20000000f00 */
[----:B------:R-:W-:Y:S01]  /*28a30*/  IMAD.MOV.U32 R28, RZ, RZ, RZ ;  /* 0x000000ffff1c7224 */ /* 0x000fe200078e00ff */
[C---:B------:R-:W-:Y:S01]  /*28a40*/  LOP3.LUT R3, R36.reuse, 0x1f8, RZ, 0xc0, !PT ;  /* 0x000001f824037812 */ /* 0x040fe200078ec0ff */
[----:B------:R-:W-:Y:S01]  /*28a50*/  IMAD.MOV.U32 R30, RZ, RZ, 0x1 ;  /* 0x00000001ff1e7424 */ /* 0x000fe200078e00ff */
[----:B------:R-:W-:Y:S01]  /*28a60*/  LOP3.LUT R36, R36, 0x38, RZ, 0xc0, !PT ;  /* 0x0000003824247812 */ /* 0x000fe200078ec0ff */
[----:B------:R-:W-:Y:S01]  /*28a70*/  ULDC.64 UR36, c[0x0][0x198] ;  /* 0x0000660000247ab9 */ /* 0x000fe20000000a00 */
[----:B------:R-:W-:Y:S01]  /*28a80*/  LOP3.LUT R3, R3, 0x38, R0, 0x78, !PT ;  /* 0x0000003803037812 */ /* 0x000fe200078e7800 */
[----:B------:R-:W-:Y:S01]  /*28a90*/  ULDC UR38, c[0x0][0xc] ;  /* 0x0000030000267ab9 */ /* 0x000fe20000000800 */
[----:B--2---:R-:W-:-:S02]  /*28aa0*/  R2UR UR4, R2 ;  /* 0x00000000020472ca */ /* 0x004fc400000e0000 */
[C---:B------:R-:W-:Y:S01]  /*28ab0*/  LOP3.LUT R2, R0.reuse, 0x7f, RZ, 0xc0, !PT ;  /* 0x0000007f00027812 */ /* 0x040fe200078ec0ff */
[----:B------:R-:W-:-:S03]  /*28ac0*/  IMAD.SHL.U32 R0, R0, 0x10, RZ ;  /* 0x0000001000007824 */ /* 0x000fc600078e00ff */
[----:B------:R-:W-:Y:S02]  /*28ad0*/  SHF.L.U32 R34, R2, 0x3, RZ ;  /* 0x0000000302227819 */ /* 0x000fe400000006ff */
[----:B------:R-:W-:Y:S02]  /*28ae0*/  SHF.R.U32.HI R2, RZ, 0x3, R2 ;  /* 0x00000003ff027819 */ /* 0x000fe40000011602 */
[----:B------:R-:W-:Y:S02]  /*28af0*/  LOP3.LUT R34, R3, 0x200, R34, 0xf8, !PT ;  /* 0x0000020003227812 */ /* 0x000fe400078ef822 */
[----:B------:R-:W-:Y:S01]  /*28b00*/  LOP3.LUT R0, R2, 0x70, R0, 0xf8, !PT ;  /* 0x0000007002007812 */ /* 0x000fe200078ef800 */
[----:B------:R-:W-:Y:S01]  /*28b10*/  ULOP3.LUT UR39, UR4, 0x2, URZ, 0xfc, !UPT ;  /* 0x0000000204277892 */ /* 0x000fe2000f8efc3f */
[C---:B------:R-:W-:Y:S02]  /*28b20*/  LOP3.LUT R3, R36.reuse, 0x40, RZ, 0xfc, !PT ;  /* 0x0000004024037812 */ /* 0x040fe400078efcff */
[----:B------:R-:W-:Y:S01]  /*28b30*/  UMOV UR4, 0x400 ;  /* 0x0000040000047882 */ /* 0x000fe20000000000 */
[C---:B------:R-:W-:Y:S01]  /*28b40*/  LOP3.LUT R2, R36.reuse, 0x80, RZ, 0xfc, !PT ;  /* 0x0000008024027812 */ /* 0x040fe200078efcff */
[----:B0-----:R-:W-:Y:S01]  /*28b50*/  ULEA UR4, UR5, UR4, 0x18 ;  /* 0x0000000405047291 */ /* 0x001fe2000f8ec03f */
[----:B------:R-:W-:-:S05]  /*28b60*/  LOP3.LUT R0, R36, 0xc0, RZ, 0xfc, !PT ;  /* 0x000000c024007812 */ /* 0x000fca00078efcff */
[----:B------:R-:W-:-:S05]  /*28b70*/  MOV R22, UR4 ;  /* 0x0000000400167c02 */ /* 0x000fca0008000f00 */
[----:B-1----:R-:W-:-:S07]  /*28b80*/  IMAD R37, R34, 0x2, R22 ;  /* 0x0000000222257824 */ /* 0x002fce00078e0216 */
.L_x_3074:
[----:B0-----:R-:W0:Y:S02]  /*28b90*/  LDC.64 R2, c[0x0][0xc88] ;  /* 0x00032200ff027b82 */ /* 0x001e240000000a00 */
[----:B0-----:R-:W-:-:S05]  /*28ba0*/  IMAD.WIDE R2, R19, 0x4, R2 ;  /* 0x0000000413027825 */ /* 0x001fca00078e0202 */
[----:B--2---:R-:W2:Y:S01]  /*28bb0*/  LDG.E R31, desc[UR60][R2.64] ;  /* 0x0000003c021f7981 */ /* 0x004ea2000c1e1900 */
[----:B------:R-:W-:Y:S05]  /*28bc0*/  YIELD ;  /* 0x0000000000007946 */ /* 0x000fea0003800000 */
[----:B------:R-:W-:Y:S01]  /*28bd0*/  ULDC.64 UR4, c[0x0][0xa28] ;  /* 0x00028a0000047ab9 */ /* 0x000fe20000000a00 */
[----:B------:R-:W-:Y:S01]  /*28be0*/  ULDC.64 UR8, c[0x0][0xa18] ;  /* 0x0002860000087ab9 */ /* 0x000fe20000000a00 */
[----:B------:R-:W-:Y:S01]  /*28bf0*/  ISETP.NE.U32.AND P0, PT, RZ, UR4, PT ;  /* 0x00000004ff007c0c */ /* 0x000fe2000bf05070 */
[----:B------:R-:W-:Y:S01]  /*28c00*/  IMAD.MOV.U32 R11, RZ, RZ, RZ ;  /* 0x000000ffff0b7224 */ /* 0x000fe200078e00ff */
[----:B------:R-:W-:-:S02]  /*28c10*/  ULDC.64 UR6, c[0x0][0xa10] ;  /* 0x0002840000067ab9 */ /* 0x000fc40000000a00 */
[----:B------:R-:W-:Y:S02]  /*28c20*/  ISETP.NE.AND.EX P0, PT, RZ, UR5, PT, P0 ;  /* 0x00000005ff007c0c */ /* 0x000fe4000bf05300 */
[----:B------:R-:W-:-:S04]  /*28c30*/  ISETP.NE.U32.AND P2, PT, RZ, UR8, PT ;  /* 0x00000008ff007c0c */ /* 0x000fc8000bf45070 */
[----:B------:R-:W-:Y:S01]  /*28c40*/  ISETP.NE.AND.EX P2, PT, RZ, UR9, PT, P2 ;  /* 0x00000009ff007c0c */ /* 0x000fe2000bf45320 */
[----:B------:R-:W-:Y:S01]  /*28c50*/  IMAD.MOV.U32 R35, RZ, RZ, RZ ;  /* 0x000000ffff237224 */ /* 0x000fe200078e00ff */
[----:B--2---:R-:W-:-:S05]  /*28c60*/  SHF.R.S32.HI R0, RZ, 0x1f, R31 ;  /* 0x0000001fff007819 */ /* 0x004fca000001141f */
[C---:B------:R-:W-:Y:S02]  /*28c70*/  @P0 LEA R2, P1, R31.reuse, UR4, 0x2 ;  /* 0x000000041f020c11 */ /* 0x040fe4000f8210ff */
[C---:B------:R-:W-:Y:S01]  /*28c80*/  SHF.L.U32 R24, R31.reuse, 0x2, RZ ;  /* 0x000000021f187819 */ /* 0x040fe200000006ff */
[----:B------:R0:W-:Y:S01]  /*28c90*/  STL [R1+0x24], R0 ;  /* 0x0000240001007387 */ /* 0x0001e20000100800 */
[C-C-:B------:R-:W-:Y:S01]  /*28ca0*/  @P0 LEA.HI.X R3, R31.reuse, UR5, R0.reuse, 0x2, P1 ;  /* 0x000000051f030c11 */ /* 0x140fe200088f1400 */
[----:B------:R-:W-:Y:S01]  /*28cb0*/  ULDC.64 UR4, c[0x0][0xa00] ;  /* 0x0002800000047ab9 */ /* 0x000fe20000000a00 */
[----:B------:R-:W-:-:S03]  /*28cc0*/  SHF.L.U64.HI R25, R31, 0x2, R0 ;  /* 0x000000021f197819 */ /* 0x000fc60000010200 */
[----:B-1----:R1:W2:Y:S01]  /*28cd0*/  @P0 LDG.E R11, desc[UR60][R2.64] ;  /* 0x0000003c020b0981 */ /* 0x0022a2000c1e1900 */
        /* <DEDUP_REMOVED lines=8> */
[----:B------:R-:W-:-:S02]  /*28d60*/  IADD3.X R5, R25, UR7, RZ, P4, !PT ;  /* 0x0000000719057c10 */ /* 0x000fc4000a7fe4ff */
[C---:B------:R-:W-:Y:S02]  /*28d70*/  IADD3.X R3, R25.reuse, UR5, RZ, P3, !PT ;  /* 0x0000000519037c10 */ /* 0x040fe40009ffe4ff */
[----:B------:R-:W-:Y:S02]  /*28d80*/  @P2 IADD3 R6, P3, R24, UR8, RZ ;  /* 0x0000000818062c10 */ /* 0x000fe4000ff7e0ff */
[----:B------:R-:W-:Y:S01]  /*28d90*/  MOV R8, UR4 ;  /* 0x0000000400087c02 */ /* 0x000fe20008000f00 */
[----:B------:R-:W5:Y:S01]  /*28da0*/  @P0 LDG.E R35, desc[UR60][R2.64] ;  /* 0x0000003c02230981 */ /* 0x000f62000c1e1900 */
[----:B------:R-:W-:Y:S01]  /*28db0*/  @P2 IADD3.X R7, R25, UR9, RZ, P3, !PT ;  /* 0x0000000919072c10 */ /* 0x000fe20009ffe4ff */
[----:B------:R-:W-:Y:S02]  /*28dc0*/  ULDC.64 UR4, c[0x0][0x418] ;  /* 0x0001060000047ab9 */ /* 0x000fe40000000a00 */
[----:B------:R-:W5:Y:S04]  /*28dd0*/  @P1 LDG.E R0, desc[UR60][R4.64] ;  /* 0x0000003c04001981 */ /* 0x000f68000c1e1900 */
[----:B------:R0:W3:Y:S01]  /*28de0*/  @P2 LDG.E R8, desc[UR60][R6.64] ;  /* 0x0000003c06082981 */ /* 0x0000e2000c1e1900 */
[----:B------:R-:W-:-:S03]  /*28df0*/  UISETP.NE.U32.AND UP0, UPT, UR4, URZ, UPT ;  /* 0x0000003f0400728c */ /* 0x000fc6000bf05070 */
[----:B------:R-:W-:Y:S01]  /*28e00*/  ULDC UR4, c[0x0][0x424] ;  /* 0x0001090000047ab9 */ /* 0x000fe20000000800 */
[----:B------:R-:W-:-:S03]  /*28e10*/  UISETP.NE.AND.EX UP0, UPT, UR5, URZ, UPT, UP0 ;  /* 0x0000003f0500728c */ /* 0x000fc6000bf05300 */
[----:B------:R-:W-:Y:S01]  /*28e20*/  ULDC UR5, c[0x0][0x2f0] ;  /* 0x0000bc0000057ab9 */ /* 0x000fe20000000800 */
[----:B------:R-:W-:-:S04]  /*28e30*/  USEL UR4, UR4, 0x1, UP0 ;  /* 0x0000000104047887 */ /* 0x000fc80008000000 */
[----:B------:R-:W-:-:S03]  /*28e40*/  UIMAD UR4, UR4, UR5, URZ ;  /* 0x00000005040472a4 */ /* 0x000fc6000f8e023f */
[----:B------:R-:W-:Y:S02]  /*28e50*/  ULDC UR5, c[0x0][0x348] ;  /* 0x0000d20000057ab9 */ /* 0x000fe40000000800 */
[----:B0-----:R-:W-:Y:S01]  /*28e60*/  IMAD.U32 R6, RZ, RZ, UR5 ;  /* 0x00000005ff067e24 */ /* 0x001fe2000f8e00ff */
[----:B------:R-:W-:Y:S01]  /*28e70*/  MOV R7, UR4 ;  /* 0x0000000400077c02 */ /* 0x000fe20008000f00 */
[----:B---3--:R0:W-:Y:S01]  /*28e80*/  STL [R1+0x1c], R8 ;  /* 0x00001c0801007387 */ /* 0x0081e20000100800 */
[----:B------:R-:W-:-:S03]  /*28e90*/  IMAD.MOV.U32 R10, RZ, RZ, R8 ;  /* 0x000000ffff0a7224 */ /* 0x000fc600078e0008 */
[----:B--2---:R0:W-:Y:S01]  /*28ea0*/  STL [R1+0x10], R11 ;  /* 0x0000100b01007387 */ /* 0x0041e20000100800 */
[----:B------:R-:W-:Y:S05]  /*28eb0*/  @P2 BRA `(.L_x_2966) ;  /* 0x0000000000142947 */ /* 0x000fea0003800000 */
[----:B------:R-:W-:Y:S05]  /*28ec0*/  @!P0 BRA `(.L_x_2966) ;  /* 0x0000000000108947 */ /* 0x000fea0003800000 */
[----:B0-----:R-:W2:Y:S04]  /*28ed0*/  LDG.E R8, desc[UR60][R2.64] ;  /* 0x0000003c02087981 */ /* 0x001ea8000c1e1900 */
[----:B------:R-:W2:Y:S02]  /*28ee0*/  LDG.E R9, desc[UR60][R2.64+0x4] ;  /* 0x0000043c02097981 */ /* 0x000ea4000c1e1900 */
[----:B--2---:R-:W-:-:S05]  /*28ef0*/  IMAD.IADD R10, R9, 0x1, -R8 ;  /* 0x00000001090a7824 */ /* 0x004fca00078e0a08 */
[----:B------:R1:W-:Y:S02]  /*28f00*/  STL [R1+0x1c], R10 ;  /* 0x00001c0a01007387 */ /* 0x0003e40000100800 */
.L_x_2966:
[----:B------:R-:W-:Y:S01]  /*28f10*/  ULDC.64 UR4, c[0x0][0xa20] ;  /* 0x0002880000047ab9 */ /* 0x000fe20000000a00 */
[----:B------:R-:W-:Y:S01]  /*28f20*/  IMAD.MOV.U32 R33, RZ, RZ, R31 ;  /* 0x000000ffff217224 */ /* 0x000fe200078e001f */
[----:B------:R-:W-:-:S04]  /*28f30*/  ISETP.NE.U32.AND P0, PT, RZ, UR4, PT ;  /* 0x00000004ff007c0c */ /* 0x000fc8000bf05070 */
[----:B------:R-:W-:-:S13]  /*28f40*/  ISETP.NE.AND.EX P0, PT, RZ, UR5, PT, P0 ;  /* 0x00000005ff007c0c */ /* 0x000fda000bf05300 */
[----:B------:R-:W-:Y:S05]  /*28f50*/  @!P0 BRA `(.L_x_2967) ;  /* 0x0000000000108947 */ /* 0x000fea0003800000 */
[----:B------:R-:W-:-:S04]  /*28f60*/  IADD3 R2, P0, R24, UR4, RZ ;  /* 0x0000000418027c10 */ /* 0x000fc8000ff1e0ff */
[----:B------:R-:W-:-:S05]  /*28f70*/  IADD3.X R3, R25, UR5, RZ, P0, !PT ;  /* 0x0000000519037c10 */ /* 0x000fca00087fe4ff */
[----:B------:R2:W5:Y:S01]  /*28f80*/  LDG.E R7, desc[UR60][R2.64] ;  /* 0x0000003c02077981 */ /* 0x000562000c1e1900 */
[----:B------:R-:W-:Y:S05]  /*28f90*/  BRA `(.L_x_2968) ;  /* 0x0000000000247947 */ /* 0x000fea0003800000 */
.L_x_2967:
[----:B------:R-:W-:Y:S02]  /*28fa0*/  ULDC.64 UR4, c[0x0][0xa08] ;  /* 0x0002820000047ab9 */ /* 0x000fe40000000a00 */
[----:B------:R-:W-:-:S04]  /*28fb0*/  ISETP.NE.U32.AND P0, PT, RZ, UR4, PT ;  /* 0x00000004ff007c0c */ /* 0x000fc8000bf05070 */
[----:B------:R-:W-:-:S13]  /*28fc0*/  ISETP.NE.AND.EX P0, PT, RZ, UR5, PT, P0 ;  /* 0x00000005ff007c0c */ /* 0x000fda000bf05300 */
[----:B------:R-:W-:Y:S05]  /*28fd0*/  @!P0 BRA `(.L_x_2968) ;  /* 0x0000000000148947 */ /* 0x000fea0003800000 */
[----:B------:R-:W2:Y:S02]  /*28fe0*/  LDC.64 R2, c[0x0][0xa08] ;  /* 0x00028200ff027b82 */ /* 0x000ea40000000a00 */
[----:B--2---:R-:W-:-:S05]  /*28ff0*/  IMAD.WIDE R2, R33, 0x4, R2 ;  /* 0x0000000421027825 */ /* 0x004fca00078e0202 */
[----:B------:R-:W2:Y:S04]  /*29000*/  LDG.E R7, desc[UR60][R2.64] ;  /* 0x0000003c02077981 */ /* 0x000ea8000c1e1900 */
[----:B0-----:R-:W2:Y:S02]  /*29010*/  LDG.E R8, desc[UR60][R2.64+0x4] ;  /* 0x0000043c02087981 */ /* 0x001ea4000c1e1900 */
[----:B--2---:R-:W-:-:S07]  /*29020*/  IADD3 R7, -R7, R8, RZ ;  /* 0x0000000807077210 */ /* 0x004fce0007ffe1ff */
.L_x_2968:
[----:B--2---:R-:W2:Y:S01]  /*29030*/  @P1 LDG.E R2, desc[UR60][R4.64] ;  /* 0x0000003c04021981 */ /* 0x004ea2000c1e1900 */
[----:B------:R-:W3:Y:S03]  /*29040*/  LDC R3, c[0x0][0x448] ;  /* 0x00011200ff037b82 */ /* 0x000ee60000000800 */
[----:B------:R4:W2:Y:S01]  /*29050*/  @P1 LDG.E R5, desc[UR60][R4.64+0x4] ;  /* 0x0000043c04051981 */ /* 0x0008a2000c1e1900 */
[----:B-----5:R-:W-:Y:S01]  /*29060*/  IMAD.IADD R7, R7, 0x1, -R11 ;  /* 0x0000000107077824 */ /* 0x020fe200078e0a0b */
[----:B------:R-:W-:Y:S01]  /*29070*/  BSSY B0, `(.L_x_2969) ;  /* 0x00001a3000007945 */ /* 0x000fe20003800000 */
[----:B---3--:R-:W-:-:S13]  /*29080*/  ISETP.NE.AND P0, PT, R3, 0x1, PT ;  /* 0x000000010300780c */ /* 0x008fda0003f05270 */
[----:B----4-:R-:W3:Y:S08]  /*29090*/  @P0 LDC R4, c[0x0][0x44c] ;  /* 0x00011300ff040b82 */ /* 0x010ef00000000800 */
[----:B------:R-:W4:Y:S01]  /*290a0*/  @P0 LDC R3, c[0x0][0x450] ;  /* 0x00011400ff030b82 */ /* 0x000f220000000800 */
[----:B--2---:R-:W-:Y:S02]  /*290b0*/  @P1 IMAD.IADD R6, R5, 0x1, -R2 ;  /* 0x0000000105061824 */ /* 0x004fe400078e0a02 */
[----:B------:R-:W-:-:S05]  /*290c0*/  IMAD.SHL.U32 R2, R17, 0x80, RZ ;  /* 0x0000008011027824 */ /* 0x000fca00078e00ff */
[----:B------:R-:W-:-:S05]  /*290d0*/  IADD3 R2, R2, 0x7f, RZ ;  /* 0x0000007f02027810 */ /* 0x000fca0007ffe0ff */
[----:B---3--:R-:W-:-:S04]  /*290e0*/  @P0 IMAD.HI.U32 R5, R2, R4, RZ ;  /* 0x0000000402050227 */ /* 0x008fc800078e00ff */
[----:B------:R-:W-:Y:S01]  /*290f0*/  IMAD.MOV.U32 R4, RZ, RZ, R2 ;  /* 0x000000ffff047224 */ /* 0x000fe200078e0002 */
[----:B----4-:R-:W-:Y:S02]  /*29100*/  @P0 SHF.R.U32.HI R4, RZ, R3, R5 ;  /* 0x00000003ff040219 */ /* 0x010fe40000011605 */
[----:B------:R-:W-:-:S05]  /*29110*/  IADD3 R5, R7, R6, RZ ;  /* 0x0000000607057210 */ /* 0x000fca0007ffe0ff */
[----:B------:R-:W-:Y:S01]  /*29120*/  VIADD R3, R5, 0x4f ;  /* 0x0000004f05037836 */ /* 0x000fe20000000000 */
[----:B------:R2:W-:Y:S03]  /*29130*/  STL [R1+0xc], R5 ;  /* 0x00000c0501007387 */ /* 0x0005e60000100800 */
[----:B------:R-:W-:-:S05]  /*29140*/  IMAD.HI R3, R3, 0x66666667, RZ ;  /* 0x6666666703037827 */ /* 0x000fca00078e02ff */
[----:B------:R-:W-:-:S04]  /*29150*/  SHF.R.U32.HI R2, RZ, 0x1f, R3 ;  /* 0x0000001fff027819 */ /* 0x000fc80000011603 */
[----:B------:R-:W-:Y:S02]  /*29160*/  LEA.HI.SX32 R3, R3, R2, 0x1b ;  /* 0x0000000203037211 */ /* 0x000fe400078fdaff */
[----:B------:R-:W-:-:S05]  /*29170*/  IADD3 R2, R5, 0x50, -R10 ;  /* 0x0000005005027810 */ /* 0x000fca0007ffe80a */
[----:B------:R-:W-:-:S04]  /*29180*/  IMAD.IADD R4, R2, 0x1, R4 ;  /* 0x0000000102047824 */ /* 0x000fc800078e0204 */
[----:B------:R-:W-:-:S05]  /*29190*/  IMAD.HI R4, R4, 0x66666667, RZ ;  /* 0x6666666704047827 */ /* 0x000fca00078e02ff */
[----:B--2---:R-:W-:-:S04]  /*291a0*/  SHF.R.U32.HI R5, RZ, 0x1f, R4 ;  /* 0x0000001fff057819 */ /* 0x004fc80000011604 */
[----:B------:R-:W-:-:S04]  /*291b0*/  LEA.HI.SX32 R5, R4, R5, 0x1b ;  /* 0x0000000504057211 */ /* 0x000fc800078fdaff */
[----:B------:R-:W-:-:S05]  /*291c0*/  VIMNMX R4, R3, R5, PT ;  /* 0x0000000503047248 */ /* 0x000fca0003fe0100 */
[----:B------:R-:W-:Y:S01]  /*291d0*/  IMAD R4, R4, 0x50, -R7 ;  /* 0x0000005004047824 */ /* 0x000fe200078e0a07 */
[----:B------:R-:W-:-:S04]  /*291e0*/  IADD3 R7, -R7, RZ, RZ ;  /* 0x000000ff07077210 */ /* 0x000fc80007ffe1ff */
[----:B------:R-:W-:Y:S02]  /*291f0*/  VIMNMX R4, R4, R6, PT ;  /* 0x0000000604047248 */ /* 0x000fe40003fe0100 */
[----:B------:R-:W-:-:S04]  /*29200*/  VIMNMX R7, RZ, R7, !PT ;  /* 0x00000007ff077248 */ /* 0x000fc80007fe0100 */
        /* <DEDUP_REMOVED lines=14> */
[----:B------:R-:W2:Y:S02]  /*292f0*/  S2R R7, SR_TID.X ;  /* 0x0000000000077919 */ /* 0x000ea40000002100 */
[----:B--2---:R-:W-:-:S04]  /*29300*/  SHF.R.U32.HI R7, RZ, 0x5, R7 ;  /* 0x00000005ff077819 */ /* 0x004fc80000011607 */
[----:B------:R-:W-:-:S05]  /*29310*/  LOP3.LUT R7, R7, 0x3, RZ, 0xc0, !PT ;  /* 0x0000000307077812 */ /* 0x000fca00078ec0ff */
[----:B------:R2:W3:Y:S02]  /*29320*/  SHFL.IDX PT, R14, R7, RZ, 0x1f ;  /* 0x00001fff070e7589 */ /* 0x0004e400000e0000 */
.L_x_3178:
[----:B---3--:R-:W-:Y:S02]  /*29330*/  ISETP.NE.AND P0, PT, R14, RZ, PT ;  /* 0x000000ff0e00720c */ /* 0x008fe40003f05270 */
[----:B------:R-:W-:-:S11]  /*29340*/  PLOP3.LUT P6, PT, PT, PT, PT, 0x8, 0x0 ;  /* 0x000000000000781c */ /* 0x000fd60003fce170 */
[----:B------:R-:W-:Y:S05]  /*29350*/  @P0 BRA `(.L_x_2972) ;  /* 0x00000000000c0947 */ /* 0x000fea0003800000 */
[----:B------:R-:W-:-:S03]  /*29360*/  UMOV UR4, 0xffffffff ;  /* 0xffffffff00047882 */ /* 0x000fc60000000000 */
[----:B------:R-:W-:Y:S05]  /*29370*/  BRA.DIV UR4, `(.L_x_2973) ;  /* 0x0000007e04707947 */ /* 0x000fea000b800000 */
[----:B------:R-:W-:-:S13]  /*29380*/  ELECT P6, URZ, PT ;  /* 0x00000000003f782f */ /* 0x000fda00038c0000 */
.L_x_2972:
[----:B--2---:R-:W2:Y:S01]  /*29390*/  LDL R7, [R1+0x30] ;  /* 0x0000300001077983 */ /* 0x004ea20000100800 */
[----:B------:R-:W-:Y:S01]  /*293a0*/  BSSY B1, `(.L_x_2974) ;  /* 0x0000008000017945 */ /* 0x000fe20003800000 */
[----:B--2---:R-:W-:-:S04]  /*293b0*/  IADD3 R7, R7, 0x1, RZ ;  /* 0x0000000107077810 */ /* 0x004fc80007ffe0ff */
[----:B0-----:R-:W-:-:S04]  /*293c0*/  LEA.HI R8, R7, R7, RZ, 0x1 ;  /* 0x0000000707087211 */ /* 0x001fc800078f08ff */
[----:B------:R-:W-:-:S05]  /*293d0*/  LOP3.LUT R8, R8, 0xfffffffe, RZ, 0xc0, !PT ;  /* 0xfffffffe08087812 */ /* 0x000fca00078ec0ff */
[----:B------:R-:W-:-:S05]  /*293e0*/  IMAD.IADD R7, R7, 0x1, -R8 ;  /* 0x0000000107077824 */ /* 0x000fca00078e0a08 */
[----:B------:R-:W-:-:S04]  /*293f0*/  SHF.L.U32 R7, R7, 0x1f, RZ ;  /* 0x0000001f07077819 */ /* 0x000fc800000006ff */
[----:B------:R-:W0:Y:S02]  /*29400*/  SYNCS.PHASECHK.TRANS64.TRYWAIT P0, [R22+URZ+0x38820], R7 ;  /* 0x03882007160075a7 */ /* 0x000e24000800017f */
[----:B0-----:R-:W-:Y:S05]  /*29410*/  @!P0 BRA `(.L_x_2975) ;  /* 0x0000007c00688947 */ /* 0x001fea0003800000 */
.L_x_3181:
[----:B------:R-:W-:Y:S05]  /*29420*/  BSYNC B1 ;  /* 0x0000000000017941 */ /* 0x000fea0003800000 */
.L_x_2974:
[----:B------:R-:W-:Y:S04]  /*29430*/  BSSY B1, `(.L_x_2976) ;  /* 0x00000aa000017945 */ /* 0x000fe80003800000 */
[----:B------:R-:W-:Y:S05]  /*29440*/  @!P6 BRA `(.L_x_2977) ;  /* 0x0000000800a0e947 */ /* 0x000fea0003800000 */
[----:B------:R-:W-:Y:S01]  /*29450*/  IMAD R11, R28, 0x8, R22 ;  /* 0x000000081c0b7824 */ /* 0x000fe200078e0216 */
[----:B-1----:R-:W-:Y:S01]  /*29460*/  SHF.L.U32 R10, R30, 0x1f, RZ ;  /* 0x0000001f1e0a7819 */ /* 0x002fe200000006ff */
[----:B------:R-:W1:Y:S01]  /*29470*/  S2R R8, SR_TID.X ;  /* 0x0000000000087919 */ /* 0x000e620000002100 */
[----:B------:R-:W-:Y:S02]  /*29480*/  BSSY B2, `(.L_x_2978) ;  /* 0x0000005000027945 */ /* 0x000fe40003800000 */
[----:B------:R-:W2:Y:S01]  /*29490*/  SYNCS.PHASECHK.TRANS64.TRYWAIT P0, [R11+URZ+0x388a0], R10 ;  /* 0x0388a00a0b0075a7 */ /* 0x000ea2000800017f */
[----:B-1----:R-:W-:-:S04]  /*294a0*/  LOP3.LUT R8, R8, 0x7f, RZ, 0xc0, !PT ;  /* 0x0000007f08087812 */ /* 0x002fc800078ec0ff */
[----:B------:R-:W-:Y:S01]  /*294b0*/  ISETP.NE.AND P1, PT, R8, RZ, PT ;  /* 0x000000ff0800720c */ /* 0x000fe20003f25270 */
[----:B--2---:R-:W-:-:S12]  /*294c0*/  @!P0 BRA `(.L_x_2979) ;  /* 0x0000007c00508947 */ /* 0x004fd80003800000 */
.L_x_3182:
[----:B------:R-:W-:Y:S05]  /*294d0*/  BSYNC B2 ;  /* 0x0000000000027941 */ /* 0x000fea0003800000 */
.L_x_2978:
        /* <DEDUP_REMOVED lines=9> */
.L_x_2981:
[----:B------:R-:W-:Y:S05]  /*29570*/  BSYNC B2 ;  /* 0x0000000000027941 */ /* 0x000fea0003800000 */
.L_x_2980:
        /* <DEDUP_REMOVED lines=12> */
.L_x_2982:
        /* <DEDUP_REMOVED lines=16> */
.L_x_2983:
        /* <DEDUP_REMOVED lines=16> */
.L_x_2984:
        /* <DEDUP_REMOVED lines=16> */
.L_x_2985:
        /* <DEDUP_REMOVED lines=13> */
.L_x_3183:
[----:B------:R-:W-:Y:S05]  /*29a10*/  BSYNC B2 ;  /* 0x0000000000027941 */ /* 0x000fea0003800000 */
.L_x_2986:
        /* <DEDUP_REMOVED lines=11> */
.L_x_2989:
[----:B------:R-:W-:Y:S05]  /*29ad0*/  BSYNC B2 ;  /* 0x0000000000027941 */ /* 0x000fea0003800000 */
.L_x_2988:
        /* <DEDUP_REMOVED lines=8> */
.L_x_2990:
        /* <DEDUP_REMOVED lines=15> */
.L_x_2991:
        /* <DEDUP_REMOVED lines=15> */
.L_x_2992:
        /* <DEDUP_REMOVED lines=15> */
.L_x_2993:
        /* <DEDUP_REMOVED lines=10> */
.L_x_2977:
[----:B------:R-:W-:Y:S05]  /*29ed0*/  BSYNC B1 ;  /* 0x0000000000017941 */ /* 0x000fea0003800000 */
.L_x_2976:
        /* <DEDUP_REMOVED lines=9> */
.L_x_3012:
[----:B------:R-:W-:Y:S05]  /*29f70*/  YIELD ;  /* 0x0000000000007946 */ /* 0x000fea0003800000 */
[----:B------:R-:W-:Y:S04]  /*29f80*/  BSSY B1, `(.L_x_2994) ;  /* 0x00000a9000017945 */ /* 0x000fe80003800000 */
[----:B------:R-:W-:Y:S05]  /*29f90*/  @!P6 BRA `(.L_x_2995) ;  /* 0x00000008009ce947 */ /* 0x000fea0003800000 */
[----:B-1----:R-:W-:Y:S01]  /*29fa0*/  LEA R10, R28, R22, 0x3 ;  /* 0x000000161c0a7211 */ /* 0x002fe200078e18ff */
[----:B------:R-:W1:Y:S01]  /*29fb0*/  S2R R5, SR_TID.X ;  /* 0x0000000000057919 */ /* 0x000e620000002100 */
[----:B------:R-:W-:Y:S01]  /*29fc0*/  SHF.L.U32 R9, R30, 0x1f, RZ ;  /* 0x0000001f1e097819 */ /* 0x000fe200000006ff */
[----:B------:R-:W-:Y:S03]  /*29fd0*/  BSSY B2, `(.L_x_2996) ;  /* 0x0000005000027945 */ /* 0x000fe60003800000 */
[----:B------:R-:W2:Y:S01]  /*29fe0*/  SYNCS.PHASECHK.TRANS64.TRYWAIT P1, [R10+URZ+0x388a0], R9 ;  /* 0x0388a0090a0075a7 */ /* 0x000ea2000802017f */
[----:B-1----:R-:W-:-:S04]  /*29ff0*/  LOP3.LUT R5, R5, 0x7f, RZ, 0xc0, !PT ;  /* 0x0000007f05057812 */ /* 0x002fc800078ec0ff */
[----:B------:R-:W-:Y:S01]  /*2a000*/  ISETP.NE.AND P2, PT, R5, RZ, PT ;  /* 0x000000ff0500720c */ /* 0x000fe20003f45270 */
[----:B--2---:R-:W-:-:S12]  /*2a010*/  @!P1 BRA `(.L_x_2997) ;  /* 0x0000007000a49947 */ /* 0x004fd80003800000 */
.L_x_3184:
[----:B------:R-:W-:Y:S05]  /*2a020*/  BSYNC B2 ;  /* 0x0000000000027941 */ /* 0x000fea0003800000 */
.L_x_2996:
        /* <DEDUP_REMOVED lines=9> */
.L_x_2999:
[----:B------:R-:W-:Y:S05]  /*2a0c0*/  BSYNC B2 ;  /* 0x0000000000027941 */ /* 0x000fea0003800000 */
.L_x_2998:
        /* <DEDUP_REMOVED lines=11> */
.L_x_3000:
        /* <DEDUP_REMOVED lines=16> */
.L_x_3001:
        /* <DEDUP_REMOVED lines=16> */
.L_x_3002:
        /* <DEDUP_REMOVED lines=16> */
.L_x_3003:
        /* <DEDUP_REMOVED lines=13> */
.L_x_3185:
[----:B------:R-:W-:Y:S05]  /*2a550*/  BSYNC B2 ;  /* 0x0000000000027941 */ /* 0x000fea0003800000 */
.L_x_3004:
        /* <DEDUP_REMOVED lines=11> */
.L_x_3007:
[----:B------:R-:W-:Y:S05]  /*2a610*/  BSYNC B2 ;  /* 0x0000000000027941 */ /* 0x000fea0003800000 */
.L_x_3006:
        /* <DEDUP_REMOVED lines=8> */
.L_x_3008:
        /* <DEDUP_REMOVED lines=15> */
.L_x_3009:
        /* <DEDUP_REMOVED lines=15> */
.L_x_3010:
        /* <DEDUP_REMOVED lines=15> */
.L_x_3011:
        /* <DEDUP_REMOVED lines=10> */
.L_x_2995:
[----:B------:R-:W-:Y:S05]  /*2aa10*/  BSYNC B1 ;  /* 0x0000000000017941 */ /* 0x000fea0003800000 */
.L_x_2994:
        /* <DEDUP_REMOVED lines=8> */
.L_x_2970:
[----:B------:R-:W-:Y:S05]  /*2aaa0*/  BSYNC B0 ;  /* 0x0000000000007941 */ /* 0x000fea0003800000 */
.L_x_2969:
[----:B------:R-:W2:Y:S01]  /*2aab0*/  LDC R0, c[0x0][0x448] ;  /* 0x00011200ff007b82 */ /* 0x000ea20000000800 */
[----:B------:R-:W-:Y:S01]  /*2aac0*/  LEA R4, R17, 0x7f, 0x7 ;  /* 0x0000007f11047811 */ /* 0x000fe200078e38ff */
[----:B------:R-:W-:Y:S05]  /*2aad0*/  @!P0 WARPSYNC.ALL ;  /* 0x0000000000008948 */ /* 0x000fea0003800000 */
[----:B------:R-:W-:Y:S01]  /*2aae0*/  BSSY B7, `(.L_x_3013) ;  /* 0x0000393000077945 */ /* 0x000fe20003800000 */
[----:B------:R-:W-:Y:S01]  /*2aaf0*/  @!P0 BAR.SYNC.DEFER_BLOCKING 0xc, 0x180 ;  /* 0x0306000000008b1d */ /* 0x000fe20000010000 */
[----:B--2---:R-:W-:-:S13]  /*2ab00*/  ISETP.NE.AND P1, PT, R0, 0x1, PT ;  /* 0x000000010000780c */ /* 0x004fda0003f25270 */
[----:B0-----:R-:W0:Y:S08]  /*2ab10*/  @P1 LDC R7, c[0x0][0x44c] ;  /* 0x00011300ff071b82 */ /* 0x001e300000000800 */
[----:B------:R-:W2:Y:S01]  /*2ab20*/  @P1 LDC R5, c[0x0][0x450] ;  /* 0x00011400ff051b82 */ /* 0x000ea20000000800 */
[----:B0-----:R-:W-:-:S05]  /*2ab30*/  @P1 IMAD.HI.U32 R0, R4, R7, RZ ;  /* 0x0000000704001227 */ /* 0x001fca00078e00ff */
[----:B--2---:R-:W-:-:S04]  /*2ab40*/  @P1 SHF.R.U32.HI R4, RZ, R5, R0 ;  /* 0x00000005ff041219 */ /* 0x004fc80000011600 */
[----:B------:R-:W-:-:S05]  /*2ab50*/  IADD3 R4, R2, R4, RZ ;  /* 0x0000000402047210 */ /* 0x000fca0007ffe0ff */
[----:B------:R-:W-:-:S05]  /*2ab60*/  IMAD.HI R4, R4, 0x66666667, RZ ;  /* 0x6666666704047827 */ /* 0x000fca00078e02ff */
[----:B------:R-:W-:-:S04]  /*2ab70*/  SHF.R.U32.HI R5, RZ, 0x1f, R4 ;  /* 0x0000001fff057819 */ /* 0x000fc80000011604 */
        /* <DEDUP_REMOVED lines=11> */
[----:B------:R-:W2:Y:S01]  /*2ac30*/  LDC.64 R2, c[0x0][0xc60] ;  /* 0x00031800ff027b82 */ /* 0x000ea20000000a00 */
[----:B------:R-:W0:Y:S02]  /*2ac40*/  FLO.U32 R0, UR4 ;  /* 0x0000000400007d00 */ /* 0x000e2400080e0000 */
[----:B0-----:R-:W-:-:S06]  /*2ac50*/  ISETP.EQ.U32.AND P0, PT, R0, R5, PT ;  /* 0x000000050000720c */ /* 0x001fcc0003f02070 */
[----:B------:R-:W2:Y:S07]  /*2ac60*/  POPC R5, UR4 ;  /* 0x0000000400057d09 */ /* 0x000eae0008000000 */
[----:B--2---:R-:W2:Y:S01]  /*2ac70*/  @P0 ATOMG.E.ADD.STRONG.GPU PT, R3, desc[UR60][R2.64], R5 ;  /* 0x00000005020309a8 */ /* 0x004ea200081ee1fc */
[----:B------:R-:W0:Y:S02]  /*2ac80*/  S2R R4, SR_LTMASK ;  /* 0x0000000000047919 */ /* 0x000e240000003900 */
[----:B0-----:R-:W-:-:S04]  /*2ac90*/  LOP3.LUT R4, R4, UR4, RZ, 0xc0, !PT ;  /* 0x0000000404047c12 */ /* 0x001fc8000f8ec0ff */
[----:B------:R-:W0:Y:S01]  /*2aca0*/  POPC R7, R4 ;  /* 0x0000000400077309 */ /* 0x000e220000000000 */
[----:B--2---:R-:W0:Y:S02]  /*2acb0*/  SHFL.IDX PT, R0, R3, R0, 0x1f ;  /* 0x00001f0003007589 */ /* 0x004e2400000e0000 */
[----:B0-----:R-:W-:Y:S01]  /*2acc0*/  IADD3 R16, R0, UR38, R7 ;  /* 0x0000002600107c10 */ /* 0x001fe2000fffe007 */
[----:B------:R-:W-:Y:S06]  /*2acd0*/  BRA `(.L_x_3015) ;  /* 0x0000003400cc7947 */ /* 0x000fec0003800000 */
.L_x_3014:
        /* <DEDUP_REMOVED lines=12> */
[----:B-1----:R-:W-:Y:S01]  /*2ada0*/  MOV R10, UR4 ;  /* 0x00000004000a7c02 */ /* 0x002fe20008000f00 */
[----:B------:R-:W-:Y:S01]  /*2adb0*/  IMAD.U32 R7, RZ, RZ, UR9 ;  /* 0x00000009ff077e24 */ /* 0x000fe2000f8e00ff */
[----:B------:R-:W-:Y:S01]  /*2adc0*/  MOV R12, 0x1 ;  /* 0x00000001000c7802 */ /* 0x000fe20000000f00 */
[----:B------:R-:W-:-:S02]  /*2add0*/  IMAD.U32 R11, RZ, RZ, UR5 ;  /* 0x00000005ff0b7e24 */ /* 0x000fc4000f8e00ff */
[----:B------:R-:W-:Y:S02]  /*2ade0*/  IMAD.MOV.U32 R8, RZ, RZ, 0x70 ;  /* 0x00000070ff087424 */ /* 0x000fe400078e00ff */
[----:B------:R-:W-:-:S07]  /*2adf0*/  IMAD.MOV.U32 R13, RZ, RZ, RZ ;  /* 0x000000ffff0d7224 */ /* 0x000fce00078e00ff */
[----:B------:R-:W-:-:S07]  /*2ae00*/  LEPC R20, `(.L_x_3017) ;  /* 0x000000001014794e */ /* 0x000fce0000000000 */
[----:B0-----:R-:W-:Y:S05]  /*2ae10*/  CALL.ABS.NOINC R2 ;  /* 0x0000000002007343 */ /* 0x001fea0003c00000 */
.L_x_3017:
[----:B------:R-:W-:Y:S05]  /*2ae20*/  BSYNC B6 ;  /* 0x0000000000067941 */ /* 0x000fea0003800000 */
.L_x_3016:
        /* <DEDUP_REMOVED lines=9> */
[----:B------:R-:W-:Y:S01]  /*2aec0*/  MOV R4, UR6 ;  /* 0x0000000600047c02 */ /* 0x000fe20008000f00 */
[----:B------:R-:W-:Y:S01]  /*2aed0*/  IMAD.U32 R5, RZ, RZ, UR7 ;  /* 0x00000007ff057e24 */ /* 0x000fe2000f8e00ff */
[----:B------:R-:W-:Y:S01]  /*2aee0*/  MOV R7, UR9 ;  /* 0x0000000900077c02 */ /* 0x000fe20008000f00 */
[----:B------:R-:W-:Y:S01]  /*2aef0*/  IMAD.U32 R6, RZ, RZ, UR8 ;  /* 0x00000008ff067e24 */ /* 0x000fe2000f8e00ff */
[----:B------:R-:W-:Y:S01]  /*2af00*/  MOV R8, 0x70 ;  /* 0x0000007000087802 */ /* 0x000fe20000000f00 */
[----:B-1----:R-:W-:-:S02]  /*2af10*/  IMAD.U32 R10, RZ, RZ, UR4 ;  /* 0x00000004ff0a7e24 */ /* 0x002fc4000f8e00ff */
[----:B------:R-:W-:Y:S02]  /*2af20*/  IMAD.U32 R11, RZ, RZ, UR5 ;  /* 0x00000005ff0b7e24 */ /* 0x000fe4000f8e00ff */
[----:B------:R-:W-:Y:S02]  /*2af30*/  IMAD.MOV.U32 R12, RZ, RZ, 0x1 ;  /* 0x00000001ff0c7424 */ /* 0x000fe400078e00ff */
[----:B0-----:R-:W-:-:S07]  /*2af40*/  IMAD.MOV.U32 R13, RZ, RZ, RZ ;  /* 0x000000ffff0d7224 */ /* 0x001fce00078e00ff */
[----:B------:R-:W-:-:S07]  /*2af50*/  LEPC R20, `(.L_x_3020) ;  /* 0x000000001014794e */ /* 0x000fce0000000000 */
[----:B--2---:R-:W-:Y:S05]  /*2af60*/  CALL.ABS.NOINC R2 ;  /* 0x0000000002007343 */ /* 0x004fea0003c00000 */
.L_x_3020:
[----:B------:R0:W1:Y:S01]  /*2af70*/  LDC.64 R2, c[0x4][R26] ;  /* 0x010000001a027b82 */ /* 0x0000620000000a00 */
[----:B------:R-:W-:Y:S01]  /*2af80*/  ULDC.64 UR4, c[0x4][0xa8] ;  /* 0x01002a0000047ab9 */ /* 0x000fe20000000a00 */
[----:B------:R-:W-:Y:S01]  /*2af90*/  ULDC.64 UR6, c[0x4][0xb0] ;  /* 0x01002c0000067ab9 */ /* 0x000fe20000000a00 */
[----:B------:R-:W-:Y:S01]  /*2afa0*/  ULDC.64 UR8, c[0x4][0x18] ;  /* 0x0100060000087ab9 */ /* 0x000fe20000000a00 */
[----:B------:R-:W-:Y:S01]  /*2afb0*/  MOV R4, UR4 ;  /* 0x0000000400047c02 */ /* 0x000fe20008000f00 */
[----:B------:R-:W-:Y:S01]  /*2afc0*/  IMAD.U32 R5, RZ, RZ, UR5 ;  /* 0x00000005ff057e24 */ /* 0x000fe2000f8e00ff */
[----:B------:R-:W-:Y:S01]  /*2afd0*/  MOV R7, UR7 ;  /* 0x0000000700077c02 */ /* 0x000fe20008000f00 */
[----:B------:R-:W-:Y:S01]  /*2afe0*/  IMAD.U32 R6, RZ, RZ, UR6 ;  /* 0x00000006ff067e24 */ /* 0x000fe2000f8e00ff */
[----:B------:R-:W-:Y:S01]  /*2aff0*/  MOV R8, 0x70 ;  /* 0x0000007000087802 */ /* 0x000fe20000000f00 */
[----:B------:R-:W-:Y:S02]  /*2b000*/  IMAD.U32 R10, RZ, RZ, UR8 ;  /* 0x00000008ff0a7e24 */ /* 0x000fe4000f8e00ff */
[----:B------:R-:W-:-:S02]  /*2b010*/  IMAD.U32 R11, RZ, RZ, UR9 ;  /* 0x00000009ff0b7e24 */ /* 0x000fc4000f8e00ff */
[----:B------:R-:W-:Y:S02]  /*2b020*/  IMAD.MOV.U32 R12, RZ, RZ, 0x1 ;  /* 0x00000001ff0c7424 */ /* 0x000fe400078e00ff */
[----:B0-----:R-:W-:-:S07]  /*2b030*/  IMAD.MOV.U32 R13, RZ, RZ, RZ ;  /* 0x000000ffff0d7224 */ /* 0x001fce00078e00ff */
[----:B------:R-:W-:-:S07]  /*2b040*/  LEPC R20, `(.L_x_3019) ;  /* 0x000000001014794e */ /* 0x000fce0000000000 */
[----:B-1----:R-:W-:Y:S05]  /*2b050*/  CALL.ABS.NOINC R2 ;  /* 0x0000000002007343 */ /* 0x002fea0003c00000 */
.L_x_3019:
[----:B------:R-:W-:Y:S05]  /*2b060*/  BSYNC B6 ;  /* 0x0000000000067941 */ /* 0x000fea0003800000 */
.L_x_3018:
[----:B------:R-:W2:Y:S01]  /*2b070*/  LDL R21, [R1+0xc] ;  /* 0x00000c0001157983 */ /* 0x000ea20000100800 */
[----:B------:R-:W-:Y:S01]  /*2b080*/  ULDC.64 UR4, c[0x0][0x9f8] ;  /* 0x00027e0000047ab9 */ /* 0x000fe20000000a00 */
[----:B------:R-:W0:Y:S01]  /*2b090*/  LDC R0, c[0x0][0x430] ;  /* 0x00010c00ff007b82 */ /* 0x000e220000000800 */
[----:B------:R-:W-:Y:S01]  /*2b0a0*/  ISETP.NE.U32.AND P0, PT, RZ, UR4, PT ;  /* 0x00000004ff007c0c */ /* 0x000fe2000bf05070 */
[----:B------:R-:W3:Y:S03]  /*2b0b0*/  LDL R2, [R1+0x10] ;  /* 0x0000100001027983 */ /* 0x000ee60000100800 */
[----:B------:R-:W-:Y:S01]  /*2b0c0*/  ISETP.NE.AND.EX P0, PT, RZ, UR5, PT, P0 ;  /* 0x00000005ff007c0c */ /* 0x000fe2000bf05300 */
[----:B------:R-:W4:-:S12]  /*2b0d0*/  S2R R20, SR_TID.X ;  /* 0x0000000000147919 */ /* 0x000f180000002100 */
[----:B------:R-:W-:Y:S01]  /*2b0e0*/  @P0 IADD3 R24, P1, R24, UR4, RZ ;  /* 0x0000000418180c10 */ /* 0x000fe2000ff3e0ff */
[----:B------:R-:W-:-:S03]  /*2b0f0*/  ULDC UR4, c[0x0][0x2f4] ;  /* 0x0000bd0000047ab9 */ /* 0x000fc60000000800 */
[----:B------:R-:W-:-:S05]  /*2b100*/  @P0 IADD3.X R25, R25, UR5, RZ, P1, !PT ;  /* 0x0000000519190c10 */ /* 0x000fca0008ffe4ff */
[----:B------:R-:W3:Y:S01]  /*2b110*/  @P0 LDG.E R33, desc[UR60][R24.64] ;  /* 0x0000003c18210981 */ /* 0x000ee2000c1e1900 */
[----:B----4-:R-:W-:-:S04]  /*2b120*/  LOP3.LUT R20, R20, 0x7f, RZ, 0xc0, !PT ;  /* 0x0000007f14147812 */ /* 0x010fc800078ec0ff */
[----:B------:R-:W-:Y:S02]  /*2b130*/  SHF.R.U32.HI R26, RZ, 0x3, R20 ;  /* 0x00000003ff1a7819 */ /* 0x000fe40000011614 */
[----:B------:R-:W4:Y:S01]  /*2b140*/  S2R R20, SR_TID.X ;  /* 0x0000000000147919 */ /* 0x000f220000002100 */
[----:B0-----:R-:W-:-:S13]  /*2b150*/  ISETP.NE.AND P1, PT, R0, 0x1, PT ;  /* 0x000000010000780c */ /* 0x001fda0003f25270 */
[----:B------:R-:W0:Y:S08]  /*2b160*/  @P1 LDC R7, c[0x0][0x434] ;  /* 0x00010d00ff071b82 */ /* 0x000e300000000800 */
[----:B------:R-:W1:Y:S01]  /*2b170*/  @P1 LDC R5, c[0x0][0x438] ;  /* 0x00010e00ff051b82 */ /* 0x000e620000000800 */
[----:B----4-:R-:W-:-:S04]  /*2b180*/  SHF.L.U32 R20, R20, 0x4, RZ ;  /* 0x0000000414147819 */ /* 0x010fc800000006ff */
[----:B------:R-:W-:Y:S01]  /*2b190*/  LOP3.LUT R20, R26, 0x70, R20, 0xf8, !PT ;  /* 0x000000701a147812 */ /* 0x000fe200078ef814 */
[----:B------:R-:W-:-:S04]  /*2b1a0*/  VIADD R26, R32, 0xffffffff ;  /* 0xffffffff201a7836 */ /* 0x000fc80000000000 */
[----:B------:R-:W-:Y:S01]  /*2b1b0*/  IMAD R6, R26, 0x50, R20 ;  /* 0x000000501a067824 */ /* 0x000fe200078e0214 */
[----:B------:R-:W-:Y:S02]  /*2b1c0*/  LOP3.LUT R23, R23, 0xfffffffe, RZ, 0xc0, !PT ;  /* 0xfffffffe17177812 */ /* 0x000fe400078ec0ff */
[----:B------:R-:W-:Y:S01]  /*2b1d0*/  LOP3.LUT R9, R36, 0x80, RZ, 0xfc, !PT ;  /* 0x0000008024097812 */ /* 0x000fe200078efcff */
[----:B------:R-:W-:Y:S01]  /*2b1e0*/  UMOV UR5, 0xffffffff ;  /* 0xffffffff00057882 */ /* 0x000fe20000000000 */
[----:B--2---:R-:W-:-:S04]  /*2b1f0*/  ISETP.GE.AND P0, PT, R6, R21, PT ;  /* 0x000000150600720c */ /* 0x004fc80003f06270 */
[----:B------:R-:W-:Y:S01]  /*2b200*/  ISETP.GT.U32.OR P0, PT, R20, 0x4f, P0 ;  /* 0x0000004f1400780c */ /* 0x000fe20000704470 */
[----:B---3--:R-:W-:-:S04]  /*2b210*/  IMAD.IADD R6, R6, 0x1, R2 ;  /* 0x0000000106067824 */ /* 0x008fc800078e0202 */
[----:B0-----:R-:W-:-:S08]  /*2b220*/  @P1 IMAD.HI.U32 R7, R6, R7, RZ ;  /* 0x0000000706071227 */ /* 0x001fd000078e00ff */
[----:B------:R-:W0:Y:S01]  /*2b230*/  @!P0 LDC.64 R2, c[0x0][0x428] ;  /* 0x00010a00ff028b82 */ /* 0x000e220000000a00 */
[----:B------:R-:W-:Y:S02]  /*2b240*/  MOV R4, R6 ;  /* 0x0000000600047202 */ /* 0x000fe40000000f00 */
[----:B-1----:R-:W-:-:S05]  /*2b250*/  @P1 SHF.R.U32.HI R4, RZ, R5, R7 ;  /* 0x00000005ff041219 */ /* 0x002fca0000011607 */
[----:B------:R-:W-:Y:S01]  /*2b260*/  IMAD.MOV R5, RZ, RZ, -R4 ;  /* 0x000000ffff057224 */ /* 0x000fe200078e0a04 */
[----:B------:R-:W-:-:S03]  /*2b270*/  SHF.R.S32.HI R8, RZ, 0x1f, R33 ;  /* 0x0000001fff087819 */ /* 0x000fc60000011421 */
[----:B------:R-:W-:Y:S01]  /*2b280*/  IMAD R0, R0, R5, R6 ;  /* 0x0000000500007224 */ /* 0x000fe200078e0206 */
[--C-:B------:R-:W-:Y:S01]  /*2b290*/  @!P0 SHF.R.S32.HI R5, RZ, 0x1f, R4.reuse ;  /* 0x0000001fff058819 */ /* 0x100fe20000011404 */
[-C--:B0-----:R-:W-:Y:S02]  /*2b2a0*/  @!P0 IMAD R6, R8, R2.reuse, RZ ;  /* 0x0000000208068224 */ /* 0x081fe400078e02ff */
[----:B------:R-:W-:-:S04]  /*2b2b0*/  @!P0 IMAD.WIDE.U32 R4, R33, R2, R4 ;  /* 0x0000000221048225 */ /* 0x000fc800078e0004 */
[----:B------:R-:W-:Y:S02]  /*2b2c0*/  @!P0 IMAD R6, R33, R3, R6 ;  /* 0x0000000321068224 */ /* 0x000fe400078e0206 */
[----:B------:R-:W0:Y:S02]  /*2b2d0*/  @!P0 LDC.64 R2, c[0x0][0x418] ;  /* 0x00010600ff028b82 */ /* 0x000e240000000a00 */
[----:B------:R-:W-:Y:S02]  /*2b2e0*/  @!P0 IMAD.IADD R6, R5, 0x1, R6 ;  /* 0x0000000105068824 */ /* 0x000fe400078e0206 */
[----:B------:R-:W-:Y:S01]  /*2b2f0*/  IMAD.U32 R5, RZ, RZ, UR39 ;  /* 0x00000027ff057e24 */ /* 0x000fe2000f8e00ff */
[----:B0-----:R-:W-:-:S04]  /*2b300*/  @!P0 LEA R2, P1, R4, R2, 0x2 ;  /* 0x0000000204028211 */ /* 0x001fc800078210ff */
[----:B------:R-:W-:Y:S02]  /*2b310*/  @!P0 LEA.HI.X R3, R4, R3, R6, 0x2, P1 ;  /* 0x0000000304038211 */ /* 0x000fe400008f1406 */
[----:B------:R-:W-:-:S06]  /*2b320*/  MOV R4, RZ ;  /* 0x000000ff00047202 */ /* 0x000fcc0000000f00 */
        /* <DEDUP_REMOVED lines=22> */
.L_x_3188:
[----:B------:R-:W-:Y:S01]  /*2b490*/  SHF.R.S32.HI R32, RZ, 0x1f, R18 ;  /* 0x0000001fff207819 */ /* 0x000fe20000011412 */
[----:B------:R-:W-:Y:S06]  /*2b4a0*/  @!P2 BRA `(.L_x_3022) ;  /* 0x000000000004a947 */ /* 0x000fec0003800000 */
[----:B------:R-:W-:Y:S01]  /*2b4b0*/  BPT.TRAP 0x1 ;  /* 0x000000040000795c */ /* 0x000fe20000300000 */
.L_x_3022:
        /* <DEDUP_REMOVED lines=25> */
.L_x_3189:
[----:B------:R-:W-:Y:S05]  /*2b650*/  BSYNC B0 ;  /* 0x0000000000007941 */ /* 0x000fea0003800000 */
.L_x_3023:
        /* <DEDUP_REMOVED lines=8> */
[----:B------:R-:W-:Y:S02]  /*2b6e0*/  IADD3 R3, R3, R6, RZ ;  /* 0x0000000603037210 */ /* 0x000fe40007ffe0ff */
        /* <DEDUP_REMOVED lines=10> */
[----:B-1----:R-:W-:Y:S02]  /*2b790*/  LOP3.LUT R8, R8, 0x7f, RZ, 0xc0, !PT ;  /* 0x0000007f08087812 */ /* 0x002fe400078ec0ff */
[C---:B------:R-:W-:Y:S01]  /*2b7a0*/  LEA R0, P0, R2.reuse, UR4, 0x1 ;  /* 0x0000000402007c11 */ /* 0x040fe2000f8008ff */
[----:B------:R-:W-:Y:S01]  /*2b7b0*/  UMOV UR4, 0xffffffff ;  /* 0xffffffff00047882 */ /* 0x000fe20000000000 */
[----:B------:R-:W-:Y:S02]  /*2b7c0*/  SHF.R.U32.HI R8, RZ, 0x3, R8 ;  /* 0x00000003ff087819 */ /* 0x000fe40000011608 */
[----:B------:R-:W-:Y:S01]  /*2b7d0*/  LEA.HI.X R6, R2, UR5, R6, 0x1, P0 ;  /* 0x0000000502067c11 */ /* 0x000fe200080f0c06 */
[----:B--2---:R-:W-:-:S05]  /*2b7e0*/  IMAD R4, R26, -0x50, R9 ;  /* 0xffffffb01a047824 */ /* 0x004fca00078e0209 */
[----:B------:R-:W-:-:S04]  /*2b7f0*/  IADD3 R4, -R8, R4, RZ ;  /* 0x0000000408047210 */ /* 0x000fc80007ffe1ff */
        /* <DEDUP_REMOVED lines=24> */
[----:B------:R-:W-:Y:S04]  /*2b980*/  SHFL.IDX PT, R8, R6, 0x2, 0x181f ;  /* 0x00581f0006087f89 */ /* 0x000fe800000e0000 */
[----:B------:R-:W-:Y:S04]  /*2b990*/  @P0 LDGSTS.E.BYPASS.LTC128B.128 [R21+0x24c00], desc[UR60][R2.64], !P5 ;  /* 0x24c0000002150fae */ /* 0x000fe8000e901d7c */
[----:B------:R-:W-:Y:S04]  /*2b9a0*/  @P0 LDGSTS.E.BYPASS.LTC128B.128 [R21+0x27400], desc[UR60][R2.64+0x80], !P4 ;  /* 0x2740008002150fae */ /* 0x000fe8000e101d7c */
[----:B------:R-:W-:Y:S04]  /*2b9b0*/  @P0 LDGSTS.E.BYPASS.LTC128B.128 [R21+0x29c00], desc[UR60][R2.64+0x100], !P3 ;  /* 0x29c0010002150fae */ /* 0x000fe8000d901d7c */
[----:B------:R0:W-:Y:S01]  /*2b9c0*/  @P0 LDGSTS.E.BYPASS.LTC128B.128 [R21+0x2c400], desc[UR60][R2.64+0x180], !P2 ;  /* 0x2c40018002150fae */ /* 0x0001e2000d101d7c */
[----:B------:R-:W-:-:S03]  /*2b9d0*/  ISETP.GE.AND P0, PT, R4, 0x21, PT ;  /* 0x000000210400780c */ /* 0x000fc60003f06270 */
[----:B0-----:R-:W0:Y:S10]  /*2b9e0*/  SHFL.IDX PT, R2, R0, 0x2, 0x181f ;  /* 0x00581f0000027f89 */ /* 0x001e3400000e0000 */
[----:B------:R-:W-:-:S02]  /*2b9f0*/  @P0 LEA R9, R7, R22, 0x1 ;  /* 0x0000001607090211 */ /* 0x000fc400078e08ff */
        /* <DEDUP_REMOVED lines=18> */
.L_x_3201:
        /* <DEDUP_REMOVED lines=8> */
[----:B0-----:R-:W-:-:S04]  /*2bba0*/  LEA R2, P0, R36, R0, 0x1 ;  /* 0x0000000024027211 */ /* 0x001fc800078008ff */
[----:B--2---:R-:W-:-:S05]  /*2bbb0*/  IADD3.X R3, RZ, R8, RZ, P0, !PT ;  /* 0x00000008ff037210 */ /* 0x004fca00007fe4ff */
[----:B------:R-:W-:Y:S01]  /*2bbc0*/  @!PT LDS RZ, [RZ] ;  /* 0x00000000fffff984 */ /* 0x000fe20000000800 */
[----:B------:R-:W-:Y:S01]  /*2bbd0*/  @!PT LDS RZ, [RZ] ;  /* 0x00000000fffff984 */ /* 0x000fe20000000800 */
[----:B------:R-:W-:Y:S01]  /*2bbe0*/  @!PT LDS RZ, [RZ] ;  /* 0x00000000fffff984 */ /* 0x000fe20000000800 */
[----:B------:R1:W-:Y:S04]  /*2bbf0*/  LDGSTS.E.BYPASS.LTC128B.128 [R7+0x26400], desc[UR60][R2.64], !P4 ;  /* 0x2640000002077fae */ /* 0x0003e8000e101d7c */
[----:B------:R1:W-:Y:S04]  /*2bc00*/  LDGSTS.E.BYPASS.LTC128B.128 [R7+0x28c00], desc[UR60][R2.64+0x80], !P3 ;  /* 0x28c0008002077fae */ /* 0x0003e8000d901d7c */
[----:B------:R1:W-:Y:S04]  /*2bc10*/  LDGSTS.E.BYPASS.LTC128B.128 [R7+0x2b400], desc[UR60][R2.64+0x100], !P2 ;  /* 0x2b40010002077fae */ /* 0x0003e8000d101d7c */
[----:B------:R1:W-:Y:S02]  /*2bc20*/  LDGSTS.E.BYPASS.LTC128B.128 [R7+0x2dc00], desc[UR60][R2.64+0x180], !P1 ;  /* 0x2dc0018002077fae */ /* 0x0003e4000c901d7c */
.L_x_3027:
[----:B------:R-:W-:Y:S05]  /*2bc30*/  BSYNC B0 ;  /* 0x0000000000007941 */ /* 0x000fea0003800000 */
.L_x_3026:
[----:B------:R-:W-:Y:S01]  /*2bc40*/  NOP ;  /* 0x0000000000007918 */ /* 0x000fe20000000000 */
[----:B------:R-:W-:-:S13]  /*2bc50*/  PLOP3.LUT P0, PT, PT, PT, PT, 0x80, 0x0 ;  /* 0x000000000000781c */ /* 0x000fda0003f0f070 */
.L_x_3028:
        /* <DEDUP_REMOVED lines=10> */
.L_x_3029:
        /* <DEDUP_REMOVED lines=37> */
.L_x_3031:
[----:B------:R-:W-:Y:S05]  /*2bf50*/  BSYNC B6 ;  /* 0x0000000000067941 */ /* 0x000fea0003800000 */
.L_x_3030:
[----:B------:R-:W3:Y:S01]  /*2bf60*/  LDL.LU R20, [R1+0x24] ;  /* 0x0000240001147983 */ /* 0x000ee20000300800 */
[----:B------:R-:W-:Y:S01]  /*2bf70*/  ULDC.64 UR4, c[0x0][0x2d8] ;  /* 0x0000b60000047ab9 */ /* 0x000fe20000000a00 */
[----:B------:R-:W0:Y:S02]  /*2bf80*/  LDC R7, c[0x0][0x448] ;  /* 0x00011200ff077b82 */ /* 0x000e240000000800 */
[----:B------:R-:W4:Y:S01]  /*2bf90*/  LDL.LU.64 R2, [R1+0x28] ;  /* 0x0000280001027983 */ /* 0x000f220000300a00 */
[----:B------:R-:W-:-:S03]  /*2bfa0*/  IMAD R0, R32, UR4, RZ ;  /* 0x0000000420007c24 */ /* 0x000fc6000f8e02ff */
[----:B------:R1:W5:Y:S01]  /*2bfb0*/  LDL R9, [R1+0x1c] ;  /* 0x00001c0001097983 */ /* 0x0003620000100800 */
[----:B------:R-:W-:Y:S01]  /*2bfc0*/  IMAD R0, R18, UR5, R0 ;  /* 0x0000000512007c24 */ /* 0x000fe2000f8e0200 */
[----:B0-----:R-:W-:-:S13]  /*2bfd0*/  ISETP.NE.AND P0, PT, R7, 0x1, PT ;  /* 0x000000010700780c */ /* 0x001fda0003f05270 */
[----:B------:R-:W0:Y:S01]  /*2bfe0*/  @P0 LDC R6, c[0x0][0x44c] ;  /* 0x00011300ff060b82 */ /* 0x000e220000000800 */
[C---:B------:R-:W-:Y:S02]  /*2bff0*/  LOP3.LUT R11, R36.reuse, 0x40, RZ, 0xfc, !PT ;  /* 0x00000040240b7812 */ /* 0x040fe400078efcff */
[C---:B--2---:R-:W-:Y:S02]  /*2c000*/  LOP3.LUT R8, R36.reuse, 0x80, RZ, 0xfc, !PT ;  /* 0x0000008024087812 */ /* 0x044fe400078efcff */
[----:B------:R-:W-:Y:S01]  /*2c010*/  LOP3.LUT R10, R36, 0xc0, RZ, 0xfc, !PT ;  /* 0x000000c0240a7812 */ /* 0x000fe200078efcff */
[----:B----4-:R-:W-:Y:S02]  /*2c020*/  IMAD.MOV.U32 R3, RZ, RZ, R35 ;  /* 0x000000ffff037224 */ /* 0x010fe400078e0023 */
        /* <DEDUP_REMOVED lines=8> */
[----:B------:R-:W-:Y:S02]  /*2c0b0*/  IADD3 R3, R3, R0, RZ ;  /* 0x0000000003037210 */ /* 0x000fe40007ffe0ff */
[----:B------:R-:W3:Y:S01]  /*2c0c0*/  @P0 LDC R0, c[0x0][0x450] ;  /* 0x00011400ff000b82 */ /* 0x000ee20000000800 */
[----:B--2---:R-:W-:-:S04]  /*2c0d0*/  LOP3.LUT R20, R20, 0x7f, RZ, 0xc0, !PT ;  /* 0x0000007f14147812 */ /* 0x004fc800078ec0ff */
[----:B------:R-:W-:Y:S02]  /*2c0e0*/  SHF.R.U32.HI R21, RZ, 0x3, R20 ;  /* 0x00000003ff157819 */ /* 0x000fe40000011614 */
[----:B------:R-:W2:Y:S02]  /*2c0f0*/  S2R R20, SR_TID.X ;  /* 0x0000000000147919 */ /* 0x000ea40000002100 */
[----:B--2---:R-:W-:-:S05]  /*2c100*/  IMAD.SHL.U32 R20, R20, 0x10, RZ ;  /* 0x0000001014147824 */ /* 0x004fca00078e00ff */
[----:B------:R-:W-:-:S05]  /*2c110*/  LOP3.LUT R20, R21, 0x70, R20, 0xf8, !PT ;  /* 0x0000007015147812 */ /* 0x000fca00078ef814 */
[----:B------:R-:W-:-:S04]  /*2c120*/  IMAD R5, R17, 0x80, R20 ;  /* 0x0000008011057824 */ /* 0x000fc800078e0214 */
[----:B0-----:R-:W-:Y:S01]  /*2c130*/  @P0 IMAD.HI.U32 R6, R5, R6, RZ ;  /* 0x0000000605060227 */ /* 0x001fe200078e00ff */
[----:B------:R-:W-:-:S04]  /*2c140*/  MOV R4, R5 ;  /* 0x0000000500047202 */ /* 0x000fc80000000f00 */
[----:B---3--:R-:W-:Y:S01]  /*2c150*/  @P0 SHF.R.U32.HI R4, RZ, R0, R6 ;  /* 0x00000000ff040219 */ /* 0x008fe20000011606 */
        /* <DEDUP_REMOVED lines=15> */
[----:B------:R-:W-:Y:S01]  /*2c250*/  ULDC UR4, c[0x0][0x2b8] ;  /* 0x0000ae0000047ab9 */ /* 0x000fe20000000800 */
[----:B------:R-:W-:Y:S02]  /*2c260*/  IADD3 R0, R3, R5, RZ ;  /* 0x0000000503007210 */ /* 0x000fe40007ffe0ff */
[----:B0-----:R-:W-:Y:S02]  /*2c270*/  LOP3.LUT R20, R20, 0x7f, RZ, 0xc0, !PT ;  /* 0x0000007f14147812 */ /* 0x001fe400078ec0ff */
[----:B------:R-:W-:Y:S01]  /*2c280*/  LEA.HI.X R0, R2, UR5, R0, 0x1, P0 ;  /* 0x0000000502007c11 */ /* 0x000fe200080f0c00 */
[----:B------:R-:W-:Y:S01]  /*2c290*/  UMOV UR5, 0xffffffff ;  /* 0xffffffff00057882 */ /* 0x000fe20000000000 */
[----:B------:R-:W-:-:S02]  /*2c2a0*/  ISETP.GE.AND P4, PT, R36, UR4, PT ;  /* 0x0000000424007c0c */ /* 0x000fc4000bf86270 */
[----:B------:R-:W-:Y:S02]  /*2c2b0*/  ISETP.GE.AND P3, PT, R11, UR4, PT ;  /* 0x000000040b007c0c */ /* 0x000fe4000bf66270 */
[----:B------:R-:W-:Y:S02]  /*2c2c0*/  ISETP.GE.AND P2, PT, R8, UR4, PT ;  /* 0x0000000408007c0c */ /* 0x000fe4000bf46270 */
[----:B------:R-:W-:Y:S02]  /*2c2d0*/  ISETP.GE.AND P1, PT, R10, UR4, PT ;  /* 0x000000040a007c0c */ /* 0x000fe4000bf26270 */
[----:B------:R-:W-:Y:S01]  /*2c2e0*/  SHF.R.U32.HI R8, RZ, 0x3, R20 ;  /* 0x00000003ff087819 */ /* 0x000fe20000011614 */
[----:B-1----:R-:W-:Y:S10]  /*2c2f0*/  BRA.DIV UR5, `(.L_x_3032) ;  /* 0x0000005a052c7947 */ /* 0x002ff4000b800000 */
[----:B------:R-:W0:Y:S01]  /*2c300*/  SHFL.IDX PT, R3, R4, RZ, 0x181f ;  /* 0x00181fff04037589 */ /* 0x000e2200000e0000 */
[----:B-----5:R-:W-:Y:S02]  /*2c310*/  IMAD R5, R9, R7, RZ ;  /* 0x0000000709057224 */ /* 0x020fe400078e02ff */
[----:B------:R-:W-:Y:S01]  /*2c320*/  IMAD R17, R17, 0x80, R8 ;  /* 0x0000008011117824 */ /* 0x000fe200078e0208 */
        /* <DEDUP_REMOVED lines=77> */
[----:B------:R0:W1:Y:S01]  /*2c800*/  SHFL.IDX PT, R6, R0, 0x7, 0x181f ;  /* 0x00f81f0000067f89 */ /* 0x00006200000e0000 */
[----:B------:R-:W-:-:S05]  /*2c810*/  @!P0 MOV R3, R7 ;  /* 0x0000000700038202 */ /* 0x000fca0000000f00 */
[----:B------:R0:W-:Y:S04]  /*2c820*/  @!P0 LDGSTS.E.BYPASS.LTC128B.128 [R37+0x17400], desc[UR60][R2.64], !P4 ;  /* 0x1740000002258fae */ /* 0x0001e8000e101d7c */
[----:B------:R0:W-:Y:S04]  /*2c830*/  @!P0 LDGSTS.E.BYPASS.LTC128B.128 [R37+0x1b400], desc[UR60][R2.64+0x80], !P3 ;  /* 0x1b40008002258fae */ /* 0x0001e8000d901d7c */
[----:B------:R0:W-:Y:S04]  /*2c840*/  @!P0 LDGSTS.E.BYPASS.LTC128B.128 [R37+0x1f400], desc[UR60][R2.64+0x100], !P2 ;  /* 0x1f40010002258fae */ /* 0x0001e8000d101d7c */
[----:B------:R0:W-:Y:S02]  /*2c850*/  @!P0 LDGSTS.E.BYPASS.LTC128B.128 [R37+0x23400], desc[UR60][R2.64+0x180], !P1 ;  /* 0x2340018002258fae */ /* 0x0001e4000c901d7c */
.L_x_3218:
        /* <DEDUP_REMOVED lines=13> */
.L_x_3034:
[----:B------:R-:W-:Y:S05]  /*2c930*/  BSYNC B0 ;  /* 0x0000000000007941 */ /* 0x000fea0003800000 */
.L_x_3033:
[----:B------:R-:W-:Y:S01]  /*2c940*/  NOP ;  /* 0x0000000000007918 */ /* 0x000fe20000000000 */
[----:B------:R-:W-:-:S13]  /*2c950*/  PLOP3.LUT P0, PT, PT, PT, PT, 0x80, 0x0 ;  /* 0x000000000000781c */ /* 0x000fda0003f0f070 */
.L_x_3035:
        /* <DEDUP_REMOVED lines=18> */
.L_x_3219:
[----:B------:R-:W-:Y:S05]  /*2ca80*/  BSYNC B0 ;  /* 0x0000000000007941 */ /* 0x000fea0003800000 */
.L_x_3036:
[----:B------:R-:W2:Y:S01]  /*2ca90*/  LDL R0, [R1+0x20] ;  /* 0x0000200001007983 */ /* 0x000ea20000100800 */
[----:B------:R-:W-:Y:S01]  /*2caa0*/  BSSY B0, `(.L_x_3038) ;  /* 0x0000117000007945 */ /* 0x000fe20003800000 */
[----:B--2---:R-:W-:-:S13]  /*2cab0*/  ISETP.GE.AND P0, PT, R0, 0x2, PT ;  /* 0x000000020000780c */ /* 0x004fda0003f06270 */
[----:B------:R-:W-:Y:S05]  /*2cac0*/  @!P0 BRA `(.L_x_3039) ;  /* 0x0000001000508947 */ /* 0x000fea0003800000 */
[C---:B------:R-:W-:Y:S01]  /*2cad0*/  LOP3.LUT R5, R36.reuse, 0x40, RZ, 0xfc, !PT ;  /* 0x0000004024057812 */ /* 0x040fe200078efcff */
[----:B------:R-:W-:Y:S01]  /*2cae0*/  ULDC UR4, c[0x0][0x2f4] ;  /* 0x0000bd0000047ab9 */ /* 0x000fe20000000800 */
[----:B------:R-:W-:Y:S01]  /*2caf0*/  LOP3.LUT R4, R36, 0x80, RZ, 0xfc, !PT ;  /* 0x0000008024047812 */ /* 0x000fe200078efcff */
[----:B------:R-:W-:Y:S01]  /*2cb00*/  VIADD R0, R0, 0xfffffffe ;  /* 0xfffffffe00007836 */ /* 0x000fe20000000000 */
[C---:B------:R-:W-:Y:S01]  /*2cb10*/  LOP3.LUT R2, R36.reuse, 0xc0, RZ, 0xfc, !PT ;  /* 0x000000c024027812 */ /* 0x040fe200078efcff */
[----:B------:R-:W-:Y:S01]  /*2cb20*/  IMAD.MOV.U32 R7, RZ, RZ, R27 ;  /* 0x000000ffff077224 */ /* 0x000fe200078e001b */
[----:B------:R-:W-:Y:S01]  /*2cb30*/  MOV R17, R29 ;  /* 0x0000001d00117202 */ /* 0x000fe20000000f00 */
[----:B------:R-:W-:Y:S01]  /*2cb40*/  IMAD.MOV.U32 R31, RZ, RZ, R26 ;  /* 0x000000ffff1f7224 */ /* 0x000fe200078e001a */
[----:B------:R-:W-:Y:S02]  /*2cb50*/  ISETP.GE.AND P4, PT, R36, UR4, PT ;  /* 0x0000000424007c0c */ /* 0x000fe4000bf86270 */
[----:B------:R-:W-:-:S02]  /*2cb60*/  ISETP.GE.AND P3, PT, R5, UR4, PT ;  /* 0x0000000405007c0c */ /* 0x000fc4000bf66270 */
[----:B------:R-:W-:Y:S02]  /*2cb70*/  ISETP.GE.AND P2, PT, R4, UR4, PT ;  /* 0x0000000404007c0c */ /* 0x000fe4000bf46270 */
[----:B------:R-:W-:-:S13]  /*2cb80*/  ISETP.GE.AND P1, PT, R2, UR4, PT ;  /* 0x0000000402007c0c */ /* 0x000fda000bf26270 */
.L_x_3052:
[----:B------:R-:W1:Y:S01]  /*2cb90*/  LDL R5, [R1+0x10] ;  /* 0x0000100001057983 */ /* 0x000e620000100800 */
[----:B------:R-:W2:Y:S03]  /*2cba0*/  LDC R11, c[0x0][0x430] ;  /* 0x00010c00ff0b7b82 */ /* 0x000ea60000000800 */
[----:B------:R-:W3:Y:S01]  /*2cbb0*/  LDL R8, [R1+0x14] ;  /* 0x0000140001087983 */ /* 0x000ee20000100800 */
[----:B------:R-:W4:Y:S01]  /*2cbc0*/  S2R R2, SR_TID.X ;  /* 0x0000000000027919 */ /* 0x000f220000002100 */
[----:B------:R-:W4:Y:S01]  /*2cbd0*/  S2R R4, SR_TID.X ;  /* 0x0000000000047919 */ /* 0x000f220000002100 */
[----:B--2---:R-:W-:-:S13]  /*2cbe0*/  ISETP.NE.AND P0, PT, R11, 0x1, PT ;  /* 0x000000010b00780c */ /* 0x004fda0003f05270 */
[----:B0-----:R-:W0:Y:S01]  /*2cbf0*/  @P0 LDC R3, c[0x0][0x434] ;  /* 0x00010d00ff030b82 */ /* 0x001e220000000800 */
[----:B----4-:R-:W-:-:S04]  /*2cc00*/  LOP3.LUT R2, R2, 0x7f, RZ, 0xc0, !PT ;  /* 0x0000007f02027812 */ /* 0x010fc800078ec0ff */
[----:B------:R-:W-:Y:S02]  /*2cc10*/  SHF.R.U32.HI R2, RZ, 0x3, R2 ;  /* 0x00000003ff027819 */ /* 0x000fe40000011602 */
[----:B------:R-:W-:-:S04]  /*2cc20*/  SHF.L.U32 R4, R4, 0x4, RZ ;  /* 0x0000000404047819 */ /* 0x000fc800000006ff */
[----:B------:R-:W-:Y:S02]  /*2cc30*/  LOP3.LUT R4, R2, 0x70, R4, 0xf8, !PT ;  /* 0x0000007002047812 */ /* 0x000fe400078ef804 */
[----:B------:R-:W2:Y:S02]  /*2cc40*/  @P0 LDC R2, c[0x0][0x438] ;  /* 0x00010e00ff020b82 */ /* 0x000ea40000000800 */
[----:B------:R-:W-:Y:S01]  /*2cc50*/  ISETP.GT.U32.AND P6, PT, R4, 0x4f, PT ;  /* 0x0000004f0400780c */ /* 0x000fe20003fc4070 */
[----:B-1----:R-:W-:-:S04]  /*2cc60*/  IMAD R6, R0, 0x50, R5 ;  /* 0x0000005000067824 */ /* 0x002fc800078e0205 */
[----:B------:R-:W-:-:S08]  /*2cc70*/  IMAD.IADD R6, R4, 0x1, R6 ;  /* 0x0000000104067824 */ /* 0x000fd000078e0206 */
[----:B------:R-:W1:Y:S01]  /*2cc80*/  @!P6 LDC.64 R4, c[0x0][0x428] ;  /* 0x00010a00ff04eb82 */ /* 0x000e620000000a00 */
[----:B0-----:R-:W-:-:S04]  /*2cc90*/  @P0 IMAD.HI.U32 R3, R6, R3, RZ ;  /* 0x0000000306030227 */ /* 0x001fc800078e00ff */
[----:B------:R-:W-:Y:S01]  /*2cca0*/  IMAD.MOV.U32 R10, RZ, RZ, R6 ;  /* 0x000000ffff0a7224 */ /* 0x000fe200078e0006 */
[----:B--2---:R-:W-:-:S04]  /*2ccb0*/  @P0 SHF.R.U32.HI R10, RZ, R2, R3 ;  /* 0x00000002ff0a0219 */ /* 0x004fc80000011603 */
[----:B------:R-:W-:Y:S02]  /*2ccc0*/  @!P6 SHF.R.S32.HI R3, RZ, 0x1f, R10 ;  /* 0x0000001fff03e819 */ /* 0x000fe4000001140a */
[----:B------:R-:W-:-:S05]  /*2ccd0*/  @!P6 MOV R2, R10 ;  /* 0x0000000a0002e202 */ /* 0x000fca0000000f00 */
[----:B-1----:R-:W-:-:S04]  /*2cce0*/  @!P6 IMAD.WIDE.U32 R2, R33, R4, R2 ;  /* 0x000000042102e225 */ /* 0x002fc800078e0002 */
[----:B---3--:R-:W-:Y:S02]  /*2ccf0*/  @!P6 IMAD R4, R8, R4, RZ ;  /* 0x000000040804e224 */ /* 0x008fe400078e02ff */
[----:B------:R-:W0:Y:S02]  /*2cd00*/  @!P6 LDC.64 R8, c[0x0][0x418] ;  /* 0x00010600ff08eb82 */ /* 0x000e240000000a00 */
[----:B------:R-:W-:-:S04]  /*2cd10*/  @!P6 IMAD R5, R33, R5, R4 ;  /* 0x000000052105e224 */ /* 0x000fc800078e0204 */
[----:B------:R-:W-:Y:S02]  /*2cd20*/  @!P6 IMAD.IADD R3, R5, 0x1, R3 ;  /* 0x000000010503e824 */ /* 0x000fe400078e0203 */
[----:B------:R-:W-:Y:S01]  /*2cd30*/  IMAD.MOV.U32 R4, RZ, RZ, RZ ;  /* 0x000000ffff047224 */ /* 0x000fe200078e00ff */
[----:B0-----:R-:W-:-:S04]  /*2cd40*/  @!P6 LEA R8, P0, R2, R8, 0x2 ;  /* 0x000000080208e211 */ /* 0x001fc800078010ff */
[----:B------:R-:W-:-:S05]  /*2cd50*/  @!P6 LEA.HI.X R9, R2, R9, R3, 0x2, P0 ;  /* 0x000000090209e211 */ /* 0x000fca00000f1403 */
[----:B------:R0:W5:Y:S01]  /*2cd60*/  @!P6 LDG.E R4, desc[UR60][R8.64] ;  /* 0x0000003c0804e981 */ /* 0x000162000c1e1900 */
[----:B------:R-:W-:Y:S02]  /*2cd70*/  LOP3.LUT P5, RZ, R23, 0x20, RZ, 0xc0, !PT ;  /* 0x0000002017ff7812 */ /* 0x000fe400078ac0ff */
[----:B------:R-:W-:-:S04]  /*2cd80*/  IADD3 R27, R7, 0x1, RZ ;  /* 0x00000001071b7810 */ /* 0x000fc80007ffe0ff */
[----:B------:R-:W-:Y:S01]  /*2cd90*/  ISETP.NE.AND P0, PT, R27, 0x2, PT ;  /* 0x000000021b00780c */ /* 0x000fe20003f05270 */
[----:B------:R-:W-:Y:S01]  /*2cda0*/  IMAD.MOV R5, RZ, RZ, -R10 ;  /* 0x000000ffff057224 */ /* 0x000fe200078e0a0a */
[----:B------:R-:W-:Y:S05]  /*2cdb0*/  YIELD ;  /* 0x0000000000007946 */ /* 0x000fea0003800000 */
[----:B------:R-:W-:Y:S01]  /*2cdc0*/  SEL R29, RZ, 0x1, P0 ;  /* 0x00000001ff1d7807 */ /* 0x000fe20000000000 */
[----:B------:R-:W-:Y:S01]  /*2cdd0*/  IMAD R5, R11, R5, R6 ;  /* 0x000000050b057224 */ /* 0x000fe200078e0206 */
[----:B------:R-:W-:Y:S01]  /*2cde0*/  SEL R27, R27, RZ, P0 ;  /* 0x000000ff1b1b7207 */ /* 0x000fe20000000000 */
[----:B------:R-:W-:Y:S01]  /*2cdf0*/  IMAD.MOV.U32 R26, RZ, RZ, R0 ;  /* 0x000000ffff1a7224 */ /* 0x000fe200078e0000 */
[----:B------:R-:W-:Y:S01]  /*2ce00*/  LOP3.LUT R29, R17, R29, RZ, 0x3c, !PT ;  /* 0x0000001d111d7212 */ /* 0x000fe200078e3cff */
[----:B0-----:R-:W-:Y:S06]  /*2ce10*/  @!P5 BRA `(.L_x_3040) ;  /* 0x000000000004d947 */ /* 0x001fec0003800000 */
[----:B------:R-:W-:Y:S01]  /*2ce20*/  BPT.TRAP 0x1 ;  /* 0x000000040000795c */ /* 0x000fe20000300000 */
.L_x_3040:
[----:B------:R-:W-:Y:S01]  /*2ce30*/  LEA R6, R27, R22, 0x3 ;  /* 0x000000161b067211 */ /* 0x000fe200078e18ff */
[----:B------:R-:W-:Y:S01]  /*2ce40*/  BSSY B1, `(.L_x_3041) ;  /* 0x0000004000017945 */ /* 0x000fe20003800000 */
[----:B------:R-:W-:-:S04]  /*2ce50*/  SHF.L.U32 R3, R29, 0x1f, RZ ;  /* 0x0000001f1d037819 */ /* 0x000fc800000006ff */
[----:B------:R-:W0:Y:S02]  /*2ce60*/  SYNCS.PHASECHK.TRANS64.TRYWAIT P0, [R6+URZ+0x38840], R3 ;  /* 0x03884003060075a7 */ /* 0x000e24000800017f */
[----:B0-----:R-:W-:Y:S05]  /*2ce70*/  @!P0 BRA `(.L_x_3042) ;  /* 0x0000005800348947 */ /* 0x001fea0003800000 */
.L_x_3220:
[----:B------:R-:W-:Y:S05]  /*2ce80*/  BSYNC B1 ;  /* 0x0000000000017941 */ /* 0x000fea0003800000 */
.L_x_3041:
        /* <DEDUP_REMOVED lines=69> */
.L_x_3232:
        /* <DEDUP_REMOVED lines=17> */
.L_x_3044:
        /* <DEDUP_REMOVED lines=10> */
.L_x_3045:
[----:B------:R2:W-:Y:S01]  /*2d490*/  SYNCS.ARRIVE.TRANS64.A1T0 RZ, [R6+URZ+0x38830], RZ ;  /* 0x038830ff06ff79a7 */ /* 0x0005e2000810003f */
[----:B------:R-:W-:Y:S05]  /*2d4a0*/  @!P6 BRA `(.L_x_3046) ;  /* 0x000000000004e947 */ /* 0x000fea0003800000 */
[----:B------:R-:W-:Y:S01]  /*2d4b0*/  BPT.TRAP 0x1 ;  /* 0x000000040000795c */ /* 0x000fe20000300000 */
.L_x_3046:
[----:B-1----:R-:W-:Y:S01]  /*2d4c0*/  SHF.L.U32 R2, R17, 0x1f, RZ ;  /* 0x0000001f11027819 */ /* 0x002fe200000006ff */
[----:B--2---:R-:W-:Y:S01]  /*2d4d0*/  IMAD R6, R7, 0x8, R22 ;  /* 0x0000000807067824 */ /* 0x004fe200078e0216 */
[----:B------:R-:W-:Y:S03]  /*2d4e0*/  BSSY B1, `(.L_x_3047) ;  /* 0x0000003000017945 */ /* 0x000fe60003800000 */
[----:B------:R-:W1:Y:S02]  /*2d4f0*/  SYNCS.PHASECHK.TRANS64.TRYWAIT P0, [R6+URZ+0x38860], R2 ;  /* 0x03886002060075a7 */ /* 0x000e64000800017f */
[----:B-1----:R-:W-:Y:S05]  /*2d500*/  @!P0 BRA `(.L_x_3048) ;  /* 0x0000005800688947 */ /* 0x002fea0003800000 */
.L_x_3233:
[----:B------:R-:W-:Y:S05]  /*2d510*/  BSYNC B1 ;  /* 0x0000000000017941 */ /* 0x000fea0003800000 */
.L_x_3047:
        /* <DEDUP_REMOVED lines=61> */
.L_x_3245:
[----:B-1----:R-:W-:Y:S01]  /*2d8f0*/  IADD3 R2, P0, R2, R0, RZ ;  /* 0x0000000002027210 */ /* 0x002fe20007f1e0ff */
[----:B------:R-:W-:Y:S02]  /*2d900*/  ULDC.64 UR4, c[0x0][0x328] ;  /* 0x0000ca0000047ab9 */ /* 0x000fe40000000a00 */
[----:B------:R-:W-:Y:S01]  /*2d910*/  IMAD R20, R20, UR4, RZ ;  /* 0x0000000414147c24 */ /* 0x000fe2000f8e02ff */
[----:B------:R-:W-:Y:S02]  /*2d920*/  IADD3.X R3, RZ, R25, RZ, P0, !PT ;  /* 0x00000019ff037210 */ /* 0x000fe400007fe4ff */
        /* <DEDUP_REMOVED lines=13> */
[----:B-1----:R-:W-:Y:S01]  /*2da00*/  IMAD.WIDE.U32 R2, R5, UR4, RZ ;  /* 0x0000000405027c25 */ /* 0x002fe2000f8e00ff */
        /* <DEDUP_REMOVED lines=15> */
.L_x_3050:
        /* <DEDUP_REMOVED lines=10> */
.L_x_3051:
[C---:B------:R-:W-:Y:S01]  /*2dba0*/  ISETP.GT.AND P0, PT, R26.reuse, RZ, PT ;  /* 0x000000ff1a00720c */ /* 0x040fe20003f04270 */
[----:B------:R2:W-:Y:S01]  /*2dbb0*/  SYNCS.ARRIVE.TRANS64.A1T0 RZ, [R6+URZ+0x38850], RZ ;  /* 0x038850ff06ff79a7 */ /* 0x0005e2000810003f */
[----:B------:R-:W-:Y:S01]  /*2dbc0*/  VIADD R0, R26, 0xffffffff ;  /* 0xffffffff1a007836 */ /* 0x000fe20000000000 */
[----:B------:R-:W-:Y:S01]  /*2dbd0*/  MOV R7, R27 ;  /* 0x0000001b00077202 */ /* 0x000fe20000000f00 */
[----:B------:R-:W-:Y:S02]  /*2dbe0*/  IMAD.MOV.U32 R17, RZ, RZ, R29 ;  /* 0x000000ffff117224 */ /* 0x000fe400078e001d */
[----:B------:R-:W-:-:S07]  /*2dbf0*/  IMAD.MOV.U32 R31, RZ, RZ, R26 ;  /* 0x000000ffff1f7224 */ /* 0x000fce00078e001a */
[----:B--2---:R-:W-:Y:S05]  /*2dc00*/  @P0 BRA `(.L_x_3052) ;  /* 0xffffffec00e00947 */ /* 0x004fea000383ffff */
.L_x_3039:
[----:B------:R-:W-:Y:S05]  /*2dc10*/  BSYNC B0 ;  /* 0x0000000000007941 */ /* 0x000fea0003800000 */
.L_x_3038:
        /* <DEDUP_REMOVED lines=17> */
.L_x_3054:
[----:B------:R-:W-:Y:S05]  /*2dd30*/  BSYNC B0 ;  /* 0x0000000000007941 */ /* 0x000fea0003800000 */
.L_x_3053:
[----:B------:R-:W-:-:S13]  /*2dd40*/  LOP3.LUT P0, RZ, R23, 0x20, RZ, 0xc0, !PT ;  /* 0x0000002017ff7812 */ /* 0x000fda000780c0ff */
[----:B------:R-:W-:Y:S05]  /*2dd50*/  @!P0 BRA `(.L_x_3055) ;  /* 0x0000000000048947 */ /* 0x000fea0003800000 */
[----:B------:R-:W-:Y:S01]  /*2dd60*/  BPT.TRAP 0x1 ;  /* 0x000000040000795c */ /* 0x000fe20000300000 */
.L_x_3055:
[----:B------:R-:W2:Y:S01]  /*2dd70*/  LDL.LU R0, [R1+0xc] ;  /* 0x00000c0001007983 */ /* 0x000ea20000300800 */
[----:B------:R-:W-:Y:S01]  /*2dd80*/  IMAD R4, R27, 0x8, R22 ;  /* 0x000000081b047824 */ /* 0x000fe200078e0216 */
[----:B0-----:R-:W-:Y:S01]  /*2dd90*/  SHF.L.U32 R3, R29, 0x1f, RZ ;  /* 0x0000001f1d037819 */ /* 0x001fe200000006ff */
[----:B------:R-:W-:Y:S03]  /*2dda0*/  BSSY B0, `(.L_x_3056) ;  /* 0x0000004000007945 */ /* 0x000fe60003800000 */
[----:B------:R-:W0:Y:S01]  /*2ddb0*/  SYNCS.PHASECHK.TRANS64.TRYWAIT P0, [R4+URZ+0x38860], R3 ;  /* 0x03886003040075a7 */ /* 0x000e22000800017f */
[----:B--2---:R-:W-:Y:S01]  /*2ddc0*/  IMAD R5, R26, -0x50, R0 ;  /* 0xffffffb01a057824 */ /* 0x004fe200078e0200 */
[----:B0-----:R-:W-:Y:S06]  /*2ddd0*/  @!P0 BRA `(.L_x_3057) ;  /* 0x0000005800248947 */ /* 0x001fec0003800000 */
.L_x_3246:
[----:B------:R-:W-:Y:S05]  /*2dde0*/  BSYNC B0 ;  /* 0x0000000000007941 */ /* 0x000fea0003800000 */
.L_x_3056:
[----:B------:R-:W2:Y:S01]  /*2ddf0*/  S2R R0, SR_TID.X ;  /* 0x0000000000007919 */ /* 0x000ea20000002100 */
[----:B------:R-:W-:Y:S01]  /*2de00*/  UMOV UR4, 0xffffffff ;  /* 0xffffffff00047882 */ /* 0x000fe20000000000 */
[----:B------:R-:W-:Y:S01]  /*2de10*/  IMAD R7, R27, 0x5000, R34 ;  /* 0x000050001b077824 */ /* 0x000fe200078e0222 */
        /* <DEDUP_REMOVED lines=10> */
[----:B------:R-:W-:Y:S01]  /*2dec0*/  IMAD R0, R7, 0x2, R22 ;  /* 0x0000000207007824 */ /* 0x000fe200078e0216 */
[----:B------:R-:W-:Y:S02]  /*2ded0*/  ISETP.LT.OR P4, PT, R5, 0x1, P3 ;  /* 0x000000010500780c */ /* 0x000fe40001f81670 */
[----:B------:R-:W-:Y:S02]  /*2dee0*/  ISETP.GE.AND P2, PT, R2, UR4, PT ;  /* 0x0000000402007c0c */ /* 0x000fe4000bf46270 */
[----:B------:R-:W-:-:S04]  /*2def0*/  LOP3.LUT R2, R36, 0x80, RZ, 0xfc, !PT ;  /* 0x0000008024027812 */ /* 0x000fc800078efcff */
[----:B------:R-:W-:Y:S02]  /*2df00*/  ISETP.GE.AND P1, PT, R2, UR4, PT ;  /* 0x0000000402007c0c */ /* 0x000fe4000bf26270 */
[----:B------:R-:W-:Y:S02]  /*2df10*/  LOP3.LUT R2, R36, 0xc0, RZ, 0xfc, !PT ;  /* 0x000000c024027812 */ /* 0x000fe400078efcff */
[----:B-1----:R-:W-:Y:S02]  /*2df20*/  IADD3 R6, P0, R14, R8, RZ ;  /* 0x000000080e067210 */ /* 0x002fe40007f1e0ff */
[----:B------:R-:W1:Y:S02]  /*2df30*/  SHFL.IDX PT, R14, R24, 0x1, 0x181f ;  /* 0x00381f00180e7f89 */ /* 0x000e6400000e0000 */
[----:B0-----:R-:W-:Y:S02]  /*2df40*/  IADD3.X R7, RZ, R3, RZ, P0, !PT ;  /* 0x00000003ff077210 */ /* 0x001fe400007fe4ff */
        /* <DEDUP_REMOVED lines=45> */
.L_x_3258:
        /* <DEDUP_REMOVED lines=15> */
.L_x_3059:
        /* <DEDUP_REMOVED lines=10> */
.L_x_3060:
[----:B------:R1:W-:Y:S01]  /*2e3b0*/  SYNCS.ARRIVE.TRANS64.A1T0 RZ, [R4+URZ+0x38850], RZ ;  /* 0x038850ff04ff79a7 */ /* 0x0003e2000810003f */
[----:B------:R-:W-:-:S05]  /*2e3c0*/  VIADD R27, R27, 0x1 ;  /* 0x000000011b1b7836 */ /* 0x000fca0000000000 */
[----:B------:R-:W-:-:S04]  /*2e3d0*/  ISETP.NE.AND P0, PT, R27, 0x2, PT ;  /* 0x000000021b00780c */ /* 0x000fc80003f05270 */
[----:B0-----:R-:W-:Y:S02]  /*2e3e0*/  SEL R0, RZ, 0x1, P0 ;  /* 0x00000001ff007807 */ /* 0x001fe40000000000 */
[----:B------:R-:W-:Y:S02]  /*2e3f0*/  SEL R27, R27, RZ, P0 ;  /* 0x000000ff1b1b7207 */ /* 0x000fe40000000000 */
[----:B-1----:R-:W-:-:S07]  /*2e400*/  LOP3.LUT R29, R29, R0, RZ, 0x3c, !PT ;  /* 0x000000001d1d7212 */ /* 0x002fce00078e3cff */
.L_x_3015:
[----:B------:R-:W-:Y:S05]  /*2e410*/  BSYNC B7 ;  /* 0x0000000000077941 */ /* 0x000fea0003800000 */
.L_x_3013:
        /* <DEDUP_REMOVED lines=8> */
[----:B------:R2:W3:Y:S01]  /*2e4a0*/  LDS.128 R16, [R22+0x388d0] ;  /* 0x0388d00016107984 */ /* 0x0004e20000000c00 */
[----:B------:R-:W-:Y:S06]  /*2e4b0*/  BAR.ARV 0x4, 0x180 ;  /* 0x0106000000007b1d */ /* 0x000fec0000002000 */
[----:B------:R-:W-:Y:S05]  /*2e4c0*/  BRA `(.L_x_3062) ;  /* 0x0000000800cc7947 */ /* 0x000fea0003800000 */
.L_x_3061:
        /* <DEDUP_REMOVED lines=16> */
[----:B------:R-:W-:Y:S01]  /*2e5d0*/  ISETP.GE.U32.AND P5, PT, R7, 0x10, PT ;  /* 0x000000100700780c */ /* 0x000fe20003fa6070 */
[----:B------:R-:W-:Y:S01]  /*2e5e0*/  SHFL.IDX PT, R4, R16, 0x1, 0x1f ;  /* 0x00201f0010047f89 */ /* 0x000fe200000e0000 */
[----:B--2---:R-:W-:-:S02]  /*2e5f0*/  @!P1 MOV R17, R2 ;  /* 0x0000000200119202 */ /* 0x004fc40000000f00 */
[----:B------:R-:W-:-:S03]  /*2e600*/  ISETP.NE.AND P1, PT, R7, RZ, PT ;  /* 0x000000ff0700720c */ /* 0x000fc60003f25270 */
        /* <DEDUP_REMOVED lines=15> */
[----:B------:R0:W2:Y:S02]  /*2e700*/  SHFL.IDX PT, R14, R2, 0x1f, 0x1f ;  /* 0x03e01f00020e7f89 */ /* 0x0000a400000e0000 */
.L_x_3268:
[----:B------:R-:W-:Y:S02]  /*2e710*/  ULDC UR4, c[0x0][0xc38] ;  /* 0x00030e0000047ab9 */ /* 0x000fe40000000800 */
[----:B------:R-:W-:-:S05]  /*2e720*/  MOV R5, UR4 ;  /* 0x0000000400057c02 */ /* 0x000fca0008000f00 */
[----:B--2---:R-:W-:-:S04]  /*2e730*/  IMAD R14, R14, R5, RZ ;  /* 0x000000050e0e7224 */ /* 0x004fc800078e02ff */
[----:B------:R-:W-:-:S05]  /*2e740*/  IMAD.IADD R7, R4, 0x1, R14 ;  /* 0x0000000104077824 */ /* 0x000fca00078e020e */
[----:B------:R-:W-:-:S13]  /*2e750*/  ISETP.GT.AND P6, PT, R7, R0, PT ;  /* 0x000000000700720c */ /* 0x000fda0003fc4270 */
[----:B------:R-:W-:Y:S05]  /*2e760*/  @P6 BRA `(.L_x_3064) ;  /* 0x00000000009c6947 */ /* 0x000fea0003800000 */
.L_x_3069:
[----:B0-----:R-:W0:Y:S01]  /*2e770*/  LDC R2, c[0x0][0xc3c] ;  /* 0x00030f00ff027b82 */ /* 0x001e220000000800 */
[----:B------:R-:W-:-:S05]  /*2e780*/  VIADD R19, R19, 0x1f ;  /* 0x0000001f13137836 */ /* 0x000fca0000000000 */
[----:B0-----:R-:W-:-:S13]  /*2e790*/  ISETP.GE.AND P6, PT, R19, R2, PT ;  /* 0x000000021300720c */ /* 0x001fda0003fc6270 */
[----:B------:R-:W-:Y:S05]  /*2e7a0*/  @P6 BRA `(.L_x_3065) ;  /* 0x0000000400d06947 */ /* 0x000fea0003800000 */
[----:B------:R-:W0:Y:S01]  /*2e7b0*/  S2R R3, SR_TID.X ;  /* 0x0000000000037919 */ /* 0x000e220000002100 */
[----:B------:R-:W-:Y:S01]  /*2e7c0*/  BSSY B0, `(.L_x_3066) ;  /* 0x0000009000007945 */ /* 0x000fe20003800000 */
[----:B------:R-:W-:Y:S01]  /*2e7d0*/  IMAD.MOV.U32 R17, RZ, RZ, RZ ;  /* 0x000000ffff117224 */ /* 0x000fe200078e00ff */
[----:B0-----:R-:W-:-:S04]  /*2e7e0*/  LOP3.LUT R3, R3, 0x1f, RZ, 0xc0, !PT ;  /* 0x0000001f03037812 */ /* 0x001fc800078ec0ff */
[----:B------:R-:W-:-:S04]  /*2e7f0*/  IADD3 R5, R19, R3, RZ ;  /* 0x0000000313057210 */ /* 0x000fc80007ffe0ff */
[----:B------:R-:W-:-:S13]  /*2e800*/  ISETP.GE.OR P6, PT, R5, R2, !P0 ;  /* 0x000000020500720c */ /* 0x000fda00047c6670 */
[----:B------:R-:W-:Y:S05]  /*2e810*/  @P6 BRA `(.L_x_3067) ;  /* 0x00000000000c6947 */ /* 0x000fea0003800000 */
[----:B------:R-:W0:Y:S02]  /*2e820*/  LDC.64 R2, c[0x0][0xc80] ;  /* 0x00032000ff027b82 */ /* 0x000e240000000a00 */
[----:B0-----:R-:W-:-:S05]  /*2e830*/  IMAD.WIDE R2, R5, 0x4, R2 ;  /* 0x0000000405027825 */ /* 0x001fca00078e0202 */
[----:B------:R0:W5:Y:S02]  /*2e840*/  LDG.E R17, desc[UR60][R2.64] ;  /* 0x0000003c02117981 */ /* 0x000164000c1e1900 */
.L_x_3067:
[----:B------:R-:W-:Y:S05]  /*2e850*/  BSYNC B0 ;  /* 0x0000000000007941 */ /* 0x000fea0003800000 */
.L_x_3066:
[----:B------:R-:W-:-:S03]  /*2e860*/  UMOV UR4, 0xffffffff ;  /* 0xffffffff00047882 */ /* 0x000fc60000000000 */
[----:B------:R-:W-:Y:S05]  /*2e870*/  BRA.DIV UR4, `(.L_x_3068) ;  /* 0x0000005a04b87947 */ /* 0x000fea000b800000 */
[----:B-----5:R-:W2:Y:S02]  /*2e880*/  SHFL.UP PT, R14, R17, 0x1, RZ ;  /* 0x04200000110e7989 */ /* 0x020ea400000e00ff */
[----:B--2---:R-:W-:-:S05]  /*2e890*/  SEL R14, R14, RZ, P1 ;  /* 0x000000ff0e0e7207 */ /* 0x004fca0000800000 */
        /* <DEDUP_REMOVED lines=13> */
[----:B------:R0:W2:Y:S02]  /*2e970*/  SHFL.IDX PT, R14, R2, 0x1f, 0x1f ;  /* 0x03e01f00020e7f89 */ /* 0x0000a400000e0000 */
.L_x_3276:
[----:B------:R-:W-:Y:S02]  /*2e980*/  ULDC UR4, c[0x0][0xc38] ;  /* 0x00030e0000047ab9 */ /* 0x000fe40000000800 */
[----:B------:R-:W-:-:S04]  /*2e990*/  IMAD.U32 R5, RZ, RZ, UR4 ;  /* 0x00000004ff057e24 */ /* 0x000fc8000f8e00ff */
[----:B--2---:R-:W-:-:S04]  /*2e9a0*/  IMAD R14, R14, R5, RZ ;  /* 0x000000050e0e7224 */ /* 0x004fc800078e02ff */
[----:B------:R-:W-:-:S05]  /*2e9b0*/  IMAD.IADD R7, R14, 0x1, R7 ;  /* 0x000000010e077824 */ /* 0x000fca00078e0207 */
[----:B------:R-:W-:-:S13]  /*2e9c0*/  ISETP.GT.AND P6, PT, R7, R0, PT ;  /* 0x000000000700720c */ /* 0x000fda0003fc4270 */
[----:B------:R-:W-:Y:S05]  /*2e9d0*/  @!P6 BRA `(.L_x_3069) ;  /* 0xfffffffc0064e947 */ /* 0x000fea000383ffff */
.L_x_3064:
        /* <DEDUP_REMOVED lines=8> */
.L_x_3280:
[----:B------:R-:W-:Y:S01]  /*2ea60*/  ISETP.NE.AND P0, PT, R3, RZ, PT ;  /* 0x000000ff0300720c */ /* 0x000fe20003f05270 */
[----:B------:R-:W-:-:S12]  /*2ea70*/  IMAD.MOV.U32 R14, RZ, RZ, RZ ;  /* 0x000000ffff0e7224 */ /* 0x000fd800078e00ff */
[----:B------:R-:W-:Y:S05]  /*2ea80*/  @!P0 BRA `(.L_x_3071) ;  /* 0x0000000000108947 */ /* 0x000fea0003800000 */
[----:B------:R-:W-:Y:S01]  /*2ea90*/  UMOV UR4, 0xffffffff ;  /* 0xffffffff00047882 */ /* 0x000fe20000000000 */
[----:B------:R-:W-:Y:S02]  /*2eaa0*/  VIADD R12, R4, 0xffffffff ;  /* 0xffffffff040c7836 */ /* 0x000fe40000000000 */
[----:B------:R-:W-:Y:S05]  /*2eab0*/  BRA.DIV UR4, `(.L_x_3072) ;  /* 0x0000005e042c7947 */ /* 0x000fea000b800000 */
[----:B------:R4:W0:Y:S02]  /*2eac0*/  SHFL.IDX PT, R14, R2, R12, 0x1f ;  /* 0x00001f0c020e7589 */ /* 0x00082400000e0000 */
.L_x_3071:
[----:B0---4-:R-:W0:Y:S01]  /*2ead0*/  LDC.64 R2, c[0x0][0xc90] ;  /* 0x00032400ff027b82 */ /* 0x011e220000000a00 */
[----:B------:R-:W-:-:S05]  /*2eae0*/  IADD3 R19, R4, R19, RZ ;  /* 0x0000001304137210 */ /* 0x000fca0007ffe0ff */
[----:B0-----:R-:W-:-:S05]  /*2eaf0*/  IMAD.WIDE R2, R19, 0x4, R2 ;  /* 0x0000000413027825 */ /* 0x001fca00078e0202 */
[----:B------:R0:W2:Y:S01]  /*2eb00*/  LDG.E R6, desc[UR60][R2.64] ;  /* 0x0000003c02067981 */ /* 0x0000a2000c1e1900 */
[----:B------:R-:W-:Y:S01]  /*2eb10*/  IMAD R16, R14, R5, R16 ;  /* 0x000000050e107224 */ /* 0x000fe200078e0210 */
[----:B0-----:R-:W-:Y:S01]  /*2eb20*/  MOV R2, RZ ;  /* 0x000000ff00027202 */ /* 0x001fe20000000f00 */
[----:B--23--:R-:W-:-:S05]  /*2eb30*/  IMAD R4, R17, R6, RZ ;  /* 0x0000000611047224 */ /* 0x00cfca00078e02ff */
[----:B------:R-:W-:-:S04]  /*2eb40*/  IABS R7, R4 ;  /* 0x0000000400077213 */ /* 0x000fc80000000000 */
[----:B------:R-:W0:Y:S08]  /*2eb50*/  I2F.RP R8, R7 ;  /* 0x0000000700087306 */ /* 0x000e300000209400 */
[----:B0-----:R-:W1:Y:S02]  /*2eb60*/  MUFU.RCP R8, R8 ;  /* 0x0000000800087308 */ /* 0x001e640000001000 */
[----:B-1----:R-:W-:-:S06]  /*2eb70*/  VIADD R10, R8, 0xffffffe ;  /* 0x0ffffffe080a7836 */ /* 0x002fcc0000000000 */
        /* <DEDUP_REMOVED lines=23> */
[----:B------:R-:W-:Y:S02]  /*2ecf0*/  IMAD R4, R4, R2, R9 ;  /* 0x0000000204047224 */ /* 0x000fe400078e0209 */
[----:B------:R-:W-:Y:S01]  /*2ed00*/  IMAD.MOV.U32 R2, RZ, RZ, RZ ;  /* 0x000000ffff027224 */ /* 0x000fe200078e00ff */
[----:B------:R-:W-:-:S04]  /*2ed10*/  VIADDMNMX R5, R3, R5, R6, PT ;  /* 0x0000000503057246 */ /* 0x000fc80003800106 */
[-C--:B------:R-:W-:Y:S02]  /*2ed20*/  IABS R6, R5.reuse ;  /* 0x0000000500067213 */ /* 0x080fe40000000000 */
[----:B------:R-:W-:Y:S02]  /*2ed30*/  IABS R8, R5 ;  /* 0x0000000500087213 */ /* 0x000fe40000000000 */
[----:B------:R-:W0:Y:S08]  /*2ed40*/  I2F.RP R7, R6 ;  /* 0x0000000600077306 */ /* 0x000e300000209400 */
[----:B0-----:R-:W0:Y:S02]  /*2ed50*/  MUFU.RCP R7, R7 ;  /* 0x0000000700077308 */ /* 0x001e240000001000 */
[----:B0-----:R-:W-:Y:S01]  /*2ed60*/  VIADD R3, R7, 0xffffffe ;  /* 0x0ffffffe07037836 */ /* 0x001fe20000000000 */
[----:B------:R-:W-:-:S05]  /*2ed70*/  IABS R7, R4 ;  /* 0x0000000400077213 */ /* 0x000fca0000000000 */
[----:B------:R-:W0:Y:S02]  /*2ed80*/  F2I.FTZ.U32.TRUNC.NTZ R3, R3 ;  /* 0x0000000300037305 */ /* 0x000e24000021f000 */
[----:B0-----:R-:W-:-:S04]  /*2ed90*/  IMAD.MOV R9, RZ, RZ, -R3 ;  /* 0x000000ffff097224 */ /* 0x001fc800078e0a03 */
        /* <DEDUP_REMOVED lines=13> */
[----:B------:R-:W-:-:S06]  /*2ee70*/  @P0 IADD3 R2, R2, 0x1, RZ ;  /* 0x0000000102020810 */ /* 0x000fcc0007ffe0ff */
[----:B------:R-:W-:Y:S01]  /*2ee80*/  @!P2 IMAD.MOV R2, RZ, RZ, -R2 ;  /* 0x000000ffff02a224 */ /* 0x000fe200078e0a02 */
[----:B------:R-:W-:Y:S02]  /*2ee90*/  @!P1 LOP3.LUT R2, RZ, R5, RZ, 0x33, !PT ;  /* 0x00000005ff029212 */ /* 0x000fe400078e33ff */
[----:B------:R-:W-:-:S05]  /*2eea0*/  IADD3 R5, -R5, RZ, RZ ;  /* 0x000000ff05057210 */ /* 0x000fca0007ffe1ff */
[----:B------:R-:W-:Y:S01]  /*2eeb0*/  IMAD R18, R2, R5, R3 ;  /* 0x0000000502127224 */ /* 0x000fe200078e0203 */
[----:B------:R-:W-:-:S05]  /*2eec0*/  LOP3.LUT R2, RZ, R2, RZ, 0x33, !PT ;  /* 0x00000002ff027212 */ /* 0x000fca00078e33ff */
[----:B------:R-:W-:Y:S01]  /*2eed0*/  IMAD.IADD R17, R17, 0x1, R2 ;  /* 0x0000000111117824 */ /* 0x000fe200078e0202 */
[----:B------:R-:W-:Y:S06]  /*2eee0*/  BRA `(.L_x_3073) ;  /* 0x00000000001c7947 */ /* 0x000fec0003800000 */
.L_x_3065:
[----:B------:R-:W-:Y:S01]  /*2eef0*/  UMOV UR4, URZ ;  /* 0x0000003f00047c82 */ /* 0x000fe20008000000 */
[----:B------:R-:W-:Y:S01]  /*2ef00*/  UMOV UR5, URZ ;  /* 0x0000003f00057c82 */ /* 0x000fe20008000000 */
[----:B------:R-:W-:Y:S01]  /*2ef10*/  ULDC UR6, c[0x0][0xc3c] ;  /* 0x00030f0000067ab9 */ /* 0x000fe20000000800 */
[----:B------:R-:W-:Y:S01]  /*2ef20*/  IMAD.MOV.U32 R16, RZ, RZ, R0 ;  /* 0x000000ffff107224 */ /* 0x000fe200078e0000 */
[----:B------:R-:W-:Y:S01]  /*2ef30*/  MOV R17, UR4 ;  /* 0x0000000400117c02 */ /* 0x000fe20008000f00 */
[----:B------:R-:W-:Y:S02]  /*2ef40*/  IMAD.U32 R18, RZ, RZ, UR5 ;  /* 0x00000005ff127e24 */ /* 0x000fe4000f8e00ff */
[----:B------:R-:W-:-:S07]  /*2ef50*/  IMAD.U32 R19, RZ, RZ, UR6 ;  /* 0x00000006ff137e24 */ /* 0x000fce000f8e00ff */
.L_x_3073:
        /* <DEDUP_REMOVED lines=10> */
.L_x_3062:
[----:B------:R-:W-:Y:S02]  /*2f000*/  ULDC UR4, c[0x0][0xc3c] ;  /* 0x00030f0000047ab9 */ /* 0x000fe40000000800 */
[----:B---3--:R-:W-:-:S13]  /*2f010*/  ISETP.GE.AND P0, PT, R19, UR4, PT ;  /* 0x0000000413007c0c */ /* 0x008fda000bf06270 */
[----:B------:R-:W-:Y:S05]  /*2f020*/  @!P0 BRA `(.L_x_3074) ;  /* 0xffffff9800d88947 */ /* 0x000fea000383ffff */
[----:B------:R-:W-:Y:S05]  /*2f030*/  BSYNC B8 ;  /* 0x0000000000087941 */ /* 0x000fea0003800000 */
.L_x_2965:
[----:B------:R-:W3:Y:S01]  /*2f040*/  LDL.LU R0, [R1+0x30] ;  /* 0x0000300001007983 */ /* 0x000ee20000300800 */
[----:B------:R-:W-:Y:S01]  /*2f050*/  BSSY B0, `(.L_x_3075) ;  /* 0x000000b000007945 */ /* 0x000fe20003800000 */
[----:B------:R-:W4:Y:S01]  /*2f060*/  S2R R5, SR_CgaCtaId ;  /* 0x0000000000057919 */ /* 0x000f220000008800 */
[----:B---3--:R-:W-:-:S04]  /*2f070*/  IADD3 R0, R0, 0x1, RZ ;  /* 0x0000000100007810 */ /* 0x008fc80007ffe0ff */
        /* <DEDUP_REMOVED lines=8> */
.L_x_3283:
[----:B------:R-:W-:Y:S05]  /*2f100*/  BSYNC B0 ;  /* 0x0000000000007941 */ /* 0x000fea0003800000 */
.L_x_3075:
[----:B------:R-:W-:-:S03]  /*2f110*/  UMOV UR4, 0xffffffff ;  /* 0xffffffff00047882 */ /* 0x000fc60000000000 */
[----:B------:R-:W-:Y:S05]  /*2f120*/  BRA.DIV UR4, `(.L_x_3077) ;  /* 0x0000005604c87947 */ /* 0x000fea000b800000 */
[----:B-1----:R-:W1:Y:S02]  /*2f130*/  S2R R0, SR_TID.X ;  /* 0x0000000000007919 */ /* 0x002e640000002100 */
[----:B-1----:R-:W-:-:S04]  /*2f140*/  SHF.R.U32.HI R0, RZ, 0x5, R0 ;  /* 0x00000005ff007819 */ /* 0x002fc80000011600 */
[----:B------:R-:W-:-:S05]  /*2f150*/  LOP3.LUT R0, R0, 0x3, RZ, 0xc0, !PT ;  /* 0x0000000300007812 */ /* 0x000fca00078ec0ff */
[----:B------:R1:W3:Y:S02]  /*2f160*/  SHFL.IDX PT, R14, R0, RZ, 0x1f ;  /* 0x00001fff000e7589 */ /* 0x0002e400000e0000 */
.L_x_3286:
[----:B---3--:R-:W-:-:S13]  /*2f170*/  ISETP.NE.AND P0, PT, R14, RZ, PT ;  /* 0x000000ff0e00720c */ /* 0x008fda0003f05270 */
[----:B------:R-:W-:Y:S05]  /*2f180*/  @P0 BRA `(.L_x_2683) ;  /* 0x0000000000900947 */ /* 0x000fea0003800000 */
[----:B------:R-:W-:-:S03]  /*2f190*/  UMOV UR4, 0xffffffff ;  /* 0xffffffff00047882 */ /* 0x000fc60000000000 */
[----:B------:R-:W-:Y:S05]  /*2f1a0*/  BRA.DIV UR4, `(.L_x_3078) ;  /* 0x0000005604dc7947 */ /* 0x000fea000b800000 */
[----:B------:R-:W-:-:S13]  /*2f1b0*/  ELECT P6, URZ, PT ;  /* 0x00000000003f782f */ /* 0x000fda00038c0000 */
.L_x_3289:
        /* <DEDUP_REMOVED lines=8> */
.L_x_3079:
[C---:B------:R-:W-:Y:S01]  /*2f240*/  LEA R3, R27.reuse, R5, 0x3 ;  /* 0x000000051b037211 */ /* 0x040fe200078e18ff */
[----:B------:R-:W-:Y:S01]  /*2f250*/  VIADD R27, R27, 0x1 ;  /* 0x000000011b1b7836 */ /* 0x000fe20000000000 */
[----:B------:R-:W-:-:S04]  /*2f260*/  SHF.L.U32 R2, R29, 0x1f, RZ ;  /* 0x0000001f1d027819 */ /* 0x000fc800000006ff */
[----:B------:R-:W1:Y:S01]  /*2f270*/  SYNCS.PHASECHK.TRANS64.TRYWAIT P1, [R3+URZ+0x38840], R2 ;  /* 0x03884002030075a7 */ /* 0x000e62000802017f */
[----:B------:R-:W-:-:S04]  /*2f280*/  ISETP.NE.AND P2, PT, R27, 0x2, PT ;  /* 0x000000021b00780c */ /* 0x000fc80003f45270 */
[----:B------:R-:W-:Y:S01]  /*2f290*/  SEL R0, RZ, 0x1, P2 ;  /* 0x00000001ff007807 */ /* 0x000fe20001000000 */
[----:B-1----:R-:W-:Y:S08]  /*2f2a0*/  @!P1 BRA `(.L_x_3080) ;  /* 0x0000005400bc9947 */ /* 0x002ff00003800000 */
.L_x_3290:
[----:B------:R-:W-:Y:S02]  /*2f2b0*/  SEL R27, R27, RZ, P2 ;  /* 0x000000ff1b1b7207 */ /* 0x000fe40001000000 */
[----:B------:R-:W-:Y:S01]  /*2f2c0*/  LOP3.LUT R0, R29, R0, RZ, 0x3c, !PT ;  /* 0x000000001d007212 */ /* 0x000fe200078e3cff */
[----:B------:R-:W-:Y:S06]  /*2f2d0*/  @!P0 BRA `(.L_x_3081) ;  /* 0x0000000000048947 */ /* 0x000fec0003800000 */
[----:B------:R-:W-:Y:S01]  /*2f2e0*/  BPT.TRAP 0x1 ;  /* 0x000000040000795c */ /* 0x000fe20000300000 */
.L_x_3081:
[----:B------:R-:W-:Y:S01]  /*2f2f0*/  IMAD R27, R27, 0x8, R5 ;  /* 0x000000081b1b7824 */ /* 0x000fe200078e0205 */
[----:B------:R-:W-:-:S04]  /*2f300*/  SHF.L.U32 R0, R0, 0x1f, RZ ;  /* 0x0000001f00007819 */ /* 0x000fc800000006ff */
[----:B------:R-:W3:Y:S02]  /*2f310*/  SYNCS.PHASECHK.TRANS64.TRYWAIT P1, [R27+URZ+0x38840], R0 ;  /* 0x038840001b0075a7 */ /* 0x000ee4000802017f */
[----:B---3--:R-:W-:Y:S05]  /*2f320*/  @!P1 BRA `(.L_x_3082) ;  /* 0x0000005400b09947 */ /* 0x008fea0003800000 */
.L_x_3291:
[----:B------:R-:W-:Y:S05]  /*2f330*/  @!P0 BRA `(.L_x_3083) ;  /* 0x0000000000048947 */ /* 0x000fea0003800000 */
[----:B------:R-:W-:Y:S01]  /*2f340*/  BPT.TRAP 0x1 ;  /* 0x000000040000795c */ /* 0x000fe20000300000 */
.L_x_3083:
[----:B------:R-:W4:Y:S02]  /*2f350*/  SYNCS.PHASECHK.TRANS64.TRYWAIT P1, [R3+URZ+0x38860], R2 ;  /* 0x03886002030075a7 */ /* 0x000f24000802017f */
[----:B----4-:R-:W-:Y:S05]  /*2f360*/  @!P1 BRA `(.L_x_3084) ;  /* 0x0000005400b49947 */ /* 0x010fea0003800000 */
.L_x_3292:
[----:B------:R-:W-:Y:S05]  /*2f370*/  @!P0 BRA `(.L_x_3085) ;  /* 0x0000000000048947 */ /* 0x000fea0003800000 */
[----:B------:R-:W-:Y:S01]  /*2f380*/  BPT.TRAP 0x1 ;  /* 0x000000040000795c */ /* 0x000fe20000300000 */
.L_x_3085:
[----:B------:R0:W0:Y:S02]  /*2f390*/  SYNCS.PHASECHK.TRANS64.TRYWAIT P0, [R27+URZ+0x38860], R0 ;  /* 0x038860001b0075a7 */ /* 0x000024000800017f */
[----:B0-----:R-:W-:Y:S05]  /*2f3a0*/  @!P0 NANOSLEEP.SYNCS 0x989680 ;  /* 0x009896800000895d */ /* 0x001fea0003900000 */
[----:B------:R-:W0:Y:S02]  /*2f3b0*/  @!P0 SYNCS.PHASECHK.TRANS64 P0, [R27+URZ+0x38860], R0 ;  /* 0x038860001b0085a7 */ /* 0x000e24000800007f */
[----:B0-----:R-:W-:Y:S05]  /*2f3c0*/  @!P0 BRA `(.L_x_3085) ;  /* 0xfffffffc00f08947 */ /* 0x001fea000383ffff */
.L_x_2683:
[----:B------:R-:W-:Y:S05]  /*2f3d0*/  BSYNC B9 ;  /* 0x0000000000097941 */ /* 0x000fea0003800000 */
.L_x_2680:
[----:B------:R-:W-:Y:S05]  /*2f3e0*/  EXIT ;  /* 0x000000000000794d */ /* 0x000fea0003800000 */
.L_x_2703:
[----:B0-----:R0:W1:Y:S02]  /*2f3f0*/  SYNCS.PHASECHK.TRANS64.TRYWAIT P6, [R89+URZ+0x38890], R90 ;  /* 0x0388905a590075a7 */ /* 0x00106400080c017f */
[----:B-1----:R-:W-:Y:S05]  /*2f400*/  @!P6 NANOSLEEP.SYNCS 0x989680 ;  /* 0x009896800000e95d */ /* 0x002fea0003900000 */
[----:B------:R-:W1:Y:S02]  /*2f410*/  @!P6 SYNCS.PHASECHK.TRANS64 P6, [R89+URZ+0x38890], R90 ;  /* 0x0388905a5900e5a7 */ /* 0x000e6400080c007f */
[----:B-1----:R-:W-:Y:S05]  /*2f420*/  @!P6 BRA `(.L_x_2703) ;  /* 0xfffffffc00f0e947 */ /* 0x002fea000383ffff */
[----:B------:R-:W-:Y:S05]  /*2f430*/  BRA `(.L_x_3086) ;  /* 0xfffffd4000647947 */ /* 0x000fea000383ffff */
.L_x_2704:
        /* <DEDUP_REMOVED lines=8> */
.L_x_3088:
[----:B------:R-:W-:Y:S05]  /*2f4c0*/  BSYNC B1 ;  /* 0x0000000000017941 */ /* 0x000fea0003800000 */
.L_x_3087:
[----:B------:R-:W-:Y:S01]  /*2f4d0*/  IMAD.MOV.U32 R13, RZ, RZ, R120 ;  /* 0x000000ffff0d7224 */ /* 0x000fe200078e0078 */
[----:B------:R-:W-:Y:S01]  /*2f4e0*/  MOV R12, RZ ;  /* 0x000000ff000c7202 */ /* 0x000fe20000000f00 */
[----:B------:R-:W-:Y:S02]  /*2f4f0*/  IMAD.MOV.U32 R11, RZ, RZ, 0x181f ;  /* 0x0000181fff0b7424 */ /* 0x000fe400078e00ff */
[----:B------:R-:W-:Y:S02]  /*2f500*/  IMAD.MOV.U32 R15, RZ, RZ, -0x1 ;  /* 0xffffffffff0f7424 */ /* 0x000fe400078e00ff */
[----:B------:R-:W-:-:S07]  /*2f510*/  IMAD.MOV.U32 R83, RZ, RZ, R14 ;  /* 0x000000ffff537224 */ /* 0x000fce00078e000e */
[----:B------:R-:W-:Y:S05]  /*2f520*/  WARPSYNC.COLLECTIVE R15, `(.L_x_3089) ;  /* 0x000000000f087348 */ /* 0x000fea0003c00000 */
[----:B------:R0:W1:Y:S02]  /*2f530*/  SHFL.IDX P6, R14, R13, R12, R11 ;  /* 0x0000000c0d0e7389 */ /* 0x00006400000c000b */
[----:B01----:R-:W-:Y:S01]  /*2f540*/  ENDCOLLECTIVE ;  /* 0x000000000000791b */ /* 0x003fe20003800000 */
.L_x_3089:
[----:B------:R-:W-:Y:S01]  /*2f550*/  MOV R82, R14 ;  /* 0x0000000e00527202 */ /* 0x000fe20000000f00 */
[----:B------:R-:W-:Y:S06]  /*2f560*/  BRA `(.L_x_3090) ;  /* 0xfffffd40002c7947 */ /* 0x000fec000383ffff */
.L_x_2721:
[----:B------:R-:W-:Y:S01]  /*2f570*/  BSSY B1, `(.L_x_3091) ;  /* 0x0000008000017945 */ /* 0x000fe20003800000 */
[----:B0---4-:R-:W-:Y:S01]  /*2f580*/  IMAD.MOV.U32 R13, RZ, RZ, R119 ;  /* 0x000000ffff0d7224 */ /* 0x011fe200078e0077 */
[----:B------:R-:W-:Y:S01]  /*2f590*/  MOV R11, 0x181f ;  /* 0x0000181f000b7802 */ /* 0x000fe20000000f00 */
[----:B------:R-:W-:Y:S02]  /*2f5a0*/  IMAD.MOV.U32 R12, RZ, RZ, 0x1 ;  /* 0x00000001ff0c7424 */ /* 0x000fe400078e00ff */
[----:B------:R-:W-:-:S07]  /*2f5b0*/  IMAD.MOV.U32 R15, RZ, RZ, -0x1 ;  /* 0xffffffffff0f7424 */ /* 0x000fce00078e00ff */
[----:B-123--:R-:W-:Y:S05]  /*2f5c0*/  WARPSYNC.COLLECTIVE R15, `(.L_x_3092) ;  /* 0x000000000f087348 */ /* 0x00efea0003c00000 */
[----:B------:R0:W4:Y:S02]  /*2f5d0*/  SHFL.IDX P6, R14, R13, R12, R11 ;  /* 0x0000000c0d0e7389 */ /* 0x00012400000c000b */
[----:B01234-:R-:W-:Y:S01]  /*2f5e0*/  ENDCOLLECTIVE ;  /* 0x000000000000791b */ /* 0x01ffe20003800000 */
.L_x_3092:
[----:B------:R-:W-:Y:S05]  /*2f5f0*/  BSYNC B1 ;  /* 0x0000000000017941 */ /* 0x000fea0003800000 */
.L_x_3091:
[----:B------:R-:W-:Y:S01]  /*2f600*/  MOV R13, R120 ;  /* 0x00000078000d7202 */ /* 0x000fe20000000f00 */
[----:B------:R-:W-:Y:S01]  /*2f610*/  IMAD.MOV.U32 R12, RZ, RZ, 0x1 ;  /* 0x00000001ff0c7424 */ /* 0x000fe200078e00ff */
[----:B------:R-:W-:Y:S01]  /*2f620*/  MOV R15, 0xffffffff ;  /* 0xffffffff000f7802 */ /* 0x000fe20000000f00 */
[----:B------:R-:W-:Y:S02]  /*2f630*/  IMAD.MOV.U32 R11, RZ, RZ, 0x181f ;  /* 0x0000181fff0b7424 */ /* 0x000fe400078e00ff */
[----:B------:R-:W-:-:S07]  /*2f640*/  IMAD.MOV.U32 R67, RZ, RZ, R14 ;  /* 0x000000ffff437224 */ /* 0x000fce00078e000e */
[----:B------:R-:W-:Y:S05]  /*2f650*/  WARPSYNC.COLLECTIVE R15, `(.L_x_3093) ;  /* 0x000000000f087348 */ /* 0x000fea0003c00000 */
[----:B------:R0:W1:Y:S02]  /*2f660*/  SHFL.IDX P6, R14, R13, R12, R11 ;  /* 0x0000000c0d0e7389 */ /* 0x00006400000c000b */
[----:B01----:R-:W-:Y:S01]  /*2f670*/  ENDCOLLECTIVE ;  /* 0x000000000000791b */ /* 0x003fe20003800000 */
.L_x_3093:
[----:B------:R-:W-:Y:S01]  /*2f680*/  IMAD.MOV.U32 R66, RZ, RZ, R14 ;  /* 0x000000ffff427224 */ /* 0x000fe200078e000e */
[----:B------:R-:W-:Y:S06]  /*2f690*/  BRA `(.L_x_3094) ;  /* 0xfffffd4c00547947 */ /* 0x000fec000383ffff */
.L_x_2738:
        /* <DEDUP_REMOVED lines=8> */
.L_x_3096:
[----:B------:R-:W-:Y:S05]  /*2f720*/  BSYNC B1 ;  /* 0x0000000000017941 */ /* 0x000fea0003800000 */
.L_x_3095:
[----:B------:R-:W-:Y:S01]  /*2f730*/  IMAD.MOV.U32 R13, RZ, RZ, R120 ;  /* 0x000000ffff0d7224 */ /* 0x000fe200078e0078 */
[----:B------:R-:W-:Y:S01]  /*2f740*/  MOV R11, 0x181f ;  /* 0x0000181f000b7802 */ /* 0x000fe20000000f00 */
[----:B------:R-:W-:Y:S01]  /*2f750*/  IMAD.MOV.U32 R12, RZ, RZ, 0x2 ;  /* 0x00000002ff0c7424 */ /* 0x000fe200078e00ff */
[----:B------:R-:W-:Y:S01]  /*2f760*/  MOV R119, R14 ;  /* 0x0000000e00777202 */ /* 0x000fe20000000f00 */
[----:B------:R-:W-:-:S07]  /*2f770*/  IMAD.MOV.U32 R15, RZ, RZ, -0x1 ;  /* 0xffffffffff0f7424 */ /* 0x000fce00078e00ff */
[----:B------:R-:W-:Y:S05]  /*2f780*/  WARPSYNC.COLLECTIVE R15, `(.L_x_3097) ;  /* 0x000000000f087348 */ /* 0x000fea0003c00000 */
[----:B------:R0:W1:Y:S02]  /*2f790*/  SHFL.IDX P6, R14, R13, R12, R11 ;  /* 0x0000000c0d0e7389 */ /* 0x00006400000c000b */
[----:B01----:R-:W-:Y:S01]  /*2f7a0*/  ENDCOLLECTIVE ;  /* 0x000000000000791b */ /* 0x003fe20003800000 */
.L_x_3097:
[----:B------:R-:W-:Y:S01]  /*2f7b0*/  IMAD.MOV.U32 R120, RZ, RZ, R14 ;  /* 0x000000ffff787224 */ /* 0x000fe200078e000e */
[----:B------:R-:W-:Y:S06]  /*2f7c0*/  BRA `(.L_x_3098) ;  /* 0xfffffd5800607947 */ /* 0x000fec000383ffff */
.L_x_2762:
[----:B-1----:R1:W2:Y:S02]  /*2f7d0*/  SYNCS.PHASECHK.TRANS64.TRYWAIT P6, [R89+URZ+0x38890], R90 ;  /* 0x0388905a590075a7 */ /* 0x0022a400080c017f */
[----:B--2---:R-:W-:Y:S05]  /*2f7e0*/  @!P6 NANOSLEEP.SYNCS 0x989680 ;  /* 0x009896800000e95d */ /* 0x004fea0003900000 */
[----:B------:R-:W2:Y:S02]  /*2f7f0*/  @!P6 SYNCS.PHASECHK.TRANS64 P6, [R89+URZ+0x38890], R90 ;  /* 0x0388905a5900e5a7 */ /* 0x000ea400080c007f */
[----:B--2---:R-:W-:Y:S05]  /*2f800*/  @!P6 BRA `(.L_x_2762) ;  /* 0xfffffffc00f0e947 */ /* 0x004fea000383ffff */
[----:B------:R-:W-:Y:S05]  /*2f810*/  BRA `(.L_x_3099) ;  /* 0xfffffd7000bc7947 */ /* 0x000fea000383ffff */
.L_x_2763:
[----:B------:R-:W-:Y:S01]  /*2f820*/  BSSY B1, `(.L_x_3100) ;  /* 0x0000008000017945 */ /* 0x000fe20003800000 */
[----:B------:R-:W-:Y:S01]  /*2f830*/  MOV R13, R119 ;  /* 0x00000077000d7202 */ /* 0x000fe20000000f00 */
[----:B------:R-:W-:Y:S01]  /*2f840*/  IMAD.MOV.U32 R12, RZ, RZ, RZ ;  /* 0x000000ffff0c7224 */ /* 0x000fe200078e00ff */
[----:B------:R-:W-:Y:S01]  /*2f850*/  MOV R15, 0xffffffff ;  /* 0xffffffff000f7802 */ /* 0x000fe20000000f00 */
[----:B------:R-:W-:-:S07]  /*2f860*/  IMAD.MOV.U32 R11, RZ, RZ, 0x181f ;  /* 0x0000181fff0b7424 */ /* 0x000fce00078e00ff */
[----:B-1----:R-:W-:Y:S05]  /*2f870*/  WARPSYNC.COLLECTIVE R15, `(.L_x_3101) ;  /* 0x000000000f087348 */ /* 0x002fea0003c00000 */
[----:B------:R0:W2:Y:S02]  /*2f880*/  SHFL.IDX P6, R14, R13, R12, R11 ;  /* 0x0000000c0d0e7389 */ /* 0x0000a400000c000b */
[----:B012---:R-:W-:Y:S01]  /*2f890*/  ENDCOLLECTIVE ;  /* 0x000000000000791b */ /* 0x007fe20003800000 */
.L_x_3101:
[----:B------:R-:W-:Y:S05]  /*2f8a0*/  BSYNC B1 ;  /* 0x0000000000017941 */ /* 0x000fea0003800000 */
.L_x_3100:
        /* <DEDUP_REMOVED lines=8> */
.L_x_3102:
[----:B------:R-:W-:Y:S01]  /*2f930*/  MOV R124, R14 ;  /* 0x0000000e007c7202 */ /* 0x000fe20000000f00 */
[----:B------:R-:W-:Y:S06]  /*2f940*/  BRA `(.L_x_3103) ;  /* 0xfffffd7000887947 */ /* 0x000fec000383ffff */
.L_x_2772:
[----:B------:R-:W-:Y:S01]  /*2f950*/  BSSY B1, `(.L_x_3104) ;  /* 0x0000008000017945 */ /* 0x000fe20003800000 */
[----:B--2-4-:R-:W-:Y:S01]  /*2f960*/  IMAD.MOV.U32 R13, RZ, RZ, R119 ;  /* 0x000000ffff0d7224 */ /* 0x014fe200078e0077 */
[----:B------:R-:W-:Y:S01]  /*2f970*/  MOV R11, 0x181f ;  /* 0x0000181f000b7802 */ /* 0x000fe20000000f00 */
[----:B------:R-:W-:Y:S02]  /*2f980*/  IMAD.MOV.U32 R12, RZ, RZ, 0x1 ;  /* 0x00000001ff0c7424 */ /* 0x000fe400078e00ff */
[----:B------:R-:W-:-:S07]  /*2f990*/  IMAD.MOV.U32 R15, RZ, RZ, -0x1 ;  /* 0xffffffffff0f7424 */ /* 0x000fce00078e00ff */
[----:B01-3--:R-:W-:Y:S05]  /*2f9a0*/  WARPSYNC.COLLECTIVE R15, `(.L_x_3105) ;  /* 0x000000000f087348 */ /* 0x00bfea0003c00000 */
[----:B------:R2:W4:Y:S02]  /*2f9b0*/  SHFL.IDX P6, R14, R13, R12, R11 ;  /* 0x0000000c0d0e7389 */ /* 0x00052400000c000b */
[----:B01234-:R-:W-:Y:S01]  /*2f9c0*/  ENDCOLLECTIVE ;  /* 0x000000000000791b */ /* 0x01ffe20003800000 */
.L_x_3105:
[----:B------:R-:W-:Y:S05]  /*2f9d0*/  BSYNC B1 ;  /* 0x0000000000017941 */ /* 0x000fea0003800000 */
.L_x_3104:
        /* <DEDUP_REMOVED lines=8> */
.L_x_3106:
[----:B------:R-:W-:Y:S01]  /*2fa60*/  IMAD.MOV.U32 R36, RZ, RZ, R14 ;  /* 0x000000ffff247224 */ /* 0x000fe200078e000e */
[----:B------:R-:W-:Y:S06]  /*2fa70*/  BRA `(.L_x_3107) ;  /* 0xfffffd8000007947 */ /* 0x000fec000383ffff */
.L_x_2781:
[----:B------:R-:W-:Y:S01]  /*2fa80*/  BSSY B1, `(.L_x_3108) ;  /* 0x0000008000017945 */ /* 0x000fe20003800000 */
[----:B----4-:R-:W-:Y:S01]  /*2fa90*/  IMAD.MOV.U32 R13, RZ, RZ, R119 ;  /* 0x000000ffff0d7224 */ /* 0x010fe200078e0077 */
[----:B------:R-:W-:Y:S01]  /*2faa0*/  MOV R12, 0x2 ;  /* 0x00000002000c7802 */ /* 0x000fe20000000f00 */
[----:B------:R-:W-:Y:S02]  /*2fab0*/  IMAD.MOV.U32 R11, RZ, RZ, 0x181f ;  /* 0x0000181fff0b7424 */ /* 0x000fe400078e00ff */
[----:B------:R-:W-:-:S07]  /*2fac0*/  IMAD.MOV.U32 R15, RZ, RZ, -0x1 ;  /* 0xffffffffff0f7424 */ /* 0x000fce00078e00ff */
[----:B0123--:R-:W-:Y:S05]  /*2fad0*/  WARPSYNC.COLLECTIVE R15, `(.L_x_3109) ;  /* 0x000000000f087348 */ /* 0x00ffea0003c00000 */
[----:B------:R4:W0:Y:S02]  /*2fae0*/  SHFL.IDX P6, R14, R13, R12, R11 ;  /* 0x0000000c0d0e7389 */ /* 0x00082400000c000b */
[----:B01234-:R-:W-:Y:S01]  /*2faf0*/  ENDCOLLECTIVE ;  /* 0x000000000000791b */ /* 0x01ffe20003800000 */
.L_x_3109:
[----:B------:R-:W-:Y:S05]  /*2fb00*/  BSYNC B1 ;  /* 0x0000000000017941 */ /* 0x000fea0003800000 */
.L_x_3108:
        /* <DEDUP_REMOVED lines=8> */
.L_x_3110:
[----:B------:R-:W-:Y:S01]  /*2fb90*/  IMAD.MOV.U32 R36, RZ, RZ, R14 ;  /* 0x000000ffff247224 */ /* 0x000fe200078e000e */
[----:B------:R-:W-:Y:S06]  /*2fba0*/  BRA `(.L_x_3111) ;  /* 0xfffffd8c00b87947 */ /* 0x000fec000383ffff */
.L_x_2790:
[----:B0-----:R0:W1:Y:S02]  /*2fbb0*/  SYNCS.PHASECHK.TRANS64.TRYWAIT P3, [R89+URZ+0x38890], R90 ;  /* 0x0388905a590075a7 */ /* 0x001064000806017f */
[----:B-1----:R-:W-:Y:S05]  /*2fbc0*/  @!P3 NANOSLEEP.SYNCS 0x989680 ;  /* 0x009896800000b95d */ /* 0x002fea0003900000 */
[----:B------:R-:W1:Y:S02]  /*2fbd0*/  @!P3 SYNCS.PHASECHK.TRANS64 P3, [R89+URZ+0x38890], R90 ;  /* 0x0388905a5900b5a7 */ /* 0x000e64000806007f */
[----:B-1----:R-:W-:Y:S05]  /*2fbe0*/  @!P3 BRA `(.L_x_2790) ;  /* 0xfffffffc00f0b947 */ /* 0x002fea000383ffff */
[----:B------:R-:W-:Y:S05]  /*2fbf0*/  BRA `(.L_x_3112) ;  /* 0xfffffd9c00907947 */ /* 0x000fea000383ffff */
.L_x_2791:
        /* <DEDUP_REMOVED lines=8> */
.L_x_3114:
[----:B------:R-:W-:Y:S05]  /*2fc80*/  BSYNC B1 ;  /* 0x0000000000017941 */ /* 0x000fea0003800000 */
.L_x_3113:
        /* <DEDUP_REMOVED lines=8> */
.L_x_3115:
[----:B------:R-:W-:Y:S01]  /*2fd10*/  MOV R38, R14 ;  /* 0x0000000e00267202 */ /* 0x000fe20000000f00 */
[----:B------:R-:W-:Y:S06]  /*2fd20*/  BRA `(.L_x_3116) ;  /* 0xfffffd9c00b47947 */ /* 0x000fec000383ffff */
.L_x_2794:
        /* <DEDUP_REMOVED lines=8> */
.L_x_3118:
[----:B------:R-:W-:Y:S05]  /*2fdb0*/  BSYNC B1 ;  /* 0x0000000000017941 */ /* 0x000fea0003800000 */
.L_x_3117:
        /* <DEDUP_REMOVED lines=8> */
.L_x_3119:
[----:B------:R-:W-:Y:S01]  /*2fe40*/  IMAD.MOV.U32 R38, RZ, RZ, R14 ;  /* 0x000000ffff267224 */ /* 0x000fe200078e000e */
[----:B------:R-:W-:Y:S06]  /*2fe50*/  BRA `(.L_x_3120) ;  /* 0xfffffd9c00d87947 */ /* 0x000fec000383ffff */
.L_x_2797:
        /* <DEDUP_REMOVED lines=8> */
.L_x_3122:
[----:B------:R-:W-:Y:S05]  /*2fee0*/  BSYNC B1 ;  /* 0x0000000000017941 */ /* 0x000fea0003800000 */
.L_x_3121:
        /* <DEDUP_REMOVED lines=8> */
.L_x_3123:
[----:B------:R-:W-:Y:S01]  /*2ff70*/  IMAD.MOV.U32 R38, RZ, RZ, R14 ;  /* 0x000000ffff267224 */ /* 0x000fe200078e000e */
[----:B------:R-:W-:Y:S06]  /*2ff80*/  BRA `(.L_x_3124) ;  /* 0xfffffda000007947 */ /* 0x000fec000383ffff */
.L_x_2801:
[----:B------:R0:W0:Y:S02]  /*2ff90*/  SYNCS.PHASECHK.TRANS64.TRYWAIT P0, [R89+URZ+0x388b0], R90 ;  /* 0x0388b05a590075a7 */ /* 0x000024000800017f */
[----:B0-----:R-:W-:Y:S05]  /*2ffa0*/  @!P0 NANOSLEEP.SYNCS 0x989680 ;  /* 0x009896800000895d */ /* 0x001fea0003900000 */
[----:B------:R-:W0:Y:S02]  /*2ffb0*/  @!P0 SYNCS.PHASECHK.TRANS64 P0, [R89+URZ+0x388b0], R90 ;  /* 0x0388b05a590085a7 */ /* 0x000e24000800007f */
[----:B0-----:R-:W-:Y:S05]  /*2ffc0*/  @!P0 BRA `(.L_x_2801) ;  /* 0xfffffffc00f08947 */ /* 0x001fea000383ffff */
[----:B------:R-:W-:Y:S05]  /*2ffd0*/  BRA `(.L_x_3125) ;  /* 0xfffffda000a07947 */ /* 0x000fea000383ffff */
.L_x_2821:
[----:B------:R-:W-:Y:S01]  /*2ffe0*/  BSSY B1, `(.L_x_3126) ;  /* 0x0000008000017945 */ /* 0x000fe20003800000 */
[----:B------:R-:W-:Y:S01]  /*2fff0*/  MOV R13, R7 ;  /* 0x00000007000d7202 */ /* 0x000fe20000000f00 */
[----:B------:R-:W-:Y:S01]  /*30000*/  IMAD.MOV.U32 R12, RZ, RZ, RZ ;  /* 0x000000ffff0c7224 */ /* 0x000fe200078e00ff */
[----:B------:R-:W-:Y:S01]  /*30010*/  MOV R15, 0xffffffff ;  /* 0xffffffff000f7802 */ /* 0x000fe20000000f00 */
[----:B------:R-:W-:-:S07]  /*30020*/  IMAD.MOV.U32 R11, RZ, RZ, 0x181f ;  /* 0x0000181fff0b7424 */ /* 0x000fce00078e00ff */
[----:B------:R-:W-:Y:S05]  /*30030*/  WARPSYNC.COLLECTIVE R15, `(.L_x_3127) ;  /* 0x000000000f087348 */ /* 0x000fea0003c00000 */
[----:B------:R0:W1:Y:S02]  /*30040*/  SHFL.IDX P6, R14, R13, R12, R11 ;  /* 0x0000000c0d0e7389 */ /* 0x00006400000c000b */
[----:B01----:R-:W-:Y:S01]  /*30050*/  ENDCOLLECTIVE ;  /* 0x000000000000791b */ /* 0x003fe20003800000 */
.L_x_3127:
[----:B------:R-:W-:Y:S05]  /*30060*/  BSYNC B1 ;  /* 0x0000000000017941 */ /* 0x000fea0003800000 */
.L_x_3126:
        /* <DEDUP_REMOVED lines=8> */
.L_x_3128:
[----:B------:R-:W-:Y:S01]  /*300f0*/  IMAD.MOV.U32 R13, RZ, RZ, R8 ;  /* 0x000000ffff0d7224 */ /* 0x000fe200078e0008 */
[----:B------:R-:W-:-:S07]  /*30100*/  MOV R5, R14 ;  /* 0x0000000e00057202 */ /* 0x000fce0000000f00 */
[----:B------:R-:W-:Y:S05]  /*30110*/  WARPSYNC.COLLECTIVE R15, `(.L_x_3129) ;  /* 0x000000000f087348 */ /* 0x000fea0003c00000 */
[----:B------:R0:W1:Y:S02]  /*30120*/  SHFL.IDX P6, R14, R13, R12, R11 ;  /* 0x0000000c0d0e7389 */ /* 0x00006400000c000b */
[----:B01----:R-:W-:Y:S01]  /*30130*/  ENDCOLLECTIVE ;  /* 0x000000000000791b */ /* 0x003fe20003800000 */
.L_x_3129:
[----:B------:R-:W-:Y:S01]  /*30140*/  MOV R13, R0 ;  /* 0x00000000000d7202 */ /* 0x000fe20000000f00 */
[----:B------:R-:W-:-:S07]  /*30150*/  IMAD.MOV.U32 R9, RZ, RZ, R14 ;  /* 0x000000ffff097224 */ /* 0x000fce00078e000e */
[----:B------:R-:W-:Y:S05]  /*30160*/  WARPSYNC.COLLECTIVE R15, `(.L_x_3130) ;  /* 0x000000000f087348 */ /* 0x000fea0003c00000 */
[----:B------:R0:W1:Y:S02]  /*30170*/  SHFL.IDX P6, R14, R13, R12, R11 ;  /* 0x0000000c0d0e7389 */ /* 0x00006400000c000b */
[----:B01----:R-:W-:Y:S01]  /*30180*/  ENDCOLLECTIVE ;  /* 0x000000000000791b */ /* 0x003fe20003800000 */
.L_x_3130:
[----:B------:R-:W-:Y:S05]  /*30190*/  BRA `(.L_x_3131) ;  /* 0xfffffdb400a47947 */ /* 0x000fea000383ffff */
.L_x_2824:
[----:B------:R-:W-:Y:S01]  /*301a0*/  BSSY B1, `(.L_x_3132) ;  /* 0x0000008000017945 */ /* 0x000fe20003800000 */
[----:B------:R-:W-:Y:S01]  /*301b0*/  IMAD.MOV.U32 R13, RZ, RZ, R7 ;  /* 0x000000ffff0d7224 */ /* 0x000fe200078e0007 */
[----:B------:R-:W-:Y:S01]  /*301c0*/  MOV R11, 0x181f ;  /* 0x0000181f000b7802 */ /* 0x000fe20000000f00 */
[----:B------:R-:W-:Y:S02]  /*301d0*/  IMAD.MOV.U32 R12, RZ, RZ, 0x1 ;  /* 0x00000001ff0c7424 */ /* 0x000fe400078e00ff */
[----:B------:R-:W-:-:S07]  /*301e0*/  IMAD.MOV.U32 R15, RZ, RZ, -0x1 ;  /* 0xffffffffff0f7424 */ /* 0x000fce00078e00ff */
[----:B0---4-:R-:W-:Y:S05]  /*301f0*/  WARPSYNC.COLLECTIVE R15, `(.L_x_3133) ;  /* 0x000000000f087348 */ /* 0x011fea0003c00000 */
[----:B----4-:R1:W2:Y:S02]  /*30200*/  SHFL.IDX P6, R14, R13, R12, R11 ;  /* 0x0000000c0d0e7389 */ /* 0x0102a400000c000b */
[----:B012---:R-:W-:Y:S01]  /*30210*/  ENDCOLLECTIVE ;  /* 0x000000000000791b */ /* 0x007fe20003800000 */
.L_x_3133:
[----:B------:R-:W-:Y:S05]  /*30220*/  BSYNC B1 ;  /* 0x0000000000017941 */ /* 0x000fea0003800000 */
.L_x_3132:
        /* <DEDUP_REMOVED lines=8> */
.L_x_3134:
[----:B------:R-:W-:Y:S02]  /*302b0*/  IMAD.MOV.U32 R13, RZ, RZ, R8 ;  /* 0x000000ffff0d7224 */ /* 0x000fe400078e0008 */
[----:B------:R-:W-:-:S07]  /*302c0*/  IMAD.MOV.U32 R5, RZ, RZ, R14 ;  /* 0x000000ffff057224 */ /* 0x000fce00078e000e */
[----:B------:R-:W-:Y:S05]  /*302d0*/  WARPSYNC.COLLECTIVE R15, `(.L_x_3135) ;  /* 0x000000000f087348 */ /* 0x000fea0003c00000 */
[----:B------:R0:W1:Y:S02]  /*302e0*/  SHFL.IDX P6, R14, R13, R12, R11 ;  /* 0x0000000c0d0e7389 */ /* 0x00006400000c000b */
[----:B01----:R-:W-:Y:S01]  /*302f0*/  ENDCOLLECTIVE ;  /* 0x000000000000791b */ /* 0x003fe20003800000 */
.L_x_3135:
[----:B------:R-:W-:Y:S01]  /*30300*/  IMAD.MOV.U32 R13, RZ, RZ, R0 ;  /* 0x000000ffff0d7224 */ /* 0x000fe200078e0000 */
[----:B------:R-:W-:-:S07]  /*30310*/  MOV R9, R14 ;  /* 0x0000000e00097202 */ /* 0x000fce0000000f00 */
[----:B------:R-:W-:Y:S05]  /*30320*/  WARPSYNC.COLLECTIVE R15, `(.L_x_3136) ;  /* 0x000000000f087348 */ /* 0x000fea0003c00000 */
[----:B------:R0:W1:Y:S02]  /*30330*/  SHFL.IDX P6, R14, R13, R12, R11 ;  /* 0x0000000c0d0e7389 */ /* 0x00006400000c000b */
[----:B01----:R-:W-:Y:S01]  /*30340*/  ENDCOLLECTIVE ;  /* 0x000000000000791b */ /* 0x003fe20003800000 */
.L_x_3136:
[----:B------:R-:W-:Y:S05]  /*30350*/  BRA `(.L_x_3137) ;  /* 0xfffffdb8009c7947 */ /* 0x000fea000383ffff */
.L_x_2827:
        /* <DEDUP_REMOVED lines=8> */
.L_x_3139:
[----:B------:R-:W-:Y:S05]  /*303e0*/  BSYNC B1 ;  /* 0x0000000000017941 */ /* 0x000fea0003800000 */
.L_x_3138:
        /* <DEDUP_REMOVED lines=8> */
.L_x_3140:
[----:B------:R-:W-:Y:S01]  /*30470*/  MOV R13, R8 ;  /* 0x00000008000d7202 */ /* 0x000fe20000000f00 */
[----:B------:R-:W-:-:S07]  /*30480*/  IMAD.MOV.U32 R5, RZ, RZ, R14 ;  /* 0x000000ffff057224 */ /* 0x000fce00078e000e */
[----:B------:R-:W-:Y:S05]  /*30490*/  WARPSYNC.COLLECTIVE R15, `(.L_x_3141) ;  /* 0x000000000f087348 */ /* 0x000fea0003c00000 */
[----:B------:R0:W1:Y:S02]  /*304a0*/  SHFL.IDX P6, R14, R13, R12, R11 ;  /* 0x0000000c0d0e7389 */ /* 0x00006400000c000b */
[----:B01----:R-:W-:Y:S01]  /*304b0*/  ENDCOLLECTIVE ;  /* 0x000000000000791b */ /* 0x003fe20003800000 */
.L_x_3141:
[----:B------:R-:W-:Y:S02]  /*304c0*/  IMAD.MOV.U32 R13, RZ, RZ, R0 ;  /* 0x000000ffff0d7224 */ /* 0x000fe400078e0000 */
[----:B------:R-:W-:-:S07]  /*304d0*/  IMAD.MOV.U32 R9, RZ, RZ, R14 ;  /* 0x000000ffff097224 */ /* 0x000fce00078e000e */
[----:B------:R-:W-:Y:S05]  /*304e0*/  WARPSYNC.COLLECTIVE R15, `(.L_x_3142) ;  /* 0x000000000f087348 */ /* 0x000fea0003c00000 */
[----:B------:R0:W1:Y:S02]  /*304f0*/  SHFL.IDX P6, R14, R13, R12, R11 ;  /* 0x0000000c0d0e7389 */ /* 0x00006400000c000b */
[----:B01----:R-:W-:Y:S01]  /*30500*/  ENDCOLLECTIVE ;  /* 0x000000000000791b */ /* 0x003fe20003800000 */
.L_x_3142:
[----:B------:R-:W-:Y:S05]  /*30510*/  BRA `(.L_x_3143) ;  /* 0xfffffdbc00887947 */ /* 0x000fea000383ffff */
.L_x_2830:
[----:B------:R-:W-:Y:S01]  /*30520*/  BSSY B1, `(.L_x_3144) ;  /* 0x0000008000017945 */ /* 0x000fe20003800000 */
[----:B------:R-:W-:Y:S01]  /*30530*/  MOV R13, R7 ;  /* 0x00000007000d7202 */ /* 0x000fe20000000f00 */
[----:B------:R-:W-:Y:S01]  /*30540*/  IMAD.MOV.U32 R12, RZ, RZ, 0x3 ;  /* 0x00000003ff0c7424 */ /* 0x000fe200078e00ff */
[----:B------:R-:W-:Y:S01]  /*30550*/  MOV R15, 0xffffffff ;  /* 0xffffffff000f7802 */ /* 0x000fe20000000f00 */
[----:B------:R-:W-:-:S07]  /*30560*/  IMAD.MOV.U32 R11, RZ, RZ, 0x181f ;  /* 0x0000181fff0b7424 */ /* 0x000fce00078e00ff */
[----:B-1--4-:R-:W-:Y:S05]  /*30570*/  WARPSYNC.COLLECTIVE R15, `(.L_x_3145) ;  /* 0x000000000f087348 */ /* 0x012fea0003c00000 */
[----:B------:R0:W2:Y:S02]  /*30580*/  SHFL.IDX P6, R14, R13, R12, R11 ;  /* 0x0000000c0d0e7389 */ /* 0x0000a400000c000b */
[----:B012-4-:R-:W-:Y:S01]  /*30590*/  ENDCOLLECTIVE ;  /* 0x000000000000791b */ /* 0x017fe20003800000 */
.L_x_3145:
[----:B------:R-:W-:Y:S05]  /*305a0*/  BSYNC B1 ;  /* 0x0000000000017941 */ /* 0x000fea0003800000 */
.L_x_3144:
        /* <DEDUP_REMOVED lines=8> */
.L_x_3146:
[----:B------:R-:W-:Y:S01]  /*30630*/  IMAD.MOV.U32 R13, RZ, RZ, R8 ;  /* 0x000000ffff0d7224 */ /* 0x000fe200078e0008 */
[----:B------:R-:W-:-:S07]  /*30640*/  MOV R71, R14 ;  /* 0x0000000e00477202 */ /* 0x000fce0000000f00 */
[----:B------:R-:W-:Y:S05]  /*30650*/  WARPSYNC.COLLECTIVE R15, `(.L_x_3147) ;  /* 0x000000000f087348 */ /* 0x000fea0003c00000 */
[----:B------:R0:W1:Y:S02]  /*30660*/  SHFL.IDX P6, R14, R13, R12, R11 ;  /* 0x0000000c0d0e7389 */ /* 0x00006400000c000b */
[----:B01----:R-:W-:Y:S01]  /*30670*/  ENDCOLLECTIVE ;  /* 0x000000000000791b */ /* 0x003fe20003800000 */
.L_x_3147:
[----:B------:R-:W-:Y:S01]  /*30680*/  MOV R13, R0 ;  /* 0x00000000000d7202 */ /* 0x000fe20000000f00 */
[----:B------:R-:W-:-:S07]  /*30690*/  IMAD.MOV.U32 R76, RZ, RZ, R14 ;  /* 0x000000ffff4c7224 */ /* 0x000fce00078e000e */
[----:B------:R-:W-:Y:S05]  /*306a0*/  WARPSYNC.COLLECTIVE R15, `(.L_x_3148) ;  /* 0x000000000f087348 */ /* 0x000fea0003c00000 */
[----:B------:R0:W1:Y:S02]  /*306b0*/  SHFL.IDX P6, R14, R13, R12, R11 ;  /* 0x0000000c0d0e7389 */ /* 0x00006400000c000b */
[----:B01----:R-:W-:Y:S01]  /*306c0*/  ENDCOLLECTIVE ;  /* 0x000000000000791b */ /* 0x003fe20003800000 */
.L_x_3148:
[----:B------:R-:W-:Y:S05]  /*306d0*/  BRA `(.L_x_3149) ;  /* 0xfffffdc0007c7947 */ /* 0x000fea000383ffff */
.L_x_2834:
[----:B0-----:R0:W1:Y:S02]  /*306e0*/  SYNCS.PHASECHK.TRANS64.TRYWAIT P0, [R22+URZ+0x38800], R125 ;  /* 0x0388007d160075a7 */ /* 0x001064000800017f */
[----:B-1----:R-:W-:Y:S05]  /*306f0*/  @!P0 NANOSLEEP.SYNCS 0x989680 ;  /* 0x009896800000895d */ /* 0x002fea0003900000 */
[----:B------:R-:W1:Y:S02]  /*30700*/  @!P0 SYNCS.PHASECHK.TRANS64 P0, [R22+URZ+0x38800], R125 ;  /* 0x0388007d160085a7 */ /* 0x000e64000800007f */
[----:B-1----:R-:W-:Y:S05]  /*30710*/  @!P0 BRA `(.L_x_2834) ;  /* 0xfffffffc00f08947 */ /* 0x002fea000383ffff */
[----:B------:R-:W-:Y:S05]  /*30720*/  BRA `(.L_x_3150) ;  /* 0xfffffdc400d87947 */ /* 0x000fea000383ffff */
.L_x_2866:
        /* <DEDUP_REMOVED lines=8> */
.L_x_3152:
[----:B------:R-:W-:Y:S05]  /*307b0*/  BSYNC B1 ;  /* 0x0000000000017941 */ /* 0x000fea0003800000 */
.L_x_3151:
[----:B------:R-:W-:Y:S01]  /*307c0*/  MOV R13, R7 ;  /* 0x00000007000d7202 */ /* 0x000fe20000000f00 */
[----:B------:R-:W-:Y:S01]  /*307d0*/  IMAD.MOV.U32 R12, RZ, RZ, RZ ;  /* 0x000000ffff0c7224 */ /* 0x000fe200078e00ff */
[----:B------:R-:W-:Y:S01]  /*307e0*/  MOV R15, 0xffffffff ;  /* 0xffffffff000f7802 */ /* 0x000fe20000000f00 */
[----:B------:R-:W-:Y:S02]  /*307f0*/  IMAD.MOV.U32 R11, RZ, RZ, 0x181f ;  /* 0x0000181fff0b7424 */ /* 0x000fe400078e00ff */
[----:B------:R-:W-:-:S07]  /*30800*/  IMAD.MOV.U32 R4, RZ, RZ, R14 ;  /* 0x000000ffff047224 */ /* 0x000fce00078e000e */
[----:B------:R-:W-:Y:S05]  /*30810*/  WARPSYNC.COLLECTIVE R15, `(.L_x_3153) ;  /* 0x000000000f087348 */ /* 0x000fea0003c00000 */
[----:B------:R0:W1:Y:S02]  /*30820*/  SHFL.IDX P6, R14, R13, R12, R11 ;  /* 0x0000000c0d0e7389 */ /* 0x00006400000c000b */
[----:B01----:R-:W-:Y:S01]  /*30830*/  ENDCOLLECTIVE ;  /* 0x000000000000791b */ /* 0x003fe20003800000 */
.L_x_3153:
[----:B------:R-:W-:Y:S02]  /*30840*/  IMAD.MOV.U32 R13, RZ, RZ, R9 ;  /* 0x000000ffff0d7224 */ /* 0x000fe400078e0009 */
[----:B------:R-:W-:-:S07]  /*30850*/  IMAD.MOV.U32 R5, RZ, RZ, R14 ;  /* 0x000000ffff057224 */ /* 0x000fce00078e000e */
[----:B------:R-:W-:Y:S05]  /*30860*/  WARPSYNC.COLLECTIVE R15, `(.L_x_3154) ;  /* 0x000000000f087348 */ /* 0x000fea0003c00000 */
[----:B------:R0:W1:Y:S02]  /*30870*/  SHFL.IDX P6, R14, R13, R12, R11 ;  /* 0x0000000c0d0e7389 */ /* 0x00006400000c000b */
[----:B01----:R-:W-:Y:S01]  /*30880*/  ENDCOLLECTIVE ;  /* 0x000000000000791b */ /* 0x003fe20003800000 */
.L_x_3154:
[----:B------:R-:W-:Y:S01]  /*30890*/  IMAD.MOV.U32 R13, RZ, RZ, R6 ;  /* 0x000000ffff0d7224 */ /* 0x000fe200078e0006 */
[----:B------:R-:W-:-:S07]  /*308a0*/  MOV R10, R14 ;  /* 0x0000000e000a7202 */ /* 0x000fce0000000f00 */
[----:B------:R-:W-:Y:S05]  /*308b0*/  WARPSYNC.COLLECTIVE R15, `(.L_x_3155) ;  /* 0x000000000f087348 */ /* 0x000fea0003c00000 */
[----:B------:R0:W1:Y:S02]  /*308c0*/  SHFL.IDX P6, R14, R13, R12, R11 ;  /* 0x0000000c0d0e7389 */ /* 0x00006400000c000b */
[----:B01----:R-:W-:Y:S01]  /*308d0*/  ENDCOLLECTIVE ;  /* 0x000000000000791b */ /* 0x003fe20003800000 */
.L_x_3155:
[----:B------:R-:W-:Y:S05]  /*308e0*/  BRA `(.L_x_3156) ;  /* 0xfffffdf400987947 */ /* 0x000fea000383ffff */
.L_x_2869:
        /* <DEDUP_REMOVED lines=8> */
.L_x_3158:
[----:B------:R-:W-:Y:S05]  /*30970*/  BSYNC B1 ;  /* 0x0000000000017941 */ /* 0x000fea0003800000 */
.L_x_3157:
        /* <DEDUP_REMOVED lines=8> */
.L_x_3159:
[----:B------:R-:W-:Y:S01]  /*30a00*/  MOV R13, R9 ;  /* 0x00000009000d7202 */ /* 0x000fe20000000f00 */
[----:B------:R-:W-:-:S07]  /*30a10*/  IMAD.MOV.U32 R5, RZ, RZ, R14 ;  /* 0x000000ffff057224 */ /* 0x000fce00078e000e */
[----:B------:R-:W-:Y:S05]  /*30a20*/  WARPSYNC.COLLECTIVE R15, `(.L_x_3160) ;  /* 0x000000000f087348 */ /* 0x000fea0003c00000 */
[----:B------:R0:W1:Y:S02]  /*30a30*/  SHFL.IDX P6, R14, R13, R12, R11 ;  /* 0x0000000c0d0e7389 */ /* 0x00006400000c000b */
[----:B01----:R-:W-:Y:S01]  /*30a40*/  ENDCOLLECTIVE ;  /* 0x000000000000791b */ /* 0x003fe20003800000 */
.L_x_3160:
[----:B------:R-:W-:Y:S02]  /*30a50*/  IMAD.MOV.U32 R13, RZ, RZ, R6 ;  /* 0x000000ffff0d7224 */ /* 0x000fe400078e0006 */
[----:B------:R-:W-:-:S07]  /*30a60*/  IMAD.MOV.U32 R10, RZ, RZ, R14 ;  /* 0x000000ffff0a7224 */ /* 0x000fce00078e000e */
[----:B------:R-:W-:Y:S05]  /*30a70*/  WARPSYNC.COLLECTIVE R15, `(.L_x_3161) ;  /* 0x000000000f087348 */ /* 0x000fea0003c00000 */
[----:B------:R0:W1:Y:S02]  /*30a80*/  SHFL.IDX P6, R14, R13, R12, R11 ;  /* 0x0000000c0d0e7389 */ /* 0x00006400000c000b */
[----:B01----:R-:W-:Y:S01]  /*30a90*/  ENDCOLLECTIVE ;  /* 0x000000000000791b */ /* 0x003fe20003800000 */
.L_x_3161:
[----:B------:R-:W-:Y:S05]  /*30aa0*/  BRA `(.L_x_3162) ;  /* 0xfffffdf800507947 */ /* 0x000fea000383ffff */
.L_x_2872:
[----:B------:R-:W-:Y:S01]  /*30ab0*/  BSSY B1, `(.L_x_3163) ;  /* 0x0000008000017945 */ /* 0x000fe20003800000 */
[----:B------:R-:W-:Y:S01]  /*30ac0*/  MOV R13, R8 ;  /* 0x00000008000d7202 */ /* 0x000fe20000000f00 */
[----:B------:R-:W-:Y:S01]  /*30ad0*/  IMAD.MOV.U32 R12, RZ, RZ, 0x2 ;  /* 0x00000002ff0c7424 */ /* 0x000fe200078e00ff */
[----:B------:R-:W-:Y:S01]  /*30ae0*/  MOV R15, 0xffffffff ;  /* 0xffffffff000f7802 */ /* 0x000fe20000000f00 */
[----:B------:R-:W-:-:S07]  /*30af0*/  IMAD.MOV.U32 R11, RZ, RZ, 0x181f ;  /* 0x0000181fff0b7424 */ /* 0x000fce00078e00ff */
[----:B-1--4-:R-:W-:Y:S05]  /*30b00*/  WARPSYNC.COLLECTIVE R15, `(.L_x_3164) ;  /* 0x000000000f087348 */ /* 0x012fea0003c00000 */
[----:B----4-:R0:W2:Y:S02]  /*30b10*/  SHFL.IDX P6, R14, R13, R12, R11 ;  /* 0x0000000c0d0e7389 */ /* 0x0100a400000c000b */
[----:B012---:R-:W-:Y:S01]  /*30b20*/  ENDCOLLECTIVE ;  /* 0x000000000000791b */ /* 0x007fe20003800000 */
.L_x_3164:
[----:B------:R-:W-:Y:S05]  /*30b30*/  BSYNC B1 ;  /* 0x0000000000017941 */ /* 0x000fea0003800000 */
.L_x_3163:
        /* <DEDUP_REMOVED lines=8> */
.L_x_3165:
[----:B------:R-:W-:Y:S01]  /*30bc0*/  IMAD.MOV.U32 R13, RZ, RZ, R9 ;  /* 0x000000ffff0d7224 */ /* 0x000fe200078e0009 */
[----:B------:R-:W-:-:S07]  /*30bd0*/  MOV R5, R14 ;  /* 0x0000000e00057202 */ /* 0x000fce0000000f00 */
[----:B------:R-:W-:Y:S05]  /*30be0*/  WARPSYNC.COLLECTIVE R15, `(.L_x_3166) ;  /* 0x000000000f087348 */ /* 0x000fea0003c00000 */
[----:B------:R0:W1:Y:S02]  /*30bf0*/  SHFL.IDX P6, R14, R13, R12, R11 ;  /* 0x0000000c0d0e7389 */ /* 0x00006400000c000b */
[----:B01----:R-:W-:Y:S01]  /*30c00*/  ENDCOLLECTIVE ;  /* 0x000000000000791b */ /* 0x003fe20003800000 */
.L_x_3166:
[----:B------:R-:W-:Y:S01]  /*30c10*/  MOV R13, R6 ;  /* 0x00000006000d7202 */ /* 0x000fe20000000f00 */
[----:B------:R-:W-:-:S07]  /*30c20*/  IMAD.MOV.U32 R10, RZ, RZ, R14 ;  /* 0x000000ffff0a7224 */ /* 0x000fce00078e000e */
[----:B------:R-:W-:Y:S05]  /*30c30*/  WARPSYNC.COLLECTIVE R15, `(.L_x_3167) ;  /* 0x000000000f087348 */ /* 0x000fea0003c00000 */
[----:B------:R0:W1:Y:S02]  /*30c40*/  SHFL.IDX P6, R14, R13, R12, R11 ;  /* 0x0000000c0d0e7389 */ /* 0x00006400000c000b */
[----:B01----:R-:W-:Y:S01]  /*30c50*/  ENDCOLLECTIVE ;  /* 0x000000000000791b */ /* 0x003fe20003800000 */
.L_x_3167:
[----:B------:R-:W-:Y:S05]  /*30c60*/  BRA `(.L_x_3168) ;  /* 0xfffffdf800f47947 */ /* 0x000fea000383ffff */
.L_x_2875:
        /* <DEDUP_REMOVED lines=8> */
.L_x_3170:
[----:B------:R-:W-:Y:S05]  /*30cf0*/  BSYNC B1 ;  /* 0x0000000000017941 */ /* 0x000fea0003800000 */
.L_x_3169:
        /* <DEDUP_REMOVED lines=8> */
.L_x_3171:
[----:B------:R-:W-:Y:S02]  /*30d80*/  IMAD.MOV.U32 R13, RZ, RZ, R9 ;  /* 0x000000ffff0d7224 */ /* 0x000fe400078e0009 */
[----:B------:R-:W-:-:S07]  /*30d90*/  IMAD.MOV.U32 R21, RZ, RZ, R14 ;  /* 0x000000ffff157224 */ /* 0x000fce00078e000e */
[----:B------:R-:W-:Y:S05]  /*30da0*/  WARPSYNC.COLLECTIVE R15, `(.L_x_3172) ;  /* 0x000000000f087348 */ /* 0x000fea0003c00000 */
[----:B------:R0:W1:Y:S02]  /*30db0*/  SHFL.IDX P6, R14, R13, R12, R11 ;  /* 0x0000000c0d0e7389 */ /* 0x00006400000c000b */
[----:B01----:R-:W-:Y:S01]  /*30dc0*/  ENDCOLLECTIVE ;  /* 0x000000000000791b */ /* 0x003fe20003800000 */
.L_x_3172:
[----:B------:R-:W-:Y:S01]  /*30dd0*/  IMAD.MOV.U32 R13, RZ, RZ, R6 ;  /* 0x000000ffff0d7224 */ /* 0x000fe200078e0006 */
[----:B------:R-:W-:-:S07]  /*30de0*/  MOV R76, R14 ;  /* 0x0000000e004c7202 */ /* 0x000fce0000000f00 */
[----:B------:R-:W-:Y:S05]  /*30df0*/  WARPSYNC.COLLECTIVE R15, `(.L_x_3173) ;  /* 0x000000000f087348 */ /* 0x000fea0003c00000 */
[----:B------:R0:W1:Y:S02]  /*30e00*/  SHFL.IDX P6, R14, R13, R12, R11 ;  /* 0x0000000c0d0e7389 */ /* 0x00006400000c000b */
[----:B01----:R-:W-:Y:S01]  /*30e10*/  ENDCOLLECTIVE ;  /* 0x000000000000791b */ /* 0x003fe20003800000 */
.L_x_3173:
[----:B------:R-:W-:Y:S01]  /*30e20*/  IMAD.MOV.U32 R77, RZ, RZ, R14 ;  /* 0x000000ffff4d7224 */ /* 0x000fe200078e000e */
[----:B------:R-:W-:Y:S06]  /*30e30*/  BRA `(.L_x_3174) ;  /* 0xfffffdfc009c7947 */ /* 0x000fec000383ffff */
.L_x_2879:
[----:B0-----:R0:W1:Y:S02]  /*30e40*/  SYNCS.PHASECHK.TRANS64.TRYWAIT P0, [R22+URZ+0x38800], R85 ;  /* 0x03880055160075a7 */ /* 0x001064000800017f */
[----:B-1----:R-:W-:Y:S05]  /*30e50*/  @!P0 NANOSLEEP.SYNCS 0x989680 ;  /* 0x009896800000895d */ /* 0x002fea0003900000 */
[----:B------:R-:W1:Y:S02]  /*30e60*/  @!P0 SYNCS.PHASECHK.TRANS64 P0, [R22+URZ+0x38800], R85 ;  /* 0x03880055160085a7 */ /* 0x000e64000800007f */
[----:B-1----:R-:W-:Y:S05]  /*30e70*/  @!P0 BRA `(.L_x_2879) ;  /* 0xfffffffc00f08947 */ /* 0x002fea000383ffff */
[----:B------:R-:W-:Y:S05]  /*30e80*/  BRA `(.L_x_3175) ;  /* 0xfffffe0000c07947 */ /* 0x000fea000383ffff */
.L_x_2897:
[----:B-1----:R1:W2:Y:S02]  /*30e90*/  SYNCS.PHASECHK.TRANS64.TRYWAIT P1, [R0+URZ+0x38830], R3 ;  /* 0x03883003000075a7 */ /* 0x0022a4000802017f */
[----:B--2---:R-:W-:Y:S05]  /*30ea0*/  @!P1 NANOSLEEP.SYNCS 0x989680 ;  /* 0x009896800000995d */ /* 0x004fea0003900000 */
[----:B------:R-:W2:Y:S02]  /*30eb0*/  @!P1 SYNCS.PHASECHK.TRANS64 P1, [R0+URZ+0x38830], R3 ;  /* 0x03883003000095a7 */ /* 0x000ea4000802007f */
[----:B--2---:R-:W-:Y:S05]  /*30ec0*/  @!P1 BRA `(.L_x_2897) ;  /* 0xfffffffc00f09947 */ /* 0x004fea000383ffff */
[----:B------:R-:W-:Y:S05]  /*30ed0*/  BRA `(.L_x_2896) ;  /* 0xfffffe3800907947 */ /* 0x000fea000383ffff */
.L_x_2906:
[----:B-1----:R1:W2:Y:S02]  /*30ee0*/  SYNCS.PHASECHK.TRANS64.TRYWAIT P2, [R9+URZ+0x38830], R4 ;  /* 0x03883004090075a7 */ /* 0x0022a4000804017f */
[----:B--2---:R-:W-:Y:S05]  /*30ef0*/  @!P2 NANOSLEEP.SYNCS 0x989680 ;  /* 0x009896800000a95d */ /* 0x004fea0003900000 */
[----:B------:R-:W2:Y:S02]  /*30f00*/  @!P2 SYNCS.PHASECHK.TRANS64 P2, [R9+URZ+0x38830], R4 ;  /* 0x038830040900a5a7 */ /* 0x000ea4000804007f */
[----:B--2---:R-:W-:Y:S05]  /*30f10*/  @!P2 BRA `(.L_x_2906) ;  /* 0xfffffffc00f0a947 */ /* 0x004fea000383ffff */
[----:B------:R-:W-:Y:S05]  /*30f20*/  BRA `(.L_x_2905) ;  /* 0xfffffe8800307947 */ /* 0x000fea000383ffff */
.L_x_2911:
[----:B-1----:R1:W2:Y:S02]  /*30f30*/  SYNCS.PHASECHK.TRANS64.TRYWAIT P2, [R7+URZ+0x38850], R0 ;  /* 0x03885000070075a7 */ /* 0x0022a4000804017f */
[----:B--2---:R-:W-:Y:S05]  /*30f40*/  @!P2 NANOSLEEP.SYNCS 0x989680 ;  /* 0x009896800000a95d */ /* 0x004fea0003900000 */
[----:B------:R-:W2:Y:S02]  /*30f50*/  @!P2 SYNCS.PHASECHK.TRANS64 P2, [R7+URZ+0x38850], R0 ;  /* 0x038850000700a5a7 */ /* 0x000ea4000804007f */
[----:B--2---:R-:W-:Y:S05]  /*30f60*/  @!P2 BRA `(.L_x_2911) ;  /* 0xfffffffc00f0a947 */ /* 0x004fea000383ffff */
[----:B------:R-:W-:Y:S05]  /*30f70*/  BRA `(.L_x_2910) ;  /* 0xfffffebc00f07947 */ /* 0x000fea000383ffff */
.L_x_2921:
[----:B-1----:R1:W2:Y:S02]  /*30f80*/  SYNCS.PHASECHK.TRANS64.TRYWAIT P1, [R3+URZ+0x38830], R6 ;  /* 0x03883006030075a7 */ /* 0x0022a4000802017f */
[----:B--2---:R-:W-:Y:S05]  /*30f90*/  @!P1 NANOSLEEP.SYNCS 0x989680 ;  /* 0x009896800000995d */ /* 0x004fea0003900000 */
[----:B------:R-:W2:Y:S02]  /*30fa0*/  @!P1 SYNCS.PHASECHK.TRANS64 P1, [R3+URZ+0x38830], R6 ;  /* 0x03883006030095a7 */ /* 0x000ea4000802007f */
[----:B--2---:R-:W-:Y:S05]  /*30fb0*/  @!P1 BRA `(.L_x_2921) ;  /* 0xfffffffc00f09947 */ /* 0x004fea000383ffff */
[----:B------:R-:W-:Y:S05]  /*30fc0*/  BRA `(.L_x_2920) ;  /* 0xfffffedc00447947 */ /* 0x000fea000383ffff */
.L_x_2926:
[----:B-1----:R1:W2:Y:S02]  /*30fd0*/  SYNCS.PHASECHK.TRANS64.TRYWAIT P1, [R6+URZ+0x38850], R0 ;  /* 0x03885000060075a7 */ /* 0x0022a4000802017f */
[----:B--2---:R-:W-:Y:S05]  /*30fe0*/  @!P1 NANOSLEEP.SYNCS 0x989680 ;  /* 0x009896800000995d */ /* 0x004fea0003900000 */
[----:B------:R-:W2:Y:S02]  /*30ff0*/  @!P1 SYNCS.PHASECHK.TRANS64 P1, [R6+URZ+0x38850], R0 ;  /* 0x03885000060095a7 */ /* 0x000ea4000802007f */
[----:B--2---:R-:W-:Y:S05]  /*31000*/  @!P1 BRA `(.L_x_2926) ;  /* 0xfffffffc00f09947 */ /* 0x004fea000383ffff */
[----:B------:R-:W-:Y:S05]  /*31010*/  BRA `(.L_x_2925) ;  /* 0xffffff1400047947 */ /* 0x000fea000383ffff */
.L_x_2934:
[----:B-1----:R1:W2:Y:S02]  /*31020*/  SYNCS.PHASECHK.TRANS64.TRYWAIT P1, [R8+URZ+0x38850], R7 ;  /* 0x03885007080075a7 */ /* 0x0022a4000802017f */
[----:B--2---:R-:W-:Y:S05]  /*31030*/  @!P1 NANOSLEEP.SYNCS 0x989680 ;  /* 0x009896800000995d */ /* 0x004fea0003900000 */
[----:B------:R-:W2:Y:S02]  /*31040*/  @!P1 SYNCS.PHASECHK.TRANS64 P1, [R8+URZ+0x38850], R7 ;  /* 0x03885007080095a7 */ /* 0x000ea4000802007f */
[----:B--2---:R-:W-:Y:S05]  /*31050*/  @!P1 BRA `(.L_x_2934) ;  /* 0xfffffffc00f09947 */ /* 0x004fea000383ffff */
[----:B------:R-:W-:Y:S05]  /*31060*/  BRA `(.L_x_2933) ;  /* 0xffffff3000847947 */ /* 0x000fea000383ffff */
.L_x_2971:
[----:B0-----:R-:W0:Y:S01]  /*31070*/  S2R R8, SR_TID.X ;  /* 0x0000000000087919 */ /* 0x001e220000002100 */
[----:B------:R-:W-:Y:S01]  /*31080*/  BSSY B1, `(.L_x_3176) ;  /* 0x000000a000017945 */ /* 0x000fe20003800000 */
[----:B------:R-:W-:Y:S01]  /*31090*/  IMAD.MOV.U32 R12, RZ, RZ, RZ ;  /* 0x000000ffff0c7224 */ /* 0x000fe200078e00ff */
[----:B------:R-:W-:Y:S01]  /*310a0*/  MOV R15, 0xffffffff ;  /* 0xffffffff000f7802 */ /* 0x000fe20000000f00 */
[----:B------:R-:W-:Y:S01]  /*310b0*/  IMAD.MOV.U32 R11, RZ, RZ, 0x1f ;  /* 0x0000001fff0b7424 */ /* 0x000fe200078e00ff */
[----:B0-----:R-:W-:-:S04]  /*310c0*/  SHF.R.U32.HI R8, RZ, 0x5, R8 ;  /* 0x00000005ff087819 */ /* 0x001fc80000011608 */
[----:B------:R-:W-:-:S04]  /*310d0*/  LOP3.LUT R8, R8, 0x3, RZ, 0xc0, !PT ;  /* 0x0000000308087812 */ /* 0x000fc800078ec0ff */
[----:B------:R-:W-:-:S07]  /*310e0*/  MOV R13, R8 ;  /* 0x00000008000d7202 */ /* 0x000fce0000000f00 */
[----:B-1----:R-:W-:Y:S05]  /*310f0*/  WARPSYNC.COLLECTIVE R15, `(.L_x_3177) ;  /* 0x000000000f087348 */ /* 0x002fea0003c00000 */
[----:B------:R0:W2:Y:S02]  /*31100*/  SHFL.IDX P6, R14, R13, R12, R11 ;  /* 0x0000000c0d0e7389 */ /* 0x0000a400000c000b */
[----:B012---:R-:W-:Y:S01]  /*31110*/  ENDCOLLECTIVE ;  /* 0x000000000000791b */ /* 0x007fe20003800000 */
.L_x_3177:
[----:B------:R-:W-:Y:S05]  /*31120*/  BSYNC B1 ;  /* 0x0000000000017941 */ /* 0x000fea0003800000 */
.L_x_3176:
[----:B------:R-:W-:Y:S05]  /*31130*/  BRA `(.L_x_3178) ;  /* 0xffffff80007c7947 */ /* 0x000fea000383ffff */
.L_x_2973:
[----:B------:R-:W-:Y:S01]  /*31140*/  BSSY B1, `(.L_x_3179) ;  /* 0x0000006000017945 */ /* 0x000fe20003800000 */
[----:B------:R-:W-:-:S07]  /*31150*/  IMAD.MOV.U32 R15, RZ, RZ, -0x1 ;  /* 0xffffffffff0f7424 */ /* 0x000fce00078e00ff */
[----:B012---:R-:W-:Y:S05]  /*31160*/  WARPSYNC.COLLECTIVE R15, `(.L_x_3180) ;  /* 0x000000000f0c7348 */ /* 0x007fea0003c00000 */
[----:B------:R-:W-:Y:S02]  /*31170*/  ELECT P6, UR62, PT ;  /* 0x00000000003e782f */ /* 0x000fe400038c0000 */
[----:B------:R-:W-:Y:S01]  /*31180*/  MOV R14, UR62 ;  /* 0x0000003e000e7c02 */ /* 0x000fe20008000f00 */
[----:B012---:R-:W-:Y:S10]  /*31190*/  ENDCOLLECTIVE ;  /* 0x000000000000791b */ /* 0x007ff40003800000 */
.L_x_3180:
[----:B------:R-:W-:Y:S05]  /*311a0*/  BSYNC B1 ;  /* 0x0000000000017941 */ /* 0x000fea0003800000 */
.L_x_3179:
[----:B------:R-:W-:Y:S05]  /*311b0*/  BRA `(.L_x_2972) ;  /* 0xffffff8000747947 */ /* 0x000fea000383ffff */
.L_x_2975:
[----:B0-----:R0:W2:Y:S02]  /*311c0*/  SYNCS.PHASECHK.TRANS64.TRYWAIT P0, [R22+URZ+0x38820], R7 ;  /* 0x03882007160075a7 */ /* 0x0010a4000800017f */
[----:B--2---:R-:W-:Y:S05]  /*311d0*/  @!P0 NANOSLEEP.SYNCS 0x989680 ;  /* 0x009896800000895d */ /* 0x004fea0003900000 */
[----:B------:R-:W2:Y:S02]  /*311e0*/  @!P0 SYNCS.PHASECHK.TRANS64 P0, [R22+URZ+0x38820], R7 ;  /* 0x03882007160085a7 */ /* 0x000ea4000800007f */
[----:B--2---:R-:W-:Y:S05]  /*311f0*/  @!P0 BRA `(.L_x_2975) ;  /* 0xfffffffc00f08947 */ /* 0x004fea000383ffff */
[----:B------:R-:W-:Y:S05]  /*31200*/  BRA `(.L_x_3181) ;  /* 0xffffff8000847947 */ /* 0x000fea000383ffff */
.L_x_2979:
[----:B-1----:R1:W2:Y:S02]  /*31210*/  SYNCS.PHASECHK.TRANS64.TRYWAIT P0, [R11+URZ+0x388a0], R10 ;  /* 0x0388a00a0b0075a7 */ /* 0x0022a4000800017f */
[----:B--2---:R-:W-:Y:S05]  /*31220*/  @!P0 NANOSLEEP.SYNCS 0x989680 ;  /* 0x009896800000895d */ /* 0x004fea0003900000 */
[----:B------:R-:W2:Y:S02]  /*31230*/  @!P0 SYNCS.PHASECHK.TRANS64 P0, [R11+URZ+0x388a0], R10 ;  /* 0x0388a00a0b0085a7 */ /* 0x000ea4000800007f */
[----:B--2---:R-:W-:Y:S05]  /*31240*/  @!P0 BRA `(.L_x_2979) ;  /* 0xfffffffc00f08947 */ /* 0x004fea000383ffff */
[----:B------:R-:W-:Y:S05]  /*31250*/  BRA `(.L_x_3182) ;  /* 0xffffff80009c7947 */ /* 0x000fea000383ffff */
.L_x_2987:
[----:B0-----:R0:W2:Y:S02]  /*31260*/  SYNCS.PHASECHK.TRANS64.TRYWAIT P0, [R11+URZ+0x388c0], R10 ;  /* 0x0388c00a0b0075a7 */ /* 0x0010a4000800017f */
[----:B--2---:R-:W-:Y:S05]  /*31270*/  @!P0 NANOSLEEP.SYNCS 0x989680 ;  /* 0x009896800000895d */ /* 0x004fea0003900000 */
[----:B------:R-:W2:Y:S02]  /*31280*/  @!P0 SYNCS.PHASECHK.TRANS64 P0, [R11+URZ+0x388c0], R10 ;  /* 0x0388c00a0b0085a7 */ /* 0x000ea4000800007f */
[----:B--2---:R-:W-:Y:S05]  /*31290*/  @!P0 BRA `(.L_x_2987) ;  /* 0xfffffffc00f08947 */ /* 0x004fea000383ffff */
[----:B------:R-:W-:Y:S05]  /*312a0*/  BRA `(.L_x_3183) ;  /* 0xffffff8400d87947 */ /* 0x000fea000383ffff */
.L_x_2997:
[----:B-1----:R1:W2:Y:S02]  /*312b0*/  SYNCS.PHASECHK.TRANS64.TRYWAIT P1, [R10+URZ+0x388a0], R9 ;  /* 0x0388a0090a0075a7 */ /* 0x0022a4000802017f */
[----:B--2---:R-:W-:Y:S05]  /*312c0*/  @!P1 NANOSLEEP.SYNCS 0x989680 ;  /* 0x009896800000995d */ /* 0x004fea0003900000 */
[----:B------:R-:W2:Y:S02]  /*312d0*/  @!P1 SYNCS.PHASECHK.TRANS64 P1, [R10+URZ+0x388a0], R9 ;  /* 0x0388a0090a0095a7 */ /* 0x000ea4000802007f */
[----:B--2---:R-:W-:Y:S05]  /*312e0*/  @!P1 BRA `(.L_x_2997) ;  /* 0xfffffffc00f09947 */ /* 0x004fea000383ffff */
[----:B------:R-:W-:Y:S05]  /*312f0*/  BRA `(.L_x_3184) ;  /* 0xffffff8c00487947 */ /* 0x000fea000383ffff */
.L_x_3005:
[----:B0-----:R0:W2:Y:S02]  /*31300*/  SYNCS.PHASECHK.TRANS64.TRYWAIT P1, [R10+URZ+0x388c0], R9 ;  /* 0x0388c0090a0075a7 */ /* 0x0010a4000802017f */
[----:B--2---:R-:W-:Y:S05]  /*31310*/  @!P1 NANOSLEEP.SYNCS 0x989680 ;  /* 0x009896800000995d */ /* 0x004fea0003900000 */
[----:B------:R-:W2:Y:S02]  /*31320*/  @!P1 SYNCS.PHASECHK.TRANS64 P1, [R10+URZ+0x388c0], R9 ;  /* 0x0388c0090a0095a7 */ /* 0x000ea4000802007f */
[----:B--2---:R-:W-:Y:S05]  /*31330*/  @!P1 BRA `(.L_x_3005) ;  /* 0xfffffffc00f09947 */ /* 0x004fea000383ffff */
[----:B------:R-:W-:Y:S05]  /*31340*/  BRA `(.L_x_3185) ;  /* 0xffffff9000807947 */ /* 0x000fea000383ffff */
.L_x_3021:
[----:B------:R-:W0:Y:S01]  /*31350*/  S2R R7, SR_TID.X ;  /* 0x0000000000077919 */ /* 0x000e220000002100 */
[----:B------:R-:W-:Y:S01]  /*31360*/  BSSY B0, `(.L_x_3186) ;  /* 0x000000a000007945 */ /* 0x000fe20003800000 */
[----:B------:R-:W-:Y:S01]  /*31370*/  MOV R12, RZ ;  /* 0x000000ff000c7202 */ /* 0x000fe20000000f00 */
        /* <DEDUP_REMOVED lines=8> */
.L_x_3187:
[----:B------:R-:W-:Y:S05]  /*31400*/  BSYNC B0 ;  /* 0x0000000000007941 */ /* 0x000fea0003800000 */
.L_x_3186:
[----:B------:R-:W-:Y:S05]  /*31410*/  BRA `(.L_x_3188) ;  /* 0xffffffa0001c7947 */ /* 0x000fea000383ffff */
.L_x_3024:
[----:B0-----:R0:W1:Y:S02]  /*31420*/  SYNCS.PHASECHK.TRANS64.TRYWAIT P0, [R5+URZ+0x38840], R2 ;  /* 0x03884002050075a7 */ /* 0x001064000800017f */
[----:B-1----:R-:W-:Y:S05]  /*31430*/  @!P0 NANOSLEEP.SYNCS 0x989680 ;  /* 0x009896800000895d */ /* 0x002fea0003900000 */
[----:B------:R-:W1:Y:S02]  /*31440*/  @!P0 SYNCS.PHASECHK.TRANS64 P0, [R5+URZ+0x38840], R2 ;  /* 0x03884002050085a7 */ /* 0x000e64000800007f */
[----:B-1----:R-:W-:Y:S05]  /*31450*/  @!P0 BRA `(.L_x_3024) ;  /* 0xfffffffc00f08947 */ /* 0x002fea000383ffff */
[----:B------:R-:W-:Y:S05]  /*31460*/  BRA `(.L_x_3189) ;  /* 0xffffffa000787947 */ /* 0x000fea000383ffff */
.L_x_3025:
        /* <DEDUP_REMOVED lines=8> */
.L_x_3191:
[----:B------:R-:W-:Y:S05]  /*314f0*/  BSYNC B0 ;  /* 0x0000000000007941 */ /* 0x000fea0003800000 */
.L_x_3190:
[----:B------:R-:W-:Y:S01]  /*31500*/  IMAD.MOV.U32 R13, RZ, RZ, R0 ;  /* 0x000000ffff0d7224 */ /* 0x000fe200078e0000 */
[----:B------:R-:W-:Y:S01]  /*31510*/  MOV R12, RZ ;  /* 0x000000ff000c7202 */ /* 0x000fe20000000f00 */
[----:B------:R-:W-:Y:S01]  /*31520*/  IMAD.MOV.U32 R11, RZ, RZ, 0x181f ;  /* 0x0000181fff0b7424 */ /* 0x000fe200078e00ff */
[C---:B------:R-:W-:Y:S01]  /*31530*/  LOP3.LUT P5, RZ, R23.reuse, 0x10, RZ, 0xc0, !PT ;  /* 0x0000001017ff7812 */ /* 0x040fe200078ac0ff */
[----:B------:R-:W-:Y:S01]  /*31540*/  IMAD.MOV.U32 R15, RZ, RZ, -0x1 ;  /* 0xffffffffff0f7424 */ /* 0x000fe200078e00ff */
[C---:B------:R-:W-:Y:S01]  /*31550*/  LOP3.LUT P4, RZ, R23.reuse, 0x8, RZ, 0xc0, !PT ;  /* 0x0000000817ff7812 */ /* 0x040fe2000788c0ff */
[----:B------:R-:W-:Y:S01]  /*31560*/  IMAD.MOV.U32 R2, RZ, RZ, R14 ;  /* 0x000000ffff027224 */ /* 0x000fe200078e000e */
[----:B------:R-:W-:Y:S01]  /*31570*/  LOP3.LUT P3, RZ, R23, 0x4, RZ, 0xc0, !PT ;  /* 0x0000000417ff7812 */ /* 0x000fe2000786c0ff */
[----:B------:R-:W-:-:S12]  /*31580*/  @P0 IMAD R9, R7, 0x2, R22 ;  /* 0x0000000207090824 */ /* 0x000fd800078e0216 */
[----:B------:R-:W-:Y:S05]  /*31590*/  WARPSYNC.COLLECTIVE R15, `(.L_x_3192) ;  /* 0x000000000f087348 */ /* 0x000fea0003c00000 */
[----:B------:R0:W1:Y:S02]  /*315a0*/  SHFL.IDX P6, R14, R13, R12, R11 ;  /* 0x0000000c0d0e7389 */ /* 0x00006400000c000b */
[----:B01----:R-:W-:Y:S01]  /*315b0*/  ENDCOLLECTIVE ;  /* 0x000000000000791b */ /* 0x003fe20003800000 */
.L_x_3192:
[----:B------:R-:W-:Y:S02]  /*315c0*/  LOP3.LUT P2, RZ, R23, 0x2, RZ, 0xc0, !PT ;  /* 0x0000000217ff7812 */ /* 0x000fe4000784c0ff */
[----:B------:R-:W-:Y:S01]  /*315d0*/  MOV R13, R6 ;  /* 0x00000006000d7202 */ /* 0x000fe20000000f00 */
[----:B------:R-:W-:Y:S01]  /*315e0*/  IMAD.MOV.U32 R12, RZ, RZ, 0x1 ;  /* 0x00000001ff0c7424 */ /* 0x000fe200078e00ff */
[----:B------:R-:W-:-:S09]  /*315f0*/  MOV R3, R14 ;  /* 0x0000000e00037202 */ /* 0x000fd20000000f00 */
[----:B------:R-:W-:Y:S05]  /*31600*/  WARPSYNC.COLLECTIVE R15, `(.L_x_3193) ;  /* 0x000000000f087348 */ /* 0x000fea0003c00000 */
[----:B------:R0:W1:Y:S02]  /*31610*/  SHFL.IDX P6, R14, R13, R12, R11 ;  /* 0x0000000c0d0e7389 */ /* 0x00006400000c000b */
[----:B01----:R-:W-:Y:S01]  /*31620*/  ENDCOLLECTIVE ;  /* 0x000000000000791b */ /* 0x003fe20003800000 */
.L_x_3193:
[----:B------:R-:W-:-:S05]  /*31630*/  @P0 LEA R3, P1, R36, R3, 0x1 ;  /* 0x0000000324030211 */ /* 0x000fca00078208ff */
[----:B------:R-:W-:-:S05]  /*31640*/  @P0 IMAD.X R2, RZ, RZ, R2, P1 ;  /* 0x000000ffff020224 */ /* 0x000fca00008e0602 */
[----:B------:R-:W-:Y:S02]  /*31650*/  @P0 LOP3.LUT R3, R3, R2, RZ, 0x3c, !PT ;  /* 0x0000000203030212 */ /* 0x000fe400078e3cff */
[----:B------:R-:W-:Y:S02]  /*31660*/  MOV R13, R0 ;  /* 0x00000000000d7202 */ /* 0x000fe40000000f00 */
        /* <DEDUP_REMOVED lines=10> */
.L_x_3194:
        /* <DEDUP_REMOVED lines=13> */
.L_x_3195:
        /* <DEDUP_REMOVED lines=16> */
.L_x_3196:
[----:B------:R-:W-:Y:S02]  /*318e0*/  @P0 IMAD R9, R7, 0x2, R22 ;  /* 0x0000000207090824 */ /* 0x000fe400078e0216 */
[----:B------:R-:W-:Y:S01]  /*318f0*/  IMAD.MOV.U32 R13, RZ, RZ, R6 ;  /* 0x000000ffff0d7224 */ /* 0x000fe200078e0006 */
[----:B------:R-:W-:Y:S01]  /*31900*/  MOV R12, 0x3 ;  /* 0x00000003000c7802 */ /* 0x000fe20000000f00 */
[----:B------:R-:W-:-:S07]  /*31910*/  IMAD.MOV.U32 R2, RZ, RZ, R14 ;  /* 0x000000ffff027224 */ /* 0x000fce00078e000e */
[----:B------:R-:W-:Y:S05]  /*31920*/  WARPSYNC.COLLECTIVE R15, `(.L_x_3197) ;  /* 0x000000000f087348 */ /* 0x000fea0003c00000 */
[----:B------:R0:W1:Y:S02]  /*31930*/  SHFL.IDX P6, R14, R13, R12, R11 ;  /* 0x0000000c0d0e7389 */ /* 0x00006400000c000b */
[----:B01----:R-:W-:Y:S01]  /*31940*/  ENDCOLLECTIVE ;  /* 0x000000000000791b */ /* 0x003fe20003800000 */
.L_x_3197:
[----:B------:R-:W-:-:S04]  /*31950*/  @P0 LEA R2, P1, R36, R2, 0x1 ;  /* 0x0000000224020211 */ /* 0x000fc800078208ff */
[----:B------:R-:W-:-:S05]  /*31960*/  @P0 IADD3.X R3, RZ, R8, RZ, P1, !PT ;  /* 0x00000008ff030210 */ /* 0x000fca0000ffe4ff */
        /* <DEDUP_REMOVED lines=13> */
.L_x_3198:
[----:B------:R-:W-:Y:S01]  /*31a40*/  @P0 IMAD R21, R7, 0x2, R22 ;  /* 0x0000000207150824 */ /* 0x000fe200078e0216 */
[----:B------:R-:W-:Y:S01]  /*31a50*/  MOV R13, R6 ;  /* 0x00000006000d7202 */ /* 0x000fe20000000f00 */
[----:B------:R-:W-:Y:S01]  /*31a60*/  IMAD.MOV.U32 R12, RZ, RZ, 0x4 ;  /* 0x00000004ff0c7424 */ /* 0x000fe200078e00ff */
[----:B------:R-:W-:-:S07]  /*31a70*/  MOV R2, R14 ;  /* 0x0000000e00027202 */ /* 0x000fce0000000f00 */
[----:B------:R-:W-:Y:S05]  /*31a80*/  WARPSYNC.COLLECTIVE R15, `(.L_x_3199) ;  /* 0x000000000f087348 */ /* 0x000fea0003c00000 */
[----:B------:R0:W1:Y:S02]  /*31a90*/  SHFL.IDX P6, R14, R13, R12, R11 ;  /* 0x0000000c0d0e7389 */ /* 0x00006400000c000b */
[----:B01----:R-:W-:Y:S01]  /*31aa0*/  ENDCOLLECTIVE ;  /* 0x000000000000791b */ /* 0x003fe20003800000 */
.L_x_3199:
        /* <DEDUP_REMOVED lines=10> */
[----:B------:R0:W-:Y:S04]  /*31b50*/  @P0 LDGSTS.E.BYPASS.LTC128B.128 [R21+0x2d400], desc[UR60][R2.64+0x180], !P2 ;  /* 0x2d40018002150fae */ /* 0x0001e8000d101d7c */
[----:B0-----:R-:W-:Y:S05]  /*31b60*/  WARPSYNC.COLLECTIVE R15, `(.L_x_3200) ;  /* 0x000000000f087348 */ /* 0x001fea0003c00000 */
[----:B------:R1:W2:Y:S02]  /*31b70*/  SHFL.IDX P6, R14, R13, R12, R11 ;  /* 0x0000000c0d0e7389 */ /* 0x0002a400000c000b */
[----:B012---:R-:W-:Y:S01]  /*31b80*/  ENDCOLLECTIVE ;  /* 0x000000000000791b */ /* 0x007fe20003800000 */
.L_x_3200:
[----:B------:R-:W-:Y:S01]  /*31b90*/  IMAD.MOV.U32 R0, RZ, RZ, R14 ;  /* 0x000000ffff007224 */ /* 0x000fe200078e000e */
[----:B------:R-:W-:Y:S06]  /*31ba0*/  BRA `(.L_x_3201) ;  /* 0xffffff9c00dc7947 */ /* 0x000fec000383ffff */
.L_x_3032:
[----:B------:R-:W-:Y:S01]  /*31bb0*/  IMAD.MOV.U32 R13, RZ, RZ, R0 ;  /* 0x000000ffff0d7224 */ /* 0x000fe200078e0000 */
[----:B------:R-:W-:Y:S01]  /*31bc0*/  MOV R12, RZ ;  /* 0x000000ff000c7202 */ /* 0x000fe20000000f00 */
[----:B------:R-:W-:Y:S01]  /*31bd0*/  IMAD.MOV.U32 R11, RZ, RZ, 0x181f ;  /* 0x0000181fff0b7424 */ /* 0x000fe200078e00ff */
[----:B------:R-:W-:Y:S01]  /*31be0*/  LEA R17, R17, R8, 0x7 ;  /* 0x0000000811117211 */ /* 0x000fe200078e38ff */
[----:B------:R-:W-:Y:S02]  /*31bf0*/  IMAD.MOV.U32 R15, RZ, RZ, -0x1 ;  /* 0xffffffffff0f7424 */ /* 0x000fe400078e00ff */
[----:B-----5:R-:W-:-:S07]  /*31c00*/  IMAD R5, R9, R7, RZ ;  /* 0x0000000709057224 */ /* 0x020fce00078e02ff */
[----:B------:R-:W-:Y:S05]  /*31c10*/  WARPSYNC.COLLECTIVE R15, `(.L_x_3202) ;  /* 0x000000000f087348 */ /* 0x000fea0003c00000 */
[----:B------:R0:W1:Y:S02]  /*31c20*/  SHFL.IDX P6, R14, R13, R12, R11 ;  /* 0x0000000c0d0e7389 */ /* 0x00006400000c000b */
[----:B01----:R-:W-:Y:S01]  /*31c30*/  ENDCOLLECTIVE ;  /* 0x000000000000791b */ /* 0x003fe20003800000 */
.L_x_3202:
[----:B------:R-:W-:Y:S01]  /*31c40*/  ISETP.GE.AND P0, PT, R17, R5, PT ;  /* 0x000000051100720c */ /* 0x000fe20003f06270 */
[----:B------:R-:W-:Y:S01]  /*31c50*/  IMAD.MOV.U32 R13, RZ, RZ, R4 ;  /* 0x000000ffff0d7224 */ /* 0x000fe200078e0004 */
[----:B------:R-:W-:-:S11]  /*31c60*/  MOV R2, R14 ;  /* 0x0000000e00027202 */ /* 0x000fd60000000f00 */
[----:B------:R-:W-:Y:S05]  /*31c70*/  WARPSYNC.COLLECTIVE R15, `(.L_x_3203) ;  /* 0x000000000f087348 */ /* 0x000fea0003c00000 */
[----:B------:R0:W1:Y:S02]  /*31c80*/  SHFL.IDX P6, R14, R13, R12, R11 ;  /* 0x0000000c0d0e7389 */ /* 0x00006400000c000b */
[----:B01----:R-:W-:Y:S01]  /*31c90*/  ENDCOLLECTIVE ;  /* 0x000000000000791b */ /* 0x003fe20003800000 */
.L_x_3203:
[----:B------:R-:W-:Y:S02]  /*31ca0*/  IMAD.MOV.U32 R13, RZ, RZ, R0 ;  /* 0x000000ffff0d7224 */ /* 0x000fe400078e0000 */
[----:B------:R-:W-:Y:S02]  /*31cb0*/  IMAD.MOV.U32 R12, RZ, RZ, 0x1 ;  /* 0x00000001ff0c7424 */ /* 0x000fe400078e00ff */
[----:B------:R-:W-:-:S07]  /*31cc0*/  IMAD.MOV.U32 R3, RZ, RZ, R14 ;  /* 0x000000ffff037224 */ /* 0x000fce00078e000e */
[----:B------:R-:W-:Y:S05]  /*31cd0*/  WARPSYNC.COLLECTIVE R15, `(.L_x_3204) ;  /* 0x000000000f087348 */ /* 0x000fea0003c00000 */
[----:B------:R0:W1:Y:S02]  /*31ce0*/  SHFL.IDX P6, R14, R13, R12, R11 ;  /* 0x0000000c0d0e7389 */ /* 0x00006400000c000b */
[----:B01----:R-:W-:Y:S01]  /*31cf0*/  ENDCOLLECTIVE ;  /* 0x000000000000791b */ /* 0x003fe20003800000 */
.L_x_3204:
[----:B------:R-:W-:-:S05]  /*31d00*/  @!P0 LEA R6, P5, R36, R3, 0x1 ;  /* 0x0000000324068211 */ /* 0x000fca00078a08ff */
[----:B------:R-:W-:Y:S02]  /*31d10*/  @!P0 IMAD.X R3, RZ, RZ, R2, P5 ;  /* 0x000000ffff038224 */ /* 0x000fe400028e0602 */
[----:B------:R-:W-:Y:S01]  /*31d20*/  @!P0 IMAD.MOV.U32 R2, RZ, RZ, R6 ;  /* 0x000000ffff028224 */ /* 0x000fe200078e0006 */
[----:B------:R-:W-:Y:S01]  /*31d30*/  IADD3 R6, R17, 0x10, RZ ;  /* 0x0000001011067810 */ /* 0x000fe20007ffe0ff */
        /* <DEDUP_REMOVED lines=8> */
[----:B------:R-:W-:-:S02]  /*31dc0*/  ISETP.GE.AND P0, PT, R6, R5, PT ;  /* 0x000000050600720c */ /* 0x000fc40003f06270 */
[----:B0-----:R-:W-:-:S11]  /*31dd0*/  MOV R2, R14 ;  /* 0x0000000e00027202 */ /* 0x001fd60000000f00 */
[----:B------:R-:W-:Y:S05]  /*31de0*/  WARPSYNC.COLLECTIVE R15, `(.L_x_3205) ;  /* 0x000000000f087348 */ /* 0x000fea0003c00000 */
[----:B------:R0:W1:Y:S02]  /*31df0*/  SHFL.IDX P6, R14, R13, R12, R11 ;  /* 0x0000000c0d0e7389 */ /* 0x00006400000c000b */
[----:B01----:R-:W-:Y:S01]  /*31e00*/  ENDCOLLECTIVE ;  /* 0x000000000000791b */ /* 0x003fe20003800000 */
.L_x_3205:
[----:B------:R-:W-:Y:S02]  /*31e10*/  IMAD.MOV.U32 R13, RZ, RZ, R0 ;  /* 0x000000ffff0d7224 */ /* 0x000fe400078e0000 */
[----:B------:R-:W-:Y:S02]  /*31e20*/  IMAD.MOV.U32 R12, RZ, RZ, 0x2 ;  /* 0x00000002ff0c7424 */ /* 0x000fe400078e00ff */
[----:B------:R-:W-:-:S07]  /*31e30*/  IMAD.MOV.U32 R3, RZ, RZ, R14 ;  /* 0x000000ffff037224 */ /* 0x000fce00078e000e */
[----:B------:R-:W-:Y:S05]  /*31e40*/  WARPSYNC.COLLECTIVE R15, `(.L_x_3206) ;  /* 0x000000000f087348 */ /* 0x000fea0003c00000 */
[----:B------:R0:W1:Y:S02]  /*31e50*/  SHFL.IDX P6, R14, R13, R12, R11 ;  /* 0x0000000c0d0e7389 */ /* 0x00006400000c000b */
[----:B01----:R-:W-:Y:S01]  /*31e60*/  ENDCOLLECTIVE ;  /* 0x000000000000791b */ /* 0x003fe20003800000 */
.L_x_3206:
[----:B------:R-:W-:-:S04]  /*31e70*/  @!P0 LEA R6, P5, R36, R3, 0x1 ;  /* 0x0000000324068211 */ /* 0x000fc800078a08ff */
[----:B------:R-:W-:Y:S01]  /*31e80*/  @!P0 IADD3.X R7, RZ, R2, RZ, P5, !PT ;  /* 0x00000002ff078210 */ /* 0x000fe20002ffe4ff */
[----:B------:R-:W-:Y:S01]  /*31e90*/  @!P0 IMAD.MOV.U32 R2, RZ, RZ, R6 ;  /* 0x000000ffff028224 */ /* 0x000fe200078e0006 */
[----:B------:R-:W-:-:S03]  /*31ea0*/  IADD3 R6, R17, 0x20, RZ ;  /* 0x0000002011067810 */ /* 0x000fc60007ffe0ff */
        /* <DEDUP_REMOVED lines=14> */
.L_x_3207:
[----:B------:R-:W-:Y:S02]  /*31f90*/  IMAD.MOV.U32 R13, RZ, RZ, R0 ;  /* 0x000000ffff0d7224 */ /* 0x000fe400078e0000 */
[----:B------:R-:W-:Y:S02]  /*31fa0*/  IMAD.MOV.U32 R12, RZ, RZ, 0x3 ;  /* 0x00000003ff0c7424 */ /* 0x000fe400078e00ff */
[----:B------:R-:W-:-:S07]  /*31fb0*/  IMAD.MOV.U32 R3, RZ, RZ, R14 ;  /* 0x000000ffff037224 */ /* 0x000fce00078e000e */
[----:B------:R-:W-:Y:S05]  /*31fc0*/  WARPSYNC.COLLECTIVE R15, `(.L_x_3208) ;  /* 0x000000000f087348 */ /* 0x000fea0003c00000 */
[----:B------:R0:W1:Y:S02]  /*31fd0*/  SHFL.IDX P6, R14, R13, R12, R11 ;  /* 0x0000000c0d0e7389 */ /* 0x00006400000c000b */
[----:B01----:R-:W-:Y:S01]  /*31fe0*/  ENDCOLLECTIVE ;  /* 0x000000000000791b */ /* 0x003fe20003800000 */
.L_x_3208:
        /* <DEDUP_REMOVED lines=18> */
.L_x_3209:
[----:B------:R-:W-:Y:S02]  /*32110*/  IMAD.MOV.U32 R13, RZ, RZ, R0 ;  /* 0x000000ffff0d7224 */ /* 0x000fe400078e0000 */
[----:B------:R-:W-:Y:S02]  /*32120*/  IMAD.MOV.U32 R12, RZ, RZ, 0x4 ;  /* 0x00000004ff0c7424 */ /* 0x000fe400078e00ff */
[----:B------:R-:W-:-:S07]  /*32130*/  IMAD.MOV.U32 R3, RZ, RZ, R14 ;  /* 0x000000ffff037224 */ /* 0x000fce00078e000e */
[----:B------:R-:W-:Y:S05]  /*32140*/  WARPSYNC.COLLECTIVE R15, `(.L_x_3210) ;  /* 0x000000000f087348 */ /* 0x000fea0003c00000 */
[----:B------:R0:W1:Y:S02]  /*32150*/  SHFL.IDX P6, R14, R13, R12, R11 ;  /* 0x0000000c0d0e7389 */ /* 0x00006400000c000b */
[----:B01----:R-:W-:Y:S01]  /*32160*/  ENDCOLLECTIVE ;  /* 0x000000000000791b */ /* 0x003fe20003800000 */
.L_x_3210:
        /* <DEDUP_REMOVED lines=18> */
.L_x_3211:
[----:B------:R-:W-:Y:S02]  /*32290*/  IMAD.MOV.U32 R13, RZ, RZ, R0 ;  /* 0x000000ffff0d7224 */ /* 0x000fe400078e0000 */
[----:B------:R-:W-:Y:S02]  /*322a0*/  IMAD.MOV.U32 R12, RZ, RZ, 0x5 ;  /* 0x00000005ff0c7424 */ /* 0x000fe400078e00ff */
[----:B------:R-:W-:-:S07]  /*322b0*/  IMAD.MOV.U32 R3, RZ, RZ, R14 ;  /* 0x000000ffff037224 */ /* 0x000fce00078e000e */
[----:B------:R-:W-:Y:S05]  /*322c0*/  WARPSYNC.COLLECTIVE R15, `(.L_x_3212) ;  /* 0x000000000f087348 */ /* 0x000fea0003c00000 */
[----:B------:R0:W1:Y:S02]  /*322d0*/  SHFL.IDX P6, R14, R13, R12, R11 ;  /* 0x0000000c0d0e7389 */ /* 0x00006400000c000b */
[----:B01----:R-:W-:Y:S01]  /*322e0*/  ENDCOLLECTIVE ;  /* 0x000000000000791b */ /* 0x003fe20003800000 */
.L_x_3212:
        /* <DEDUP_REMOVED lines=18> */
.L_x_3213:
[----:B------:R-:W-:Y:S02]  /*32410*/  IMAD.MOV.U32 R13, RZ, RZ, R0 ;  /* 0x000000ffff0d7224 */ /* 0x000fe400078e0000 */
[----:B------:R-:W-:Y:S02]  /*32420*/  IMAD.MOV.U32 R12, RZ, RZ, 0x6 ;  /* 0x00000006ff0c7424 */ /* 0x000fe400078e00ff */
[----:B------:R-:W-:-:S07]  /*32430*/  IMAD.MOV.U32 R3, RZ, RZ, R14 ;  /* 0x000000ffff037224 */ /* 0x000fce00078e000e */
[----:B------:R-:W-:Y:S05]  /*32440*/  WARPSYNC.COLLECTIVE R15, `(.L_x_3214) ;  /* 0x000000000f087348 */ /* 0x000fea0003c00000 */
[----:B------:R0:W1:Y:S02]  /*32450*/  SHFL.IDX P6, R14, R13, R12, R11 ;  /* 0x0000000c0d0e7389 */ /* 0x00006400000c000b */
[----:B01----:R-:W-:Y:S01]  /*32460*/  ENDCOLLECTIVE ;  /* 0x000000000000791b */ /* 0x003fe20003800000 */
.L_x_3214:
        /* <DEDUP_REMOVED lines=18> */
.L_x_3215:
[----:B------:R-:W-:Y:S01]  /*32590*/  MOV R13, R0 ;  /* 0x00000000000d7202 */ /* 0x000fe20000000f00 */
[----:B------:R-:W-:Y:S02]  /*325a0*/  IMAD.MOV.U32 R12, RZ, RZ, 0x7 ;  /* 0x00000007ff0c7424 */ /* 0x000fe400078e00ff */
[----:B------:R-:W-:-:S07]  /*325b0*/  IMAD.MOV.U32 R3, RZ, RZ, R14 ;  /* 0x000000ffff037224 */ /* 0x000fce00078e000e */
[----:B------:R-:W-:Y:S05]  /*325c0*/  WARPSYNC.COLLECTIVE R15, `(.L_x_3216) ;  /* 0x000000000f087348 */ /* 0x000fea0003c00000 */
[----:B------:R0:W1:Y:S02]  /*325d0*/  SHFL.IDX P6, R14, R13, R12, R11 ;  /* 0x0000000c0d0e7389 */ /* 0x00006400000c000b */
[----:B01----:R-:W-:Y:S01]  /*325e0*/  ENDCOLLECTIVE ;  /* 0x000000000000791b */ /* 0x003fe20003800000 */
.L_x_3216:
[----:B------:R-:W-:-:S04]  /*325f0*/  @!P0 LEA R6, P5, R36, R3, 0x1 ;  /* 0x0000000324068211 */ /* 0x000fc800078a08ff */
[----:B------:R-:W-:Y:S01]  /*32600*/  @!P0 IADD3.X R7, RZ, R2, RZ, P5, !PT ;  /* 0x00000002ff078210 */ /* 0x000fe20002ffe4ff */
[----:B------:R-:W-:-:S04]  /*32610*/  @!P0 IMAD.MOV.U32 R2, RZ, RZ, R6 ;  /* 0x000000ffff028224 */ /* 0x000fc800078e0006 */
[----:B------:R-:W-:Y:S01]  /*32620*/  @!P0 IMAD.MOV.U32 R3, RZ, RZ, R7 ;  /* 0x000000ffff038224 */ /* 0x000fe200078e0007 */
[----:B------:R-:W-:-:S04]  /*32630*/  MOV R13, R4 ;  /* 0x00000004000d7202 */ /* 0x000fc80000000f00 */
[----:B------:R-:W-:Y:S01]  /*32640*/  @!PT LDS RZ, [RZ] ;  /* 0x00000000fffff984 */ /* 0x000fe20000000800 */
[----:B------:R-:W-:Y:S01]  /*32650*/  @!PT LDS RZ, [RZ] ;  /* 0x00000000fffff984 */ /* 0x000fe20000000800 */
[----:B------:R-:W-:Y:S01]  /*32660*/  @!PT LDS RZ, [RZ] ;  /* 0x00000000fffff984 */ /* 0x000fe20000000800 */
[----:B------:R0:W-:Y:S04]  /*32670*/  @!P0 LDGSTS.E.BYPASS.LTC128B.128 [R37+0x17400], desc[UR60][R2.64], !P4 ;  /* 0x1740000002258fae */ /* 0x0001e8000e101d7c */
[----:B------:R0:W-:Y:S01]  /*32680*/  @!P0 LDGSTS.E.BYPASS.LTC128B.128 [R37+0x1b400], desc[UR60][R2.64+0x80], !P3 ;  /* 0x1b40008002258fae */ /* 0x0001e2000d901d7c */
[----:B------:R-:W-:-:S03]  /*32690*/  IMAD.MOV.U32 R6, RZ, RZ, R14 ;  /* 0x000000ffff067224 */ /* 0x000fc600078e000e */
[----:B------:R0:W-:Y:S04]  /*326a0*/  @!P0 LDGSTS.E.BYPASS.LTC128B.128 [R37+0x1f400], desc[UR60][R2.64+0x100], !P2 ;  /* 0x1f40010002258fae */ /* 0x0001e8000d101d7c */
[----:B------:R0:W-:Y:S02]  /*326b0*/  @!P0 LDGSTS.E.BYPASS.LTC128B.128 [R37+0x23400], desc[UR60][R2.64+0x180], !P1 ;  /* 0x2340018002258fae */ /* 0x0001e4000c901d7c */
[----:B0-----:R-:W-:Y:S05]  /*326c0*/  WARPSYNC.COLLECTIVE R15, `(.L_x_3217) ;  /* 0x000000000f087348 */ /* 0x001fea0003c00000 */
[----:B------:R1:W2:Y:S02]  /*326d0*/  SHFL.IDX P6, R14, R13, R12, R11 ;  /* 0x0000000c0d0e7389 */ /* 0x0002a400000c000b */
[----:B012---:R-:W-:Y:S01]  /*326e0*/  ENDCOLLECTIVE ;  /* 0x000000000000791b */ /* 0x007fe20003800000 */
.L_x_3217:
[----:B------:R-:W-:Y:S05]  /*326f0*/  BRA `(.L_x_3218) ;  /* 0xffffffa000587947 */ /* 0x000fea000383ffff */
.L_x_3037:
[----:B0-----:R0:W2:Y:S02]  /*32700*/  SYNCS.PHASECHK.TRANS64.TRYWAIT P0, [R22+URZ+0x38820], R3 ;  /* 0x03882003160075a7 */ /* 0x0010a4000800017f */
[----:B--2---:R-:W-:Y:S05]  /*32710*/  @!P0 NANOSLEEP.SYNCS 0x989680 ;  /* 0x009896800000895d */ /* 0x004fea0003900000 */
[----:B------:R-:W2:Y:S02]  /*32720*/  @!P0 SYNCS.PHASECHK.TRANS64 P0, [R22+URZ+0x38820], R3 ;  /* 0x03882003160085a7 */ /* 0x000ea4000800007f */
[----:B--2---:R-:W-:Y:S05]  /*32730*/  @!P0 BRA `(.L_x_3037) ;  /* 0xfffffffc00f08947 */ /* 0x004fea000383ffff */
[----:B------:R-:W-:Y:S05]  /*32740*/  BRA `(.L_x_3219) ;  /* 0xffffffa000cc7947 */ /* 0x000fea000383ffff */
.L_x_3042:
[----:B0-----:R0:W1:Y:S02]  /*32750*/  SYNCS.PHASECHK.TRANS64.TRYWAIT P0, [R6+URZ+0x38840], R3 ;  /* 0x03884003060075a7 */ /* 0x001064000800017f */
[----:B-1----:R-:W-:Y:S05]  /*32760*/  @!P0 NANOSLEEP.SYNCS 0x989680 ;  /* 0x009896800000895d */ /* 0x002fea0003900000 */
[----:B------:R-:W1:Y:S02]  /*32770*/  @!P0 SYNCS.PHASECHK.TRANS64 P0, [R6+URZ+0x38840], R3 ;  /* 0x03884003060085a7 */ /* 0x000e64000800007f */
[----:B-1----:R-:W-:Y:S05]  /*32780*/  @!P0 BRA `(.L_x_3042) ;  /* 0xfffffffc00f08947 */ /* 0x002fea000383ffff */
[----:B------:R-:W-:Y:S05]  /*32790*/  BRA `(.L_x_3220) ;  /* 0xffffffa400b87947 */ /* 0x000fea000383ffff */
.L_x_3043:
        /* <DEDUP_REMOVED lines=8> */
.L_x_3222:
[----:B------:R-:W-:Y:S05]  /*32820*/  BSYNC B1 ;  /* 0x0000000000017941 */ /* 0x000fea0003800000 */
.L_x_3221:
[----:B------:R-:W-:Y:S01]  /*32830*/  MOV R13, R8 ;  /* 0x00000008000d7202 */ /* 0x000fe20000000f00 */
[----:B------:R-:W-:Y:S01]  /*32840*/  IMAD.MOV.U32 R12, RZ, RZ, RZ ;  /* 0x000000ffff0c7224 */ /* 0x000fe200078e00ff */
[----:B------:R-:W-:Y:S01]  /*32850*/  MOV R15, 0xffffffff ;  /* 0xffffffff000f7802 */ /* 0x000fe20000000f00 */
[----:B------:R-:W-:Y:S01]  /*32860*/  IMAD.MOV.U32 R11, RZ, RZ, 0x181f ;  /* 0x0000181fff0b7424 */ /* 0x000fe200078e00ff */
[----:B------:R-:W-:Y:S01]  /*32870*/  LOP3.LUT R23, R23, 0xfffffdff, RZ, 0xc0, !PT ;  /* 0xfffffdff17177812 */ /* 0x000fe200078ec0ff */
[----:B------:R-:W-:Y:S02]  /*32880*/  IMAD.MOV.U32 R3, RZ, RZ, R14 ;  /* 0x000000ffff037224 */ /* 0x000fe400078e000e */
[----:B------:R-:W-:-:S07]  /*32890*/  IMAD.SHL.U32 R0, R36, 0x2, RZ ;  /* 0x0000000224007824 */ /* 0x000fce00078e00ff */
[----:B------:R-:W-:Y:S05]  /*328a0*/  WARPSYNC.COLLECTIVE R15, `(.L_x_3223) ;  /* 0x000000000f087348 */ /* 0x000fea0003c00000 */
[----:B------:R0:W1:Y:S02]  /*328b0*/  SHFL.IDX P6, R14, R13, R12, R11 ;  /* 0x0000000c0d0e7389 */ /* 0x00006400000c000b */
[----:B01----:R-:W-:Y:S01]  /*328c0*/  ENDCOLLECTIVE ;  /* 0x000000000000791b */ /* 0x003fe20003800000 */
.L_x_3223:
[----:B------:R-:W-:Y:S01]  /*328d0*/  @P3 LOP3.LUT R23, R23, 0x200, RZ, 0xfc, !PT ;  /* 0x0000020017173812 */ /* 0x000fe200078efcff */
[----:B------:R-:W-:-:S03]  /*328e0*/  IMAD R9, R9, 0x2, R22 ;  /* 0x0000000209097824 */ /* 0x000fc600078e0216 */
        /* <DEDUP_REMOVED lines=8> */
[----:B------:R-:W-:-:S07]  /*32970*/  IMAD.MOV.U32 R2, RZ, RZ, R14 ;  /* 0x000000ffff027224 */ /* 0x000fce00078e000e */
[----:B------:R-:W-:Y:S05]  /*32980*/  WARPSYNC.COLLECTIVE R15, `(.L_x_3224) ;  /* 0x000000000f087348 */ /* 0x000fea0003c00000 */
[----:B------:R0:W1:Y:S02]  /*32990*/  SHFL.IDX P6, R14, R13, R12, R11 ;  /* 0x0000000c0d0e7389 */ /* 0x00006400000c000b */
[----:B01----:R-:W-:Y:S01]  /*329a0*/  ENDCOLLECTIVE ;  /* 0x000000000000791b */ /* 0x003fe20003800000 */
.L_x_3224:
[----:B------:R-:W-:Y:S02]  /*329b0*/  LOP3.LUT P1, RZ, R23, 0x4, RZ, 0xc0, !PT ;  /* 0x0000000417ff7812 */ /* 0x000fe4000782c0ff */
        /* <DEDUP_REMOVED lines=14> */
.L_x_3225:
[----:B------:R-:W-:Y:S01]  /*32aa0*/  IMAD.MOV.U32 R13, RZ, RZ, R10 ;  /* 0x000000ffff0d7224 */ /* 0x000fe200078e000a */
[----:B------:R-:W-:Y:S02]  /*32ab0*/  MOV R12, 0x2 ;  /* 0x00000002000c7802 */ /* 0x000fe40000000f00 */
[----:B------:R-:W-:-:S07]  /*32ac0*/  MOV R2, R14 ;  /* 0x0000000e00027202 */ /* 0x000fce0000000f00 */
[----:B------:R-:W-:Y:S05]  /*32ad0*/  WARPSYNC.COLLECTIVE R15, `(.L_x_3226) ;  /* 0x000000000f087348 */ /* 0x000fea0003c00000 */
[----:B------:R0:W1:Y:S02]  /*32ae0*/  SHFL.IDX P6, R14, R13, R12, R11 ;  /* 0x0000000c0d0e7389 */ /* 0x00006400000c000b */
[----:B01----:R-:W-:Y:S01]  /*32af0*/  ENDCOLLECTIVE ;  /* 0x000000000000791b */ /* 0x003fe20003800000 */
.L_x_3226:
        /* <DEDUP_REMOVED lines=14> */
.L_x_3227:
[----:B------:R-:W-:Y:S01]  /*32be0*/  IMAD.MOV.U32 R13, RZ, RZ, R10 ;  /* 0x000000ffff0d7224 */ /* 0x000fe200078e000a */
[----:B------:R-:W-:Y:S02]  /*32bf0*/  MOV R12, 0x3 ;  /* 0x00000003000c7802 */ /* 0x000fe40000000f00 */
[----:B------:R-:W-:-:S07]  /*32c00*/  MOV R2, R14 ;  /* 0x0000000e00027202 */ /* 0x000fce0000000f00 */
[----:B------:R-:W-:Y:S05]  /*32c10*/  WARPSYNC.COLLECTIVE R15, `(.L_x_3228) ;  /* 0x000000000f087348 */ /* 0x000fea0003c00000 */
[----:B------:R0:W1:Y:S02]  /*32c20*/  SHFL.IDX P6, R14, R13, R12, R11 ;  /* 0x0000000c0d0e7389 */ /* 0x00006400000c000b */
[----:B01----:R-:W-:Y:S01]  /*32c30*/  ENDCOLLECTIVE ;  /* 0x000000000000791b */ /* 0x003fe20003800000 */
.L_x_3228:
        /* <DEDUP_REMOVED lines=14> */
.L_x_3229:
[----:B------:R-:W-:Y:S01]  /*32d20*/  IMAD.MOV.U32 R13, RZ, RZ, R10 ;  /* 0x000000ffff0d7224 */ /* 0x000fe200078e000a */
[----:B------:R-:W-:Y:S02]  /*32d30*/  MOV R12, 0x4 ;  /* 0x00000004000c7802 */ /* 0x000fe40000000f00 */
[----:B------:R-:W-:-:S07]  /*32d40*/  MOV R2, R14 ;  /* 0x0000000e00027202 */ /* 0x000fce0000000f00 */
[----:B------:R-:W-:Y:S05]  /*32d50*/  WARPSYNC.COLLECTIVE R15, `(.L_x_3230) ;  /* 0x000000000f087348 */ /* 0x000fea0003c00000 */
[----:B------:R0:W1:Y:S02]  /*32d60*/  SHFL.IDX P6, R14, R13, R12, R11 ;  /* 0x0000000c0d0e7389 */ /* 0x00006400000c000b */
[----:B01----:R-:W-:Y:S01]  /*32d70*/  ENDCOLLECTIVE ;  /* 0x000000000000791b */ /* 0x003fe20003800000 */
.L_x_3230:
[----:B------:R-:W-:-:S05]  /*32d80*/  IADD3 R2, P0, R2, R0, RZ ;  /* 0x0000000002027210 */ /* 0x000fca0007f1e0ff */
[----:B------:R-:W-:-:S05]  /*32d90*/  IMAD.X R3, RZ, RZ, R35, P0 ;  /* 0x000000ffff037224 */ /* 0x000fca00000e0623 */
[----:B------:R-:W-:Y:S01]  /*32da0*/  @!PT LDS RZ, [RZ] ;  /* 0x00000000fffff984 */ /* 0x000fe20000000800 */
[----:B------:R-:W-:Y:S01]  /*32db0*/  @!PT LDS RZ, [RZ] ;  /* 0x00000000fffff984 */ /* 0x000fe20000000800 */
[----:B------:R-:W-:Y:S01]  /*32dc0*/  @!PT LDS RZ, [RZ] ;  /* 0x00000000fffff984 */ /* 0x000fe20000000800 */
[----:B------:R0:W-:Y:S01]  /*32dd0*/  LDGSTS.E.BYPASS.LTC128B.128 [R9+0x25c00], desc[UR60][R2.64], !P3 ;  /* 0x25c0000002097fae */ /* 0x0001e2000d901d7c */
[C---:B------:R-:W-:Y:S01]  /*32de0*/  LOP3.LUT P3, RZ, R23.reuse, 0x200, RZ, 0xc0, !PT ;  /* 0x0000020017ff7812 */ /* 0x040fe2000786c0ff */
[----:B------:R-:W-:Y:S02]  /*32df0*/  IMAD.MOV.U32 R13, RZ, RZ, R8 ;  /* 0x000000ffff0d7224 */ /* 0x000fe400078e0008 */
        /* <DEDUP_REMOVED lines=9> */
.L_x_3231:
[----:B------:R-:W-:Y:S01]  /*32e90*/  MOV R2, R14 ;  /* 0x0000000e00027202 */ /* 0x000fe20000000f00 */
[----:B------:R-:W-:Y:S06]  /*32ea0*/  BRA `(.L_x_3232) ;  /* 0xffffffa4000c7947 */ /* 0x000fec000383ffff */
.L_x_3048:
[----:B-1----:R1:W2:Y:S02]  /*32eb0*/  SYNCS.PHASECHK.TRANS64.TRYWAIT P0, [R6+URZ+0x38860], R2 ;  /* 0x03886002060075a7 */ /* 0x0022a4000800017f */
[----:B--2---:R-:W-:Y:S05]  /*32ec0*/  @!P0 NANOSLEEP.SYNCS 0x989680 ;  /* 0x009896800000895d */ /* 0x004fea0003900000 */
[----:B------:R-:W2:Y:S02]  /*32ed0*/  @!P0 SYNCS.PHASECHK.TRANS64 P0, [R6+URZ+0x38860], R2 ;  /* 0x03886002060085a7 */ /* 0x000ea4000800007f */
[----:B--2---:R-:W-:Y:S05]  /*32ee0*/  @!P0 BRA `(.L_x_3048) ;  /* 0xfffffffc00f08947 */ /* 0x004fea000383ffff */
[----:B------:R-:W-:Y:S05]  /*32ef0*/  BRA `(.L_x_3233) ;  /* 0xffffffa400847947 */ /* 0x000fea000383ffff */
.L_x_3049:
        /* <DEDUP_REMOVED lines=8> */
.L_x_3235:
[----:B------:R-:W-:Y:S05]  /*32f80*/  BSYNC B1 ;  /* 0x0000000000017941 */ /* 0x000fea0003800000 */
.L_x_3234:
[----:B------:R-:W-:Y:S01]  /*32f90*/  MOV R13, R24 ;  /* 0x00000018000d7202 */ /* 0x000fe20000000f00 */
[----:B------:R-:W-:Y:S01]  /*32fa0*/  IMAD.MOV.U32 R12, RZ, RZ, RZ ;  /* 0x000000ffff0c7224 */ /* 0x000fe200078e00ff */
[----:B------:R-:W-:Y:S01]  /*32fb0*/  MOV R15, 0xffffffff ;  /* 0xffffffff000f7802 */ /* 0x000fe20000000f00 */
[----:B------:R-:W-:Y:S01]  /*32fc0*/  IMAD.MOV.U32 R11, RZ, RZ, 0x181f ;  /* 0x0000181fff0b7424 */ /* 0x000fe200078e00ff */
[----:B------:R-:W-:Y:S01]  /*32fd0*/  LEA R7, R7, R22, 0x1 ;  /* 0x0000001607077211 */ /* 0x000fe200078e08ff */
[----:B------:R-:W-:-:S07]  /*32fe0*/  IMAD.MOV.U32 R3, RZ, RZ, R14 ;  /* 0x000000ffff037224 */ /* 0x000fce00078e000e */
[----:B------:R-:W-:Y:S05]  /*32ff0*/  WARPSYNC.COLLECTIVE R15, `(.L_x_3236) ;  /* 0x000000000f087348 */ /* 0x000fea0003c00000 */
[----:B------:R0:W1:Y:S02]  /*33000*/  SHFL.IDX P6, R14, R13, R12, R11 ;  /* 0x0000000c0d0e7389 */ /* 0x00006400000c000b */
[----:B01----:R-:W-:Y:S01]  /*33010*/  ENDCOLLECTIVE ;  /* 0x000000000000791b */ /* 0x003fe20003800000 */
.L_x_3236:
[----:B------:R-:W-:Y:S02]  /*33020*/  IMAD.MOV.U32 R13, RZ, RZ, R25 ;  /* 0x000000ffff0d7224 */ /* 0x000fe400078e0019 */
[----:B------:R-:W-:Y:S02]  /*33030*/  IMAD.MOV.U32 R12, RZ, RZ, 0x1 ;  /* 0x00000001ff0c7424 */ /* 0x000fe400078e00ff */
[----:B------:R-:W-:-:S07]  /*33040*/  IMAD.MOV.U32 R2, RZ, RZ, R14 ;  /* 0x000000ffff027224 */ /* 0x000fce00078e000e */
[----:B------:R-:W-:Y:S05]  /*33050*/  WARPSYNC.COLLECTIVE R15, `(.L_x_3237) ;  /* 0x000000000f087348 */ /* 0x000fea0003c00000 */
[----:B------:R0:W1:Y:S02]  /*33060*/  SHFL.IDX P6, R14, R13, R12, R11 ;  /* 0x0000000c0d0e7389 */ /* 0x00006400000c000b */
[----:B01----:R-:W-:Y:S01]  /*33070*/  ENDCOLLECTIVE ;  /* 0x000000000000791b */ /* 0x003fe20003800000 */
.L_x_3237:
        /* <DEDUP_REMOVED lines=18> */
.L_x_3238:
[----:B------:R-:W-:Y:S02]  /*331a0*/  IMAD.MOV.U32 R13, RZ, RZ, R25 ;  /* 0x000000ffff0d7224 */ /* 0x000fe400078e0019 */
[----:B------:R-:W-:Y:S02]  /*331b0*/  IMAD.MOV.U32 R12, RZ, RZ, 0x2 ;  /* 0x00000002ff0c7424 */ /* 0x000fe400078e00ff */
[----:B------:R-:W-:-:S07]  /*331c0*/  IMAD.MOV.U32 R2, RZ, RZ, R14 ;  /* 0x000000ffff027224 */ /* 0x000fce00078e000e */
[----:B------:R-:W-:Y:S05]  /*331d0*/  WARPSYNC.COLLECTIVE R15, `(.L_x_3239) ;  /* 0x000000000f087348 */ /* 0x000fea0003c00000 */
[----:B------:R0:W1:Y:S02]  /*331e0*/  SHFL.IDX P6, R14, R13, R12, R11 ;  /* 0x0000000c0d0e7389 */ /* 0x00006400000c000b */
[----:B01----:R-:W-:Y:S01]  /*331f0*/  ENDCOLLECTIVE ;  /* 0x000000000000791b */ /* 0x003fe20003800000 */
.L_x_3239:
        /* <DEDUP_REMOVED lines=18> */
.L_x_3240:
[----:B------:R-:W-:Y:S02]  /*33320*/  IMAD.MOV.U32 R13, RZ, RZ, R25 ;  /* 0x000000ffff0d7224 */ /* 0x000fe400078e0019 */
[----:B------:R-:W-:Y:S02]  /*33330*/  IMAD.MOV.U32 R12, RZ, RZ, 0x3 ;  /* 0x00000003ff0c7424 */ /* 0x000fe400078e00ff */
[----:B------:R-:W-:-:S07]  /*33340*/  IMAD.MOV.U32 R2, RZ, RZ, R14 ;  /* 0x000000ffff027224 */ /* 0x000fce00078e000e */
[----:B------:R-:W-:Y:S05]  /*33350*/  WARPSYNC.COLLECTIVE R15, `(.L_x_3241) ;  /* 0x000000000f087348 */ /* 0x000fea0003c00000 */
[----:B------:R0:W1:Y:S02]  /*33360*/  SHFL.IDX P6, R14, R13, R12, R11 ;  /* 0x0000000c0d0e7389 */ /* 0x00006400000c000b */
[----:B01----:R-:W-:Y:S01]  /*33370*/  ENDCOLLECTIVE ;  /* 0x000000000000791b */ /* 0x003fe20003800000 */
.L_x_3241:
        /* <DEDUP_REMOVED lines=18> */
.L_x_3242:
[----:B------:R-:W-:Y:S02]  /*334a0*/  IMAD.MOV.U32 R13, RZ, RZ, R25 ;  /* 0x000000ffff0d7224 */ /* 0x000fe400078e0019 */
[----:B------:R-:W-:Y:S02]  /*334b0*/  IMAD.MOV.U32 R12, RZ, RZ, 0x4 ;  /* 0x00000004ff0c7424 */ /* 0x000fe400078e00ff */
[----:B------:R-:W-:-:S07]  /*334c0*/  IMAD.MOV.U32 R2, RZ, RZ, R14 ;  /* 0x000000ffff027224 */ /* 0x000fce00078e000e */
[----:B------:R-:W-:Y:S05]  /*334d0*/  WARPSYNC.COLLECTIVE R15, `(.L_x_3243) ;  /* 0x000000000f087348 */ /* 0x000fea0003c00000 */
[----:B------:R0:W1:Y:S02]  /*334e0*/  SHFL.IDX P6, R14, R13, R12, R11 ;  /* 0x0000000c0d0e7389 */ /* 0x00006400000c000b */
[----:B01----:R-:W-:Y:S01]  /*334f0*/  ENDCOLLECTIVE ;  /* 0x000000000000791b */ /* 0x003fe20003800000 */
.L_x_3243:
[----:B------:R-:W-:-:S04]  /*33500*/  IADD3 R2, P0, R2, R0, RZ ;  /* 0x0000000002027210 */ /* 0x000fc80007f1e0ff */
        /* <DEDUP_REMOVED lines=12> */
.L_x_3244:
        /* <DEDUP_REMOVED lines=10> */
.L_x_3057:
[----:B0-----:R0:W2:Y:S02]  /*33670*/  SYNCS.PHASECHK.TRANS64.TRYWAIT P0, [R4+URZ+0x38860], R3 ;  /* 0x03886003040075a7 */ /* 0x0010a4000800017f */
[----:B--2---:R-:W-:Y:S05]  /*33680*/  @!P0 NANOSLEEP.SYNCS 0x989680 ;  /* 0x009896800000895d */ /* 0x004fea0003900000 */
[----:B------:R-:W2:Y:S02]  /*33690*/  @!P0 SYNCS.PHASECHK.TRANS64 P0, [R4+URZ+0x38860], R3 ;  /* 0x03886003040085a7 */ /* 0x000ea4000800007f */
[----:B--2---:R-:W-:Y:S05]  /*336a0*/  @!P0 BRA `(.L_x_3057) ;  /* 0xfffffffc00f08947 */ /* 0x004fea000383ffff */
[----:B------:R-:W-:Y:S05]  /*336b0*/  BRA `(.L_x_3246) ;  /* 0xffffffa400c87947 */ /* 0x000fea000383ffff */
.L_x_3058:
[----:B------:R-:W-:Y:S01]  /*336c0*/  BSSY B0, `(.L_x_3247) ;  /* 0x0000008000007945 */ /* 0x000fe20003800000 */
[----:B------:R-:W-:Y:S01]  /*336d0*/  MOV R13, R25 ;  /* 0x00000019000d7202 */ /* 0x000fe20000000f00 */
[----:B------:R-:W-:Y:S01]  /*336e0*/  IMAD.MOV.U32 R12, RZ, RZ, RZ ;  /* 0x000000ffff0c7224 */ /* 0x000fe200078e00ff */
[----:B------:R-:W-:Y:S01]  /*336f0*/  MOV R15, 0xffffffff ;  /* 0xffffffff000f7802 */ /* 0x000fe20000000f00 */
[----:B------:R-:W-:-:S07]  /*33700*/  IMAD.MOV.U32 R11, RZ, RZ, 0x181f ;  /* 0x0000181fff0b7424 */ /* 0x000fce00078e00ff */
[----:B01----:R-:W-:Y:S05]  /*33710*/  WARPSYNC.COLLECTIVE R15, `(.L_x_3248) ;  /* 0x000000000f087348 */ /* 0x003fea0003c00000 */
[----:B------:R2:W3:Y:S02]  /*33720*/  SHFL.IDX P6, R14, R13, R12, R11 ;  /* 0x0000000c0d0e7389 */ /* 0x0004e400000c000b */
[----:B0123--:R-:W-:Y:S01]  /*33730*/  ENDCOLLECTIVE ;  /* 0x000000000000791b */ /* 0x00ffe20003800000 */
.L_x_3248:
[----:B------:R-:W-:Y:S05]  /*33740*/  BSYNC B0 ;  /* 0x0000000000007941 */ /* 0x000fea0003800000 */
.L_x_3247:
[----:B------:R-:W-:Y:S01]  /*33750*/  IMAD.MOV.U32 R13, RZ, RZ, R24 ;  /* 0x000000ffff0d7224 */ /* 0x000fe200078e0018 */
[----:B------:R-:W-:Y:S01]  /*33760*/  MOV R12, RZ ;  /* 0x000000ff000c7202 */ /* 0x000fe20000000f00 */
[----:B------:R-:W-:Y:S01]  /*33770*/  IMAD.MOV.U32 R11, RZ, RZ, 0x181f ;  /* 0x0000181fff0b7424 */ /* 0x000fe200078e00ff */
[C---:B------:R-:W-:Y:S01]  /*33780*/  SHF.L.U32 R8, R36.reuse, 0x1, RZ ;  /* 0x0000000124087819 */ /* 0x040fe200000006ff */
[----:B------:R-:W-:Y:S01]  /*33790*/  IMAD.MOV.U32 R15, RZ, RZ, -0x1 ;  /* 0xffffffffff0f7424 */ /* 0x000fe200078e00ff */
[C---:B------:R-:W-:Y:S01]  /*337a0*/  LOP3.LUT R0, R36.reuse, 0x40, RZ, 0xfc, !PT ;  /* 0x0000004024007812 */ /* 0x040fe200078efcff */
[----:B------:R-:W-:Y:S01]  /*337b0*/  IMAD.MOV.U32 R3, RZ, RZ, R14 ;  /* 0x000000ffff037224 */ /* 0x000fe200078e000e */
[----:B------:R-:W-:-:S07]  /*337c0*/  LOP3.LUT R6, R36, 0x80, RZ, 0xfc, !PT ;  /* 0x0000008024067812 */ /* 0x000fce00078efcff */
[----:B------:R-:W-:Y:S05]  /*337d0*/  WARPSYNC.COLLECTIVE R15, `(.L_x_3249) ;  /* 0x000000000f087348 */ /* 0x000fea0003c00000 */
[----:B------:R0:W1:Y:S02]  /*337e0*/  SHFL.IDX P6, R14, R13, R12, R11 ;  /* 0x0000000c0d0e7389 */ /* 0x00006400000c000b */
[----:B01----:R-:W-:Y:S01]  /*337f0*/  ENDCOLLECTIVE ;  /* 0x000000000000791b */ /* 0x003fe20003800000 */
.L_x_3249:
[----:B------:R-:W-:Y:S02]  /*33800*/  ULDC UR4, c[0x0][0x2f4] ;  /* 0x0000bd0000047ab9 */ /* 0x000fe40000000800 */
[----:B------:R-:W-:Y:S02]  /*33810*/  ISETP.GE.AND P3, PT, R36, UR4, PT ;  /* 0x0000000424007c0c */ /* 0x000fe4000bf66270 */
[----:B------:R-:W-:Y:S01]  /*33820*/  ISETP.GE.AND P2, PT, R0, UR4, PT ;  /* 0x0000000400007c0c */ /* 0x000fe2000bf46270 */
[----:B------:R-:W-:Y:S01]  /*33830*/  IMAD R0, R7, 0x2, R22 ;  /* 0x0000000207007824 */ /* 0x000fe200078e0216 */
[----:B------:R-:W-:Y:S02]  /*33840*/  ISETP.LT.OR P4, PT, R5, 0x1, P3 ;  /* 0x000000010500780c */ /* 0x000fe40001f81670 */
[----:B------:R-:W-:Y:S02]  /*33850*/  ISETP.GE.AND P1, PT, R6, UR4, PT ;  /* 0x0000000406007c0c */ /* 0x000fe4000bf26270 */
[----:B------:R-:W-:-:S02]  /*33860*/  LOP3.LUT R6, R36, 0xc0, RZ, 0xfc, !PT ;  /* 0x000000c024067812 */ /* 0x000fc400078efcff */
[----:B------:R-:W-:Y:S01]  /*33870*/  MOV R13, R25 ;  /* 0x00000019000d7202 */ /* 0x000fe20000000f00 */
        /* <DEDUP_REMOVED lines=14> */
.L_x_3250:
[----:B------:R-:W-:Y:S01]  /*33960*/  @!PT LDS RZ, [RZ] ;  /* 0x00000000fffff984 */ /* 0x000fe20000000800 */
[----:B------:R-:W-:Y:S01]  /*33970*/  @!PT LDS RZ, [RZ] ;  /* 0x00000000fffff984 */ /* 0x000fe20000000800 */
[----:B------:R-:W-:Y:S01]  /*33980*/  @!PT LDS RZ, [RZ] ;  /* 0x00000000fffff984 */ /* 0x000fe20000000800 */
[----:B------:R-:W-:Y:S01]  /*33990*/  LDGSTS.E.BYPASS.LTC128B.128 [R0+0x5400], desc[UR60][R2.64+0x100], !P4 ;  /* 0x0540010002007fae */ /* 0x000fe2000e101d7c */
[----:B------:R-:W-:Y:S02]  /*339a0*/  ISETP.LT.OR P4, PT, R5, 0x1, P0 ;  /* 0x000000010500780c */ /* 0x000fe40000781670 */
[----:B------:R-:W-:-:S11]  /*339b0*/  MOV R13, R24 ;  /* 0x00000018000d7202 */ /* 0x000fd60000000f00 */
[----:B------:R0:W-:Y:S02]  /*339c0*/  LDGSTS.E.BYPASS.LTC128B.128 [R0+0x7c00], desc[UR60][R2.64+0x180], !P4 ;  /* 0x07c0018002007fae */ /* 0x0001e4000e101d7c */
[----:B0-----:R-:W-:-:S07]  /*339d0*/  IMAD.MOV.U32 R3, RZ, RZ, R14 ;  /* 0x000000ffff037224 */ /* 0x001fce00078e000e */
[----:B------:R-:W-:Y:S05]  /*339e0*/  WARPSYNC.COLLECTIVE R15, `(.L_x_3251) ;  /* 0x000000000f087348 */ /* 0x000fea0003c00000 */
[----:B------:R0:W1:Y:S02]  /*339f0*/  SHFL.IDX P6, R14, R13, R12, R11 ;  /* 0x0000000c0d0e7389 */ /* 0x00006400000c000b */
[----:B01----:R-:W-:Y:S01]  /*33a00*/  ENDCOLLECTIVE ;  /* 0x000000000000791b */ /* 0x003fe20003800000 */
.L_x_3251:
[----:B------:R-:W-:Y:S01]  /*33a10*/  IMAD.MOV.U32 R13, RZ, RZ, R25 ;  /* 0x000000ffff0d7224 */ /* 0x000fe200078e0019 */
[----:B------:R-:W-:Y:S02]  /*33a20*/  MOV R12, 0x2 ;  /* 0x00000002000c7802 */ /* 0x000fe40000000f00 */
[----:B------:R-:W-:-:S13]  /*33a30*/  IADD3 R2, P4, R14, R8, RZ ;  /* 0x000000080e027210 */ /* 0x000fda0007f9e0ff */
[----:B------:R-:W-:Y:S05]  /*33a40*/  WARPSYNC.COLLECTIVE R15, `(.L_x_3252) ;  /* 0x000000000f087348 */ /* 0x000fea0003c00000 */
[----:B------:R0:W1:Y:S02]  /*33a50*/  SHFL.IDX P6, R14, R13, R12, R11 ;  /* 0x0000000c0d0e7389 */ /* 0x00006400000c000b */
[----:B01----:R-:W-:Y:S01]  /*33a60*/  ENDCOLLECTIVE ;  /* 0x000000000000791b */ /* 0x003fe20003800000 */
.L_x_3252:
        /* <DEDUP_REMOVED lines=12> */
.L_x_3253:
        /* <DEDUP_REMOVED lines=14> */
.L_x_3254:
        /* <DEDUP_REMOVED lines=17> */
.L_x_3255:
[----:B------:R-:W-:Y:S01]  /*33d20*/  MOV R13, R25 ;  /* 0x00000019000d7202 */ /* 0x000fe20000000f00 */
[----:B------:R-:W-:Y:S01]  /*33d30*/  IMAD.MOV.U32 R12, RZ, RZ, 0x4 ;  /* 0x00000004ff0c7424 */ /* 0x000fe200078e00ff */
[----:B------:R-:W-:-:S13]  /*33d40*/  IADD3 R2, P4, R14, R8, RZ ;  /* 0x000000080e027210 */ /* 0x000fda0007f9e0ff */
[----:B------:R-:W-:Y:S05]  /*33d50*/  WARPSYNC.COLLECTIVE R15, `(.L_x_3256) ;  /* 0x000000000f087348 */ /* 0x000fea0003c00000 */
[----:B------:R0:W1:Y:S02]  /*33d60*/  SHFL.IDX P6, R14, R13, R12, R11 ;  /* 0x0000000c0d0e7389 */ /* 0x00006400000c000b */
[----:B01----:R-:W-:Y:S01]  /*33d70*/  ENDCOLLECTIVE ;  /* 0x000000000000791b */ /* 0x003fe20003800000 */
.L_x_3256:
        /* <DEDUP_REMOVED lines=12> */
.L_x_3257:
        /* <DEDUP_REMOVED lines=9> */
.L_x_3063:
        /* <DEDUP_REMOVED lines=8> */
.L_x_3260:
[----:B------:R-:W-:Y:S05]  /*33f50*/  BSYNC B0 ;  /* 0x0000000000007941 */ /* 0x000fea0003800000 */
.L_x_3259:
[----:B------:R-:W-:Y:S01]  /*33f60*/  MOV R13, R16 ;  /* 0x00000010000d7202 */ /* 0x000fe20000000f00 */
[----:B------:R-:W-:Y:S01]  /*33f70*/  IMAD.MOV.U32 R12, RZ, RZ, 0x1 ;  /* 0x00000001ff0c7424 */ /* 0x000fe200078e00ff */
[----:B------:R-:W-:Y:S01]  /*33f80*/  MOV R15, 0xffffffff ;  /* 0xffffffff000f7802 */ /* 0x000fe20000000f00 */
[----:B------:R-:W-:Y:S02]  /*33f90*/  IMAD.MOV.U32 R11, RZ, RZ, 0x1f ;  /* 0x0000001fff0b7424 */ /* 0x000fe400078e00ff */
[----:B------:R-:W-:Y:S02]  /*33fa0*/  IMAD.IADD R5, R19, 0x1, R7 ;  /* 0x0000000113057824 */ /* 0x000fe400078e0207 */
[----:B------:R-:W-:-:S07]  /*33fb0*/  IMAD.MOV.U32 R0, RZ, RZ, R14 ;  /* 0x000000ffff007224 */ /* 0x000fce00078e000e */
[----:B------:R-:W-:Y:S05]  /*33fc0*/  WARPSYNC.COLLECTIVE R15, `(.L_x_3261) ;  /* 0x000000000f087348 */ /* 0x000fea0003c00000 */
[----:B------:R0:W1:Y:S02]  /*33fd0*/  SHFL.IDX P6, R14, R13, R12, R11 ;  /* 0x0000000c0d0e7389 */ /* 0x00006400000c000b */
[----:B01----:R-:W-:Y:S01]  /*33fe0*/  ENDCOLLECTIVE ;  /* 0x000000000000791b */ /* 0x003fe20003800000 */
.L_x_3261:
[----:B------:R-:W-:Y:S02]  /*33ff0*/  ULDC UR4, c[0x0][0xc3c] ;  /* 0x00030f0000047ab9 */ /* 0x000fe40000000800 */
[----:B------:R-:W-:-:S13]  /*34000*/  ISETP.GE.OR P1, PT, R5, UR4, !P0 ;  /* 0x0000000405007c0c */ /* 0x000fda000c726670 */
[----:B------:R-:W0:Y:S01]  /*34010*/  @!P1 LDC.64 R2, c[0x0][0xc80] ;  /* 0x00032000ff029b82 */ /* 0x000e220000000a00 */
[----:B------:R-:W-:Y:S02]  /*34020*/  MOV R17, RZ ;  /* 0x000000ff00117202 */ /* 0x000fe40000000f00 */
[----:B------:R-:W-:Y:S01]  /*34030*/  MOV R11, RZ ;  /* 0x000000ff000b7202 */ /* 0x000fe20000000f00 */
        /* <DEDUP_REMOVED lines=13> */
.L_x_3262:
[----:B------:R-:W-:Y:S02]  /*34110*/  MOV R12, 0x2 ;  /* 0x00000002000c7802 */ /* 0x000fe40000000f00 */
[----:B------:R-:W-:-:S05]  /*34120*/  SEL R14, R14, RZ, P1 ;  /* 0x000000ff0e0e7207 */ /* 0x000fca0000800000 */
[----:B------:R-:W-:-:S04]  /*34130*/  IMAD.IADD R5, R17, 0x1, R14 ;  /* 0x0000000111057824 */ /* 0x000fc800078e020e */
[----:B------:R-:W-:-:S07]  /*34140*/  IMAD.MOV.U32 R13, RZ, RZ, R5 ;  /* 0x000000ffff0d7224 */ /* 0x000fce00078e0005 */
[----:B------:R-:W-:Y:S05]  /*34150*/  WARPSYNC.COLLECTIVE R15, `(.L_x_3263) ;  /* 0x000000000f087348 */ /* 0x000fea0003c00000 */
[----:B------:R0:W1:Y:S02]  /*34160*/  SHFL.UP P6, R14, R13, R12, R11 ;  /* 0x0400000c0d0e7389 */ /* 0x00006400000c000b */
[----:B01----:R-:W-:Y:S01]  /*34170*/  ENDCOLLECTIVE ;  /* 0x000000000000791b */ /* 0x003fe20003800000 */
.L_x_3263:
[----:B------:R-:W-:Y:S02]  /*34180*/  MOV R12, 0x4 ;  /* 0x00000004000c7802 */ /* 0x000fe40000000f00 */
[----:B------:R-:W-:-:S05]  /*34190*/  SEL R6, R14, RZ, P2 ;  /* 0x000000ff0e067207 */ /* 0x000fca0001000000 */
[----:B------:R-:W-:-:S04]  /*341a0*/  IMAD.IADD R6, R5, 0x1, R6 ;  /* 0x0000000105067824 */ /* 0x000fc800078e0206 */
[----:B------:R-:W-:-:S07]  /*341b0*/  IMAD.MOV.U32 R13, RZ, RZ, R6 ;  /* 0x000000ffff0d7224 */ /* 0x000fce00078e0006 */
[----:B------:R-:W-:Y:S05]  /*341c0*/  WARPSYNC.COLLECTIVE R15, `(.L_x_3264) ;  /* 0x000000000f087348 */ /* 0x000fea0003c00000 */
[----:B------:R0:W1:Y:S02]  /*341d0*/  SHFL.UP P6, R14, R13, R12, R11 ;  /* 0x0400000c0d0e7389 */ /* 0x00006400000c000b */
[----:B01----:R-:W-:Y:S01]  /*341e0*/  ENDCOLLECTIVE ;  /* 0x000000000000791b */ /* 0x003fe20003800000 */
.L_x_3264:
[----:B------:R-:W-:Y:S02]  /*341f0*/  MOV R12, 0x8 ;  /* 0x00000008000c7802 */ /* 0x000fe40000000f00 */
[----:B------:R-:W-:-:S05]  /*34200*/  SEL R3, R14, RZ, P3 ;  /* 0x000000ff0e037207 */ /* 0x000fca0001800000 */
[----:B------:R-:W-:-:S04]  /*34210*/  IMAD.IADD R2, R6, 0x1, R3 ;  /* 0x0000000106027824 */ /* 0x000fc800078e0203 */
[----:B------:R-:W-:-:S07]  /*34220*/  IMAD.MOV.U32 R13, RZ, RZ, R2 ;  /* 0x000000ffff0d7224 */ /* 0x000fce00078e0002 */
[----:B------:R-:W-:Y:S05]  /*34230*/  WARPSYNC.COLLECTIVE R15, `(.L_x_3265) ;  /* 0x000000000f087348 */ /* 0x000fea0003c00000 */
[----:B------:R0:W1:Y:S02]  /*34240*/  SHFL.UP P6, R14, R13, R12, R11 ;  /* 0x0400000c0d0e7389 */ /* 0x00006400000c000b */
[----:B01----:R-:W-:Y:S01]  /*34250*/  ENDCOLLECTIVE ;  /* 0x000000000000791b */ /* 0x003fe20003800000 */
.L_x_3265:
[----:B------:R-:W-:Y:S02]  /*34260*/  MOV R12, 0x10 ;  /* 0x00000010000c7802 */ /* 0x000fe40000000f00 */
[----:B------:R-:W-:-:S05]  /*34270*/  SEL R3, R14, RZ, P4 ;  /* 0x000000ff0e037207 */ /* 0x000fca0002000000 */
[----:B------:R-:W-:-:S04]  /*34280*/  IMAD.IADD R3, R2, 0x1, R3 ;  /* 0x0000000102037824 */ /* 0x000fc800078e0203 */
[----:B------:R-:W-:-:S07]  /*34290*/  IMAD.MOV.U32 R13, RZ, RZ, R3 ;  /* 0x000000ffff0d7224 */ /* 0x000fce00078e0003 */
[----:B------:R-:W-:Y:S05]  /*342a0*/  WARPSYNC.COLLECTIVE R15, `(.L_x_3266) ;  /* 0x000000000f087348 */ /* 0x000fea0003c00000 */
[----:B------:R0:W1:Y:S02]  /*342b0*/  SHFL.UP P6, R14, R13, R12, R11 ;  /* 0x0400000c0d0e7389 */ /* 0x00006400000c000b */
[----:B01----:R-:W-:Y:S01]  /*342c0*/  ENDCOLLECTIVE ;  /* 0x000000000000791b */ /* 0x003fe20003800000 */
.L_x_3266:
        /* <DEDUP_REMOVED lines=8> */
.L_x_3267:
[----:B------:R-:W-:Y:S05]  /*34350*/  BRA `(.L_x_3268) ;  /* 0xffffffa000ec7947 */ /* 0x000fea000383ffff */
.L_x_3068:
        /* <DEDUP_REMOVED lines=8> */
.L_x_3270:
[----:B------:R-:W-:Y:S05]  /*343e0*/  BSYNC B0 ;  /* 0x0000000000007941 */ /* 0x000fea0003800000 */
.L_x_3269:
[----:B------:R-:W-:Y:S01]  /*343f0*/  SEL R14, R14, RZ, P1 ;  /* 0x000000ff0e0e7207 */ /* 0x000fe20000800000 */
[----:B------:R-:W-:Y:S01]  /*34400*/  IMAD.MOV.U32 R12, RZ, RZ, 0x2 ;  /* 0x00000002ff0c7424 */ /* 0x000fe200078e00ff */
[----:B------:R-:W-:Y:S01]  /*34410*/  MOV R15, 0xffffffff ;  /* 0xffffffff000f7802 */ /* 0x000fe20000000f00 */
[----:B------:R-:W-:Y:S01]  /*34420*/  IMAD.MOV.U32 R11, RZ, RZ, RZ ;  /* 0x000000ffff0b7224 */ /* 0x000fe200078e00ff */
[----:B------:R-:W-:-:S07]  /*34430*/  IADD3 R13, R17, R14, RZ ;  /* 0x0000000e110d7210 */ /* 0x000fce0007ffe0ff */
[----:B------:R-:W-:Y:S05]  /*34440*/  WARPSYNC.COLLECTIVE R15, `(.L_x_3271) ;  /* 0x000000000f087348 */ /* 0x000fea0003c00000 */
[----:B------:R0:W1:Y:S02]  /*34450*/  SHFL.UP P6, R14, R13, R12, R11 ;  /* 0x0400000c0d0e7389 */ /* 0x00006400000c000b */
[----:B01----:R-:W-:Y:S01]  /*34460*/  ENDCOLLECTIVE ;  /* 0x000000000000791b */ /* 0x003fe20003800000 */
.L_x_3271:
[----:B------:R-:W-:Y:S02]  /*34470*/  MOV R12, 0x4 ;  /* 0x00000004000c7802 */ /* 0x000fe40000000f00 */
[----:B------:R-:W-:-:S05]  /*34480*/  SEL R2, R14, RZ, P2 ;  /* 0x000000ff0e027207 */ /* 0x000fca0001000000 */
[----:B------:R-:W-:-:S04]  /*34490*/  IMAD.IADD R2, R13, 0x1, R2 ;  /* 0x000000010d027824 */ /* 0x000fc800078e0202 */
[----:B------:R-:W-:-:S07]  /*344a0*/  IMAD.MOV.U32 R13, RZ, RZ, R2 ;  /* 0x000000ffff0d7224 */ /* 0x000fce00078e0002 */
[----:B------:R-:W-:Y:S05]  /*344b0*/  WARPSYNC.COLLECTIVE R15, `(.L_x_3272) ;  /* 0x000000000f087348 */ /* 0x000fea0003c00000 */
[----:B------:R0:W1:Y:S02]  /*344c0*/  SHFL.UP P6, R14, R13, R12, R11 ;  /* 0x0400000c0d0e7389 */ /* 0x00006400000c000b */
[----:B01----:R-:W-:Y:S01]  /*344d0*/  ENDCOLLECTIVE ;  /* 0x000000000000791b */ /* 0x003fe20003800000 */
.L_x_3272:
[----:B------:R-:W-:Y:S02]  /*344e0*/  MOV R12, 0x8 ;  /* 0x00000008000c7802 */ /* 0x000fe40000000f00 */
[----:B------:R-:W-:-:S05]  /*344f0*/  SEL R3, R14, RZ, P3 ;  /* 0x000000ff0e037207 */ /* 0x000fca0001800000 */
[----:B------:R-:W-:-:S04]  /*34500*/  IMAD.IADD R3, R2, 0x1, R3 ;  /* 0x0000000102037824 */ /* 0x000fc800078e0203 */
[----:B------:R-:W-:-:S07]  /*34510*/  IMAD.MOV.U32 R13, RZ, RZ, R3 ;  /* 0x000000ffff0d7224 */ /* 0x000fce00078e0003 */
[----:B------:R-:W-:Y:S05]  /*34520*/  WARPSYNC.COLLECTIVE R15, `(.L_x_3273) ;  /* 0x000000000f087348 */ /* 0x000fea0003c00000 */
[----:B------:R0:W1:Y:S02]  /*34530*/  SHFL.UP P6, R14, R13, R12, R11 ;  /* 0x0400000c0d0e7389 */ /* 0x00006400000c000b */
[----:B01----:R-:W-:Y:S01]  /*34540*/  ENDCOLLECTIVE ;  /* 0x000000000000791b */ /* 0x003fe20003800000 */
.L_x_3273:
[----:B------:R-:W-:Y:S02]  /*34550*/  MOV R12, 0x10 ;  /* 0x00000010000c7802 */ /* 0x000fe40000000f00 */
[----:B------:R-:W-:-:S05]  /*34560*/  SEL R4, R14, RZ, P4 ;  /* 0x000000ff0e047207 */ /* 0x000fca0002000000 */
[----:B------:R-:W-:-:S04]  /*34570*/  IMAD.IADD R4, R3, 0x1, R4 ;  /* 0x0000000103047824 */ /* 0x000fc800078e0204 */
[----:B------:R-:W-:-:S07]  /*34580*/  IMAD.MOV.U32 R13, RZ, RZ, R4 ;  /* 0x000000ffff0d7224 */ /* 0x000fce00078e0004 */
[----:B------:R-:W-:Y:S05]  /*34590*/  WARPSYNC.COLLECTIVE R15, `(.L_x_3274) ;  /* 0x000000000f087348 */ /* 0x000fea0003c00000 */
[----:B------:R0:W1:Y:S02]  /*345a0*/  SHFL.UP P6, R14, R13, R12, R11 ;  /* 0x0400000c0d0e7389 */ /* 0x00006400000c000b */
[----:B01----:R-:W-:Y:S01]  /*345b0*/  ENDCOLLECTIVE ;  /* 0x000000000000791b */ /* 0x003fe20003800000 */
.L_x_3274:
        /* <DEDUP_REMOVED lines=8> */
.L_x_3275:
[----:B------:R-:W-:Y:S05]  /*34640*/  BRA `(.L_x_3276) ;  /* 0xffffffa000cc7947 */ /* 0x000fea000383ffff */
.L_x_3070:
[----:B------:R-:W-:Y:S01]  /*34650*/  BSSY B0, `(.L_x_3277) ;  /* 0x0000006000007945 */ /* 0x000fe20003800000 */
[----:B------:R-:W-:Y:S01]  /*34660*/  PLOP3.LUT P6, PT, P6, PT, PT, 0x8, 0x0 ;  /* 0x000000000000781c */ /* 0x000fe200037ce170 */
[----:B------:R-:W-:-:S12]  /*34670*/  IMAD.MOV.U32 R15, RZ, RZ, -0x1 ;  /* 0xffffffffff0f7424 */ /* 0x000fd800078e00ff */
[----:B01----:R-:W-:Y:S05]  /*34680*/  WARPSYNC.COLLECTIVE R15, `(.L_x_3278) ;  /* 0x000000000f087348 */ /* 0x003fea0003c00000 */
[----:B------:R-:W-:Y:S01]  /*34690*/  VOTE.ANY R14, PT, P6 ;  /* 0x00000000000e7806 */ /* 0x000fe200030e0100 */
[----:B01----:R-:W-:Y:S06]  /*346a0*/  ENDCOLLECTIVE ;  /* 0x000000000000791b */ /* 0x003fec0003800000 */
.L_x_3278:
[----:B------:R-:W-:Y:S05]  /*346b0*/  BSYNC B0 ;  /* 0x0000000000007941 */ /* 0x000fea0003800000 */
.L_x_3277:
[----:B------:R-:W-:Y:S01]  /*346c0*/  MOV R3, R14 ;  /* 0x0000000e00037202 */ /* 0x000fe20000000f00 */
[----:B------:R-:W-:Y:S01]  /*346d0*/  IMAD.MOV.U32 R13, RZ, RZ, R17 ;  /* 0x000000ffff0d7224 */ /* 0x000fe200078e0011 */
[----:B------:R-:W-:Y:S01]  /*346e0*/  MOV R11, 0x1f ;  /* 0x0000001f000b7802 */ /* 0x000fe20000000f00 */
[----:B------:R-:W-:Y:S01]  /*346f0*/  IMAD.MOV.U32 R15, RZ, RZ, -0x1 ;  /* 0xffffffffff0f7424 */ /* 0x000fe200078e00ff */
[----:B------:R-:W0:Y:S02]  /*34700*/  POPC R4, R3 ;  /* 0x0000000300047309 */ /* 0x000e240000000000 */
[----:B0-----:R-:W-:-:S07]  /*34710*/  IMAD.MOV.U32 R12, RZ, RZ, R4 ;  /* 0x000000ffff0c7224 */ /* 0x001fce00078e0004 */
[----:B------:R-:W-:Y:S05]  /*34720*/  WARPSYNC.COLLECTIVE R15, `(.L_x_3279) ;  /* 0x000000000f087348 */ /* 0x000fea0003c00000 */
[----:B------:R0:W1:Y:S02]  /*34730*/  SHFL.IDX P6, R14, R13, R12, R11 ;  /* 0x0000000c0d0e7389 */ /* 0x00006400000c000b */
[----:B01----:R-:W-:Y:S01]  /*34740*/  ENDCOLLECTIVE ;  /* 0x000000000000791b */ /* 0x003fe20003800000 */
.L_x_3279:
[----:B------:R-:W-:Y:S01]  /*34750*/  IMAD.MOV.U32 R17, RZ, RZ, R14 ;  /* 0x000000ffff117224 */ /* 0x000fe200078e000e */
[----:B------:R-:W-:Y:S06]  /*34760*/  BRA `(.L_x_3280) ;  /* 0xffffffa000bc7947 */ /* 0x000fec000383ffff */
.L_x_3072:
[----:B------:R-:W-:Y:S01]  /*34770*/  BSSY B0, `(.L_x_3281) ;  /* 0x0000007000007945 */ /* 0x000fe20003800000 */
[----:B------:R-:W-:Y:S01]  /*34780*/  MOV R13, R2 ;  /* 0x00000002000d7202 */ /* 0x000fe20000000f00 */
[----:B------:R-:W-:Y:S02]  /*34790*/  IMAD.MOV.U32 R11, RZ, RZ, 0x1f ;  /* 0x0000001fff0b7424 */ /* 0x000fe400078e00ff */
[----:B------:R-:W-:-:S07]  /*347a0*/  IMAD.MOV.U32 R15, RZ, RZ, -0x1 ;  /* 0xffffffffff0f7424 */ /* 0x000fce00078e00ff */
[----:B0123--:R-:W-:Y:S05]  /*347b0*/  WARPSYNC.COLLECTIVE R15, `(.L_x_3282) ;  /* 0x000000000f087348 */ /* 0x00ffea0003c00000 */
[----:B------:R4:W0:Y:S02]  /*347c0*/  SHFL.IDX P6, R14, R13, R12, R11 ;  /* 0x0000000c0d0e7389 */ /* 0x00082400000c000b */
[----:B01234-:R-:W-:Y:S01]  /*347d0*/  ENDCOLLECTIVE ;  /* 0x000000000000791b */ /* 0x01ffe20003800000 */
.L_x_3282:
[----:B------:R-:W-:Y:S05]  /*347e0*/  BSYNC B0 ;  /* 0x0000000000007941 */ /* 0x000fea0003800000 */
.L_x_3281:
[----:B------:R-:W-:Y:S05]  /*347f0*/  BRA `(.L_x_3071) ;  /* 0xffffffa000b47947 */ /* 0x000fea000383ffff */
.L_x_3076:
[----:B-1----:R1:W3:Y:S02]  /*34800*/  SYNCS.PHASECHK.TRANS64.TRYWAIT P0, [R5+URZ+0x38820], R0 ;  /* 0x03882000050075a7 */ /* 0x0022e4000800017f */
[----:B---3--:R-:W-:Y:S05]  /*34810*/  @!P0 NANOSLEEP.SYNCS 0x989680 ;  /* 0x009896800000895d */ /* 0x008fea0003900000 */
[----:B------:R-:W3:Y:S02]  /*34820*/  @!P0 SYNCS.PHASECHK.TRANS64 P0, [R5+URZ+0x38820], R0 ;  /* 0x03882000050085a7 */ /* 0x000ee4000800007f */
[----:B---3--:R-:W-:Y:S05]  /*34830*/  @!P0 BRA `(.L_x_3076) ;  /* 0xfffffffc00f08947 */ /* 0x008fea000383ffff */
[----:B------:R-:W-:Y:S05]  /*34840*/  BRA `(.L_x_3283) ;  /* 0xffffffa8002c7947 */ /* 0x000fea000383ffff */
.L_x_3077:
        /* <DEDUP_REMOVED lines=11> */
.L_x_3285:
[----:B------:R-:W-:Y:S05]  /*34900*/  BSYNC B0 ;  /* 0x0000000000007941 */ /* 0x000fea0003800000 */
.L_x_3284:
[----:B------:R-:W-:Y:S05]  /*34910*/  BRA `(.L_x_3286) ;  /* 0xffffffa800147947 */ /* 0x000fea000383ffff */
.L_x_3078:
[----:B------:R-:W-:Y:S01]  /*34920*/  BSSY B0, `(.L_x_3287) ;  /* 0x0000006000007945 */ /* 0x000fe20003800000 */
[----:B------:R-:W-:-:S07]  /*34930*/  IMAD.MOV.U32 R15, RZ, RZ, -0x1 ;  /* 0xffffffffff0f7424 */ /* 0x000fce00078e00ff */
[----:B012---:R-:W-:Y:S05]  /*34940*/  WARPSYNC.COLLECTIVE R15, `(.L_x_3288) ;  /* 0x000000000f0c7348 */ /* 0x007fea0003c00000 */
[----:B------:R-:W-:Y:S02]  /*34950*/  ELECT P6, UR62, PT ;  /* 0x00000000003e782f */ /* 0x000fe400038c0000 */
[----:B------:R-:W-:Y:S01]  /*34960*/  MOV R14, UR62 ;  /* 0x0000003e000e7c02 */ /* 0x000fe20008000f00 */
[----:B012---:R-:W-:Y:S10]  /*34970*/  ENDCOLLECTIVE ;  /* 0x000000000000791b */ /* 0x007ff40003800000 */
.L_x_3288:
[----:B------:R-:W-:Y:S05]  /*34980*/  BSYNC B0 ;  /* 0x0000000000007941 */ /* 0x000fea0003800000 */
.L_x_3287:
[----:B------:R-:W-:Y:S05]  /*34990*/  BRA `(.L_x_3289) ;  /* 0xffffffa800087947 */ /* 0x000fea000383ffff */
.L_x_3080:
[----:B-1----:R1:W3:Y:S02]  /*349a0*/  SYNCS.PHASECHK.TRANS64.TRYWAIT P1, [R3+URZ+0x38840], R2 ;  /* 0x03884002030075a7 */ /* 0x0022e4000802017f */
[----:B---3--:R-:W-:Y:S05]  /*349b0*/  @!P1 NANOSLEEP.SYNCS 0x989680 ;  /* 0x009896800000995d */ /* 0x008fea0003900000 */
[----:B------:R-:W3:Y:S02]  /*349c0*/  @!P1 SYNCS.PHASECHK.TRANS64 P1, [R3+URZ+0x38840], R2 ;  /* 0x03884002030095a7 */ /* 0x000ee4000802007f */
[----:B---3--:R-:W-:Y:S05]  /*349d0*/  @!P1 BRA `(.L_x_3080) ;  /* 0xfffffffc00f09947 */ /* 0x008fea000383ffff */
[----:B------:R-:W-:Y:S05]  /*349e0*/  BRA `(.L_x_3290) ;  /* 0xffffffa800307947 */ /* 0x000fea000383ffff */
.L_x_3082:
[----:B---3--:R3:W4:Y:S02]  /*349f0*/  SYNCS.PHASECHK.TRANS64.TRYWAIT P1, [R27+URZ+0x38840], R0 ;  /* 0x038840001b0075a7 */ /* 0x008724000802017f */
[----:B----4-:R-:W-:Y:S05]  /*34a00*/  @!P1 NANOSLEEP.SYNCS 0x989680 ;  /* 0x009896800000995d */ /* 0x010fea0003900000 */
[----:B------:R-:W4:Y:S02]  /*34a10*/  @!P1 SYNCS.PHASECHK.TRANS64 P1, [R27+URZ+0x38840], R0 ;  /* 0x038840001b0095a7 */ /* 0x000f24000802007f */
[----:B----4-:R-:W-:Y:S05]  /*34a20*/  @!P1 BRA `(.L_x_3082) ;  /* 0xfffffffc00f09947 */ /* 0x010fea000383ffff */
[----:B------:R-:W-:Y:S05]  /*34a30*/  BRA `(.L_x_3291) ;  /* 0xffffffa8003c7947 */ /* 0x000fea000383ffff */
.L_x_3084:
[----:B----4-:R4:W0:Y:S02]  /*34a40*/  SYNCS.PHASECHK.TRANS64.TRYWAIT P1, [R3+URZ+0x38860], R2 ;  /* 0x03886002030075a7 */ /* 0x010824000802017f */
[----:B0-----:R-:W-:Y:S05]  /*34a50*/  @!P1 NANOSLEEP.SYNCS 0x989680 ;  /* 0x009896800000995d */ /* 0x001fea0003900000 */
[----:B------:R-:W0:Y:S02]  /*34a60*/  @!P1 SYNCS.PHASECHK.TRANS64 P1, [R3+URZ+0x38860], R2 ;  /* 0x03886002030095a7 */ /* 0x000e24000802007f */
[----:B0-----:R-:W-:Y:S05]  /*34a70*/  @!P1 BRA `(.L_x_3084) ;  /* 0xfffffffc00f09947 */ /* 0x001fea000383ffff */
[----:B------:R-:W-:Y:S05]  /*34a80*/  BRA `(.L_x_3292) ;  /* 0xffffffa800387947 */ /* 0x000fea000383ffff */
.L_x_3293:
        /* <DEDUP_REMOVED lines=15> */
.L_x_3302:


//--------------------- .nv.global.init           --------------------------
	.section	.nv.global.init,"aw",@progbits
.nv.global.init:
	.type		$str$23,@object
	.size		$str$23,($str$24 - $str$23)
$str$23:
        /*0000*/ 	.byte	0x28, 0x61, 0x64, 0x64, 0x72, 0x65, 0x73, 0x73, 0x20, 0x26, 0x20, 0x6d, 0x61, 0x73, 0x6b, 0x29
        /*0010*/ 	.byte	0x20, 0x3d, 0x3d, 0x20, 0x30, 0x00
	.type		$str$24,@object
	.size		$str$24,(__unnamed_9 - $str$24)
$str$24:
        /*0016*/ 	.byte	0x2f, 0x74, 0x6d, 0x70, 0x2f, 0x6f, 0x73, 0x73, 0x5f, 0x6b, 0x65, 0x72, 0x6e, 0x65, 0x6c, 0x73
        /*0026*/ 	.byte	0x5f, 0x73, 0x72, 0x63, 0x2f, 0x66, 0x6c, 0x61, 0x73, 0x68, 0x5f, 0x61, 0x74, 0x74, 0x65, 0x6e
        /*0036*/ 	.byte	0x74, 0x69, 0x6f, 0x6e, 0x2f, 0x63, 0x73, 0x72, 0x63, 0x2f, 0x63, 0x75, 0x74, 0x6c, 0x61, 0x73
        /*0046*/ 	.byte	0x73, 0x2f, 0x69, 0x6e, 0x63, 0x6c, 0x75, 0x64, 0x65, 0x2f, 0x63, 0x75, 0x74, 0x65, 0x2f, 0x70
        /*0056*/ 	.byte	0x6f, 0x69, 0x6e, 0x74, 0x65, 0x72, 0x5f, 0x66, 0x6c, 0x61, 0x67, 0x67, 0x65, 0x64, 0x2e, 0x68
        /*0066*/ 	.byte	0x70, 0x70, 0x00
	.type		__unnamed_9,@object
	.size		__unnamed_9,(__unnamed_5 - __unnamed_9)
__unnamed_9:
        /* <DEDUP_REMOVED lines=23> */
        /*01d9*/ 	.byte	0x3a, 0x43, 0x3c, 0x30, 0x3e, 0x3e, 0x3e, 0x3e, 0x3e, 0x20, 0x26, 0x5d, 0x00
	.type		__unnamed_5,@object
	.size		__unnamed_5,(__unnamed_4 - __unnamed_5)
__unnamed_5:
        /* <DEDUP_REMOVED lines=24> */
	.type		__unnamed_4,@object
	.size		__unnamed_4,(__unnamed_7 - __unnamed_4)
__unnamed_4:
        /* <DEDUP_REMOVED lines=24> */
	.type		__unnamed_7,@object
	.size		__unnamed_7,(__unnamed_8 - __unnamed_7)
__unnamed_7:
        /* <DEDUP_REMOVED lines=28> */
        /*06a6*/ 	.byte	0x36, 0x33, 0x38, 0x34, 0x3e, 0x3e, 0x3e, 0x3e, 0x3e, 0x5d, 0x00
	.type		__unnamed_8,@object
	.size		__unnamed_8,(__unnamed_3 - __unnamed_8)
__unnamed_8:
        /* <DEDUP_REMOVED lines=29> */
	.type		__unnamed_3,@object
	.size		__unnamed_3,(__unnamed_2 - __unnamed_3)
__unnamed_3:
        /* <DEDUP_REMOVED lines=29> */
	.type		__unnamed_2,@object
	.size		__unnamed_2,(__unnamed_6 - __unnamed_2)
__unnamed_2:
        /* <DEDUP_REMOVED lines=29> */
	.type		__unnamed_6,@object
	.size		__unnamed_6,(__unnamed_1 - __unnamed_6)
__unnamed_6:
        /* <DEDUP_REMOVED lines=29> */
	.type		__unnamed_1,@object
	.size		__unnamed_1,(.L_0 - __unnamed_1)
__unnamed_1:
        /* <DEDUP_REMOVED lines=28> */
        /*0fa1*/ 	.byte	0x32, 0x30, 0x34, 0x38, 0x30, 0x3e, 0x3e, 0x3e, 0x3e, 0x3e, 0x20, 0x26, 0x5d, 0x00
.L_0:


//--------------------- .nv.shared._ZN7cutlass13device_kernelIN5flash11enable_sm90INS1_16FlashAttnFwdSm90INS1_25CollectiveMainloopFwdSm90ILi2EN4cute5tupleIJNS5_1CILi1EEES8_S8_EEENS6_IJNS7_ILi128EEENS7_ILi80EEENS7_ILi256EEEEEELi256ENS_6half_tEfNS_4arch4Sm90ELb0ELb0ELb1ELb0ELb1ELb0ELb0ELb1ELb1ELb1ELb0ELb0EEENS1_21CollectiveEpilogueFwdINS6_IJSA_SC_SB_EEES9_SE_SG_Li256ELb0ELb1ELb0ELb0EEENS1_29StaticPersistentTileSchedulerILb0EEEEEEEEEvNT_6ParamsE --------------------------
	.section	.nv.shared._ZN7cutlass13device_kernelIN5flash11enable_sm90INS1_16FlashAttnFwdSm90INS1_25CollectiveMainloopFwdSm90ILi2EN4cute5tupleIJNS5_1CILi1EEES8_S8_EEENS6_IJNS7_ILi128EEENS7_ILi80EEENS7_ILi256EEEEEELi256ENS_6half_tEfNS_4arch4Sm90ELb0ELb0ELb1ELb0ELb1ELb0ELb0ELb1ELb1ELb1ELb0ELb0EEENS1_21CollectiveEpilogueFwdINS6_IJSA_SC_SB_EEES9_SE_SG_Li256ELb0ELb1ELb0ELb0EEENS1_29StaticPersistentTileSchedulerILb0EEEEEEEEEvNT_6ParamsE,"aw",@nobits
	.sectionflags	@""
	.align	16
	.zero		1024


//--------------------- .nv.shared.reserved.0     --------------------------
	.section	.nv.shared.reserved.0,"aw",@nobits
	.weak		__nv_reservedSMEM_offset_0_alias
	.size		__nv_reservedSMEM_offset_0_alias, 0, 0
	.other		__nv_reservedSMEM_offset_0_alias,@"STO_CUDA_RESERVED_SHARED STV_DEFAULT"
__nv_reservedSMEM_offset_0_alias:
	.zero		0


//--------------------- .nv.global                --------------------------
	.section	.nv.global,"aw",@nobits
.nv.global:
	.type		_ZN80_INTERNAL_f45ec788_44_flash_fwd_hdim256_fp16_paged_softcap_sm90_cu_882f9858_31934cute1_E,@object
	.size		_ZN80_INTERNAL_f45ec788_44_flash_fwd_hdim256_fp16_paged_softcap_sm90_cu_882f9858_31934cute1_E,(_ZN80_INTERNAL_f45ec788_44_flash_fwd_hdim256_fp16_paged_softcap_sm90_cu_882f9858_31934cuda3std3__45__cpo6cbeginE - _ZN80_INTERNAL_f45ec788_44_flash_fwd_hdim256_fp16_paged_softcap_sm90_cu_882f9858_31934cute1_E)
_ZN80_INTERNAL_f45ec788_44_flash_fwd_hdim256_fp16_paged_softcap_sm90_cu_882f9858_31934cute1_E:
	.zero		1
	.type		_ZN80_INTERNAL_f45ec788_44_flash_fwd_hdim256_fp16_paged_softcap_sm90_cu_882f9858_31934cuda3std3__45__cpo6cbeginE,@object
	.size		_ZN80_INTERNAL_f45ec788_44_flash_fwd_hdim256_fp16_paged_softcap_sm90_cu_882f9858_31934cuda3std3__45__cpo6cbeginE,(_ZN80_INTERNAL_f45ec788_44_flash_fwd_hdim256_fp16_paged_softcap_sm90_cu_882f9858_31934cuda3std3__48in_placeE - _ZN80_INTERNAL_f45ec788_44_flash_fwd_hdim256_fp16_paged_softcap_sm90_cu_882f9858_31934cuda3std3__45__cpo6cbeginE)
_ZN80_INTERNAL_f45ec788_44_flash_fwd_hdim256_fp16_paged_softcap_sm90_cu_882f9858_31934cuda3std3__45__cpo6cbeginE:
	.zero		1
	.type		_ZN80_INTERNAL_f45ec788_44_flash_fwd_hdim256_fp16_paged_softcap_sm90_cu_882f9858_31934cuda3std3__48in_placeE,@object
	.size		_ZN80_INTERNAL_f45ec788_44_flash_fwd_hdim256_fp16_paged_softcap_sm90_cu_882f9858_31934cuda3std3__48in_placeE,(_ZN80_INTERNAL_f45ec788_44_flash_fwd_hdim256_fp16_paged_softcap_sm90_cu_882f9858_31934cuda3std6ranges3__45__cpo9iter_moveE - _ZN80_INTERNAL_f45ec788_44_flash_fwd_hdim256_fp16_paged_softcap_sm90_cu_882f9858_31934cuda3std3__48in_placeE)
_ZN80_INTERNAL_f45ec788_44_flash_fwd_hdim256_fp16_paged_softcap_sm90_cu_882f9858_31934cuda3std3__48in_placeE:
	.zero		1
	.type		_ZN80_INTERNAL_f45ec788_44_flash_fwd_hdim256_fp16_paged_softcap_sm90_cu_882f9858_31934cuda3std6ranges3__45__cpo9iter_moveE,@object
	.size		_ZN80_INTERNAL_f45ec788_44_flash_fwd_hdim256_fp16_paged_softcap_sm90_cu_882f9858_31934cuda3std6ranges3__45__cpo9iter_moveE,(_ZN80_INTERNAL_f45ec788_44_flash_fwd_hdim256_fp16_paged_softcap_sm90_cu_882f9858_31934cuda3std3__45__cpo5beginE - _ZN80_INTERNAL_f45ec788_44_flash_fwd_hdim256_fp16_paged_softcap_sm90_cu_882f9858_31934cuda3std6ranges3__45__cpo9iter_moveE)
_ZN80_INTERNAL_f45ec788_44_flash_fwd_hdim256_fp16_paged_softcap_sm90_cu_882f9858_31934cuda3std6ranges3__45__cpo9iter_moveE:
	.zero		1
	.type		_ZN80_INTERNAL_f45ec788_44_flash_fwd_hdim256_fp16_paged_softcap_sm90_cu_882f9858_31934cuda3std3__45__cpo5beginE,@object
	.size		_ZN80_INTERNAL_f45ec788_44_flash_fwd_hdim256_fp16_paged_softcap_sm90_cu_882f9858_31934cuda3std3__45__cpo5beginE,(_ZN80_INTERNAL_f45ec788_44_flash_fwd_hdim256_fp16_paged_softcap_sm90_cu_882f9858_31934cuda3std3__482_GLOBAL__N__f45ec788_44_flash_fwd_hdim256_fp16_paged_softcap_sm90_cu_882f9858_31936ignoreE - _ZN80_INTERNAL_f45ec788_44_flash_fwd_hdim256_fp16_paged_softcap_sm90_cu_882f9858_31934cuda3std3__45__cpo5beginE)
_ZN80_INTERNAL_f45ec788_44_flash_fwd_hdim256_fp16_paged_softcap_sm90_cu_882f9858_31934cuda3std3__45__cpo5beginE:
	.zero		1
	.type		_ZN80_INTERNAL_f45ec788_44_flash_fwd_hdim256_fp16_paged_softcap_sm90_cu_882f9858_31934cuda3std3__482_GLOBAL__N__f45ec788_44_flash_fwd_hdim256_fp16_paged_softcap_sm90_cu_882f9858_31936ignoreE,@object
	.size		_ZN80_INTERNAL_f45ec788_44_flash_fwd_hdim256_fp16_paged_softcap_sm90_cu_882f9858_31934cuda3std3__482_GLOBAL__N__f45ec788_44_flash_fwd_hdim256_fp16_paged_softcap_sm90_cu_882f9858_31936ignoreE,(_ZN80_INTERNAL_f45ec788_44_flash_fwd_hdim256_fp16_paged_softcap_sm90_cu_882f9858_31934cute7productE - _ZN80_INTERNAL_f45ec788_44_flash_fwd_hdim256_fp16_paged_softcap_sm90_cu_882f9858_31934cuda3std3__482_GLOBAL__N__f45ec788_44_flash_fwd_hdim256_fp16_paged_softcap_sm90_cu_882f9858_31936ignoreE)
_ZN80_INTERNAL_f45ec788_44_flash_fwd_hdim256_fp16_paged_softcap_sm90_cu_882f9858_31934cuda3std3__482_GLOBAL__N__f45ec788_44_flash_fwd_hdim256_fp16_paged_softcap_sm90_cu_882f9858_31936ignoreE:
	.zero		1
	.type		_ZN80_INTERNAL_f45ec788_44_flash_fwd_hdim256_fp16_paged_softcap_sm90_cu_882f9858_31934cute7productE,@object
	.size		_ZN80_INTERNAL_f45ec788_44_flash_fwd_hdim256_fp16_paged_softcap_sm90_cu_882f9858_31934cute7productE,(_ZN80_INTERNAL_f45ec788_44_flash_fwd_hdim256_fp16_paged_softcap_sm90_cu_882f9858_31934cuda3std3__45__cpo3endE - _ZN80_INTERNAL_f45ec788_44_flash_fwd_hdim256_fp16_paged_softcap_sm90_cu_882f9858_31934cute7productE)
_ZN80_INTERNAL_f45ec788_44_flash_fwd_hdim256_fp16_paged_softcap_sm90_cu_882f9858_31934cute7productE:
	.zero		1
	.type		_ZN80_INTERNAL_f45ec788_44_flash_fwd_hdim256_fp16_paged_softcap_sm90_cu_882f9858_31934cuda3std3__45__cpo3endE,@object
	.size		_ZN80_INTERNAL_f45ec788_44_flash_fwd_hdim256_fp16_paged_softcap_sm90_cu_882f9858_31934cuda3std3__45__cpo3endE,(_ZN80_INTERNAL_f45ec788_44_flash_fwd_hdim256_fp16_paged_softcap_sm90_cu_882f9858_31934cuda3std3__419piecewise_constructE - _ZN80_INTERNAL_f45ec788_44_flash_fwd_hdim256_fp16_paged_softcap_sm90_cu_882f9858_31934cuda3std3__45__cpo3endE)
_ZN80_INTERNAL_f45ec788_44_flash_fwd_hdim256_fp16_paged_softcap_sm90_cu_882f9858_31934cuda3std3__45__cpo3endE:
	.zero		1
	.type		_ZN80_INTERNAL_f45ec788_44_flash_fwd_hdim256_fp16_paged_softcap_sm90_cu_882f9858_31934cuda3std3__419piecewise_constructE,@object
	.size		_ZN80_INTERNAL_f45ec788_44_flash_fwd_hdim256_fp16_paged_softcap_sm90_cu_882f9858_31934cuda3std3__419piecewise_constructE,(_ZN80_INTERNAL_f45ec788_44_flash_fwd_hdim256_fp16_paged_softcap_sm90_cu_882f9858_31934cuda3std3__45__cpo4cendE - _ZN80_INTERNAL_f45ec788_44_flash_fwd_hdim256_fp16_paged_softcap_sm90_cu_882f9858_31934cuda3std3__419piecewise_constructE)
_ZN80_INTERNAL_f45ec788_44_flash_fwd_hdim256_fp16_paged_softcap_sm90_cu_882f9858_31934cuda3std3__419piecewise_constructE:
	.zero		1
	.type		_ZN80_INTERNAL_f45ec788_44_flash_fwd_hdim256_fp16_paged_softcap_sm90_cu_882f9858_31934cuda3std3__45__cpo4cendE,@object
	.size		_ZN80_INTERNAL_f45ec788_44_flash_fwd_hdim256_fp16_paged_softcap_sm90_cu_882f9858_31934cuda3std3__45__cpo4cendE,(_ZN80_INTERNAL_f45ec788_44_flash_fwd_hdim256_fp16_paged_softcap_sm90_cu_882f9858_31934cuda3std6ranges3__45__cpo4swapE - _ZN80_INTERNAL_f45ec788_44_flash_fwd_hdim256_fp16_paged_softcap_sm90_cu_882f9858_31934cuda3std3__45__cpo4cendE)
_ZN80_INTERNAL_f45ec788_44_flash_fwd_hdim256_fp16_paged_softcap_sm90_cu_882f9858_31934cuda3std3__45__cpo4cendE:
	.zero		1
	.type		_ZN80_INTERNAL_f45ec788_44_flash_fwd_hdim256_fp16_paged_softcap_sm90_cu_882f9858_31934cuda3std6ranges3__45__cpo4swapE,@object
	.size		_ZN80_INTERNAL_f45ec788_44_flash_fwd_hdim256_fp16_paged_softcap_sm90_cu_882f9858_31934cuda3std6ranges3__45__cpo4swapE,(.L_16 - _ZN80_INTERNAL_f45ec788_44_flash_fwd_hdim256_fp16_paged_softcap_sm90_cu_882f9858_31934cuda3std6ranges3__45__cpo4swapE)
_ZN80_INTERNAL_f45ec788_44_flash_fwd_hdim256_fp16_paged_softcap_sm90_cu_882f9858_31934cuda3std6ranges3__45__cpo4swapE:
	.zero		1
.L_16:


//--------------------- .nv.shared._ZN7cutlass13device_kernelIN5flash11enable_sm90INS1_16FlashAttnFwdSm90INS1_25CollectiveMainloopFwdSm90ILi2EN4cute5tupleIJNS5_1CILi1EEES8_S8_EEENS6_IJNS7_ILi128EEENS7_ILi80EEENS7_ILi256EEEEEELi256ENS_6half_tEfNS_4arch4Sm90ELb0ELb0ELb1ELb1ELb1ELb0ELb0ELb1ELb1ELb1ELb0ELb0EEENS1_21CollectiveEpilogueFwdINS6_IJSA_SC_SB_EEES9_SE_SG_Li256ELb1ELb1ELb0ELb0EEENS1_36VarlenDynamicPersistentTileSchedulerILi128ELi80ELi256ELi128ELb0ELb1ELb1ELb0ELb1ELb1EEEEEEEEEvNT_6ParamsE --------------------------
	.section	.nv.shared._ZN7cutlass13device_kernelIN5flash11enable_sm90INS1_16FlashAttnFwdSm90INS1_25CollectiveMainloopFwdSm90ILi2EN4cute5tupleIJNS5_1CILi1EEES8_S8_EEENS6_IJNS7_ILi128EEENS7_ILi80EEENS7_ILi256EEEEEELi256ENS_6half_tEfNS_4arch4Sm90ELb0ELb0ELb1ELb1ELb1ELb0ELb0ELb1ELb1ELb1ELb0ELb0EEENS1_21CollectiveEpilogueFwdINS6_IJSA_SC_SB_EEES9_SE_SG_Li256ELb1ELb1ELb0ELb0EEENS1_36VarlenDynamicPersistentTileSchedulerILi128ELi80ELi256ELi128ELb0ELb1ELb1ELb0ELb1ELb1EEEEEEEEEvNT_6ParamsE,"aw",@nobits
	.sectionflags	@""
	.align	16
	.zero		1024


//--------------------- .nv.shared._ZN7cutlass13device_kernelIN5flash11enable_sm90INS1_16FlashAttnFwdSm90INS1_25CollectiveMainloopFwdSm90ILi2EN4cute5tupleIJNS5_1CILi1EEES8_S8_EEENS6_IJNS7_ILi128EEENS7_ILi80EEENS7_ILi256EEEEEELi256ENS_6half_tEfNS_4arch4Sm90ELb0ELb0ELb1ELb1ELb1ELb1ELb0ELb1ELb1ELb1ELb0ELb0EEENS1_21CollectiveEpilogueFwdINS6_IJSA_SC_SB_EEES9_SE_SG_Li256ELb1ELb1ELb0ELb0EEENS1_36VarlenDynamicPersistentTileSchedulerILi128ELi80ELi256ELi128ELb0ELb1ELb1ELb0ELb1ELb1EEEEEEEEEvNT_6ParamsE --------------------------
	.section	.nv.shared._ZN7cutlass13device_kernelIN5flash11enable_sm90INS1_16FlashAttnFwdSm90INS1_25CollectiveMainloopFwdSm90ILi2EN4cute5tupleIJNS5_1CILi1EEES8_S8_EEENS6_IJNS7_ILi128EEENS7_ILi80EEENS7_ILi256EEEEEELi256ENS_6half_tEfNS_4arch4Sm90ELb0ELb0ELb1ELb1ELb1ELb1ELb0ELb1ELb1ELb1ELb0ELb0EEENS1_21CollectiveEpilogueFwdINS6_IJSA_SC_SB_EEES9_SE_SG_Li256ELb1ELb1ELb0ELb0EEENS1_36VarlenDynamicPersistentTileSchedulerILi128ELi80ELi256ELi128ELb0ELb1ELb1ELb0ELb1ELb1EEEEEEEEEvNT_6ParamsE,"aw",@nobits
	.sectionflags	@""
	.align	16
	.zero		1024


//--------------------- .nv.shared._ZN7cutlass13device_kernelIN5flash11enable_sm90INS1_16FlashAttnFwdSm90INS1_25CollectiveMainloopFwdSm90ILi2EN4cute5tupleIJNS5_1CILi1EEES8_S8_EEENS6_IJNS7_ILi128EEENS7_ILi64EEENS7_ILi256EEEEEELi256ENS_6half_tEfNS_4arch4Sm90ELb0ELb1ELb1ELb0ELb1ELb0ELb0ELb1ELb1ELb1ELb0ELb0EEENS1_21CollectiveEpilogueFwdINS6_IJSA_SC_SB_EEES9_SE_SG_Li256ELb0ELb1ELb0ELb0EEENS1_30DynamicPersistentTileSchedulerILi256ELi128ELb0ELb1ELb1EEEEEEEEEvNT_6ParamsE --------------------------
	.section	.nv.shared._ZN7cutlass13device_kernelIN5flash11enable_sm90INS1_16FlashAttnFwdSm90INS1_25CollectiveMainloopFwdSm90ILi2EN4cute5tupleIJNS5_1CILi1EEES8_S8_EEENS6_IJNS7_ILi128EEENS7_ILi64EEENS7_ILi256EEEEEELi256ENS_6half_tEfNS_4arch4Sm90ELb0ELb1ELb1ELb0ELb1ELb0ELb0ELb1ELb1ELb1ELb0ELb0EEENS1_21CollectiveEpilogueFwdINS6_IJSA_SC_SB_EEES9_SE_SG_Li256ELb0ELb1ELb0ELb0EEENS1_30DynamicPersistentTileSchedulerILi256ELi128ELb0ELb1ELb1EEEEEEEEEvNT_6ParamsE,"aw",@nobits
	.sectionflags	@""
	.align	16
	.zero		1024


//--------------------- .nv.shared._ZN7cutlass13device_kernelIN5flash11enable_sm90INS1_16FlashAttnFwdSm90INS1_25CollectiveMainloopFwdSm90ILi2EN4cute5tupleIJNS5_1CILi1EEES8_S8_EEENS6_IJNS7_ILi128EEENS7_ILi64EEENS7_ILi256EEEEEELi256ENS_6half_tEfNS_4arch4Sm90ELb0ELb1ELb1ELb1ELb1ELb0ELb0ELb1ELb1ELb1ELb0ELb0EEENS1_21CollectiveEpilogueFwdINS6_IJSA_SC_SB_EEES9_SE_SG_Li256ELb1ELb1ELb0ELb0EEENS1_36VarlenDynamicPersistentTileSchedulerILi128ELi64ELi256ELi128ELb0ELb1ELb1ELb1ELb0ELb1EEEEEEEEEvNT_6ParamsE --------------------------
	.section	.nv.shared._ZN7cutlass13device_kernelIN5flash11enable_sm90INS1_16FlashAttnFwdSm90INS1_25CollectiveMainloopFwdSm90ILi2EN4cute5tupleIJNS5_1CILi1EEES8_S8_EEENS6_IJNS7_ILi128EEENS7_ILi64EEENS7_ILi256EEEEEELi256ENS_6half_tEfNS_4arch4Sm90ELb0ELb1ELb1ELb1ELb1ELb0ELb0ELb1ELb1ELb1ELb0ELb0EEENS1_21CollectiveEpilogueFwdINS6_IJSA_SC_SB_EEES9_SE_SG_Li256ELb1ELb1ELb0ELb0EEENS1_36VarlenDynamicPersistentTileSchedulerILi128ELi64ELi256ELi128ELb0ELb1ELb1ELb1ELb0ELb1EEEEEEEEEvNT_6ParamsE,"aw",@nobits
	.sectionflags	@""
	.align	16
	.zero		1024


//--------------------- .nv.shared._ZN7cutlass13device_kernelIN5flash11enable_sm90INS1_16FlashAttnFwdSm90INS1_25CollectiveMainloopFwdSm90ILi2EN4cute5tupleIJNS5_1CILi1EEES8_S8_EEENS6_IJNS7_ILi128EEENS7_ILi64EEENS7_ILi256EEEEEELi256ENS_6half_tEfNS_4arch4Sm90ELb0ELb1ELb1ELb1ELb1ELb1ELb0ELb1ELb1ELb1ELb0ELb0EEENS1_21CollectiveEpilogueFwdINS6_IJSA_SC_SB_EEES9_SE_SG_Li256ELb1ELb1ELb0ELb0EEENS1_36VarlenDynamicPersistentTileSchedulerILi128ELi64ELi256ELi128ELb0ELb1ELb1ELb1ELb0ELb1EEEEEEEEEvNT_6ParamsE --------------------------
	.section	.nv.shared._ZN7cutlass13device_kernelIN5flash11enable_sm90INS1_16FlashAttnFwdSm90INS1_25CollectiveMainloopFwdSm90ILi2EN4cute5tupleIJNS5_1CILi1EEES8_S8_EEENS6_IJNS7_ILi128EEENS7_ILi64EEENS7_ILi256EEEEEELi256ENS_6half_tEfNS_4arch4Sm90ELb0ELb1ELb1ELb1ELb1ELb1ELb0ELb1ELb1ELb1ELb0ELb0EEENS1_21CollectiveEpilogueFwdINS6_IJSA_SC_SB_EEES9_SE_SG_Li256ELb1ELb1ELb0ELb0EEENS1_36VarlenDynamicPersistentTileSchedulerILi128ELi64ELi256ELi128ELb0ELb1ELb1ELb1ELb0ELb1EEEEEEEEEvNT_6ParamsE,"aw",@nobits
	.sectionflags	@""
	.align	16
	.zero		1024


//--------------------- .nv.shared._ZN7cutlass13device_kernelIN5flash11enable_sm90INS1_16FlashAttnFwdSm90INS1_25CollectiveMainloopFwdSm90ILi2EN4cute5tupleIJNS5_1CILi1EEES8_S8_EEENS6_IJNS7_ILi128EEENS7_ILi80EEENS7_ILi256EEEEEELi256ENS_6half_tEfNS_4arch4Sm90ELb1ELb0ELb1ELb0ELb1ELb0ELb0ELb1ELb1ELb1ELb0ELb0EEENS1_21CollectiveEpilogueFwdINS6_IJSA_SC_SB_EEES9_SE_SG_Li256ELb0ELb1ELb0ELb0EEENS1_30DynamicPersistentTileSchedulerILi256ELi128ELb0ELb1ELb1EEEEEEEEEvNT_6ParamsE --------------------------
	.section	.nv.shared._ZN7cutlass13device_kernelIN5flash11enable_sm90INS1_16FlashAttnFwdSm90INS1_25CollectiveMainloopFwdSm90ILi2EN4cute5tupleIJNS5_1CILi1EEES8_S8_EEENS6_IJNS7_ILi128EEENS7_ILi80EEENS7_ILi256EEEEEELi256ENS_6half_tEfNS_4arch4Sm90ELb1ELb0ELb1ELb0ELb1ELb0ELb0ELb1ELb1ELb1ELb0ELb0EEENS1_21CollectiveEpilogueFwdINS6_IJSA_SC_SB_EEES9_SE_SG_Li256ELb0ELb1ELb0ELb0EEENS1_30DynamicPersistentTileSchedulerILi256ELi128ELb0ELb1ELb1EEEEEEEEEvNT_6ParamsE,"aw",@nobits
	.sectionflags	@""
	.align	16
	.zero		1024


//--------------------- .nv.shared._ZN7cutlass13device_kernelIN5flash11enable_sm90INS1_16FlashAttnFwdSm90INS1_25CollectiveMainloopFwdSm90ILi2EN4cute5tupleIJNS5_1CILi1EEES8_S8_EEENS6_IJNS7_ILi128EEENS7_ILi80EEENS7_ILi256EEEEEELi256ENS_6half_tEfNS_4arch4Sm90ELb1ELb0ELb1ELb1ELb1ELb0ELb0ELb1ELb1ELb1ELb0ELb0EEENS1_21CollectiveEpilogueFwdINS6_IJSA_SC_SB_EEES9_SE_SG_Li256ELb1ELb1ELb0ELb0EEENS1_36VarlenDynamicPersistentTileSchedulerILi128ELi80ELi256ELi128ELb0ELb1ELb1ELb1ELb1ELb1EEEEEEEEEvNT_6ParamsE --------------------------
	.section	.nv.shared._ZN7cutlass13device_kernelIN5flash11enable_sm90INS1_16FlashAttnFwdSm90INS1_25CollectiveMainloopFwdSm90ILi2EN4cute5tupleIJNS5_1CILi1EEES8_S8_EEENS6_IJNS7_ILi128EEENS7_ILi80EEENS7_ILi256EEEEEELi256ENS_6half_tEfNS_4arch4Sm90ELb1ELb0ELb1ELb1ELb1ELb0ELb0ELb1ELb1ELb1ELb0ELb0EEENS1_21CollectiveEpilogueFwdINS6_IJSA_SC_SB_EEES9_SE_SG_Li256ELb1ELb1ELb0ELb0EEENS1_36VarlenDynamicPersistentTileSchedulerILi128ELi80ELi256ELi128ELb0ELb1ELb1ELb1ELb1ELb1EEEEEEEEEvNT_6ParamsE,"aw",@nobits
	.sectionflags	@""
	.align	16
	.zero		1024


//--------------------- .nv.shared._ZN7cutlass13device_kernelIN5flash11enable_sm90INS1_16FlashAttnFwdSm90INS1_25CollectiveMainloopFwdSm90ILi2EN4cute5tupleIJNS5_1CILi1EEES8_S8_EEENS6_IJNS7_ILi128EEENS7_ILi80EEENS7_ILi256EEEEEELi256ENS_6half_tEfNS_4arch4Sm90ELb1ELb0ELb1ELb1ELb1ELb1ELb0ELb1ELb1ELb1ELb0ELb0EEENS1_21CollectiveEpilogueFwdINS6_IJSA_SC_SB_EEES9_SE_SG_Li256ELb1ELb1ELb0ELb0EEENS1_36VarlenDynamicPersistentTileSchedulerILi128ELi80ELi256ELi128ELb0ELb1ELb1ELb1ELb1ELb1EEEEEEEEEvNT_6ParamsE --------------------------
	.section	.nv.shared._ZN7cutlass13device_kernelIN5flash11enable_sm90INS1_16FlashAttnFwdSm90INS1_25CollectiveMainloopFwdSm90ILi2EN4cute5tupleIJNS5_1CILi1EEES8_S8_EEENS6_IJNS7_ILi128EEENS7_ILi80EEENS7_ILi256EEEEEELi256ENS_6half_tEfNS_4arch4Sm90ELb1ELb0ELb1ELb1ELb1ELb1ELb0ELb1ELb1ELb1ELb0ELb0EEENS1_21CollectiveEpilogueFwdINS6_IJSA_SC_SB_EEES9_SE_SG_Li256ELb1ELb1ELb0ELb0EEENS1_36VarlenDynamicPersistentTileSchedulerILi128ELi80ELi256ELi128ELb0ELb1ELb1ELb1ELb1ELb1EEEEEEEEEvNT_6ParamsE,"aw",@nobits
	.sectionflags	@""
	.align	16
	.zero		1024


//--------------------- .nv.constant0._ZN7cutlass13device_kernelIN5flash11enable_sm90INS1_16FlashAttnFwdSm90INS1_25CollectiveMainloopFwdSm90ILi2EN4cute5tupleIJNS5_1CILi1EEES8_S8_EEENS6_IJNS7_ILi128EEENS7_ILi80EEENS7_ILi256EEEEEELi256ENS_6half_tEfNS_4arch4Sm90ELb0ELb0ELb1ELb0ELb1ELb0ELb0ELb1ELb1ELb1ELb0ELb0EEENS1_21CollectiveEpilogueFwdINS6_IJSA_SC_SB_EEES9_SE_SG_Li256ELb0ELb1ELb0ELb0EEENS1_29StaticPersistentTileSchedulerILb0EEEEEEEEEvNT_6ParamsE --------------------------
	.section	.nv.constant0._ZN7cutlass13device_kernelIN5flash11enable_sm90INS1_16FlashAttnFwdSm90INS1_25CollectiveMainloopFwdSm90ILi2EN4cute5tupleIJNS5_1CILi1EEES8_S8_EEENS6_IJNS7_ILi128EEENS7_ILi80EEENS7_ILi256EEEEEELi256ENS_6half_tEfNS_4arch4Sm90ELb0ELb0ELb1ELb0ELb1ELb0ELb0ELb1ELb1ELb1ELb0ELb0EEENS1_21CollectiveEpilogueFwdINS6_IJSA_SC_SB_EEES9_SE_SG_Li256ELb0ELb1ELb0ELb0EEENS1_29StaticPersistentTileSchedulerILb0EEEEEEEEEvNT_6ParamsE,"a",@progbits
	.sectionflags	@""
	.align	4
.nv.constant0._ZN7cutlass13device_kernelIN5flash11enable_sm90INS1_16FlashAttnFwdSm90INS1_25CollectiveMainloopFwdSm90ILi2EN4cute5tupleIJNS5_1CILi1EEES8_S8_EEENS6_IJNS7_ILi128EEENS7_ILi80EEENS7_ILi256EEEEEELi256ENS_6half_tEfNS_4arch4Sm90ELb0ELb0ELb1ELb0ELb1ELb0ELb0ELb1ELb1ELb1ELb0ELb0EEENS1_21CollectiveEpilogueFwdINS6_IJSA_SC_SB_EEES9_SE_SG_Li256ELb0ELb1ELb0ELb0EEENS1_29StaticPersistentTileSchedulerILb0EEEEEEEEEvNT_6ParamsE:
	.zero		3200


//--------------------- .nv.constant0._ZN7cutlass13device_kernelIN5flash11enable_sm90INS1_16FlashAttnFwdSm90INS1_25CollectiveMainloopFwdSm90ILi2EN4cute5tupleIJNS5_1CILi1EEES8_S8_EEENS6_IJNS7_ILi128EEENS7_ILi80EEENS7_ILi256EEEEEELi256ENS_6half_tEfNS_4arch4Sm90ELb0ELb0ELb1ELb1ELb1ELb0ELb0ELb1ELb1ELb1ELb0ELb0EEENS1_21CollectiveEpilogueFwdINS6_IJSA_SC_SB_EEES9_SE_SG_Li256ELb1ELb1ELb0ELb0EEENS1_36VarlenDynamicPersistentTileSchedulerILi128ELi80ELi256ELi128ELb0ELb1ELb1ELb0ELb1ELb1EEEEEEEEEvNT_6ParamsE --------------------------
	.section	.nv.constant0._ZN7cutlass13device_kernelIN5flash11enable_sm90INS1_16FlashAttnFwdSm90INS1_25CollectiveMainloopFwdSm90ILi2EN4cute5tupleIJNS5_1CILi1EEES8_S8_EEENS6_IJNS7_ILi128EEENS7_ILi80EEENS7_ILi256EEEEEELi256ENS_6half_tEfNS_4arch4Sm90ELb0ELb0ELb1ELb1ELb1ELb0ELb0ELb1ELb1ELb1ELb0ELb0EEENS1_21CollectiveEpilogueFwdINS6_IJSA_SC_SB_EEES9_SE_SG_Li256ELb1ELb1ELb0ELb0EEENS1_36VarlenDynamicPersistentTileSchedulerILi128ELi80ELi256ELi128ELb0ELb1ELb1ELb0ELb1ELb1EEEEEEEEEvNT_6ParamsE,"a",@progbits
	.sectionflags	@""
	.align	4
.nv.constant0._ZN7cutlass13device_kernelIN5flash11enable_sm90INS1_16FlashAttnFwdSm90INS1_25CollectiveMainloopFwdSm90ILi2EN4cute5tupleIJNS5_1CILi1EEES8_S8_EEENS6_IJNS7_ILi128EEENS7_ILi80EEENS7_ILi256EEEEEELi256ENS_6half_tEfNS_4arch4Sm90ELb0ELb0ELb1ELb1ELb1ELb0ELb0ELb1ELb1ELb1ELb0ELb0EEENS1_21CollectiveEpilogueFwdINS6_IJSA_SC_SB_EEES9_SE_SG_Li256ELb1ELb1ELb0ELb0EEENS1_36VarlenDynamicPersistentTileSchedulerILi128ELi80ELi256ELi128ELb0ELb1ELb1ELb0ELb1ELb1EEEEEEEEEvNT_6ParamsE:
	.zero		3328


//--------------------- .nv.constant0._ZN7cutlass13device_kernelIN5flash11enable_sm90INS1_16FlashAttnFwdSm90INS1_25CollectiveMainloopFwdSm90ILi2EN4cute5tupleIJNS5_1CILi1EEES8_S8_EEENS6_IJNS7_ILi128EEENS7_ILi80EEENS7_ILi256EEEEEELi256ENS_6half_tEfNS_4arch4Sm90ELb0ELb0ELb1ELb1ELb1ELb1ELb0ELb1ELb1ELb1ELb0ELb0EEENS1_21CollectiveEpilogueFwdINS6_IJSA_SC_SB_EEES9_SE_SG_Li256ELb1ELb1ELb0ELb0EEENS1_36VarlenDynamicPersistentTileSchedulerILi128ELi80ELi256ELi128ELb0ELb1ELb1ELb0ELb1ELb1EEEEEEEEEvNT_6ParamsE --------------------------
	.section	.nv.constant0._ZN7cutlass13device_kernelIN5flash11enable_sm90INS1_16FlashAttnFwdSm90INS1_25CollectiveMainloopFwdSm90ILi2EN4cute5tupleIJNS5_1CILi1EEES8_S8_EEENS6_IJNS7_ILi128EEENS7_ILi80EEENS7_ILi256EEEEEELi256ENS_6half_tEfNS_4arch4Sm90ELb0ELb0ELb1ELb1ELb1ELb1ELb0ELb1ELb1ELb1ELb0ELb0EEENS1_21CollectiveEpilogueFwdINS6_IJSA_SC_SB_EEES9_SE_SG_Li256ELb1ELb1ELb0ELb0EEENS1_36VarlenDynamicPersistentTileSchedulerILi128ELi80ELi256ELi128ELb0ELb1ELb1ELb0ELb1ELb1EEEEEEEEEvNT_6ParamsE,"a",@progbits
	.sectionflags	@""
	.align	4
.nv.constant0._ZN7cutlass13device_kernelIN5flash11enable_sm90INS1_16FlashAttnFwdSm90INS1_25CollectiveMainloopFwdSm90ILi2EN4cute5tupleIJNS5_1CILi1EEES8_S8_EEENS6_IJNS7_ILi128EEENS7_ILi80EEENS7_ILi256EEEEEELi256ENS_6half_tEfNS_4arch4Sm90ELb0ELb0ELb1ELb1ELb1ELb1ELb0ELb1ELb1ELb1ELb0ELb0EEENS1_21CollectiveEpilogueFwdINS6_IJSA_SC_SB_EEES9_SE_SG_Li256ELb1ELb1ELb0ELb0EEENS1_36VarlenDynamicPersistentTileSchedulerILi128ELi80ELi256ELi128ELb0ELb1ELb1ELb0ELb1ELb1EEEEEEEEEvNT_6ParamsE:
	.zero		3328


//--------------------- .nv.constant0._ZN7cutlass13device_kernelIN5flash11enable_sm90INS1_16FlashAttnFwdSm90INS1_25CollectiveMainloopFwdSm90ILi2EN4cute5tupleIJNS5_1CILi1EEES8_S8_EEENS6_IJNS7_ILi128EEENS7_ILi64EEENS7_ILi256EEEEEELi256ENS_6half_tEfNS_4arch4Sm90ELb0ELb1ELb1ELb0ELb1ELb0ELb0ELb1ELb1ELb1ELb0ELb0EEENS1_21CollectiveEpilogueFwdINS6_IJSA_SC_SB_EEES9_SE_SG_Li256ELb0ELb1ELb0ELb0EEENS1_30DynamicPersistentTileSchedulerILi256ELi128ELb0ELb1ELb1EEEEEEEEEvNT_6ParamsE --------------------------
	.section	.nv.constant0._ZN7cutlass13device_kernelIN5flash11enable_sm90INS1_16FlashAttnFwdSm90INS1_25CollectiveMainloopFwdSm90ILi2EN4cute5tupleIJNS5_1CILi1EEES8_S8_EEENS6_IJNS7_ILi128EEENS7_ILi64EEENS7_ILi256EEEEEELi256ENS_6half_tEfNS_4arch4Sm90ELb0ELb1ELb1ELb0ELb1ELb0ELb0ELb1ELb1ELb1ELb0ELb0EEENS1_21CollectiveEpilogueFwdINS6_IJSA_SC_SB_EEES9_SE_SG_Li256ELb0ELb1ELb0ELb0EEENS1_30DynamicPersistentTileSchedulerILi256ELi128ELb0ELb1ELb1EEEEEEEEEvNT_6ParamsE,"a",@progbits
	.sectionflags	@""
	.align	4
.nv.constant0._ZN7cutlass13device_kernelIN5flash11enable_sm90INS1_16FlashAttnFwdSm90INS1_25CollectiveMainloopFwdSm90ILi2EN4cute5tupleIJNS5_1CILi1EEES8_S8_EEENS6_IJNS7_ILi128EEENS7_ILi64EEENS7_ILi256EEEEEELi256ENS_6half_tEfNS_4arch4Sm90ELb0ELb1ELb1ELb0ELb1ELb0ELb0ELb1ELb1ELb1ELb0ELb0EEENS1_21CollectiveEpilogueFwdINS6_IJSA_SC_SB_EEES9_SE_SG_Li256ELb0ELb1ELb0ELb0EEENS1_30DynamicPersistentTileSchedulerILi256ELi128ELb0ELb1ELb1EEEEEEEEEvNT_6ParamsE:
	.zero		3328


//--------------------- .nv.constant0._ZN7cutlass13device_kernelIN5flash11enable_sm90INS1_16FlashAttnFwdSm90INS1_25CollectiveMainloopFwdSm90ILi2EN4cute5tupleIJNS5_1CILi1EEES8_S8_EEENS6_IJNS7_ILi128EEENS7_ILi64EEENS7_ILi256EEEEEELi256ENS_6half_tEfNS_4arch4Sm90ELb0ELb1ELb1ELb1ELb1ELb0ELb0ELb1ELb1ELb1ELb0ELb0EEENS1_21CollectiveEpilogueFwdINS6_IJSA_SC_SB_EEES9_SE_SG_Li256ELb1ELb1ELb0ELb0EEENS1_36VarlenDynamicPersistentTileSchedulerILi128ELi64ELi256ELi128ELb0ELb1ELb1ELb1ELb0ELb1EEEEEEEEEvNT_6ParamsE --------------------------
	.section	.nv.constant0._ZN7cutlass13device_kernelIN5flash11enable_sm90INS1_16FlashAttnFwdSm90INS1_25CollectiveMainloopFwdSm90ILi2EN4cute5tupleIJNS5_1CILi1EEES8_S8_EEENS6_IJNS7_ILi128EEENS7_ILi64EEENS7_ILi256EEEEEELi256ENS_6half_tEfNS_4arch4Sm90ELb0ELb1ELb1ELb1ELb1ELb0ELb0ELb1ELb1ELb1ELb0ELb0EEENS1_21CollectiveEpilogueFwdINS6_IJSA_SC_SB_EEES9_SE_SG_Li256ELb1ELb1ELb0ELb0EEENS1_36VarlenDynamicPersistentTileSchedulerILi128ELi64ELi256ELi128ELb0ELb1ELb1ELb1ELb0ELb1EEEEEEEEEvNT_6ParamsE,"a",@progbits
	.sectionflags	@""
	.align	4
.nv.constant0._ZN7cutlass13device_kernelIN5flash11enable_sm90INS1_16FlashAttnFwdSm90INS1_25CollectiveMainloopFwdSm90ILi2EN4cute5tupleIJNS5_1CILi1EEES8_S8_EEENS6_IJNS7_ILi128EEENS7_ILi64EEENS7_ILi256EEEEEELi256ENS_6half_tEfNS_4arch4Sm90ELb0ELb1ELb1ELb1ELb1ELb0ELb0ELb1ELb1ELb1ELb0ELb0EEENS1_21CollectiveEpilogueFwdINS6_IJSA_SC_SB_EEES9_SE_SG_Li256ELb1ELb1ELb0ELb0EEENS1_36VarlenDynamicPersistentTileSchedulerILi128ELi64ELi256ELi128ELb0ELb1ELb1ELb1ELb0ELb1EEEEEEEEEvNT_6ParamsE:
	.zero		3328


//--------------------- .nv.constant0._ZN7cutlass13device_kernelIN5flash11enable_sm90INS1_16FlashAttnFwdSm90INS1_25CollectiveMainloopFwdSm90ILi2EN4cute5tupleIJNS5_1CILi1EEES8_S8_EEENS6_IJNS7_ILi128EEENS7_ILi64EEENS7_ILi256EEEEEELi256ENS_6half_tEfNS_4arch4Sm90ELb0ELb1ELb1ELb1ELb1ELb1ELb0ELb1ELb1ELb1ELb0ELb0EEENS1_21CollectiveEpilogueFwdINS6_IJSA_SC_SB_EEES9_SE_SG_Li256ELb1ELb1ELb0ELb0EEENS1_36VarlenDynamicPersistentTileSchedulerILi128ELi64ELi256ELi128ELb0ELb1ELb1ELb1ELb0ELb1EEEEEEEEEvNT_6ParamsE --------------------------
	.section	.nv.constant0._ZN7cutlass13device_kernelIN5flash11enable_sm90INS1_16FlashAttnFwdSm90INS1_25CollectiveMainloopFwdSm90ILi2EN4cute5tupleIJNS5_1CILi1EEES8_S8_EEENS6_IJNS7_ILi128EEENS7_ILi64EEENS7_ILi256EEEEEELi256ENS_6half_tEfNS_4arch4Sm90ELb0ELb1ELb1ELb1ELb1ELb1ELb0ELb1ELb1ELb1ELb0ELb0EEENS1_21CollectiveEpilogueFwdINS6_IJSA_SC_SB_EEES9_SE_SG_Li256ELb1ELb1ELb0ELb0EEENS1_36VarlenDynamicPersistentTileSchedulerILi128ELi64ELi256ELi128ELb0ELb1ELb1ELb1ELb0ELb1EEEEEEEEEvNT_6ParamsE,"a",@progbits
	.sectionflags	@""
	.align	4
.nv.constant0._ZN7cutlass13device_kernelIN5flash11enable_sm90INS1_16FlashAttnFwdSm90INS1_25CollectiveMainloopFwdSm90ILi2EN4cute5tupleIJNS5_1CILi1EEES8_S8_EEENS6_IJNS7_ILi128EEENS7_ILi64EEENS7_ILi256EEEEEELi256ENS_6half_tEfNS_4arch4Sm90ELb0ELb1ELb1ELb1ELb1ELb1ELb0ELb1ELb1ELb1ELb0ELb0EEENS1_21CollectiveEpilogueFwdINS6_IJSA_SC_SB_EEES9_SE_SG_Li256ELb1ELb1ELb0ELb0EEENS1_36VarlenDynamicPersistentTileSchedulerILi128ELi64ELi256ELi128ELb0ELb1ELb1ELb1ELb0ELb1EEEEEEEEEvNT_6ParamsE:
	.zero		3328


//--------------------- .nv.constant0._ZN7cutlass13device_kernelIN5flash11enable_sm90INS1_16FlashAttnFwdSm90INS1_25CollectiveMainloopFwdSm90ILi2EN4cute5tupleIJNS5_1CILi1EEES8_S8_EEENS6_IJNS7_ILi128EEENS7_ILi80EEENS7_ILi256EEEEEELi256ENS_6half_tEfNS_4arch4Sm90ELb1ELb0ELb1ELb0ELb1ELb0ELb0ELb1ELb1ELb1ELb0ELb0EEENS1_21CollectiveEpilogueFwdINS6_IJSA_SC_SB_EEES9_SE_SG_Li256ELb0ELb1ELb0ELb0EEENS1_30DynamicPersistentTileSchedulerILi256ELi128ELb0ELb1ELb1EEEEEEEEEvNT_6ParamsE --------------------------
	.section	.nv.constant0._ZN7cutlass13device_kernelIN5flash11enable_sm90INS1_16FlashAttnFwdSm90INS1_25CollectiveMainloopFwdSm90ILi2EN4cute5tupleIJNS5_1CILi1EEES8_S8_EEENS6_IJNS7_ILi128EEENS7_ILi80EEENS7_ILi256EEEEEELi256ENS_6half_tEfNS_4arch4Sm90ELb1ELb0ELb1ELb0ELb1ELb0ELb0ELb1ELb1ELb1ELb0ELb0EEENS1_21CollectiveEpilogueFwdINS6_IJSA_SC_SB_EEES9_SE_SG_Li256ELb0ELb1ELb0ELb0EEENS1_30DynamicPersistentTileSchedulerILi256ELi128ELb0ELb1ELb1EEEEEEEEEvNT_6ParamsE,"a",@progbits
	.sectionflags	@""
	.align	4
.nv.constant0._ZN7cutlass13device_kernelIN5flash11enable_sm90INS1_16FlashAttnFwdSm90INS1_25CollectiveMainloopFwdSm90ILi2EN4cute5tupleIJNS5_1CILi1EEES8_S8_EEENS6_IJNS7_ILi128EEENS7_ILi80EEENS7_ILi256EEEEEELi256ENS_6half_tEfNS_4arch4Sm90ELb1ELb0ELb1ELb0ELb1ELb0ELb0ELb1ELb1ELb1ELb0ELb0EEENS1_21CollectiveEpilogueFwdINS6_IJSA_SC_SB_EEES9_SE_SG_Li256ELb0ELb1ELb0ELb0EEENS1_30DynamicPersistentTileSchedulerILi256ELi128ELb0ELb1ELb1EEEEEEEEEvNT_6ParamsE:
	.zero		3328


//--------------------- .nv.constant0._ZN7cutlass13device_kernelIN5flash11enable_sm90INS1_16FlashAttnFwdSm90INS1_25CollectiveMainloopFwdSm90ILi2EN4cute5tupleIJNS5_1CILi1EEES8_S8_EEENS6_IJNS7_ILi128EEENS7_ILi80EEENS7_ILi256EEEEEELi256ENS_6half_tEfNS_4arch4Sm90ELb1ELb0ELb1ELb1ELb1ELb0ELb0ELb1ELb1ELb1ELb0ELb0EEENS1_21CollectiveEpilogueFwdINS6_IJSA_SC_SB_EEES9_SE_SG_Li256ELb1ELb1ELb0ELb0EEENS1_36VarlenDynamicPersistentTileSchedulerILi128ELi80ELi256ELi128ELb0ELb1ELb1ELb1ELb1ELb1EEEEEEEEEvNT_6ParamsE --------------------------
	.section	.nv.constant0._ZN7cutlass13device_kernelIN5flash11enable_sm90INS1_16FlashAttnFwdSm90INS1_25CollectiveMainloopFwdSm90ILi2EN4cute5tupleIJNS5_1CILi1EEES8_S8_EEENS6_IJNS7_ILi128EEENS7_ILi80EEENS7_ILi256EEEEEELi256ENS_6half_tEfNS_4arch4Sm90ELb1ELb0ELb1ELb1ELb1ELb0ELb0ELb1ELb1ELb1ELb0ELb0EEENS1_21CollectiveEpilogueFwdINS6_IJSA_SC_SB_EEES9_SE_SG_Li256ELb1ELb1ELb0ELb0EEENS1_36VarlenDynamicPersistentTileSchedulerILi128ELi80ELi256ELi128ELb0ELb1ELb1ELb1ELb1ELb1EEEEEEEEEvNT_6ParamsE,"a",@progbits
	.sectionflags	@""
	.align	4
.nv.constant0._ZN7cutlass13device_kernelIN5flash11enable_sm90INS1_16FlashAttnFwdSm90INS1_25CollectiveMainloopFwdSm90ILi2EN4cute5tupleIJNS5_1CILi1EEES8_S8_EEENS6_IJNS7_ILi128EEENS7_ILi80EEENS7_ILi256EEEEEELi256ENS_6half_tEfNS_4arch4Sm90ELb1ELb0ELb1ELb1ELb1ELb0ELb0ELb1ELb1ELb1ELb0ELb0EEENS1_21CollectiveEpilogueFwdINS6_IJSA_SC_SB_EEES9_SE_SG_Li256ELb1ELb1ELb0ELb0EEENS1_36VarlenDynamicPersistentTileSchedulerILi128ELi80ELi256ELi128ELb0ELb1ELb1ELb1ELb1ELb1EEEEEEEEEvNT_6ParamsE:
	.zero		3328


//--------------------- .nv.constant0._ZN7cutlass13device_kernelIN5flash11enable_sm90INS1_16FlashAttnFwdSm90INS1_25CollectiveMainloopFwdSm90ILi2EN4cute5tupleIJNS5_1CILi1EEES8_S8_EEENS6_IJNS7_ILi128EEENS7_ILi80EEENS7_ILi256EEEEEELi256ENS_6half_tEfNS_4arch4Sm90ELb1ELb0ELb1ELb1ELb1ELb1ELb0ELb1ELb1ELb1ELb0ELb0EEENS1_21CollectiveEpilogueFwdINS6_IJSA_SC_SB_EEES9_SE_SG_Li256ELb1ELb1ELb0ELb0EEENS1_36VarlenDynamicPersistentTileSchedulerILi128ELi80ELi256ELi128ELb0ELb1ELb1ELb1ELb1ELb1EEEEEEEEEvNT_6ParamsE --------------------------
	.section	.nv.constant0._ZN7cutlass13device_kernelIN5flash11enable_sm90INS1_16FlashAttnFwdSm90INS1_25CollectiveMainloopFwdSm90ILi2EN4cute5tupleIJNS5_1CILi1EEES8_S8_EEENS6_IJNS7_ILi128EEENS7_ILi80EEENS7_ILi256EEEEEELi256ENS_6half_tEfNS_4arch4Sm90ELb1ELb0ELb1ELb1ELb1ELb1ELb0ELb1ELb1ELb1ELb0ELb0EEENS1_21CollectiveEpilogueFwdINS6_IJSA_SC_SB_EEES9_SE_SG_Li256ELb1ELb1ELb0ELb0EEENS1_36VarlenDynamicPersistentTileSchedulerILi128ELi80ELi256ELi128ELb0ELb1ELb1ELb1ELb1ELb1EEEEEEEEEvNT_6ParamsE,"a",@progbits
	.sectionflags	@""
	.align	4
.nv.constant0._ZN7cutlass13device_kernelIN5flash11enable_sm90INS1_16FlashAttnFwdSm90INS1_25CollectiveMainloopFwdSm90ILi2EN4cute5tupleIJNS5_1CILi1EEES8_S8_EEENS6_IJNS7_ILi128EEENS7_ILi80EEENS7_ILi256EEEEEELi256ENS_6half_tEfNS_4arch4Sm90ELb1ELb0ELb1ELb1ELb1ELb1ELb0ELb1ELb1ELb1ELb0ELb0EEENS1_21CollectiveEpilogueFwdINS6_IJSA_SC_SB_EEES9_SE_SG_Li256ELb1ELb1ELb0ELb0EEENS1_36VarlenDynamicPersistentTileSchedulerILi128ELi80ELi256ELi128ELb0ELb1ELb1ELb1ELb1ELb1EEEEEEEEEvNT_6ParamsE:
	.zero		3328


//--------------------- SYMBOLS --------------------------

	.type		.nv.reservedSmem.offset0,@object
	.size		.nv.reservedSmem.offset0,0x4
	.type		__assertfail,@function
